	.target	sm_90a

	.elftype	@"ET_EXEC"


//--------------------- .note.nv.tkinfo           --------------------------
	.section	.note.nv.tkinfo,"",@"SHT_NOTE"
	.sectionflags	@"SHF_NOTE_NV_TKINFO"
	.tkinfo
        /*0018*/ 	.word	0x00000002
        /*0030*/ 	.string	""
        /*0030*/ 	.string	"ptxas"
        /*0030*/ 	.string	"Cuda compilation tools, release 13.0, V13.0.88"
        /*0030*/ 	.string	"Build cuda_13.0.r13.0/compiler.36424714_0"
        /*0030*/ 	.string	"-arch sm_90a -m 64 "



//--------------------- .note.nv.cuinfo           --------------------------
	.section	.note.nv.cuinfo,"",@"SHT_NOTE"
	.sectionflags	@"SHF_NOTE_NV_CUINFO"
        /*0018*/ 	.short	0x0002
        /*001a*/ 	.short	0x005a
        /*001c*/ 	.short	0x0082
	.zero		2


//--------------------- .nv.info                  --------------------------
	.section	.nv.info,"",@"SHT_CUDA_INFO"
	.align	4


	//----- nvinfo : EIATTR_REGCOUNT
	.align		4
        /*0000*/ 	.byte	0x04, 0x2f
        /*0002*/ 	.short	(.L_23 - .L_22)
	.align		4
.L_22:
        /*0004*/ 	.word	index@(_ZN7cutlass13device_kernelIN5flash11enable_sm90INS1_16FlashAttnFwdSm90INS1_25CollectiveMainloopFwdSm90ILi2EN4cute5tupleIJNS5_1CILi1EEES8_S8_EEENS6_IJNS7_ILi128EEENS7_ILi80EEENS7_ILi256EEEEEELi256ENS_6half_tEfNS_4arch4Sm90ELb1ELb0ELb0ELb1ELb1ELb1ELb0ELb1ELb1ELb1ELb0ELb0EEENS1_21CollectiveEpilogueFwdINS6_IJSA_SC_SB_EEES9_SE_SG_Li256ELb1ELb1ELb0ELb0EEENS1_36VarlenDynamicPersistentTileSchedulerILi128ELi80ELi256ELi128ELb0ELb1ELb1ELb1ELb1ELb1EEEEEEEEEvNT_6ParamsE)
        /*0008*/ 	.word	0x000000a8


	//----- nvinfo : EIATTR_FRAME_SIZE
	.align		4
.L_23:
        /*000c*/ 	.byte	0x04, 0x11
        /*000e*/ 	.short	(.L_25 - .L_24)
	.align		4
.L_24:
        /*0010*/ 	.word	index@(_ZN7cutlass13device_kernelIN5flash11enable_sm90INS1_16FlashAttnFwdSm90INS1_25CollectiveMainloopFwdSm90ILi2EN4cute5tupleIJNS5_1CILi1EEES8_S8_EEENS6_IJNS7_ILi128EEENS7_ILi80EEENS7_ILi256EEEEEELi256ENS_6half_tEfNS_4arch4Sm90ELb1ELb0ELb0ELb1ELb1ELb1ELb0ELb1ELb1ELb1ELb0ELb0EEENS1_21CollectiveEpilogueFwdINS6_IJSA_SC_SB_EEES9_SE_SG_Li256ELb1ELb1ELb0ELb0EEENS1_36VarlenDynamicPersistentTileSchedulerILi128ELi80ELi256ELi128ELb0ELb1ELb1ELb1ELb1ELb1EEEEEEEEEvNT_6ParamsE)
        /*0014*/ 	.word	0x00000090


	//----- nvinfo : EIATTR_REGCOUNT
	.align		4
.L_25:
        /*0018*/ 	.byte	0x04, 0x2f
        /*001a*/ 	.short	(.L_27 - .L_26)
	.align		4
.L_26:
        /*001c*/ 	.word	index@(_ZN7cutlass13device_kernelIN5flash11enable_sm90INS1_16FlashAttnFwdSm90INS1_25CollectiveMainloopFwdSm90ILi2EN4cute5tupleIJNS5_1CILi1EEES8_S8_EEENS6_IJNS7_ILi128EEENS7_ILi80EEENS7_ILi256EEEEEELi256ENS_6half_tEfNS_4arch4Sm90ELb1ELb0ELb0ELb1ELb1ELb0ELb0ELb1ELb1ELb1ELb0ELb0EEENS1_21CollectiveEpilogueFwdINS6_IJSA_SC_SB_EEES9_SE_SG_Li256ELb1ELb1ELb0ELb0EEENS1_36VarlenDynamicPersistentTileSchedulerILi128ELi80ELi256ELi128ELb0ELb1ELb1ELb1ELb1ELb1EEEEEEEEEvNT_6ParamsE)
        /*0020*/ 	.word	0x000000a8


	//----- nvinfo : EIATTR_FRAME_SIZE
	.align		4
.L_27:
        /*0024*/ 	.byte	0x04, 0x11
        /*0026*/ 	.short	(.L_29 - .L_28)
	.align		4
.L_28:
        /*0028*/ 	.word	index@(_ZN7cutlass13device_kernelIN5flash11enable_sm90INS1_16FlashAttnFwdSm90INS1_25CollectiveMainloopFwdSm90ILi2EN4cute5tupleIJNS5_1CILi1EEES8_S8_EEENS6_IJNS7_ILi128EEENS7_ILi80EEENS7_ILi256EEEEEELi256ENS_6half_tEfNS_4arch4Sm90ELb1ELb0ELb0ELb1ELb1ELb0ELb0ELb1ELb1ELb1ELb0ELb0EEENS1_21CollectiveEpilogueFwdINS6_IJSA_SC_SB_EEES9_SE_SG_Li256ELb1ELb1ELb0ELb0EEENS1_36VarlenDynamicPersistentTileSchedulerILi128ELi80ELi256ELi128ELb0ELb1ELb1ELb1ELb1ELb1EEEEEEEEEvNT_6ParamsE)
        /*002c*/ 	.word	0x00000030


	//----- nvinfo : EIATTR_REGCOUNT
	.align		4
.L_29:
        /*0030*/ 	.byte	0x04, 0x2f
        /*0032*/ 	.short	(.L_31 - .L_30)
	.align		4
.L_30:
        /*0034*/ 	.word	index@(_ZN7cutlass13device_kernelIN5flash11enable_sm90INS1_16FlashAttnFwdSm90INS1_25CollectiveMainloopFwdSm90ILi2EN4cute5tupleIJNS5_1CILi1EEES8_S8_EEENS6_IJNS7_ILi128EEENS7_ILi80EEENS7_ILi256EEEEEELi256ENS_6half_tEfNS_4arch4Sm90ELb1ELb0ELb0ELb0ELb1ELb0ELb0ELb1ELb1ELb1ELb0ELb0EEENS1_21CollectiveEpilogueFwdINS6_IJSA_SC_SB_EEES9_SE_SG_Li256ELb0ELb1ELb0ELb0EEENS1_30DynamicPersistentTileSchedulerILi256ELi128ELb0ELb1ELb1EEEEEEEEEvNT_6ParamsE)
        /*0038*/ 	.word	0x000000a8


	//----- nvinfo : EIATTR_FRAME_SIZE
	.align		4
.L_31:
        /*003c*/ 	.byte	0x04, 0x11
        /*003e*/ 	.short	(.L_33 - .L_32)
	.align		4
.L_32:
        /*0040*/ 	.word	index@(_ZN7cutlass13device_kernelIN5flash11enable_sm90INS1_16FlashAttnFwdSm90INS1_25CollectiveMainloopFwdSm90ILi2EN4cute5tupleIJNS5_1CILi1EEES8_S8_EEENS6_IJNS7_ILi128EEENS7_ILi80EEENS7_ILi256EEEEEELi256ENS_6half_tEfNS_4arch4Sm90ELb1ELb0ELb0ELb0ELb1ELb0ELb0ELb1ELb1ELb1ELb0ELb0EEENS1_21CollectiveEpilogueFwdINS6_IJSA_SC_SB_EEES9_SE_SG_Li256ELb0ELb1ELb0ELb0EEENS1_30DynamicPersistentTileSchedulerILi256ELi128ELb0ELb1ELb1EEEEEEEEEvNT_6ParamsE)
        /*0044*/ 	.word	0x00000008


	//----- nvinfo : EIATTR_REGCOUNT
	.align		4
.L_33:
        /*0048*/ 	.byte	0x04, 0x2f
        /*004a*/ 	.short	(.L_35 - .L_34)
	.align		4
.L_34:
        /*004c*/ 	.word	index@(_ZN7cutlass13device_kernelIN5flash11enable_sm90INS1_16FlashAttnFwdSm90INS1_25CollectiveMainloopFwdSm90ILi2EN4cute5tupleIJNS5_1CILi1EEES8_S8_EEENS6_IJNS7_ILi128EEENS7_ILi64EEENS7_ILi256EEEEEELi256ENS_6half_tEfNS_4arch4Sm90ELb0ELb1ELb0ELb1ELb1ELb1ELb0ELb1ELb1ELb1ELb0ELb0EEENS1_21CollectiveEpilogueFwdINS6_IJSA_SC_SB_EEES9_SE_SG_Li256ELb1ELb1ELb0ELb0EEENS1_36VarlenDynamicPersistentTileSchedulerILi128ELi64ELi256ELi128ELb0ELb1ELb1ELb1ELb0ELb1EEEEEEEEEvNT_6ParamsE)
        /*0050*/ 	.word	0x000000a8


	//----- nvinfo : EIATTR_FRAME_SIZE
	.align		4
.L_35:
        /*0054*/ 	.byte	0x04, 0x11
        /*0056*/ 	.short	(.L_37 - .L_36)
	.align		4
.L_36:
        /*0058*/ 	.word	index@(_ZN7cutlass13device_kernelIN5flash11enable_sm90INS1_16FlashAttnFwdSm90INS1_25CollectiveMainloopFwdSm90ILi2EN4cute5tupleIJNS5_1CILi1EEES8_S8_EEENS6_IJNS7_ILi128EEENS7_ILi64EEENS7_ILi256EEEEEELi256ENS_6half_tEfNS_4arch4Sm90ELb0ELb1ELb0ELb1ELb1ELb1ELb0ELb1ELb1ELb1ELb0ELb0EEENS1_21CollectiveEpilogueFwdINS6_IJSA_SC_SB_EEES9_SE_SG_Li256ELb1ELb1ELb0ELb0EEENS1_36VarlenDynamicPersistentTileSchedulerILi128ELi64ELi256ELi128ELb0ELb1ELb1ELb1ELb0ELb1EEEEEEEEEvNT_6ParamsE)
        /*005c*/ 	.word	0x000000d8


	//----- nvinfo : EIATTR_REGCOUNT
	.align		4
.L_37:
        /*0060*/ 	.byte	0x04, 0x2f
        /*0062*/ 	.short	(.L_39 - .L_38)
	.align		4
.L_38:
        /*0064*/ 	.word	index@(_ZN7cutlass13device_kernelIN5flash11enable_sm90INS1_16FlashAttnFwdSm90INS1_25CollectiveMainloopFwdSm90ILi2EN4cute5tupleIJNS5_1CILi1EEES8_S8_EEENS6_IJNS7_ILi128EEENS7_ILi64EEENS7_ILi256EEEEEELi256ENS_6half_tEfNS_4arch4Sm90ELb0ELb1ELb0ELb1ELb1ELb0ELb0ELb1ELb1ELb1ELb0ELb0EEENS1_21CollectiveEpilogueFwdINS6_IJSA_SC_SB_EEES9_SE_SG_Li256ELb1ELb1ELb0ELb0EEENS1_36VarlenDynamicPersistentTileSchedulerILi128ELi64ELi256ELi128ELb0ELb1ELb1ELb1ELb0ELb1EEEEEEEEEvNT_6ParamsE)
        /*0068*/ 	.word	0x000000a8


	//----- nvinfo : EIATTR_FRAME_SIZE
	.align		4
.L_39:
        /*006c*/ 	.byte	0x04, 0x11
        /*006e*/ 	.short	(.L_41 - .L_40)
	.align		4
.L_40:
        /*0070*/ 	.word	index@(_ZN7cutlass13device_kernelIN5flash11enable_sm90INS1_16FlashAttnFwdSm90INS1_25CollectiveMainloopFwdSm90ILi2EN4cute5tupleIJNS5_1CILi1EEES8_S8_EEENS6_IJNS7_ILi128EEENS7_ILi64EEENS7_ILi256EEEEEELi256ENS_6half_tEfNS_4arch4Sm90ELb0ELb1ELb0ELb1ELb1ELb0ELb0ELb1ELb1ELb1ELb0ELb0EEENS1_21CollectiveEpilogueFwdINS6_IJSA_SC_SB_EEES9_SE_SG_Li256ELb1ELb1ELb0ELb0EEENS1_36VarlenDynamicPersistentTileSchedulerILi128ELi64ELi256ELi128ELb0ELb1ELb1ELb1ELb0ELb1EEEEEEEEEvNT_6ParamsE)
        /*0074*/ 	.word	0x00000028


	//----- nvinfo : EIATTR_REGCOUNT
	.align		4
.L_41:
        /*0078*/ 	.byte	0x04, 0x2f
        /*007a*/ 	.short	(.L_43 - .L_42)
	.align		4
.L_42:
        /*007c*/ 	.word	index@(_ZN7cutlass13device_kernelIN5flash11enable_sm90INS1_16FlashAttnFwdSm90INS1_25CollectiveMainloopFwdSm90ILi2EN4cute5tupleIJNS5_1CILi1EEES8_S8_EEENS6_IJNS7_ILi128EEENS7_ILi64EEENS7_ILi256EEEEEELi256ENS_6half_tEfNS_4arch4Sm90ELb0ELb1ELb0ELb0ELb1ELb0ELb0ELb1ELb1ELb1ELb0ELb0EEENS1_21CollectiveEpilogueFwdINS6_IJSA_SC_SB_EEES9_SE_SG_Li256ELb0ELb1ELb0ELb0EEENS1_30DynamicPersistentTileSchedulerILi256ELi128ELb0ELb1ELb1EEEEEEEEEvNT_6ParamsE)
        /*0080*/ 	.word	0x000000a8


	//----- nvinfo : EIATTR_FRAME_SIZE
	.align		4
.L_43:
        /*0084*/ 	.byte	0x04, 0x11
        /*0086*/ 	.short	(.L_45 - .L_44)
	.align		4
.L_44:
        /*0088*/ 	.word	index@(_ZN7cutlass13device_kernelIN5flash11enable_sm90INS1_16FlashAttnFwdSm90INS1_25CollectiveMainloopFwdSm90ILi2EN4cute5tupleIJNS5_1CILi1EEES8_S8_EEENS6_IJNS7_ILi128EEENS7_ILi64EEENS7_ILi256EEEEEELi256ENS_6half_tEfNS_4arch4Sm90ELb0ELb1ELb0ELb0ELb1ELb0ELb0ELb1ELb1ELb1ELb0ELb0EEENS1_21CollectiveEpilogueFwdINS6_IJSA_SC_SB_EEES9_SE_SG_Li256ELb0ELb1ELb0ELb0EEENS1_30DynamicPersistentTileSchedulerILi256ELi128ELb0ELb1ELb1EEEEEEEEEvNT_6ParamsE)
        /*008c*/ 	.word	0x00000008


	//----- nvinfo : EIATTR_REGCOUNT
	.align		4
.L_45:
        /*0090*/ 	.byte	0x04, 0x2f
        /*0092*/ 	.short	(.L_47 - .L_46)
	.align		4
.L_46:
        /*0094*/ 	.word	index@(_ZN7cutlass13device_kernelIN5flash11enable_sm90INS1_16FlashAttnFwdSm90INS1_25CollectiveMainloopFwdSm90ILi2EN4cute5tupleIJNS5_1CILi1EEES8_S8_EEENS6_IJNS7_ILi128EEENS7_ILi80EEENS7_ILi256EEEEEELi256ENS_6half_tEfNS_4arch4Sm90ELb0ELb0ELb0ELb1ELb1ELb1ELb0ELb1ELb1ELb1ELb0ELb0EEENS1_21CollectiveEpilogueFwdINS6_IJSA_SC_SB_EEES9_SE_SG_Li256ELb1ELb1ELb0ELb0EEENS1_36VarlenDynamicPersistentTileSchedulerILi128ELi80ELi256ELi128ELb0ELb1ELb1ELb0ELb1ELb1EEEEEEEEEvNT_6ParamsE)
        /*0098*/ 	.word	0x000000a8


	//----- nvinfo : EIATTR_FRAME_SIZE
	.align		4
.L_47:
        /*009c*/ 	.byte	0x04, 0x11
        /*009e*/ 	.short	(.L_49 - .L_48)
	.align		4
.L_48:
        /*00a0*/ 	.word	index@(_ZN7cutlass13device_kernelIN5flash11enable_sm90INS1_16FlashAttnFwdSm90INS1_25CollectiveMainloopFwdSm90ILi2EN4cute5tupleIJNS5_1CILi1EEES8_S8_EEENS6_IJNS7_ILi128EEENS7_ILi80EEENS7_ILi256EEEEEELi256ENS_6half_tEfNS_4arch4Sm90ELb0ELb0ELb0ELb1ELb1ELb1ELb0ELb1ELb1ELb1ELb0ELb0EEENS1_21CollectiveEpilogueFwdINS6_IJSA_SC_SB_EEES9_SE_SG_Li256ELb1ELb1ELb0ELb0EEENS1_36VarlenDynamicPersistentTileSchedulerILi128ELi80ELi256ELi128ELb0ELb1ELb1ELb0ELb1ELb1EEEEEEEEEvNT_6ParamsE)
        /*00a4*/ 	.word	0x00000080


	//----- nvinfo : EIATTR_REGCOUNT
	.align		4
.L_49:
        /*00a8*/ 	.byte	0x04, 0x2f
        /*00aa*/ 	.short	(.L_51 - .L_50)
	.align		4
.L_50:
        /*00ac*/ 	.word	index@(_ZN7cutlass13device_kernelIN5flash11enable_sm90INS1_16FlashAttnFwdSm90INS1_25CollectiveMainloopFwdSm90ILi2EN4cute5tupleIJNS5_1CILi1EEES8_S8_EEENS6_IJNS7_ILi128EEENS7_ILi80EEENS7_ILi256EEEEEELi256ENS_6half_tEfNS_4arch4Sm90ELb0ELb0ELb0ELb1ELb1ELb0ELb0ELb1ELb1ELb1ELb0ELb0EEENS1_21CollectiveEpilogueFwdINS6_IJSA_SC_SB_EEES9_SE_SG_Li256ELb1ELb1ELb0ELb0EEENS1_36VarlenDynamicPersistentTileSchedulerILi128ELi80ELi256ELi128ELb0ELb1ELb1ELb0ELb1ELb1EEEEEEEEEvNT_6ParamsE)
        /*00b0*/ 	.word	0x000000a8


	//----- nvinfo : EIATTR_FRAME_SIZE
	.align		4
.L_51:
        /*00b4*/ 	.byte	0x04, 0x11
        /*00b6*/ 	.short	(.L_53 - .L_52)
	.align		4
.L_52:
        /*00b8*/ 	.word	index@(_ZN7cutlass13device_kernelIN5flash11enable_sm90INS1_16FlashAttnFwdSm90INS1_25CollectiveMainloopFwdSm90ILi2EN4cute5tupleIJNS5_1CILi1EEES8_S8_EEENS6_IJNS7_ILi128EEENS7_ILi80EEENS7_ILi256EEEEEELi256ENS_6half_tEfNS_4arch4Sm90ELb0ELb0ELb0ELb1ELb1ELb0ELb0ELb1ELb1ELb1ELb0ELb0EEENS1_21CollectiveEpilogueFwdINS6_IJSA_SC_SB_EEES9_SE_SG_Li256ELb1ELb1ELb0ELb0EEENS1_36VarlenDynamicPersistentTileSchedulerILi128ELi80ELi256ELi128ELb0ELb1ELb1ELb0ELb1ELb1EEEEEEEEEvNT_6ParamsE)
        /*00bc*/ 	.word	0x00000028


	//----- nvinfo : EIATTR_REGCOUNT
	.align		4
.L_53:
        /*00c0*/ 	.byte	0x04, 0x2f
        /*00c2*/ 	.short	(.L_55 - .L_54)
	.align		4
.L_54:
        /*00c4*/ 	.word	index@(_ZN7cutlass13device_kernelIN5flash11enable_sm90INS1_16FlashAttnFwdSm90INS1_25CollectiveMainloopFwdSm90ILi2EN4cute5tupleIJNS5_1CILi1EEES8_S8_EEENS6_IJNS7_ILi128EEENS7_ILi80EEENS7_ILi256EEEEEELi256ENS_6half_tEfNS_4arch4Sm90ELb0ELb0ELb0ELb0ELb1ELb0ELb0ELb1ELb1ELb1ELb0ELb0EEENS1_21CollectiveEpilogueFwdINS6_IJSA_SC_SB_EEES9_SE_SG_Li256ELb0ELb1ELb0ELb0EEENS1_29StaticPersistentTileSchedulerILb0EEEEEEEEEvNT_6ParamsE)
        /*00c8*/ 	.word	0x000000a8


	//----- nvinfo : EIATTR_FRAME_SIZE
	.align		4
.L_55:
        /*00cc*/ 	.byte	0x04, 0x11
        /*00ce*/ 	.short	(.L_57 - .L_56)
	.align		4
.L_56:
        /*00d0*/ 	.word	index@(_ZN7cutlass13device_kernelIN5flash11enable_sm90INS1_16FlashAttnFwdSm90INS1_25CollectiveMainloopFwdSm90ILi2EN4cute5tupleIJNS5_1CILi1EEES8_S8_EEENS6_IJNS7_ILi128EEENS7_ILi80EEENS7_ILi256EEEEEELi256ENS_6half_tEfNS_4arch4Sm90ELb0ELb0ELb0ELb0ELb1ELb0ELb0ELb1ELb1ELb1ELb0ELb0EEENS1_21CollectiveEpilogueFwdINS6_IJSA_SC_SB_EEES9_SE_SG_Li256ELb0ELb1ELb0ELb0EEENS1_29StaticPersistentTileSchedulerILb0EEEEEEEEEvNT_6ParamsE)
        /*00d4*/ 	.word	0x00000010


	//----- nvinfo : EIATTR_MIN_STACK_SIZE
	.align		4
.L_57:
        /*00d8*/ 	.byte	0x04, 0x12
        /*00da*/ 	.short	(.L_59 - .L_58)
	.align		4
.L_58:
        /*00dc*/ 	.word	index@(_ZN7cutlass13device_kernelIN5flash11enable_sm90INS1_16FlashAttnFwdSm90INS1_25CollectiveMainloopFwdSm90ILi2EN4cute5tupleIJNS5_1CILi1EEES8_S8_EEENS6_IJNS7_ILi128EEENS7_ILi80EEENS7_ILi256EEEEEELi256ENS_6half_tEfNS_4arch4Sm90ELb0ELb0ELb0ELb0ELb1ELb0ELb0ELb1ELb1ELb1ELb0ELb0EEENS1_21CollectiveEpilogueFwdINS6_IJSA_SC_SB_EEES9_SE_SG_Li256ELb0ELb1ELb0ELb0EEENS1_29StaticPersistentTileSchedulerILb0EEEEEEEEEvNT_6ParamsE)
        /*00e0*/ 	.word	0x00000010


	//----- nvinfo : EIATTR_MIN_STACK_SIZE
	.align		4
.L_59:
        /*00e4*/ 	.byte	0x04, 0x12
        /*00e6*/ 	.short	(.L_61 - .L_60)
	.align		4
.L_60:
        /*00e8*/ 	.word	index@(_ZN7cutlass13device_kernelIN5flash11enable_sm90INS1_16FlashAttnFwdSm90INS1_25CollectiveMainloopFwdSm90ILi2EN4cute5tupleIJNS5_1CILi1EEES8_S8_EEENS6_IJNS7_ILi128EEENS7_ILi80EEENS7_ILi256EEEEEELi256ENS_6half_tEfNS_4arch4Sm90ELb0ELb0ELb0ELb1ELb1ELb0ELb0ELb1ELb1ELb1ELb0ELb0EEENS1_21CollectiveEpilogueFwdINS6_IJSA_SC_SB_EEES9_SE_SG_Li256ELb1ELb1ELb0ELb0EEENS1_36VarlenDynamicPersistentTileSchedulerILi128ELi80ELi256ELi128ELb0ELb1ELb1ELb0ELb1ELb1EEEEEEEEEvNT_6ParamsE)
        /*00ec*/ 	.word	0x00000028


	//----- nvinfo : EIATTR_MIN_STACK_SIZE
	.align		4
.L_61:
        /*00f0*/ 	.byte	0x04, 0x12
        /*00f2*/ 	.short	(.L_63 - .L_62)
	.align		4
.L_62:
        /*00f4*/ 	.word	index@(_ZN7cutlass13device_kernelIN5flash11enable_sm90INS1_16FlashAttnFwdSm90INS1_25CollectiveMainloopFwdSm90ILi2EN4cute5tupleIJNS5_1CILi1EEES8_S8_EEENS6_IJNS7_ILi128EEENS7_ILi80EEENS7_ILi256EEEEEELi256ENS_6half_tEfNS_4arch4Sm90ELb0ELb0ELb0ELb1ELb1ELb1ELb0ELb1ELb1ELb1ELb0ELb0EEENS1_21CollectiveEpilogueFwdINS6_IJSA_SC_SB_EEES9_SE_SG_Li256ELb1ELb1ELb0ELb0EEENS1_36VarlenDynamicPersistentTileSchedulerILi128ELi80ELi256ELi128ELb0ELb1ELb1ELb0ELb1ELb1EEEEEEEEEvNT_6ParamsE)
        /*00f8*/ 	.word	0x00000080


	//----- nvinfo : EIATTR_MIN_STACK_SIZE
	.align		4
.L_63:
        /*00fc*/ 	.byte	0x04, 0x12
        /*00fe*/ 	.short	(.L_65 - .L_64)
	.align		4
.L_64:
        /*0100*/ 	.word	index@(_ZN7cutlass13device_kernelIN5flash11enable_sm90INS1_16FlashAttnFwdSm90INS1_25CollectiveMainloopFwdSm90ILi2EN4cute5tupleIJNS5_1CILi1EEES8_S8_EEENS6_IJNS7_ILi128EEENS7_ILi64EEENS7_ILi256EEEEEELi256ENS_6half_tEfNS_4arch4Sm90ELb0ELb1ELb0ELb0ELb1ELb0ELb0ELb1ELb1ELb1ELb0ELb0EEENS1_21CollectiveEpilogueFwdINS6_IJSA_SC_SB_EEES9_SE_SG_Li256ELb0ELb1ELb0ELb0EEENS1_30DynamicPersistentTileSchedulerILi256ELi128ELb0ELb1ELb1EEEEEEEEEvNT_6ParamsE)
        /*0104*/ 	.word	0x00000008


	//----- nvinfo : EIATTR_MIN_STACK_SIZE
	.align		4
.L_65:
        /*0108*/ 	.byte	0x04, 0x12
        /*010a*/ 	.short	(.L_67 - .L_66)
	.align		4
.L_66:
        /*010c*/ 	.word	index@(_ZN7cutlass13device_kernelIN5flash11enable_sm90INS1_16FlashAttnFwdSm90INS1_25CollectiveMainloopFwdSm90ILi2EN4cute5tupleIJNS5_1CILi1EEES8_S8_EEENS6_IJNS7_ILi128EEENS7_ILi64EEENS7_ILi256EEEEEELi256ENS_6half_tEfNS_4arch4Sm90ELb0ELb1ELb0ELb1ELb1ELb0ELb0ELb1ELb1ELb1ELb0ELb0EEENS1_21CollectiveEpilogueFwdINS6_IJSA_SC_SB_EEES9_SE_SG_Li256ELb1ELb1ELb0ELb0EEENS1_36VarlenDynamicPersistentTileSchedulerILi128ELi64ELi256ELi128ELb0ELb1ELb1ELb1ELb0ELb1EEEEEEEEEvNT_6ParamsE)
        /*0110*/ 	.word	0x00000028


	//----- nvinfo : EIATTR_MIN_STACK_SIZE
	.align		4
.L_67:
        /*0114*/ 	.byte	0x04, 0x12
        /*0116*/ 	.short	(.L_69 - .L_68)
	.align		4
.L_68:
        /*0118*/ 	.word	index@(_ZN7cutlass13device_kernelIN5flash11enable_sm90INS1_16FlashAttnFwdSm90INS1_25CollectiveMainloopFwdSm90ILi2EN4cute5tupleIJNS5_1CILi1EEES8_S8_EEENS6_IJNS7_ILi128EEENS7_ILi64EEENS7_ILi256EEEEEELi256ENS_6half_tEfNS_4arch4Sm90ELb0ELb1ELb0ELb1ELb1ELb1ELb0ELb1ELb1ELb1ELb0ELb0EEENS1_21CollectiveEpilogueFwdINS6_IJSA_SC_SB_EEES9_SE_SG_Li256ELb1ELb1ELb0ELb0EEENS1_36VarlenDynamicPersistentTileSchedulerILi128ELi64ELi256ELi128ELb0ELb1ELb1ELb1ELb0ELb1EEEEEEEEEvNT_6ParamsE)
        /*011c*/ 	.word	0x000000d8


	//----- nvinfo : EIATTR_MIN_STACK_SIZE
	.align		4
.L_69:
        /*0120*/ 	.byte	0x04, 0x12
        /*0122*/ 	.short	(.L_71 - .L_70)
	.align		4
.L_70:
        /*0124*/ 	.word	index@(_ZN7cutlass13device_kernelIN5flash11enable_sm90INS1_16FlashAttnFwdSm90INS1_25CollectiveMainloopFwdSm90ILi2EN4cute5tupleIJNS5_1CILi1EEES8_S8_EEENS6_IJNS7_ILi128EEENS7_ILi80EEENS7_ILi256EEEEEELi256ENS_6half_tEfNS_4arch4Sm90ELb1ELb0ELb0ELb0ELb1ELb0ELb0ELb1ELb1ELb1ELb0ELb0EEENS1_21CollectiveEpilogueFwdINS6_IJSA_SC_SB_EEES9_SE_SG_Li256ELb0ELb1ELb0ELb0EEENS1_30DynamicPersistentTileSchedulerILi256ELi128ELb0ELb1ELb1EEEEEEEEEvNT_6ParamsE)
        /*0128*/ 	.word	0x00000008


	//----- nvinfo : EIATTR_MIN_STACK_SIZE
	.align		4
.L_71:
        /*012c*/ 	.byte	0x04, 0x12
        /*012e*/ 	.short	(.L_73 - .L_72)
	.align		4
.L_72:
        /*0130*/ 	.word	index@(_ZN7cutlass13device_kernelIN5flash11enable_sm90INS1_16FlashAttnFwdSm90INS1_25CollectiveMainloopFwdSm90ILi2EN4cute5tupleIJNS5_1CILi1EEES8_S8_EEENS6_IJNS7_ILi128EEENS7_ILi80EEENS7_ILi256EEEEEELi256ENS_6half_tEfNS_4arch4Sm90ELb1ELb0ELb0ELb1ELb1ELb0ELb0ELb1ELb1ELb1ELb0ELb0EEENS1_21CollectiveEpilogueFwdINS6_IJSA_SC_SB_EEES9_SE_SG_Li256ELb1ELb1ELb0ELb0EEENS1_36VarlenDynamicPersistentTileSchedulerILi128ELi80ELi256ELi128ELb0ELb1ELb1ELb1ELb1ELb1EEEEEEEEEvNT_6ParamsE)
        /*0134*/ 	.word	0x00000030


	//----- nvinfo : EIATTR_MIN_STACK_SIZE
	.align		4
.L_73:
        /*0138*/ 	.byte	0x04, 0x12
        /*013a*/ 	.short	(.L_75 - .L_74)
	.align		4
.L_74:
        /*013c*/ 	.word	index@(_ZN7cutlass13device_kernelIN5flash11enable_sm90INS1_16FlashAttnFwdSm90INS1_25CollectiveMainloopFwdSm90ILi2EN4cute5tupleIJNS5_1CILi1EEES8_S8_EEENS6_IJNS7_ILi128EEENS7_ILi80EEENS7_ILi256EEEEEELi256ENS_6half_tEfNS_4arch4Sm90ELb1ELb0ELb0ELb1ELb1ELb1ELb0ELb1ELb1ELb1ELb0ELb0EEENS1_21CollectiveEpilogueFwdINS6_IJSA_SC_SB_EEES9_SE_SG_Li256ELb1ELb1ELb0ELb0EEENS1_36VarlenDynamicPersistentTileSchedulerILi128ELi80ELi256ELi128ELb0ELb1ELb1ELb1ELb1ELb1EEEEEEEEEvNT_6ParamsE)
        /*0140*/ 	.word	0x00000090
.L_75:


//--------------------- .nv.compat                --------------------------
	.section	.nv.compat,"",@"SHT_CUDA_COMPAT_INFO"
	.align	4
        /*0000*/ 	.byte	0x02, 0x09, 0x01, 0x00, 0x02, 0x02, 0x04, 0x00, 0x02, 0x05, 0x05, 0x00, 0x03, 0x07, 0x01, 0x01
        /*0010*/ 	.byte	0x02, 0x03, 0x01, 0x00, 0x02, 0x06, 0x01, 0x00, 0x04, 0x0b, 0x08, 0x00, 0x00, 0x00, 0x00, 0x00
        /*0020*/ 	.byte	0x00, 0x00, 0x00, 0x00


//--------------------- .nv.info._ZN7cutlass13device_kernelIN5flash11enable_sm90INS1_16FlashAttnFwdSm90INS1_25CollectiveMainloopFwdSm90ILi2EN4cute5tupleIJNS5_1CILi1EEES8_S8_EEENS6_IJNS7_ILi128EEENS7_ILi80EEENS7_ILi256EEEEEELi256ENS_6half_tEfNS_4arch4Sm90ELb0ELb0ELb0ELb0ELb1ELb0ELb0ELb1ELb1ELb1ELb0ELb0EEENS1_21CollectiveEpilogueFwdINS6_IJSA_SC_SB_EEES9_SE_SG_Li256ELb0ELb1ELb0ELb0EEENS1_29StaticPersistentTileSchedulerILb0EEEEEEEEEvNT_6ParamsE --------------------------
	.section	.nv.info._ZN7cutlass13device_kernelIN5flash11enable_sm90INS1_16FlashAttnFwdSm90INS1_25CollectiveMainloopFwdSm90ILi2EN4cute5tupleIJNS5_1CILi1EEES8_S8_EEENS6_IJNS7_ILi128EEENS7_ILi80EEENS7_ILi256EEEEEELi256ENS_6half_tEfNS_4arch4Sm90ELb0ELb0ELb0ELb0ELb1ELb0ELb0ELb1ELb1ELb1ELb0ELb0EEENS1_21CollectiveEpilogueFwdINS6_IJSA_SC_SB_EEES9_SE_SG_Li256ELb0ELb1ELb0ELb0EEENS1_29StaticPersistentTileSchedulerILb0EEEEEEEEEvNT_6ParamsE,"",@"SHT_CUDA_INFO"
	.sectionflags	@""
	.align	4


	//----- nvinfo : EIATTR_CUDA_API_VERSION
	.align		4
        /*0000*/ 	.byte	0x04, 0x37
        /*0002*/ 	.short	(.L_77 - .L_76)
.L_76:
        /*0004*/ 	.word	0x00000082


	//----- nvinfo : EIATTR_KPARAM_INFO
	.align		4
.L_77:
        /*0008*/ 	.byte	0x04, 0x17
        /*000a*/ 	.short	(.L_79 - .L_78)
.L_78:
        /*000c*/ 	.word	0x00000000
        /*0010*/ 	.short	0x0000
        /*0012*/ 	.short	0x0070
        /*0014*/ 	.byte	0x00, 0xf0, 0x01, 0x28


	//----- nvinfo : EIATTR_SPARSE_MMA_MASK
	.align		4
.L_79:
        /*0018*/ 	.byte	0x03, 0x50
        /*001a*/ 	.short	0x0000


	//----- nvinfo : EIATTR_MAXREG_COUNT
	.align		4
        /*001c*/ 	.byte	0x03, 0x1b
        /*001e*/ 	.short	0x00a8


	//----- nvinfo : EIATTR_NUM_BARRIERS
	.align		4
        /*0020*/ 	.byte	0x02, 0x4c
        /*0022*/ 	.byte	0x09
	.zero		1


	//----- nvinfo : EIATTR_EXTERNS
	.align		4
        /*0024*/ 	.byte	0x04, 0x0f
        /*0026*/ 	.short	(.L_81 - .L_80)


	//   ....[0]....
	.align		4
.L_80:
        /*0028*/ 	.word	index@(__assertfail)


	//----- nvinfo : EIATTR_ANNOTATIONS
	.align		4
.L_81:
        /*002c*/ 	.byte	0x04, 0x55
        /*002e*/ 	.short	(.L_83 - .L_82)


	//   ....[0]....
.L_82:
        /*0030*/ 	.word	0x00000001
        /*0034*/ 	.byte	0xa0, 0x08, 0x00, 0x00, 0x01, 0x00, 0x00, 0x00, 0x50, 0x09, 0x00, 0x00, 0x01, 0x00, 0x00, 0x00
        /*0044*/ 	.byte	0x00, 0xc3, 0x00, 0x00, 0x01, 0x00, 0x00, 0x00, 0xe0, 0xc3, 0x00, 0x00, 0x01, 0x00, 0x00, 0x00
        /*0054*/ 	.byte	0xb0, 0xc6, 0x00, 0x00, 0x01, 0x00, 0x00, 0x00, 0x60, 0xc7, 0x00, 0x00, 0x01, 0x00, 0x00, 0x00
        /*0064*/ 	.byte	0x00, 0xce, 0x00, 0x00, 0x01, 0x00, 0x00, 0x00, 0xa0, 0xd9, 0x00, 0x00, 0x01, 0x00, 0x00, 0x00
        /*0074*/ 	.byte	0xe0, 0xe1, 0x00, 0x00, 0x01, 0x00, 0x00, 0x00, 0x30, 0xf9, 0x00, 0x00, 0x01, 0x00, 0x00, 0x00
        /*0084*/ 	.byte	0xe0, 0xf9, 0x00, 0x00, 0x01, 0x00, 0x00, 0x00, 0x60, 0xfb, 0x00, 0x00


	//----- nvinfo : EIATTR_MERCURY_ISA_VERSION
	.align		4
.L_83:
        /*0090*/ 	.byte	0x03, 0x5f
        /*0092*/ 	.short	0x0101


	//----- nvinfo : EIATTR_INT_WARP_WIDE_INSTR_OFFSETS
	.align		4
        /*0094*/ 	.byte	0x04, 0x31
        /*0096*/ 	.short	(.L_85 - .L_84)


	//   ....[0]....
.L_84:
        /*0098*/ 	.word	0x000000c0


	//   ....[1]....
        /*009c*/ 	.word	0x000000d0


	//   ....[2]....
        /*00a0*/ 	.word	0x00000170


	//----- nvinfo : EIATTR_COOP_GROUP_MASK_REGIDS
	.align		4
.L_85:
        /*00a4*/ 	.byte	0x04, 0x29
        /*00a6*/ 	.short	(.L_87 - .L_86)


	//   ....[0]....
.L_86:
        /*00a8*/ 	.word	0xffffffff


	//   ....[1]....
        /*00ac*/ 	.word	0xffffffff


	//   ....[2]....
        /*00b0*/ 	.word	0xffffffff


	//   ....[3]....
        /*00b4*/ 	.word	0xffffffff


	//   ....[4]....
        /*00b8*/ 	.word	0xffffffff


	//   ....[5]....
        /*00bc*/ 	.word	0xffffffff


	//   ....[6]....
        /*00c0*/ 	.word	0xffffffff


	//   ....[7]....
        /*00c4*/ 	.word	0xffffffff


	//   ....[8]....
        /*00c8*/ 	.word	0xffffffff


	//   ....[9]....
        /*00cc*/ 	.word	0xffffffff


	//   ....[10]....
        /*00d0*/ 	.word	0xffffffff


	//   ....[11]....
        /*00d4*/ 	.word	0xffffffff


	//   ....[12]....
        /*00d8*/ 	.word	0xffffffff


	//   ....[13]....
        /*00dc*/ 	.word	0xffffffff


	//   ....[14]....
        /*00e0*/ 	.word	0xffffffff


	//   ....[15]....
        /*00e4*/ 	.word	0xffffffff


	//   ....[16]....
        /*00e8*/ 	.word	0xffffffff


	//   ....[17]....
        /*00ec*/ 	.word	0xffffffff


	//   ....[18]....
        /*00f0*/ 	.word	0xffffffff


	//   ....[19]....
        /*00f4*/ 	.word	0xffffffff


	//   ....[20]....
        /*00f8*/ 	.word	0xffffffff


	//   ....[21]....
        /*00fc*/ 	.word	0xffffffff


	//   ....[22]....
        /*0100*/ 	.word	0xffffffff


	//   ....[23]....
        /*0104*/ 	.word	0xffffffff


	//   ....[24]....
        /*0108*/ 	.word	0xffffffff


	//   ....[25]....
        /*010c*/ 	.word	0xffffffff


	//   ....[26]....
        /*0110*/ 	.word	0xffffffff


	//   ....[27]....
        /*0114*/ 	.word	0xffffffff


	//   ....[28]....
        /*0118*/ 	.word	0xffffffff


	//   ....[29]....
        /*011c*/ 	.word	0xffffffff


	//   ....[30]....
        /*0120*/ 	.word	0xffffffff


	//   ....[31]....
        /*0124*/ 	.word	0xffffffff


	//   ....[32]....
        /*0128*/ 	.word	0xffffffff


	//   ....[33]....
        /*012c*/ 	.word	0xffffffff


	//   ....[34]....
        /*0130*/ 	.word	0xffffffff


	//   ....[35]....
        /*0134*/ 	.word	0xffffffff


	//   ....[36]....
        /*0138*/ 	.word	0xffffffff


	//   ....[37]....
        /*013c*/ 	.word	0xffffffff


	//   ....[38]....
        /*0140*/ 	.word	0xffffffff


	//   ....[39]....
        /*0144*/ 	.word	0xffffffff


	//   ....[40]....
        /*0148*/ 	.word	0xffffffff


	//   ....[41]....
        /*014c*/ 	.word	0xffffffff


	//   ....[42]....
        /*0150*/ 	.word	0xffffffff


	//   ....[43]....
        /*0154*/ 	.word	0xffffffff


	//   ....[44]....
        /*0158*/ 	.word	0xffffffff


	//   ....[45]....
        /*015c*/ 	.word	0xffffffff


	//   ....[46]....
        /*0160*/ 	.word	0xffffffff


	//   ....[47]....
        /*0164*/ 	.word	0xffffffff


	//   ....[48]....
        /*0168*/ 	.word	0xffffffff


	//   ....[49]....
        /*016c*/ 	.word	0xffffffff


	//   ....[50]....
        /*0170*/ 	.word	0xffffffff


	//   ....[51]....
        /*0174*/ 	.word	0xffffffff


	//   ....[52]....
        /*0178*/ 	.word	0xffffffff


	//   ....[53]....
        /*017c*/ 	.word	0xffffffff


	//   ....[54]....
        /*0180*/ 	.word	0xffffffff


	//   ....[55]....
        /*0184*/ 	.word	0xffffffff


	//   ....[56]....
        /*0188*/ 	.word	0xffffffff


	//   ....[57]....
        /*018c*/ 	.word	0xffffffff


	//   ....[58]....
        /*0190*/ 	.word	0xffffffff


	//   ....[59]....
        /*0194*/ 	.word	0xffffffff


	//   ....[60]....
        /*0198*/ 	.word	0xffffffff


	//   ....[61]....
        /*019c*/ 	.word	0xffffffff


	//   ....[62]....
        /*01a0*/ 	.word	0xffffffff


	//   ....[63]....
        /*01a4*/ 	.word	0xffffffff


	//   ....[64]....
        /*01a8*/ 	.word	0xffffffff


	//   ....[65]....
        /*01ac*/ 	.word	0xffffffff


	//   ....[66]....
        /*01b0*/ 	.word	0xffffffff


	//   ....[67]....
        /*01b4*/ 	.word	0xffffffff


	//   ....[68]....
        /*01b8*/ 	.word	0xffffffff


	//   ....[69]....
        /*01bc*/ 	.word	0xffffffff


	//   ....[70]....
        /*01c0*/ 	.word	0xffffffff


	//   ....[71]....
        /*01c4*/ 	.word	0xffffffff


	//   ....[72]....
        /*01c8*/ 	.word	0xffffffff


	//   ....[73]....
        /*01cc*/ 	.word	0xffffffff


	//   ....[74]....
        /*01d0*/ 	.word	0xffffffff


	//   ....[75]....
        /*01d4*/ 	.word	0xffffffff


	//   ....[76]....
        /*01d8*/ 	.word	0xffffffff


	//   ....[77]....
        /*01dc*/ 	.word	0xffffffff


	//   ....[78]....
        /*01e0*/ 	.word	0xffffffff


	//   ....[79]....
        /*01e4*/ 	.word	0xffffffff


	//   ....[80]....
        /*01e8*/ 	.word	0xffffffff


	//   ....[81]....
        /*01ec*/ 	.word	0xffffffff


	//   ....[82]....
        /*01f0*/ 	.word	0xffffffff


	//   ....[83]....
        /*01f4*/ 	.word	0xffffffff


	//   ....[84]....
        /*01f8*/ 	.word	0xffffffff


	//   ....[85]....
        /*01fc*/ 	.word	0xffffffff


	//   ....[86]....
        /*0200*/ 	.word	0xffffffff


	//   ....[87]....
        /*0204*/ 	.word	0xffffffff


	//   ....[88]....
        /*0208*/ 	.word	0x0500000f


	//   ....[89]....
        /*020c*/ 	.word	0x0500000f


	//   ....[90]....
        /*0210*/ 	.word	0x0500000f


	//   ....[91]....
        /*0214*/ 	.word	0x0500000f


	//   ....[92]....
        /*0218*/ 	.word	0x0500000f


	//   ....[93]....
        /*021c*/ 	.word	0x0500000f


	//   ....[94]....
        /*0220*/ 	.word	0x0500000f


	//   ....[95]....
        /*0224*/ 	.word	0x0500000f


	//   ....[96]....
        /*0228*/ 	.word	0x0500000f


	//   ....[97]....
        /*022c*/ 	.word	0x0500000f


	//   ....[98]....
        /*0230*/ 	.word	0x0500000f


	//   ....[99]....
        /*0234*/ 	.word	0x0500000f


	//   ....[100]....
        /*0238*/ 	.word	0x0500000f


	//   ....[101]....
        /*023c*/ 	.word	0x0500000f


	//   ....[102]....
        /*0240*/ 	.word	0x0500000f


	//   ....[103]....
        /*0244*/ 	.word	0x0500000f


	//   ....[104]....
        /*0248*/ 	.word	0x0500000f


	//   ....[105]....
        /*024c*/ 	.word	0x0500000f


	//   ....[106]....
        /*0250*/ 	.word	0x0500000f


	//   ....[107]....
        /*0254*/ 	.word	0x0500000f


	//   ....[108]....
        /*0258*/ 	.word	0x0500000f


	//   ....[109]....
        /*025c*/ 	.word	0x0500000f


	//   ....[110]....
        /*0260*/ 	.word	0x0500000f


	//   ....[111]....
        /*0264*/ 	.word	0x0500000f


	//   ....[112]....
        /*0268*/ 	.word	0x0500000f


	//   ....[113]....
        /*026c*/ 	.word	0x0500000f


	//   ....[114]....
        /*0270*/ 	.word	0x0500000f


	//   ....[115]....
        /*0274*/ 	.word	0x0500000f


	//   ....[116]....
        /*0278*/ 	.word	0x0500000f


	//   ....[117]....
        /*027c*/ 	.word	0x0500000f


	//   ....[118]....
        /*0280*/ 	.word	0x0500000f


	//   ....[119]....
        /*0284*/ 	.word	0x0500000f


	//   ....[120]....
        /*0288*/ 	.word	0x0500000f


	//   ....[121]....
        /*028c*/ 	.word	0x0500000f


	//   ....[122]....
        /*0290*/ 	.word	0x0500000f


	//   ....[123]....
        /*0294*/ 	.word	0x0500000f


	//   ....[124]....
        /*0298*/ 	.word	0x0500000f


	//   ....[125]....
        /*029c*/ 	.word	0x0500000f


	//   ....[126]....
        /*02a0*/ 	.word	0x0500000f


	//   ....[127]....
        /*02a4*/ 	.word	0x0500000f


	//   ....[128]....
        /*02a8*/ 	.word	0x0500000f


	//   ....[129]....
        /*02ac*/ 	.word	0x0500000f


	//   ....[130]....
        /*02b0*/ 	.word	0x0500000f


	//   ....[131]....
        /*02b4*/ 	.word	0x0500000f


	//   ....[132]....
        /*02b8*/ 	.word	0x0500000f


	//   ....[133]....
        /*02bc*/ 	.word	0x0500000f


	//   ....[134]....
        /*02c0*/ 	.word	0x0500000f


	//   ....[135]....
        /*02c4*/ 	.word	0x0500000f


	//   ....[136]....
        /*02c8*/ 	.word	0x0500000f


	//   ....[137]....
        /*02cc*/ 	.word	0x0500000f


	//   ....[138]....
        /*02d0*/ 	.word	0x0500000f


	//   ....[139]....
        /*02d4*/ 	.word	0x0500000f


	//   ....[140]....
        /*02d8*/ 	.word	0x0500000f


	//   ....[141]....
        /*02dc*/ 	.word	0x0500000f


	//   ....[142]....
        /*02e0*/ 	.word	0x0500000f


	//   ....[143]....
        /*02e4*/ 	.word	0x0500000f


	//   ....[144]....
        /*02e8*/ 	.word	0x0500000f


	//   ....[145]....
        /*02ec*/ 	.word	0x0500000f


	//----- nvinfo : EIATTR_COOP_GROUP_INSTR_OFFSETS
	.align		4
.L_87:
        /*02f0*/ 	.byte	0x04, 0x28
        /*02f2*/ 	.short	(.L_89 - .L_88)


	//   ....[0]....
.L_88:
        /*02f4*/ 	.word	0x00000070


	//   ....[1]....
        /*02f8*/ 	.word	0x000000b0


	//   ....[2]....
        /*02fc*/ 	.word	0x000002d0


	//   ....[3]....
        /*0300*/ 	.word	0x00000430


	//   ....[4]....
        /*0304*/ 	.word	0x00000550


	//   ....[5]....
        /*0308*/ 	.word	0x000006b0


	//   ....[6]....
        /*030c*/ 	.word	0x00000d40


	//   ....[7]....
        /*0310*/ 	.word	0x00004060


	//   ....[8]....
        /*0314*/ 	.word	0x00004160


	//   ....[9]....
        /*0318*/ 	.word	0x00004570


	//   ....[10]....
        /*031c*/ 	.word	0x000045f0


	//   ....[11]....
        /*0320*/ 	.word	0x000083b0


	//   ....[12]....
        /*0324*/ 	.word	0x000083c0


	//   ....[13]....
        /*0328*/ 	.word	0x000083f0


	//   ....[14]....
        /*032c*/ 	.word	0x00008400


	//   ....[15]....
        /*0330*/ 	.word	0x000097c0


	//   ....[16]....
        /*0334*/ 	.word	0x00009800


	//   ....[17]....
        /*0338*/ 	.word	0x000098a0


	//   ....[18]....
        /*033c*/ 	.word	0x000098c0


	//   ....[19]....
        /*0340*/ 	.word	0x0000b5e0


	//   ....[20]....
        /*0344*/ 	.word	0x0000b610


	//   ....[21]....
        /*0348*/ 	.word	0x0000b740


	//   ....[22]....
        /*034c*/ 	.word	0x0000b7a0


	//   ....[23]....
        /*0350*/ 	.word	0x0000bc30


	//   ....[24]....
        /*0354*/ 	.word	0x0000bc70


	//   ....[25]....
        /*0358*/ 	.word	0x0000bde0


	//   ....[26]....
        /*035c*/ 	.word	0x0000be00


	//   ....[27]....
        /*0360*/ 	.word	0x0000bf30


	//   ....[28]....
        /*0364*/ 	.word	0x0000bf50


	//   ....[29]....
        /*0368*/ 	.word	0x0000c0a0


	//   ....[30]....
        /*036c*/ 	.word	0x0000c0d0


	//   ....[31]....
        /*0370*/ 	.word	0x0000d300


	//   ....[32]....
        /*0374*/ 	.word	0x0000d330


	//   ....[33]....
        /*0378*/ 	.word	0x0000d360


	//   ....[34]....
        /*037c*/ 	.word	0x0000d3c0


	//   ....[35]....
        /*0380*/ 	.word	0x0000d420


	//   ....[36]....
        /*0384*/ 	.word	0x0000d470


	//   ....[37]....
        /*0388*/ 	.word	0x0000d520


	//   ....[38]....
        /*038c*/ 	.word	0x0000d540


	//   ....[39]....
        /*0390*/ 	.word	0x0000d5e0


	//   ....[40]....
        /*0394*/ 	.word	0x0000d600


	//   ....[41]....
        /*0398*/ 	.word	0x0000dc90


	//   ....[42]....
        /*039c*/ 	.word	0x0000dcb0


	//   ....[43]....
        /*03a0*/ 	.word	0x0000dce0


	//   ....[44]....
        /*03a4*/ 	.word	0x0000dd20


	//   ....[45]....
        /*03a8*/ 	.word	0x0000ddb0


	//   ....[46]....
        /*03ac*/ 	.word	0x0000ddd0


	//   ....[47]....
        /*03b0*/ 	.word	0x0000de70


	//   ....[48]....
        /*03b4*/ 	.word	0x0000de90


	//   ....[49]....
        /*03b8*/ 	.word	0x0000df30


	//   ....[50]....
        /*03bc*/ 	.word	0x0000df50


	//   ....[51]....
        /*03c0*/ 	.word	0x0000dff0


	//   ....[52]....
        /*03c4*/ 	.word	0x0000e010


	//   ....[53]....
        /*03c8*/ 	.word	0x0000e0b0


	//   ....[54]....
        /*03cc*/ 	.word	0x0000e0d0


	//   ....[55]....
        /*03d0*/ 	.word	0x0000e170


	//   ....[56]....
        /*03d4*/ 	.word	0x0000e190


	//   ....[57]....
        /*03d8*/ 	.word	0x0000e810


	//   ....[58]....
        /*03dc*/ 	.word	0x0000e840


	//   ....[59]....
        /*03e0*/ 	.word	0x0000e850


	//   ....[60]....
        /*03e4*/ 	.word	0x0000e870


	//   ....[61]....
        /*03e8*/ 	.word	0x0000e8e0


	//   ....[62]....
        /*03ec*/ 	.word	0x0000e900


	//   ....[63]....
        /*03f0*/ 	.word	0x0000e960


	//   ....[64]....
        /*03f4*/ 	.word	0x0000e980


	//   ....[65]....
        /*03f8*/ 	.word	0x0000e9e0


	//   ....[66]....
        /*03fc*/ 	.word	0x0000ea00


	//   ....[67]....
        /*0400*/ 	.word	0x0000ecd0


	//   ....[68]....
        /*0404*/ 	.word	0x0000ecf0


	//   ....[69]....
        /*0408*/ 	.word	0x0000ed10


	//   ....[70]....
        /*040c*/ 	.word	0x0000edb0


	//   ....[71]....
        /*0410*/ 	.word	0x0000edd0


	//   ....[72]....
        /*0414*/ 	.word	0x0000ee70


	//   ....[73]....
        /*0418*/ 	.word	0x0000ee90


	//   ....[74]....
        /*041c*/ 	.word	0x0000ef30


	//   ....[75]....
        /*0420*/ 	.word	0x0000ef50


	//   ....[76]....
        /*0424*/ 	.word	0x0000ef60


	//   ....[77]....
        /*0428*/ 	.word	0x0000f460


	//   ....[78]....
        /*042c*/ 	.word	0x0000f480


	//   ....[79]....
        /*0430*/ 	.word	0x0000f4a0


	//   ....[80]....
        /*0434*/ 	.word	0x0000f4e0


	//   ....[81]....
        /*0438*/ 	.word	0x0000f570


	//   ....[82]....
        /*043c*/ 	.word	0x0000f5a0


	//   ....[83]....
        /*0440*/ 	.word	0x0000f630


	//   ....[84]....
        /*0444*/ 	.word	0x0000f660


	//   ....[85]....
        /*0448*/ 	.word	0x0000f670


	//   ....[86]....
        /*044c*/ 	.word	0x0000f700


	//   ....[87]....
        /*0450*/ 	.word	0x0000fae0


	//   ....[88]....
        /*0454*/ 	.word	0x0000ffe0


	//   ....[89]....
        /*0458*/ 	.word	0x000100d0


	//   ....[90]....
        /*045c*/ 	.word	0x000101a0


	//   ....[91]....
        /*0460*/ 	.word	0x00010240


	//   ....[92]....
        /*0464*/ 	.word	0x00010310


	//   ....[93]....
        /*0468*/ 	.word	0x00010390


	//   ....[94]....
        /*046c*/ 	.word	0x00010480


	//   ....[95]....
        /*0470*/ 	.word	0x00010500


	//   ....[96]....
        /*0474*/ 	.word	0x000105f0


	//   ....[97]....
        /*0478*/ 	.word	0x00010680


	//   ....[98]....
        /*047c*/ 	.word	0x00010750


	//   ....[99]....
        /*0480*/ 	.word	0x000107e0


	//   ....[100]....
        /*0484*/ 	.word	0x00010850


	//   ....[101]....
        /*0488*/ 	.word	0x000108d0


	//   ....[102]....
        /*048c*/ 	.word	0x000109a0


	//   ....[103]....
        /*0490*/ 	.word	0x00010a10


	//   ....[104]....
        /*0494*/ 	.word	0x00010b10


	//   ....[105]....
        /*0498*/ 	.word	0x00010b80


	//   ....[106]....
        /*049c*/ 	.word	0x00010c80


	//   ....[107]....
        /*04a0*/ 	.word	0x00010cf0


	//   ....[108]....
        /*04a4*/ 	.word	0x00010df0


	//   ....[109]....
        /*04a8*/ 	.word	0x00010e60


	//   ....[110]....
        /*04ac*/ 	.word	0x00010f60


	//   ....[111]....
        /*04b0*/ 	.word	0x00010fd0


	//   ....[112]....
        /*04b4*/ 	.word	0x000110d0


	//   ....[113]....
        /*04b8*/ 	.word	0x00011140


	//   ....[114]....
        /*04bc*/ 	.word	0x00011220


	//   ....[115]....
        /*04c0*/ 	.word	0x00011360


	//   ....[116]....
        /*04c4*/ 	.word	0x00011410


	//   ....[117]....
        /*04c8*/ 	.word	0x00011470


	//   ....[118]....
        /*04cc*/ 	.word	0x00011540


	//   ....[119]....
        /*04d0*/ 	.word	0x000115a0


	//   ....[120]....
        /*04d4*/ 	.word	0x00011670


	//   ....[121]....
        /*04d8*/ 	.word	0x000116d0


	//   ....[122]....
        /*04dc*/ 	.word	0x000117a0


	//   ....[123]....
        /*04e0*/ 	.word	0x00011800


	//   ....[124]....
        /*04e4*/ 	.word	0x000118d0


	//   ....[125]....
        /*04e8*/ 	.word	0x000119b0


	//   ....[126]....
        /*04ec*/ 	.word	0x00011a50


	//   ....[127]....
        /*04f0*/ 	.word	0x00011ab0


	//   ....[128]....
        /*04f4*/ 	.word	0x00011bc0


	//   ....[129]....
        /*04f8*/ 	.word	0x00011c20


	//   ....[130]....
        /*04fc*/ 	.word	0x00011d30


	//   ....[131]....
        /*0500*/ 	.word	0x00011d90


	//   ....[132]....
        /*0504*/ 	.word	0x00011ea0


	//   ....[133]....
        /*0508*/ 	.word	0x00011f00


	//   ....[134]....
        /*050c*/ 	.word	0x00011fc0


	//   ....[135]....
        /*0510*/ 	.word	0x00012120


	//   ....[136]....
        /*0514*/ 	.word	0x000121c0


	//   ....[137]....
        /*0518*/ 	.word	0x00012220


	//   ....[138]....
        /*051c*/ 	.word	0x000122f0


	//   ....[139]....
        /*0520*/ 	.word	0x000123d0


	//   ....[140]....
        /*0524*/ 	.word	0x00012490


	//   ....[141]....
        /*0528*/ 	.word	0x00012570


	//   ....[142]....
        /*052c*/ 	.word	0x00012630


	//   ....[143]....
        /*0530*/ 	.word	0x00012710


	//   ....[144]....
        /*0534*/ 	.word	0x000127d0


	//   ....[145]....
        /*0538*/ 	.word	0x00012960


	//----- nvinfo : EIATTR_REG_RECONFIG
	.align		4
.L_89:
        /*053c*/ 	.byte	0x01, 0x54
	.zero		2


	//----- nvinfo : EIATTR_SYSCALL_OFFSETS
	.align		4
        /*0540*/ 	.byte	0x04, 0x46
        /*0542*/ 	.short	(.L_91 - .L_90)


	//   ....[0]....
.L_90:
        /*0544*/ 	.word	0x000010f0


	//   ....[1]....
        /*0548*/ 	.word	0x0000caf0


	//   ....[2]....
        /*054c*/ 	.word	0x0000cc30


	//   ....[3]....
        /*0550*/ 	.word	0x0000cd20


	//   ....[4]....
        /*0554*/ 	.word	0x0000d990


	//----- nvinfo : EIATTR_MBARRIER_INSTR_OFFSETS
	.align		4
.L_91:
        /*0558*/ 	.byte	0x04, 0x39
        /*055a*/ 	.short	(.L_93 - .L_92)


	//   ....[0]....
.L_92:
        /*055c*/ 	.word	0x00000180
        /*0560*/ 	.word	0x000000ff
        /*0564*/ 	.word	0x00038800
        /*0568*/ 	.short	0x0100
        /*056a*/ 	.byte	0x08
	.zero		1


	//   ....[1]....
        /*056c*/ 	.word	0x00000190
        /*0570*/ 	.word	0x000000ff
        /*0574*/ 	.word	0x00038820
        /*0578*/ 	.short	0x0100
        /*057a*/ 	.byte	0x08
	.zero		1


	//   ....[2]....
        /*057c*/ 	.word	0x00000280
        /*0580*/ 	.word	0x000000ff
        /*0584*/ 	.word	0x00038830
        /*0588*/ 	.short	0x0100
        /*058a*/ 	.byte	0x08
	.zero		1


	//   ....[3]....
        /*058c*/ 	.word	0x00000290
        /*0590*/ 	.word	0x000000ff
        /*0594*/ 	.word	0x00038840
        /*0598*/ 	.short	0x0100
        /*059a*/ 	.byte	0x08
	.zero		1


	//   ....[4]....
        /*059c*/ 	.word	0x000002a0
        /*05a0*/ 	.word	0x000000ff
        /*05a4*/ 	.word	0x00038838
        /*05a8*/ 	.short	0x0100
        /*05aa*/ 	.byte	0x08
	.zero		1


	//   ....[5]....
        /*05ac*/ 	.word	0x000002b0
        /*05b0*/ 	.word	0x000000ff
        /*05b4*/ 	.word	0x00038848
        /*05b8*/ 	.short	0x0100
        /*05ba*/ 	.byte	0x08
	.zero		1


	//   ....[6]....
        /*05bc*/ 	.word	0x000003e0
        /*05c0*/ 	.word	0x000000ff
        /*05c4*/ 	.word	0x00038850
        /*05c8*/ 	.short	0x0100
        /*05ca*/ 	.byte	0x08
	.zero		1


	//   ....[7]....
        /*05cc*/ 	.word	0x000003f0
        /*05d0*/ 	.word	0x000000ff
        /*05d4*/ 	.word	0x00038860
        /*05d8*/ 	.short	0x0100
        /*05da*/ 	.byte	0x08
	.zero		1


	//   ....[8]....
        /*05dc*/ 	.word	0x00000400
        /*05e0*/ 	.word	0x000000ff
        /*05e4*/ 	.word	0x00038858
        /*05e8*/ 	.short	0x0100
        /*05ea*/ 	.byte	0x08
	.zero		1


	//   ....[9]....
        /*05ec*/ 	.word	0x00000410
        /*05f0*/ 	.word	0x000000ff
        /*05f4*/ 	.word	0x00038868
        /*05f8*/ 	.short	0x0100
        /*05fa*/ 	.byte	0x08
	.zero		1


	//   ....[10]....
        /*05fc*/ 	.word	0x00000500
        /*0600*/ 	.word	0x000000ff
        /*0604*/ 	.word	0x00038870
        /*0608*/ 	.short	0x0100
        /*060a*/ 	.byte	0x06
	.zero		1


	//   ....[11]....
        /*060c*/ 	.word	0x00000510
        /*0610*/ 	.word	0x000000ff
        /*0614*/ 	.word	0x00038880
        /*0618*/ 	.short	0x0100
        /*061a*/ 	.byte	0x06
	.zero		1


	//   ....[12]....
        /*061c*/ 	.word	0x00000520
        /*0620*/ 	.word	0x000000ff
        /*0624*/ 	.word	0x00038878
        /*0628*/ 	.short	0x0100
        /*062a*/ 	.byte	0x06
	.zero		1


	//   ....[13]....
        /*062c*/ 	.word	0x00000530
        /*0630*/ 	.word	0x000000ff
        /*0634*/ 	.word	0x00038888
        /*0638*/ 	.short	0x0100
        /*063a*/ 	.byte	0x06
	.zero		1


	//   ....[14]....
        /*063c*/ 	.word	0x00000660
        /*0640*/ 	.word	0x000000ff
        /*0644*/ 	.word	0x00038890
        /*0648*/ 	.short	0x0100
        /*064a*/ 	.byte	0x08
	.zero		1


	//   ....[15]....
        /*064c*/ 	.word	0x00000670
        /*0650*/ 	.word	0x000000ff
        /*0654*/ 	.word	0x000388a0
        /*0658*/ 	.short	0x0100
        /*065a*/ 	.byte	0x08
	.zero		1


	//   ....[16]....
        /*065c*/ 	.word	0x00000680
        /*0660*/ 	.word	0x000000ff
        /*0664*/ 	.word	0x00038898
        /*0668*/ 	.short	0x0100
        /*066a*/ 	.byte	0x08
	.zero		1


	//   ....[17]....
        /*066c*/ 	.word	0x00000690
        /*0670*/ 	.word	0x000000ff
        /*0674*/ 	.word	0x000388a8
        /*0678*/ 	.short	0x0100
        /*067a*/ 	.byte	0x08
	.zero		1


	//   ....[18]....
        /*067c*/ 	.word	0x000007d0
        /*0680*/ 	.word	0x000000ff
        /*0684*/ 	.word	0x000388b0
        /*0688*/ 	.short	0x0100
        /*068a*/ 	.byte	0x08
	.zero		1


	//   ....[19]....
        /*068c*/ 	.word	0x000007e0
        /*0690*/ 	.word	0x000000ff
        /*0694*/ 	.word	0x000388c0
        /*0698*/ 	.short	0x0100
        /*069a*/ 	.byte	0x08
	.zero		1


	//   ....[20]....
        /*069c*/ 	.word	0x000007f0
        /*06a0*/ 	.word	0x000000ff
        /*06a4*/ 	.word	0x000388b8
        /*06a8*/ 	.short	0x0100
        /*06aa*/ 	.byte	0x08
	.zero		1


	//   ....[21]....
        /*06ac*/ 	.word	0x00000800
        /*06b0*/ 	.word	0x000000ff
        /*06b4*/ 	.word	0x000388c8
        /*06b8*/ 	.short	0x0100
        /*06ba*/ 	.byte	0x08
	.zero		1


	//   ....[22]....
        /*06bc*/ 	.word	0x00001170
        /*06c0*/ 	.word	0x000000ff
        /*06c4*/ 	.word	0x00038800
        /*06c8*/ 	.short	0x010a
        /*06ca*/ 	.byte	0x28
	.zero		1


	//   ....[23]....
        /*06cc*/ 	.word	0x00001200
        /*06d0*/ 	.word	0x00000000
        /*06d4*/ 	.word	0x00038830
        /*06d8*/ 	.short	0x010a
        /*06da*/ 	.byte	0x3f
	.zero		1


	//   ....[24]....
        /*06dc*/ 	.word	0x00001250
        /*06e0*/ 	.word	0x00000000
        /*06e4*/ 	.word	0x00038830
        /*06e8*/ 	.short	0x010a
        /*06ea*/ 	.byte	0x3f
	.zero		1


	//   ....[25]....
        /*06ec*/ 	.word	0x000038a0
        /*06f0*/ 	.word	0x000000ff
        /*06f4*/ 	.word	0x00000000
        /*06f8*/ 	.short	0x0101
        /*06fa*/ 	.byte	0x04
	.zero		1


	//   ....[26]....
        /*06fc*/ 	.word	0x000054b0
        /*0700*/ 	.word	0x000000ff
        /*0704*/ 	.word	0x00038830
        /*0708*/ 	.short	0x010a
        /*070a*/ 	.byte	0x3c
	.zero		1


	//   ....[27]....
        /*070c*/ 	.word	0x000054f0
        /*0710*/ 	.word	0x000000ff
        /*0714*/ 	.word	0x00038830
        /*0718*/ 	.short	0x010a
        /*071a*/ 	.byte	0x3c
	.zero		1


	//   ....[28]....
        /*071c*/ 	.word	0x00007e40
        /*0720*/ 	.word	0x000000ff
        /*0724*/ 	.word	0x00038850
        /*0728*/ 	.short	0x010a
        /*072a*/ 	.byte	0x04
	.zero		1


	//   ....[29]....
        /*072c*/ 	.word	0x00007e80
        /*0730*/ 	.word	0x000000ff
        /*0734*/ 	.word	0x00038850
        /*0738*/ 	.short	0x010a
        /*073a*/ 	.byte	0x04
	.zero		1


	//   ....[30]....
        /*073c*/ 	.word	0x00008250
        /*0740*/ 	.word	0x000000ff
        /*0744*/ 	.word	0x00000000
        /*0748*/ 	.short	0x0101
        /*074a*/ 	.byte	0x3c
	.zero		1


	//   ....[31]....
        /*074c*/ 	.word	0x00008d90
        /*0750*/ 	.word	0x000000ff
        /*0754*/ 	.word	0x00000000
        /*0758*/ 	.short	0x0101
        /*075a*/ 	.byte	0x04
	.zero		1


	//   ....[32]....
        /*075c*/ 	.word	0x00009710
        /*0760*/ 	.word	0x000000ff
        /*0764*/ 	.word	0x00038850
        /*0768*/ 	.short	0x010a
        /*076a*/ 	.byte	0x0c
	.zero		1


	//   ....[33]....
        /*076c*/ 	.word	0x00009750
        /*0770*/ 	.word	0x000000ff
        /*0774*/ 	.word	0x00038850
        /*0778*/ 	.short	0x010a
        /*077a*/ 	.byte	0x0c
	.zero		1


	//   ....[34]....
        /*077c*/ 	.word	0x0000a6a0
        /*0780*/ 	.word	0x000000ff
        /*0784*/ 	.word	0x00000000
        /*0788*/ 	.short	0x0101
        /*078a*/ 	.byte	0x05
	.zero		1


	//   ....[35]....
        /*078c*/ 	.word	0x0000bc60
        /*0790*/ 	.word	0x000000ff
        /*0794*/ 	.word	0x00000000
        /*0798*/ 	.short	0x0101
        /*079a*/ 	.byte	0x04
	.zero		1


	//   ....[36]....
        /*079c*/ 	.word	0x0000d180
        /*07a0*/ 	.word	0x00000000
        /*07a4*/ 	.word	0x00038840
        /*07a8*/ 	.short	0x010a
        /*07aa*/ 	.byte	0x3f
	.zero		1


	//   ....[37]....
        /*07ac*/ 	.word	0x0000d770
        /*07b0*/ 	.word	0x00000000
        /*07b4*/ 	.word	0x00038830
        /*07b8*/ 	.short	0x0107
        /*07ba*/ 	.byte	0x3f
	.zero		1


	//   ....[38]....
        /*07bc*/ 	.word	0x0000d830
        /*07c0*/ 	.word	0x00000000
        /*07c4*/ 	.word	0x00038830
        /*07c8*/ 	.short	0x0101
        /*07ca*/ 	.byte	0x3f
	.zero		1


	//   ....[39]....
        /*07cc*/ 	.word	0x0000e2a0
        /*07d0*/ 	.word	0x000000ff
        /*07d4*/ 	.word	0x00038800
        /*07d8*/ 	.short	0x0107
        /*07da*/ 	.byte	0x27
	.zero		1


	//   ....[40]....
        /*07dc*/ 	.word	0x0000e300
        /*07e0*/ 	.word	0x000000ff
        /*07e4*/ 	.word	0x00038800
        /*07e8*/ 	.short	0x0101
        /*07ea*/ 	.byte	0x27
	.zero		1


	//   ....[41]....
        /*07ec*/ 	.word	0x0000e320
        /*07f0*/ 	.word	0x000000ff
        /*07f4*/ 	.word	0x00038820
        /*07f8*/ 	.short	0x010a
        /*07fa*/ 	.byte	0x27
	.zero		1


	//   ....[42]....
        /*07fc*/ 	.word	0x0000e630
        /*0800*/ 	.word	0x00000007
        /*0804*/ 	.word	0x00038840
        /*0808*/ 	.short	0x010a
        /*080a*/ 	.byte	0x3f
	.zero		1


	//   ....[43]....
        /*080c*/ 	.word	0x0000eaf0
        /*0810*/ 	.word	0x00000007
        /*0814*/ 	.word	0x00038830
        /*0818*/ 	.short	0x0107
        /*081a*/ 	.byte	0x3f
	.zero		1


	//   ....[44]....
        /*081c*/ 	.word	0x0000eba0
        /*0820*/ 	.word	0x00000007
        /*0824*/ 	.word	0x00038830
        /*0828*/ 	.short	0x0101
        /*082a*/ 	.byte	0x3f
	.zero		1


	//   ....[45]....
        /*082c*/ 	.word	0x0000ec20
        /*0830*/ 	.word	0x00000007
        /*0834*/ 	.word	0x00038860
        /*0838*/ 	.short	0x010a
        /*083a*/ 	.byte	0x3f
	.zero		1


	//   ....[46]....
        /*083c*/ 	.word	0x0000f1a0
        /*0840*/ 	.word	0x00000007
        /*0844*/ 	.word	0x00038850
        /*0848*/ 	.short	0x0107
        /*084a*/ 	.byte	0x3f
	.zero		1


	//   ....[47]....
        /*084c*/ 	.word	0x0000f2c0
        /*0850*/ 	.word	0x00000007
        /*0854*/ 	.word	0x00038850
        /*0858*/ 	.short	0x0101
        /*085a*/ 	.byte	0x3f
	.zero		1


	//   ....[48]....
        /*085c*/ 	.word	0x0000f3a0
        /*0860*/ 	.word	0x00000004
        /*0864*/ 	.word	0x00038860
        /*0868*/ 	.short	0x010a
        /*086a*/ 	.byte	0x3f
	.zero		1


	//   ....[49]....
        /*086c*/ 	.word	0x0000f880
        /*0870*/ 	.word	0x00000004
        /*0874*/ 	.word	0x00038850
        /*0878*/ 	.short	0x0107
        /*087a*/ 	.byte	0x3f
	.zero		1


	//   ....[50]....
        /*087c*/ 	.word	0x0000f970
        /*0880*/ 	.word	0x00000004
        /*0884*/ 	.word	0x00038850
        /*0888*/ 	.short	0x0101
        /*088a*/ 	.byte	0x3f
	.zero		1


	//   ....[51]....
        /*088c*/ 	.word	0x0000fa60
        /*0890*/ 	.word	0x00000005
        /*0894*/ 	.word	0x00038820
        /*0898*/ 	.short	0x010a
        /*089a*/ 	.byte	0x3f
	.zero		1


	//   ....[52]....
        /*089c*/ 	.word	0x0000fc00
        /*08a0*/ 	.word	0x00000003
        /*08a4*/ 	.word	0x00038840
        /*08a8*/ 	.short	0x010a
        /*08aa*/ 	.byte	0x3f
	.zero		1


	//   ....[53]....
        /*08ac*/ 	.word	0x0000fca0
        /*08b0*/ 	.word	0x00000005
        /*08b4*/ 	.word	0x00038840
        /*08b8*/ 	.short	0x010a
        /*08ba*/ 	.byte	0x3f
	.zero		1


	//   ....[54]....
        /*08bc*/ 	.word	0x0000fce0
        /*08c0*/ 	.word	0x00000003
        /*08c4*/ 	.word	0x00038860
        /*08c8*/ 	.short	0x010a
        /*08ca*/ 	.byte	0x3f
	.zero		1


	//   ....[55]....
        /*08cc*/ 	.word	0x0000fd20
        /*08d0*/ 	.word	0x00000005
        /*08d4*/ 	.word	0x00038860
        /*08d8*/ 	.short	0x010a
        /*08da*/ 	.byte	0x3f
	.zero		1


	//   ....[56]....
        /*08dc*/ 	.word	0x0000fd90
        /*08e0*/ 	.word	0x00000003
        /*08e4*/ 	.word	0x00038800
        /*08e8*/ 	.short	0x010a
        /*08ea*/ 	.byte	0x3f
	.zero		1


	//   ....[57]....
        /*08ec*/ 	.word	0x0000fde0
        /*08f0*/ 	.word	0x00000000
        /*08f4*/ 	.word	0x00038830
        /*08f8*/ 	.short	0x010a
        /*08fa*/ 	.byte	0x3f
	.zero		1


	//   ....[58]....
        /*08fc*/ 	.word	0x0000fe40
        /*0900*/ 	.word	0x00000004
        /*0904*/ 	.word	0x00038830
        /*0908*/ 	.short	0x010a
        /*090a*/ 	.byte	0x3f
	.zero		1


	//   ....[59]....
        /*090c*/ 	.word	0x0000fea0
        /*0910*/ 	.word	0x00000003
        /*0914*/ 	.word	0x00038850
        /*0918*/ 	.short	0x010a
        /*091a*/ 	.byte	0x3f
	.zero		1


	//   ....[60]....
        /*091c*/ 	.word	0x0000ff00
        /*0920*/ 	.word	0x00000007
        /*0924*/ 	.word	0x00038850
        /*0928*/ 	.short	0x010a
        /*092a*/ 	.byte	0x3f
	.zero		1


	//   ....[61]....
        /*092c*/ 	.word	0x00010020
        /*0930*/ 	.word	0x00000000
        /*0934*/ 	.word	0x00038840
        /*0938*/ 	.short	0x010a
        /*093a*/ 	.byte	0x3f
	.zero		1


	//   ....[62]....
        /*093c*/ 	.word	0x00011260
        /*0940*/ 	.word	0x00000003
        /*0944*/ 	.word	0x00038820
        /*0948*/ 	.short	0x010a
        /*094a*/ 	.byte	0x3f
	.zero		1


	//   ....[63]....
        /*094c*/ 	.word	0x000112b0
        /*0950*/ 	.word	0x00000007
        /*0954*/ 	.word	0x00038840
        /*0958*/ 	.short	0x010a
        /*095a*/ 	.byte	0x3f
	.zero		1


	//   ....[64]....
        /*095c*/ 	.word	0x00011900
        /*0960*/ 	.word	0x00000007
        /*0964*/ 	.word	0x00038860
        /*0968*/ 	.short	0x010a
        /*096a*/ 	.byte	0x3f
	.zero		1


	//   ....[65]....
        /*096c*/ 	.word	0x00012070
        /*0970*/ 	.word	0x00000004
        /*0974*/ 	.word	0x00038860
        /*0978*/ 	.short	0x010a
        /*097a*/ 	.byte	0x3f
	.zero		1


	//   ....[66]....
        /*097c*/ 	.word	0x00012880
        /*0980*/ 	.word	0x00000005
        /*0984*/ 	.word	0x00038820
        /*0988*/ 	.short	0x010a
        /*098a*/ 	.byte	0x3f
	.zero		1


	//   ....[67]....
        /*098c*/ 	.word	0x00012a20
        /*0990*/ 	.word	0x00000003
        /*0994*/ 	.word	0x00038840
        /*0998*/ 	.short	0x010a
        /*099a*/ 	.byte	0x3f
	.zero		1


	//   ....[68]....
        /*099c*/ 	.word	0x00012a70
        /*09a0*/ 	.word	0x00000005
        /*09a4*/ 	.word	0x00038840
        /*09a8*/ 	.short	0x010a
        /*09aa*/ 	.byte	0x3f
	.zero		1


	//   ....[69]....
        /*09ac*/ 	.word	0x00012ac0
        /*09b0*/ 	.word	0x00000003
        /*09b4*/ 	.word	0x00038860
        /*09b8*/ 	.short	0x010a
        /*09ba*/ 	.byte	0x3f
	.zero		1


	//----- nvinfo : EIATTR_NUM_MBARRIERS
	.align		4
.L_93:
        /*09bc*/ 	.byte	0x03, 0x38
        /*09be*/ 	.short	0x0016


	//----- nvinfo : EIATTR_EXIT_INSTR_OFFSETS
	.align		4
        /*09c0*/ 	.byte	0x04, 0x1c
        /*09c2*/ 	.short	(.L_95 - .L_94)


	//   ....[0]....
.L_94:
        /*09c4*/ 	.word	0x00000940


	//   ....[1]....
        /*09c8*/ 	.word	0x0000c260


	//   ....[2]....
        /*09cc*/ 	.word	0x0000fd70


	//----- nvinfo : EIATTR_MAX_THREADS
	.align		4
.L_95:
        /*09d0*/ 	.byte	0x04, 0x05
        /*09d2*/ 	.short	(.L_97 - .L_96)
.L_96:
        /*09d4*/ 	.word	0x00000180
        /*09d8*/ 	.word	0x00000001
        /*09dc*/ 	.word	0x00000001


	//----- nvinfo : EIATTR_CRS_STACK_SIZE
	.align		4
.L_97:
        /*09e0*/ 	.byte	0x04, 0x1e
        /*09e2*/ 	.short	(.L_99 - .L_98)
.L_98:
        /*09e4*/ 	.word	0x00000000


	//----- nvinfo : EIATTR_CBANK_PARAM_SIZE
	.align		4
.L_99:
        /*09e8*/ 	.byte	0x03, 0x19
        /*09ea*/ 	.short	0x0a70


	//----- nvinfo : EIATTR_PARAM_CBANK
	.align		4
        /*09ec*/ 	.byte	0x04, 0x0a
        /*09ee*/ 	.short	(.L_101 - .L_100)
	.align		4
.L_100:
        /*09f0*/ 	.word	index@(.nv.constant0._ZN7cutlass13device_kernelIN5flash11enable_sm90INS1_16FlashAttnFwdSm90INS1_25CollectiveMainloopFwdSm90ILi2EN4cute5tupleIJNS5_1CILi1EEES8_S8_EEENS6_IJNS7_ILi128EEENS7_ILi80EEENS7_ILi256EEEEEELi256ENS_6half_tEfNS_4arch4Sm90ELb0ELb0ELb0ELb0ELb1ELb0ELb0ELb1ELb1ELb1ELb0ELb0EEENS1_21CollectiveEpilogueFwdINS6_IJSA_SC_SB_EEES9_SE_SG_Li256ELb0ELb1ELb0ELb0EEENS1_29StaticPersistentTileSchedulerILb0EEEEEEEEEvNT_6ParamsE)
        /*09f4*/ 	.short	0x0210
        /*09f6*/ 	.short	0x0a70


	//----- nvinfo : EIATTR_SW_WAR
	.align		4
.L_101:
        /*09f8*/ 	.byte	0x04, 0x36
        /*09fa*/ 	.short	(.L_103 - .L_102)
.L_102:
        /*09fc*/ 	.word	0x00000008
.L_103:


//--------------------- .nv.info._ZN7cutlass13device_kernelIN5flash11enable_sm90INS1_16FlashAttnFwdSm90INS1_25CollectiveMainloopFwdSm90ILi2EN4cute5tupleIJNS5_1CILi1EEES8_S8_EEENS6_IJNS7_ILi128EEENS7_ILi80EEENS7_ILi256EEEEEELi256ENS_6half_tEfNS_4arch4Sm90ELb0ELb0ELb0ELb1ELb1ELb0ELb0ELb1ELb1ELb1ELb0ELb0EEENS1_21CollectiveEpilogueFwdINS6_IJSA_SC_SB_EEES9_SE_SG_Li256ELb1ELb1ELb0ELb0EEENS1_36VarlenDynamicPersistentTileSchedulerILi128ELi80ELi256ELi128ELb0ELb1ELb1ELb0ELb1ELb1EEEEEEEEEvNT_6ParamsE --------------------------
	.section	.nv.info._ZN7cutlass13device_kernelIN5flash11enable_sm90INS1_16FlashAttnFwdSm90INS1_25CollectiveMainloopFwdSm90ILi2EN4cute5tupleIJNS5_1CILi1EEES8_S8_EEENS6_IJNS7_ILi128EEENS7_ILi80EEENS7_ILi256EEEEEELi256ENS_6half_tEfNS_4arch4Sm90ELb0ELb0ELb0ELb1ELb1ELb0ELb0ELb1ELb1ELb1ELb0ELb0EEENS1_21CollectiveEpilogueFwdINS6_IJSA_SC_SB_EEES9_SE_SG_Li256ELb1ELb1ELb0ELb0EEENS1_36VarlenDynamicPersistentTileSchedulerILi128ELi80ELi256ELi128ELb0ELb1ELb1ELb0ELb1ELb1EEEEEEEEEvNT_6ParamsE,"",@"SHT_CUDA_INFO"
	.sectionflags	@""
	.align	4


	//----- nvinfo : EIATTR_CUDA_API_VERSION
	.align		4
        /*0000*/ 	.byte	0x04, 0x37
        /*0002*/ 	.short	(.L_105 - .L_104)
.L_104:
        /*0004*/ 	.word	0x00000082


	//----- nvinfo : EIATTR_KPARAM_INFO
	.align		4
.L_105:
        /*0008*/ 	.byte	0x04, 0x17
        /*000a*/ 	.short	(.L_107 - .L_106)
.L_106:
        /*000c*/ 	.word	0x00000000
        /*0010*/ 	.short	0x0000
        /*0012*/ 	.short	0x0070
        /*0014*/ 	.byte	0x00, 0xf0, 0x01, 0x2a


	//----- nvinfo : EIATTR_SPARSE_MMA_MASK
	.align		4
.L_107:
        /*0018*/ 	.byte	0x03, 0x50
        /*001a*/ 	.short	0x0000


	//----- nvinfo : EIATTR_MAXREG_COUNT
	.align		4
        /*001c*/ 	.byte	0x03, 0x1b
        /*001e*/ 	.short	0x00a8


	//----- nvinfo : EIATTR_NUM_BARRIERS
	.align		4
        /*0020*/ 	.byte	0x02, 0x4c
        /*0022*/ 	.byte	0x09
	.zero		1


	//----- nvinfo : EIATTR_EXTERNS
	.align		4
        /*0024*/ 	.byte	0x04, 0x0f
        /*0026*/ 	.short	(.L_109 - .L_108)


	//   ....[0]....
	.align		4
.L_108:
        /*0028*/ 	.word	index@(__assertfail)


	//----- nvinfo : EIATTR_ANNOTATIONS
	.align		4
.L_109:
        /*002c*/ 	.byte	0x04, 0x55
        /*002e*/ 	.short	(.L_111 - .L_110)


	//   ....[0]....
.L_110:
        /*0030*/ 	.word	0x00000001
        /*0034*/ 	.byte	0xa0, 0x08, 0x00, 0x00, 0x01, 0x00, 0x00, 0x00, 0xa0, 0x09, 0x00, 0x00, 0x01, 0x00, 0x00, 0x00
        /* <DEDUP_REMOVED lines=14> */
        /*0124*/ 	.byte	0xd0, 0x2c, 0x01, 0x00, 0x01, 0x00, 0x00, 0x00, 0x70, 0x2e, 0x01, 0x00


	//----- nvinfo : EIATTR_MERCURY_ISA_VERSION
	.align		4
.L_111:
        /*0130*/ 	.byte	0x03, 0x5f
        /*0132*/ 	.short	0x0101


	//----- nvinfo : EIATTR_UNUSED_LOAD_BYTE_OFFSET
	.align		4
        /*0134*/ 	.byte	0x04, 0x44
        /*0136*/ 	.short	(.L_113 - .L_112)


	//   ....[0]....
.L_112:
        /*0138*/ 	.word	0x00000950
        /*013c*/ 	.word	0x0000fff0


	//   ....[1]....
        /*0140*/ 	.word	0x0000abb0
        /*0144*/ 	.word	0x0000fff0


	//----- nvinfo : EIATTR_INT_WARP_WIDE_INSTR_OFFSETS
	.align		4
.L_113:
        /*0148*/ 	.byte	0x04, 0x31
        /*014a*/ 	.short	(.L_115 - .L_114)


	//   ....[0]....
.L_114:
        /*014c*/ 	.word	0x000000c0


	//   ....[1]....
        /*0150*/ 	.word	0x000000d0


	//   ....[2]....
        /*0154*/ 	.word	0x00000170


	//   ....[3]....
        /*0158*/ 	.word	0x0000eb40


	//   ....[4]....
        /*015c*/ 	.word	0x0000ebd0


	//   ....[5]....
        /*0160*/ 	.word	0x00011b60


	//   ....[6]....
        /*0164*/ 	.word	0x00011bf0


	//----- nvinfo : EIATTR_COOP_GROUP_MASK_REGIDS
	.align		4
.L_115:
        /*0168*/ 	.byte	0x04, 0x29
        /*016a*/ 	.short	(.L_117 - .L_116)


	//   ....[0]....
.L_116:
        /*016c*/ 	.word	0xffffffff


	//   ....[1]....
        /*0170*/ 	.word	0xffffffff


	//   ....[2]....
        /*0174*/ 	.word	0xffffffff


	//   ....[3]....
        /*0178*/ 	.word	0xffffffff


	//   ....[4]....
        /*017c*/ 	.word	0xffffffff


	//   ....[5]....
        /*0180*/ 	.word	0xffffffff


	//   ....[6]....
        /*0184*/ 	.word	0xffffffff


	//   ....[7]....
        /*0188*/ 	.word	0xffffffff


	//   ....[8]....
        /*018c*/ 	.word	0xffffffff


	//   ....[9]....
        /*0190*/ 	.word	0xffffffff


	//   ....[10]....
        /*0194*/ 	.word	0xffffffff


	//   ....[11]....
        /*0198*/ 	.word	0xffffffff


	//   ....[12]....
        /*019c*/ 	.word	0xffffffff


	//   ....[13]....
        /*01a0*/ 	.word	0xffffffff


	//   ....[14]....
        /*01a4*/ 	.word	0xffffffff


	//   ....[15]....
        /*01a8*/ 	.word	0xffffffff


	//   ....[16]....
        /*01ac*/ 	.word	0xffffffff


	//   ....[17]....
        /*01b0*/ 	.word	0xffffffff


	//   ....[18]....
        /*01b4*/ 	.word	0xffffffff


	//   ....[19]....
        /*01b8*/ 	.word	0xffffffff


	//   ....[20]....
        /*01bc*/ 	.word	0xffffffff


	//   ....[21]....
        /*01c0*/ 	.word	0xffffffff


	//   ....[22]....
        /*01c4*/ 	.word	0xffffffff


	//   ....[23]....
        /*01c8*/ 	.word	0xffffffff


	//   ....[24]....
        /*01cc*/ 	.word	0xffffffff


	//   ....[25]....
        /*01d0*/ 	.word	0xffffffff


	//   ....[26]....
        /*01d4*/ 	.word	0xffffffff


	//   ....[27]....
        /*01d8*/ 	.word	0xffffffff


	//   ....[28]....
        /*01dc*/ 	.word	0xffffffff


	//   ....[29]....
        /*01e0*/ 	.word	0xffffffff


	//   ....[30]....
        /*01e4*/ 	.word	0xffffffff


	//   ....[31]....
        /*01e8*/ 	.word	0xffffffff


	//   ....[32]....
        /*01ec*/ 	.word	0xffffffff


	//   ....[33]....
        /*01f0*/ 	.word	0xffffffff


	//   ....[34]....
        /*01f4*/ 	.word	0xffffffff


	//   ....[35]....
        /*01f8*/ 	.word	0xffffffff


	//   ....[36]....
        /*01fc*/ 	.word	0xffffffff


	//   ....[37]....
        /*0200*/ 	.word	0xffffffff


	//   ....[38]....
        /*0204*/ 	.word	0xffffffff


	//   ....[39]....
        /*0208*/ 	.word	0xffffffff


	//   ....[40]....
        /*020c*/ 	.word	0xffffffff


	//   ....[41]....
        /*0210*/ 	.word	0xffffffff


	//   ....[42]....
        /*0214*/ 	.word	0xffffffff


	//   ....[43]....
        /*0218*/ 	.word	0xffffffff


	//   ....[44]....
        /*021c*/ 	.word	0xffffffff


	//   ....[45]....
        /*0220*/ 	.word	0xffffffff


	//   ....[46]....
        /*0224*/ 	.word	0xffffffff


	//   ....[47]....
        /*0228*/ 	.word	0xffffffff


	//   ....[48]....
        /*022c*/ 	.word	0xffffffff


	//   ....[49]....
        /*0230*/ 	.word	0xffffffff


	//   ....[50]....
        /*0234*/ 	.word	0xffffffff


	//   ....[51]....
        /*0238*/ 	.word	0xffffffff


	//   ....[52]....
        /*023c*/ 	.word	0xffffffff


	//   ....[53]....
        /*0240*/ 	.word	0xffffffff


	//   ....[54]....
        /*0244*/ 	.word	0xffffffff


	//   ....[55]....
        /*0248*/ 	.word	0xffffffff


	//   ....[56]....
        /*024c*/ 	.word	0xffffffff


	//   ....[57]....
        /*0250*/ 	.word	0xffffffff


	//   ....[58]....
        /*0254*/ 	.word	0xffffffff


	//   ....[59]....
        /*0258*/ 	.word	0xffffffff


	//   ....[60]....
        /*025c*/ 	.word	0xffffffff


	//   ....[61]....
        /*0260*/ 	.word	0xffffffff


	//   ....[62]....
        /*0264*/ 	.word	0xffffffff


	//   ....[63]....
        /*0268*/ 	.word	0xffffffff


	//   ....[64]....
        /*026c*/ 	.word	0xffffffff


	//   ....[65]....
        /*0270*/ 	.word	0xffffffff


	//   ....[66]....
        /*0274*/ 	.word	0xffffffff


	//   ....[67]....
        /*0278*/ 	.word	0xffffffff


	//   ....[68]....
        /*027c*/ 	.word	0xffffffff


	//   ....[69]....
        /*0280*/ 	.word	0xffffffff


	//   ....[70]....
        /*0284*/ 	.word	0xffffffff


	//   ....[71]....
        /*0288*/ 	.word	0xffffffff


	//   ....[72]....
        /*028c*/ 	.word	0xffffffff


	//   ....[73]....
        /*0290*/ 	.word	0xffffffff


	//   ....[74]....
        /*0294*/ 	.word	0xffffffff


	//   ....[75]....
        /*0298*/ 	.word	0xffffffff


	//   ....[76]....
        /*029c*/ 	.word	0xffffffff


	//   ....[77]....
        /*02a0*/ 	.word	0xffffffff


	//   ....[78]....
        /*02a4*/ 	.word	0xffffffff


	//   ....[79]....
        /*02a8*/ 	.word	0xffffffff


	//   ....[80]....
        /*02ac*/ 	.word	0xffffffff


	//   ....[81]....
        /*02b0*/ 	.word	0xffffffff


	//   ....[82]....
        /*02b4*/ 	.word	0xffffffff


	//   ....[83]....
        /*02b8*/ 	.word	0xffffffff


	//   ....[84]....
        /*02bc*/ 	.word	0xffffffff


	//   ....[85]....
        /*02c0*/ 	.word	0xffffffff


	//   ....[86]....
        /*02c4*/ 	.word	0xffffffff


	//   ....[87]....
        /*02c8*/ 	.word	0xffffffff


	//   ....[88]....
        /*02cc*/ 	.word	0xffffffff


	//   ....[89]....
        /*02d0*/ 	.word	0xffffffff


	//   ....[90]....
        /*02d4*/ 	.word	0xffffffff


	//   ....[91]....
        /*02d8*/ 	.word	0xffffffff


	//   ....[92]....
        /*02dc*/ 	.word	0xffffffff


	//   ....[93]....
        /*02e0*/ 	.word	0xffffffff


	//   ....[94]....
        /*02e4*/ 	.word	0xffffffff


	//   ....[95]....
        /*02e8*/ 	.word	0xffffffff


	//   ....[96]....
        /*02ec*/ 	.word	0xffffffff


	//   ....[97]....
        /*02f0*/ 	.word	0xffffffff


	//   ....[98]....
        /*02f4*/ 	.word	0xffffffff


	//   ....[99]....
        /*02f8*/ 	.word	0xffffffff


	//   ....[100]....
        /*02fc*/ 	.word	0xffffffff


	//   ....[101]....
        /*0300*/ 	.word	0xffffffff


	//   ....[102]....
        /*0304*/ 	.word	0xffffffff


	//   ....[103]....
        /*0308*/ 	.word	0xffffffff


	//   ....[104]....
        /*030c*/ 	.word	0xffffffff


	//   ....[105]....
        /*0310*/ 	.word	0xffffffff


	//   ....[106]....
        /*0314*/ 	.word	0xffffffff


	//   ....[107]....
        /*0318*/ 	.word	0xffffffff


	//   ....[108]....
        /*031c*/ 	.word	0xffffffff


	//   ....[109]....
        /*0320*/ 	.word	0xffffffff


	//   ....[110]....
        /*0324*/ 	.word	0xffffffff


	//   ....[111]....
        /*0328*/ 	.word	0xffffffff


	//   ....[112]....
        /*032c*/ 	.word	0xffffffff


	//   ....[113]....
        /*0330*/ 	.word	0xffffffff


	//   ....[114]....
        /*0334*/ 	.word	0xffffffff


	//   ....[115]....
        /*0338*/ 	.word	0xffffffff


	//   ....[116]....
        /*033c*/ 	.word	0xffffffff


	//   ....[117]....
        /*0340*/ 	.word	0xffffffff


	//   ....[118]....
        /*0344*/ 	.word	0xffffffff


	//   ....[119]....
        /*0348*/ 	.word	0xffffffff


	//   ....[120]....
        /*034c*/ 	.word	0xffffffff


	//   ....[121]....
        /*0350*/ 	.word	0xffffffff


	//   ....[122]....
        /*0354*/ 	.word	0xffffffff


	//   ....[123]....
        /*0358*/ 	.word	0xffffffff


	//   ....[124]....
        /*035c*/ 	.word	0xffffffff


	//   ....[125]....
        /*0360*/ 	.word	0xffffffff


	//   ....[126]....
        /*0364*/ 	.word	0xffffffff


	//   ....[127]....
        /*0368*/ 	.word	0xffffffff


	//   ....[128]....
        /*036c*/ 	.word	0xffffffff


	//   ....[129]....
        /*0370*/ 	.word	0x0500000f


	//   ....[130]....
        /*0374*/ 	.word	0x0500000f


	//   ....[131]....
        /*0378*/ 	.word	0x0500000f


	//   ....[132]....
        /*037c*/ 	.word	0x0500000f


	//   ....[133]....
        /*0380*/ 	.word	0x0500000f


	//   ....[134]....
        /*0384*/ 	.word	0x0500000f


	//   ....[135]....
        /*0388*/ 	.word	0x0500000f


	//   ....[136]....
        /*038c*/ 	.word	0x0500000f


	//   ....[137]....
        /*0390*/ 	.word	0x0500000f


	//   ....[138]....
        /*0394*/ 	.word	0x0500000f


	//   ....[139]....
        /*0398*/ 	.word	0x0500000f


	//   ....[140]....
        /*039c*/ 	.word	0x0500000f


	//   ....[141]....
        /*03a0*/ 	.word	0x0500000f


	//   ....[142]....
        /*03a4*/ 	.word	0x0500000f


	//   ....[143]....
        /*03a8*/ 	.word	0x0500000f


	//   ....[144]....
        /*03ac*/ 	.word	0x0500000f


	//   ....[145]....
        /*03b0*/ 	.word	0x0500000f


	//   ....[146]....
        /*03b4*/ 	.word	0x0500000f


	//   ....[147]....
        /*03b8*/ 	.word	0x0500000f


	//   ....[148]....
        /*03bc*/ 	.word	0x0500000f


	//   ....[149]....
        /*03c0*/ 	.word	0x0500000f


	//   ....[150]....
        /*03c4*/ 	.word	0x0500000f


	//   ....[151]....
        /*03c8*/ 	.word	0x0500000f


	//   ....[152]....
        /*03cc*/ 	.word	0x0500000f


	//   ....[153]....
        /*03d0*/ 	.word	0x0500000f


	//   ....[154]....
        /*03d4*/ 	.word	0x0500000f


	//   ....[155]....
        /*03d8*/ 	.word	0x0500000f


	//   ....[156]....
        /*03dc*/ 	.word	0x0500000f


	//   ....[157]....
        /*03e0*/ 	.word	0x0500000f


	//   ....[158]....
        /*03e4*/ 	.word	0x0500000f


	//   ....[159]....
        /*03e8*/ 	.word	0x0500000f


	//   ....[160]....
        /*03ec*/ 	.word	0x0500000f


	//   ....[161]....
        /*03f0*/ 	.word	0x0500000f


	//   ....[162]....
        /*03f4*/ 	.word	0x0500000f


	//   ....[163]....
        /*03f8*/ 	.word	0x0500000f


	//   ....[164]....
        /*03fc*/ 	.word	0x0500000f


	//   ....[165]....
        /*0400*/ 	.word	0x0500000f


	//   ....[166]....
        /*0404*/ 	.word	0x0500000f


	//   ....[167]....
        /*0408*/ 	.word	0x0500000f


	//   ....[168]....
        /*040c*/ 	.word	0x0500000f


	//   ....[169]....
        /*0410*/ 	.word	0x0500000f


	//   ....[170]....
        /*0414*/ 	.word	0x0500000f


	//   ....[171]....
        /*0418*/ 	.word	0x0500000f


	//   ....[172]....
        /*041c*/ 	.word	0x0500000f


	//   ....[173]....
        /*0420*/ 	.word	0x0500000f


	//   ....[174]....
        /*0424*/ 	.word	0x0500000f


	//   ....[175]....
        /*0428*/ 	.word	0x0500000f


	//   ....[176]....
        /*042c*/ 	.word	0x0500000f


	//   ....[177]....
        /*0430*/ 	.word	0x0500000f


	//   ....[178]....
        /*0434*/ 	.word	0x0500000f


	//   ....[179]....
        /*0438*/ 	.word	0x0500000f


	//   ....[180]....
        /*043c*/ 	.word	0x0500000f


	//   ....[181]....
        /*0440*/ 	.word	0x0500000f


	//   ....[182]....
        /*0444*/ 	.word	0x0500000f


	//   ....[183]....
        /*0448*/ 	.word	0x0500000f


	//   ....[184]....
        /*044c*/ 	.word	0x0500000f


	//   ....[185]....
        /*0450*/ 	.word	0x0500000f


	//   ....[186]....
        /*0454*/ 	.word	0x0500000f


	//   ....[187]....
        /*0458*/ 	.word	0x0500000f


	//   ....[188]....
        /*045c*/ 	.word	0x0500000f


	//   ....[189]....
        /*0460*/ 	.word	0x0500000f


	//   ....[190]....
        /*0464*/ 	.word	0x0500000f


	//   ....[191]....
        /*0468*/ 	.word	0x0500000f


	//   ....[192]....
        /*046c*/ 	.word	0x0500000f


	//   ....[193]....
        /*0470*/ 	.word	0x0500000f


	//   ....[194]....
        /*0474*/ 	.word	0x0500000f


	//   ....[195]....
        /*0478*/ 	.word	0x0500000f


	//   ....[196]....
        /*047c*/ 	.word	0x0500000f


	//   ....[197]....
        /*0480*/ 	.word	0x0500000f


	//   ....[198]....
        /*0484*/ 	.word	0x0500000f


	//   ....[199]....
        /*0488*/ 	.word	0x0500000f


	//   ....[200]....
        /*048c*/ 	.word	0x0500000f


	//   ....[201]....
        /*0490*/ 	.word	0x0500000f


	//   ....[202]....
        /*0494*/ 	.word	0x0500000f


	//   ....[203]....
        /*0498*/ 	.word	0x0500000f


	//----- nvinfo : EIATTR_COOP_GROUP_INSTR_OFFSETS
	.align		4
.L_117:
        /*049c*/ 	.byte	0x04, 0x28
        /*049e*/ 	.short	(.L_119 - .L_118)


	//   ....[0]....
.L_118:
        /*04a0*/ 	.word	0x00000070


	//   ....[1]....
        /*04a4*/ 	.word	0x000000b0


	//   ....[2]....
        /*04a8*/ 	.word	0x000002d0


	//   ....[3]....
        /*04ac*/ 	.word	0x00000430


	//   ....[4]....
        /*04b0*/ 	.word	0x00000550


	//   ....[5]....
        /*04b4*/ 	.word	0x000006b0


	//   ....[6]....
        /*04b8*/ 	.word	0x000015f0


	//   ....[7]....
        /*04bc*/ 	.word	0x000047c0


	//   ....[8]....
        /*04c0*/ 	.word	0x000048c0


	//   ....[9]....
        /*04c4*/ 	.word	0x00004d00


	//   ....[10]....
        /*04c8*/ 	.word	0x00004d70


	//   ....[11]....
        /*04cc*/ 	.word	0x00008ab0


	//   ....[12]....
        /*04d0*/ 	.word	0x00008ac0


	//   ....[13]....
        /*04d4*/ 	.word	0x00008af0


	//   ....[14]....
        /*04d8*/ 	.word	0x00008b00


	//   ....[15]....
        /*04dc*/ 	.word	0x00009ea0


	//   ....[16]....
        /*04e0*/ 	.word	0x00009ed0


	//   ....[17]....
        /*04e4*/ 	.word	0x00009fb0


	//   ....[18]....
        /*04e8*/ 	.word	0x00009fc0


	//   ....[19]....
        /*04ec*/ 	.word	0x0000bd30


	//   ....[20]....
        /*04f0*/ 	.word	0x0000bd70


	//   ....[21]....
        /*04f4*/ 	.word	0x0000bde0


	//   ....[22]....
        /*04f8*/ 	.word	0x0000be20


	//   ....[23]....
        /*04fc*/ 	.word	0x0000c660


	//   ....[24]....
        /*0500*/ 	.word	0x0000c6a0


	//   ....[25]....
        /*0504*/ 	.word	0x0000c810


	//   ....[26]....
        /*0508*/ 	.word	0x0000c830


	//   ....[27]....
        /*050c*/ 	.word	0x0000c970


	//   ....[28]....
        /*0510*/ 	.word	0x0000c990


	//   ....[29]....
        /*0514*/ 	.word	0x0000cae0


	//   ....[30]....
        /*0518*/ 	.word	0x0000cb00


	//   ....[31]....
        /*051c*/ 	.word	0x0000d540


	//   ....[32]....
        /*0520*/ 	.word	0x0000d560


	//   ....[33]....
        /*0524*/ 	.word	0x0000d6a0


	//   ....[34]....
        /*0528*/ 	.word	0x0000d6c0


	//   ....[35]....
        /*052c*/ 	.word	0x0000d800


	//   ....[36]....
        /*0530*/ 	.word	0x0000d820


	//   ....[37]....
        /*0534*/ 	.word	0x0000d970


	//   ....[38]....
        /*0538*/ 	.word	0x0000d990


	//   ....[39]....
        /*053c*/ 	.word	0x0000db60


	//   ....[40]....
        /*0540*/ 	.word	0x0000dd30


	//   ....[41]....
        /*0544*/ 	.word	0x0000dd60


	//   ....[42]....
        /*0548*/ 	.word	0x0000dd90


	//   ....[43]....
        /*054c*/ 	.word	0x0000ddc0


	//   ....[44]....
        /*0550*/ 	.word	0x0000ddf0


	//   ....[45]....
        /*0554*/ 	.word	0x0000de20


	//   ....[46]....
        /*0558*/ 	.word	0x0000df70


	//   ....[47]....
        /*055c*/ 	.word	0x0000dfa0


	//   ....[48]....
        /*0560*/ 	.word	0x0000dfd0


	//   ....[49]....
        /*0564*/ 	.word	0x0000e000


	//   ....[50]....
        /*0568*/ 	.word	0x0000e030


	//   ....[51]....
        /*056c*/ 	.word	0x0000e060


	//   ....[52]....
        /*0570*/ 	.word	0x0000e0f0


	//   ....[53]....
        /*0574*/ 	.word	0x0000e120


	//   ....[54]....
        /*0578*/ 	.word	0x0000e1a0


	//   ....[55]....
        /*057c*/ 	.word	0x0000f740


	//   ....[56]....
        /*0580*/ 	.word	0x0000f780


	//   ....[57]....
        /*0584*/ 	.word	0x0000f7b0


	//   ....[58]....
        /*0588*/ 	.word	0x0000f860


	//   ....[59]....
        /*058c*/ 	.word	0x0000f8a0


	//   ....[60]....
        /*0590*/ 	.word	0x0000f900


	//   ....[61]....
        /*0594*/ 	.word	0x0000f940


	//   ....[62]....
        /*0598*/ 	.word	0x0000f9a0


	//   ....[63]....
        /*059c*/ 	.word	0x0000f9c0


	//   ....[64]....
        /*05a0*/ 	.word	0x0000f9f0


	//   ....[65]....
        /*05a4*/ 	.word	0x000101f0


	//   ....[66]....
        /*05a8*/ 	.word	0x00010220


	//   ....[67]....
        /*05ac*/ 	.word	0x00010280


	//   ....[68]....
        /*05b0*/ 	.word	0x000102e0


	//   ....[69]....
        /*05b4*/ 	.word	0x00010320


	//   ....[70]....
        /*05b8*/ 	.word	0x000103a0


	//   ....[71]....
        /*05bc*/ 	.word	0x000103f0


	//   ....[72]....
        /*05c0*/ 	.word	0x00010460


	//   ....[73]....
        /*05c4*/ 	.word	0x000104a0


	//   ....[74]....
        /*05c8*/ 	.word	0x00010520


	//   ....[75]....
        /*05cc*/ 	.word	0x00010570


	//   ....[76]....
        /*05d0*/ 	.word	0x000105e0


	//   ....[77]....
        /*05d4*/ 	.word	0x00010620


	//   ....[78]....
        /*05d8*/ 	.word	0x000106a0


	//   ....[79]....
        /*05dc*/ 	.word	0x000106f0


	//   ....[80]....
        /*05e0*/ 	.word	0x00010740


	//   ....[81]....
        /*05e4*/ 	.word	0x00010f00


	//   ....[82]....
        /*05e8*/ 	.word	0x00010f30


	//   ....[83]....
        /*05ec*/ 	.word	0x00010f60


	//   ....[84]....
        /*05f0*/ 	.word	0x00011020


	//   ....[85]....
        /*05f4*/ 	.word	0x00011050


	//   ....[86]....
        /*05f8*/ 	.word	0x000110a0


	//   ....[87]....
        /*05fc*/ 	.word	0x000110d0


	//   ....[88]....
        /*0600*/ 	.word	0x00011120


	//   ....[89]....
        /*0604*/ 	.word	0x00011150


	//   ....[90]....
        /*0608*/ 	.word	0x000111c0


	//   ....[91]....
        /*060c*/ 	.word	0x000114a0


	//   ....[92]....
        /*0610*/ 	.word	0x000114c0


	//   ....[93]....
        /*0614*/ 	.word	0x000114d0


	//   ....[94]....
        /*0618*/ 	.word	0x00011580


	//   ....[95]....
        /*061c*/ 	.word	0x00011590


	//   ....[96]....
        /*0620*/ 	.word	0x00011640


	//   ....[97]....
        /*0624*/ 	.word	0x00011650


	//   ....[98]....
        /*0628*/ 	.word	0x00011700


	//   ....[99]....
        /*062c*/ 	.word	0x00011710


	//   ....[100]....
        /*0630*/ 	.word	0x00011720


	//   ....[101]....
        /*0634*/ 	.word	0x00011d40


	//   ....[102]....
        /*0638*/ 	.word	0x00011d80


	//   ....[103]....
        /*063c*/ 	.word	0x00011dc0


	//   ....[104]....
        /*0640*/ 	.word	0x00011df0


	//   ....[105]....
        /*0644*/ 	.word	0x00011e10


	//   ....[106]....
        /*0648*/ 	.word	0x00011ec0


	//   ....[107]....
        /*064c*/ 	.word	0x00011f70


	//   ....[108]....
        /*0650*/ 	.word	0x00011fa0


	//   ....[109]....
        /*0654*/ 	.word	0x00011fb0


	//   ....[110]....
        /*0658*/ 	.word	0x00012040


	//   ....[111]....
        /*065c*/ 	.word	0x00012470


	//   ....[112]....
        /*0660*/ 	.word	0x000124c0


	//   ....[113]....
        /*0664*/ 	.word	0x000124f0


	//   ....[114]....
        /*0668*/ 	.word	0x00012500


	//   ....[115]....
        /*066c*/ 	.word	0x00012530


	//   ....[116]....
        /*0670*/ 	.word	0x00012560


	//   ....[117]....
        /*0674*/ 	.word	0x00012590


	//   ....[118]....
        /*0678*/ 	.word	0x000125c0


	//   ....[119]....
        /*067c*/ 	.word	0x00012740


	//   ....[120]....
        /*0680*/ 	.word	0x00012770


	//   ....[121]....
        /*0684*/ 	.word	0x000127a0


	//   ....[122]....
        /*0688*/ 	.word	0x000127d0


	//   ....[123]....
        /*068c*/ 	.word	0x00012800


	//   ....[124]....
        /*0690*/ 	.word	0x00012830


	//   ....[125]....
        /*0694*/ 	.word	0x000128f0


	//   ....[126]....
        /*0698*/ 	.word	0x00012910


	//   ....[127]....
        /*069c*/ 	.word	0x00012980


	//   ....[128]....
        /*06a0*/ 	.word	0x00012df0


	//   ....[129]....
        /*06a4*/ 	.word	0x000132e0


	//   ....[130]....
        /*06a8*/ 	.word	0x000133d0


	//   ....[131]....
        /*06ac*/ 	.word	0x000134b0


	//   ....[132]....
        /*06b0*/ 	.word	0x00013510


	//   ....[133]....
        /*06b4*/ 	.word	0x000135f0


	//   ....[134]....
        /*06b8*/ 	.word	0x000136c0


	//   ....[135]....
        /*06bc*/ 	.word	0x000137c0


	//   ....[136]....
        /*06c0*/ 	.word	0x00013830


	//   ....[137]....
        /*06c4*/ 	.word	0x00013920


	//   ....[138]....
        /*06c8*/ 	.word	0x00013990


	//   ....[139]....
        /*06cc*/ 	.word	0x00013a70


	//   ....[140]....
        /*06d0*/ 	.word	0x00013b30


	//   ....[141]....
        /*06d4*/ 	.word	0x00013b90


	//   ....[142]....
        /*06d8*/ 	.word	0x00013c10


	//   ....[143]....
        /*06dc*/ 	.word	0x00013ce0


	//   ....[144]....
        /*06e0*/ 	.word	0x00013d60


	//   ....[145]....
        /*06e4*/ 	.word	0x00013e50


	//   ....[146]....
        /*06e8*/ 	.word	0x00013ed0


	//   ....[147]....
        /*06ec*/ 	.word	0x00013fc0


	//   ....[148]....
        /*06f0*/ 	.word	0x00014040


	//   ....[149]....
        /*06f4*/ 	.word	0x00014130


	//   ....[150]....
        /*06f8*/ 	.word	0x000141b0


	//   ....[151]....
        /*06fc*/ 	.word	0x000142a0


	//   ....[152]....
        /*0700*/ 	.word	0x00014320


	//   ....[153]....
        /*0704*/ 	.word	0x00014410


	//   ....[154]....
        /*0708*/ 	.word	0x00014490


	//   ....[155]....
        /*070c*/ 	.word	0x00014560


	//   ....[156]....
        /*0710*/ 	.word	0x00014690


	//   ....[157]....
        /*0714*/ 	.word	0x00014750


	//   ....[158]....
        /*0718*/ 	.word	0x00014830


	//   ....[159]....
        /*071c*/ 	.word	0x00014910


	//   ....[160]....
        /*0720*/ 	.word	0x00014970


	//   ....[161]....
        /*0724*/ 	.word	0x00014a50


	//   ....[162]....
        /*0728*/ 	.word	0x00014ab0


	//   ....[163]....
        /*072c*/ 	.word	0x00014b90


	//   ....[164]....
        /*0730*/ 	.word	0x00014bf0


	//   ....[165]....
        /*0734*/ 	.word	0x00014d00


	//   ....[166]....
        /*0738*/ 	.word	0x00014df0


	//   ....[167]....
        /*073c*/ 	.word	0x00014e90


	//   ....[168]....
        /*0740*/ 	.word	0x00014ef0


	//   ....[169]....
        /*0744*/ 	.word	0x00015010


	//   ....[170]....
        /*0748*/ 	.word	0x00015070


	//   ....[171]....
        /*074c*/ 	.word	0x00015190


	//   ....[172]....
        /*0750*/ 	.word	0x000151f0


	//   ....[173]....
        /*0754*/ 	.word	0x00015310


	//   ....[174]....
        /*0758*/ 	.word	0x00015370


	//   ....[175]....
        /*075c*/ 	.word	0x00015440


	//   ....[176]....
        /*0760*/ 	.word	0x000155a0


	//   ....[177]....
        /*0764*/ 	.word	0x00015650


	//   ....[178]....
        /*0768*/ 	.word	0x000157a0


	//   ....[179]....
        /*076c*/ 	.word	0x00015850


	//   ....[180]....
        /*0770*/ 	.word	0x000158b0


	//   ....[181]....
        /*0774*/ 	.word	0x00015970


	//   ....[182]....
        /*0778*/ 	.word	0x00015a50


	//   ....[183]....
        /*077c*/ 	.word	0x00015b10


	//   ....[184]....
        /*0780*/ 	.word	0x00015bf0


	//   ....[185]....
        /*0784*/ 	.word	0x00015cb0


	//   ....[186]....
        /*0788*/ 	.word	0x00015dc0


	//   ....[187]....
        /*078c*/ 	.word	0x00015e60


	//   ....[188]....
        /*0790*/ 	.word	0x00015f80


	//   ....[189]....
        /*0794*/ 	.word	0x00015ff0


	//   ....[190]....
        /*0798*/ 	.word	0x00016060


	//   ....[191]....
        /*079c*/ 	.word	0x000160d0


	//   ....[192]....
        /*07a0*/ 	.word	0x00016140


	//   ....[193]....
        /*07a4*/ 	.word	0x000161c0


	//   ....[194]....
        /*07a8*/ 	.word	0x00016250


	//   ....[195]....
        /*07ac*/ 	.word	0x000162e0


	//   ....[196]....
        /*07b0*/ 	.word	0x00016350


	//   ....[197]....
        /*07b4*/ 	.word	0x000163c0


	//   ....[198]....
        /*07b8*/ 	.word	0x00016430


	//   ....[199]....
        /*07bc*/ 	.word	0x000164b0


	//   ....[200]....
        /*07c0*/ 	.word	0x00016520


	//   ....[201]....
        /*07c4*/ 	.word	0x000165c0


	//   ....[202]....
        /*07c8*/ 	.word	0x00016650


	//   ....[203]....
        /*07cc*/ 	.word	0x00016770


	//----- nvinfo : EIATTR_REG_RECONFIG
	.align		4
.L_119:
        /*07d0*/ 	.byte	0x01, 0x54
	.zero		2


	//----- nvinfo : EIATTR_SYSCALL_OFFSETS
	.align		4
        /*07d4*/ 	.byte	0x04, 0x46
        /*07d6*/ 	.short	(.L_121 - .L_120)


	//   ....[0]....
.L_120:
        /*07d8*/ 	.word	0x000017d0


	//   ....[1]....
        /*07dc*/ 	.word	0x0000ed30


	//   ....[2]....
        /*07e0*/ 	.word	0x0000ee80


	//   ....[3]....
        /*07e4*/ 	.word	0x0000ef70


	//   ....[4]....
        /*07e8*/ 	.word	0x0000fe40


	//----- nvinfo : EIATTR_MBARRIER_INSTR_OFFSETS
	.align		4
.L_121:
        /*07ec*/ 	.byte	0x04, 0x39
        /*07ee*/ 	.short	(.L_123 - .L_122)


	//   ....[0]....
.L_122:
        /*07f0*/ 	.word	0x00000180
        /*07f4*/ 	.word	0x000000ff
        /*07f8*/ 	.word	0x00038800
        /*07fc*/ 	.short	0x0100
        /*07fe*/ 	.byte	0x08
	.zero		1


	//   ....[1]....
        /*0800*/ 	.word	0x00000190
        /*0804*/ 	.word	0x000000ff
        /*0808*/ 	.word	0x00038820
        /*080c*/ 	.short	0x0100
        /*080e*/ 	.byte	0x08
	.zero		1


	//   ....[2]....
        /*0810*/ 	.word	0x00000280
        /*0814*/ 	.word	0x000000ff
        /*0818*/ 	.word	0x00038830
        /*081c*/ 	.short	0x0100
        /*081e*/ 	.byte	0x08
	.zero		1


	//   ....[3]....
        /*0820*/ 	.word	0x00000290
        /*0824*/ 	.word	0x000000ff
        /*0828*/ 	.word	0x00038840
        /*082c*/ 	.short	0x0100
        /*082e*/ 	.byte	0x08
	.zero		1


	//   ....[4]....
        /*0830*/ 	.word	0x000002a0
        /*0834*/ 	.word	0x000000ff
        /*0838*/ 	.word	0x00038838
        /*083c*/ 	.short	0x0100
        /*083e*/ 	.byte	0x08
	.zero		1


	//   ....[5]....
        /*0840*/ 	.word	0x000002b0
        /*0844*/ 	.word	0x000000ff
        /*0848*/ 	.word	0x00038848
        /*084c*/ 	.short	0x0100
        /*084e*/ 	.byte	0x08
	.zero		1


	//   ....[6]....
        /*0850*/ 	.word	0x000003e0
        /*0854*/ 	.word	0x000000ff
        /*0858*/ 	.word	0x00038850
        /*085c*/ 	.short	0x0100
        /*085e*/ 	.byte	0x08
	.zero		1


	//   ....[7]....
        /*0860*/ 	.word	0x000003f0
        /*0864*/ 	.word	0x000000ff
        /*0868*/ 	.word	0x00038860
        /*086c*/ 	.short	0x0100
        /*086e*/ 	.byte	0x08
	.zero		1


	//   ....[8]....
        /*0870*/ 	.word	0x00000400
        /*0874*/ 	.word	0x000000ff
        /*0878*/ 	.word	0x00038858
        /*087c*/ 	.short	0x0100
        /*087e*/ 	.byte	0x08
	.zero		1


	//   ....[9]....
        /*0880*/ 	.word	0x00000410
        /*0884*/ 	.word	0x000000ff
        /*0888*/ 	.word	0x00038868
        /*088c*/ 	.short	0x0100
        /*088e*/ 	.byte	0x08
	.zero		1


	//   ....[10]....
        /*0890*/ 	.word	0x00000500
        /*0894*/ 	.word	0x000000ff
        /*0898*/ 	.word	0x00038870
        /*089c*/ 	.short	0x0100
        /*089e*/ 	.byte	0x06
	.zero		1


	//   ....[11]....
        /*08a0*/ 	.word	0x00000510
        /*08a4*/ 	.word	0x000000ff
        /*08a8*/ 	.word	0x00038880
        /*08ac*/ 	.short	0x0100
        /*08ae*/ 	.byte	0x06
	.zero		1


	//   ....[12]....
        /*08b0*/ 	.word	0x00000520
        /*08b4*/ 	.word	0x000000ff
        /*08b8*/ 	.word	0x00038878
        /*08bc*/ 	.short	0x0100
        /*08be*/ 	.byte	0x06
	.zero		1


	//   ....[13]....
        /*08c0*/ 	.word	0x00000530
        /*08c4*/ 	.word	0x000000ff
        /*08c8*/ 	.word	0x00038888
        /*08cc*/ 	.short	0x0100
        /*08ce*/ 	.byte	0x06
	.zero		1


	//   ....[14]....
        /*08d0*/ 	.word	0x00000660
        /*08d4*/ 	.word	0x000000ff
        /*08d8*/ 	.word	0x00038890
        /*08dc*/ 	.short	0x0100
        /*08de*/ 	.byte	0x08
	.zero		1


	//   ....[15]....
        /*08e0*/ 	.word	0x00000670
        /*08e4*/ 	.word	0x000000ff
        /*08e8*/ 	.word	0x000388a0
        /*08ec*/ 	.short	0x0100
        /*08ee*/ 	.byte	0x08
	.zero		1


	//   ....[16]....
        /*08f0*/ 	.word	0x00000680
        /*08f4*/ 	.word	0x000000ff
        /*08f8*/ 	.word	0x00038898
        /*08fc*/ 	.short	0x0100
        /*08fe*/ 	.byte	0x08
	.zero		1


	//   ....[17]....
        /*0900*/ 	.word	0x00000690
        /*0904*/ 	.word	0x000000ff
        /*0908*/ 	.word	0x000388a8
        /*090c*/ 	.short	0x0100
        /*090e*/ 	.byte	0x08
	.zero		1


	//   ....[18]....
        /*0910*/ 	.word	0x000007d0
        /*0914*/ 	.word	0x000000ff
        /*0918*/ 	.word	0x000388b0
        /*091c*/ 	.short	0x0100
        /*091e*/ 	.byte	0x08
	.zero		1


	//   ....[19]....
        /*0920*/ 	.word	0x000007e0
        /*0924*/ 	.word	0x000000ff
        /*0928*/ 	.word	0x000388c0
        /*092c*/ 	.short	0x0100
        /*092e*/ 	.byte	0x08
	.zero		1


	//   ....[20]....
        /*0930*/ 	.word	0x000007f0
        /*0934*/ 	.word	0x000000ff
        /*0938*/ 	.word	0x000388b8
        /*093c*/ 	.short	0x0100
        /*093e*/ 	.byte	0x08
	.zero		1


	//   ....[21]....
        /*0940*/ 	.word	0x00000800
        /*0944*/ 	.word	0x000000ff
        /*0948*/ 	.word	0x000388c8
        /*094c*/ 	.short	0x0100
        /*094e*/ 	.byte	0x08
	.zero		1


	//   ....[22]....
        /*0950*/ 	.word	0x00001870
        /*0954*/ 	.word	0x000000ff
        /*0958*/ 	.word	0x00038800
        /*095c*/ 	.short	0x010a
        /*095e*/ 	.byte	0x28
	.zero		1


	//   ....[23]....
        /*0960*/ 	.word	0x00001900
        /*0964*/ 	.word	0x00000000
        /*0968*/ 	.word	0x00038830
        /*096c*/ 	.short	0x010a
        /*096e*/ 	.byte	0x3f
	.zero		1


	//   ....[24]....
        /*0970*/ 	.word	0x00001950
        /*0974*/ 	.word	0x00000000
        /*0978*/ 	.word	0x00038830
        /*097c*/ 	.short	0x010a
        /*097e*/ 	.byte	0x3f
	.zero		1


	//   ....[25]....
        /*0980*/ 	.word	0x00003fa0
        /*0984*/ 	.word	0x000000ff
        /*0988*/ 	.word	0x00000000
        /*098c*/ 	.short	0x0101
        /*098e*/ 	.byte	0x04
	.zero		1


	//   ....[26]....
        /*0990*/ 	.word	0x00005bb0
        /*0994*/ 	.word	0x000000ff
        /*0998*/ 	.word	0x00038830
        /*099c*/ 	.short	0x010a
        /*099e*/ 	.byte	0x3c
	.zero		1


	//   ....[27]....
        /*09a0*/ 	.word	0x00005bf0
        /*09a4*/ 	.word	0x000000ff
        /*09a8*/ 	.word	0x00038830
        /*09ac*/ 	.short	0x010a
        /*09ae*/ 	.byte	0x3c
	.zero		1


	//   ....[28]....
        /*09b0*/ 	.word	0x00008540
        /*09b4*/ 	.word	0x000000ff
        /*09b8*/ 	.word	0x00038850
        /*09bc*/ 	.short	0x010a
        /*09be*/ 	.byte	0x04
	.zero		1


	//   ....[29]....
        /*09c0*/ 	.word	0x00008580
        /*09c4*/ 	.word	0x000000ff
        /*09c8*/ 	.word	0x00038850
        /*09cc*/ 	.short	0x010a
        /*09ce*/ 	.byte	0x04
	.zero		1


	//   ....[30]....
        /*09d0*/ 	.word	0x00008950
        /*09d4*/ 	.word	0x000000ff
        /*09d8*/ 	.word	0x00000000
        /*09dc*/ 	.short	0x0101
        /*09de*/ 	.byte	0x3c
	.zero		1


	//   ....[31]....
        /*09e0*/ 	.word	0x00009490
        /*09e4*/ 	.word	0x000000ff
        /*09e8*/ 	.word	0x00000000
        /*09ec*/ 	.short	0x0101
        /*09ee*/ 	.byte	0x04
	.zero		1


	//   ....[32]....
        /*09f0*/ 	.word	0x00009e10
        /*09f4*/ 	.word	0x000000ff
        /*09f8*/ 	.word	0x00038850
        /*09fc*/ 	.short	0x010a
        /*09fe*/ 	.byte	0x07
	.zero		1


	//   ....[33]....
        /*0a00*/ 	.word	0x00009e50
        /*0a04*/ 	.word	0x000000ff
        /*0a08*/ 	.word	0x00038850
        /*0a0c*/ 	.short	0x010a
        /*0a0e*/ 	.byte	0x07
	.zero		1


	//   ....[34]....
        /*0a10*/ 	.word	0x0000a350
        /*0a14*/ 	.word	0x000000ff
        /*0a18*/ 	.word	0x00000000
        /*0a1c*/ 	.short	0x0101
        /*0a1e*/ 	.byte	0x04
	.zero		1


	//   ....[35]....
        /*0a20*/ 	.word	0x0000c680
        /*0a24*/ 	.word	0x000000ff
        /*0a28*/ 	.word	0x00000000
        /*0a2c*/ 	.short	0x0101
        /*0a2e*/ 	.byte	0x0a
	.zero		1


	//   ....[36]....
        /*0a30*/ 	.word	0x0000f550
        /*0a34*/ 	.word	0x00000005
        /*0a38*/ 	.word	0x00038840
        /*0a3c*/ 	.short	0x010a
        /*0a3e*/ 	.byte	0x3f
	.zero		1


	//   ....[37]....
        /*0a40*/ 	.word	0x0000fb60
        /*0a44*/ 	.word	0x00000005
        /*0a48*/ 	.word	0x00038830
        /*0a4c*/ 	.short	0x0107
        /*0a4e*/ 	.byte	0x3f
	.zero		1


	//   ....[38]....
        /*0a50*/ 	.word	0x0000fc40
        /*0a54*/ 	.word	0x00000005
        /*0a58*/ 	.word	0x00038830
        /*0a5c*/ 	.short	0x0101
        /*0a5e*/ 	.byte	0x3f
	.zero		1


	//   ....[39]....
        /*0a60*/ 	.word	0x00010830
        /*0a64*/ 	.word	0x00000016
        /*0a68*/ 	.word	0x00038800
        /*0a6c*/ 	.short	0x0107
        /*0a6e*/ 	.byte	0x3f
	.zero		1


	//   ....[40]....
        /*0a70*/ 	.word	0x00010930
        /*0a74*/ 	.word	0x00000016
        /*0a78*/ 	.word	0x00038800
        /*0a7c*/ 	.short	0x0101
        /*0a7e*/ 	.byte	0x3f
	.zero		1


	//   ....[41]....
        /*0a80*/ 	.word	0x00010950
        /*0a84*/ 	.word	0x00000016
        /*0a88*/ 	.word	0x00038820
        /*0a8c*/ 	.short	0x010a
        /*0a8e*/ 	.byte	0x3f
	.zero		1


	//   ....[42]....
        /*0a90*/ 	.word	0x00010d50
        /*0a94*/ 	.word	0x00000006
        /*0a98*/ 	.word	0x00038840
        /*0a9c*/ 	.short	0x010a
        /*0a9e*/ 	.byte	0x3f
	.zero		1


	//   ....[43]....
        /*0aa0*/ 	.word	0x000112d0
        /*0aa4*/ 	.word	0x00000006
        /*0aa8*/ 	.word	0x00038830
        /*0aac*/ 	.short	0x0107
        /*0aae*/ 	.byte	0x3f
	.zero		1


	//   ....[44]....
        /*0ab0*/ 	.word	0x00011380
        /*0ab4*/ 	.word	0x00000006
        /*0ab8*/ 	.word	0x00038830
        /*0abc*/ 	.short	0x0101
        /*0abe*/ 	.byte	0x3f
	.zero		1


	//   ....[45]....
        /*0ac0*/ 	.word	0x000113e0
        /*0ac4*/ 	.word	0x00000006
        /*0ac8*/ 	.word	0x00038860
        /*0acc*/ 	.short	0x010a
        /*0ace*/ 	.byte	0x3f
	.zero		1


	//   ....[46]....
        /*0ad0*/ 	.word	0x000118d0
        /*0ad4*/ 	.word	0x00000006
        /*0ad8*/ 	.word	0x00038850
        /*0adc*/ 	.short	0x0107
        /*0ade*/ 	.byte	0x3f
	.zero		1


	//   ....[47]....
        /*0ae0*/ 	.word	0x00011a90
        /*0ae4*/ 	.word	0x00000006
        /*0ae8*/ 	.word	0x00038850
        /*0aec*/ 	.short	0x0101
        /*0aee*/ 	.byte	0x3f
	.zero		1


	//   ....[48]....
        /*0af0*/ 	.word	0x00011c90
        /*0af4*/ 	.word	0x00000004
        /*0af8*/ 	.word	0x00038860
        /*0afc*/ 	.short	0x010a
        /*0afe*/ 	.byte	0x3f
	.zero		1


	//   ....[49]....
        /*0b00*/ 	.word	0x000121c0
        /*0b04*/ 	.word	0x00000004
        /*0b08*/ 	.word	0x00038850
        /*0b0c*/ 	.short	0x0107
        /*0b0e*/ 	.byte	0x3f
	.zero		1


	//   ....[50]....
        /*0b10*/ 	.word	0x00012270
        /*0b14*/ 	.word	0x00000004
        /*0b18*/ 	.word	0x00038850
        /*0b1c*/ 	.short	0x0101
        /*0b1e*/ 	.byte	0x3f
	.zero		1


	//   ....[51]....
        /*0b20*/ 	.word	0x00012d70
        /*0b24*/ 	.word	0x00000004
        /*0b28*/ 	.word	0x00038820
        /*0b2c*/ 	.short	0x010a
        /*0b2e*/ 	.byte	0x3f
	.zero		1


	//   ....[52]....
        /*0b30*/ 	.word	0x00012f10
        /*0b34*/ 	.word	0x00000005
        /*0b38*/ 	.word	0x00038840
        /*0b3c*/ 	.short	0x010a
        /*0b3e*/ 	.byte	0x3f
	.zero		1


	//   ....[53]....
        /*0b40*/ 	.word	0x00012fb0
        /*0b44*/ 	.word	0x0000001b
        /*0b48*/ 	.word	0x00038840
        /*0b4c*/ 	.short	0x010a
        /*0b4e*/ 	.byte	0x3f
	.zero		1


	//   ....[54]....
        /*0b50*/ 	.word	0x00012ff0
        /*0b54*/ 	.word	0x00000005
        /*0b58*/ 	.word	0x00038860
        /*0b5c*/ 	.short	0x010a
        /*0b5e*/ 	.byte	0x3f
	.zero		1


	//   ....[55]....
        /*0b60*/ 	.word	0x00013030
        /*0b64*/ 	.word	0x0000001b
        /*0b68*/ 	.word	0x00038860
        /*0b6c*/ 	.short	0x010a
        /*0b6e*/ 	.byte	0x3f
	.zero		1


	//   ....[56]....
        /*0b70*/ 	.word	0x000130a0
        /*0b74*/ 	.word	0x00000003
        /*0b78*/ 	.word	0x00038800
        /*0b7c*/ 	.short	0x010a
        /*0b7e*/ 	.byte	0x3f
	.zero		1


	//   ....[57]....
        /*0b80*/ 	.word	0x000130f0
        /*0b84*/ 	.word	0x00000000
        /*0b88*/ 	.word	0x00038830
        /*0b8c*/ 	.short	0x010a
        /*0b8e*/ 	.byte	0x3f
	.zero		1


	//   ....[58]....
        /*0b90*/ 	.word	0x00013150
        /*0b94*/ 	.word	0x00000004
        /*0b98*/ 	.word	0x00038830
        /*0b9c*/ 	.short	0x010a
        /*0b9e*/ 	.byte	0x3f
	.zero		1


	//   ....[59]....
        /*0ba0*/ 	.word	0x000131b0
        /*0ba4*/ 	.word	0x00000002
        /*0ba8*/ 	.word	0x00038850
        /*0bac*/ 	.short	0x010a
        /*0bae*/ 	.byte	0x3f
	.zero		1


	//   ....[60]....
        /*0bb0*/ 	.word	0x00013210
        /*0bb4*/ 	.word	0x00000007
        /*0bb8*/ 	.word	0x00038850
        /*0bbc*/ 	.short	0x010a
        /*0bbe*/ 	.byte	0x3f
	.zero		1


	//   ....[61]....
        /*0bc0*/ 	.word	0x00013320
        /*0bc4*/ 	.word	0x00000005
        /*0bc8*/ 	.word	0x00038840
        /*0bcc*/ 	.short	0x010a
        /*0bce*/ 	.byte	0x3f
	.zero		1


	//   ....[62]....
        /*0bd0*/ 	.word	0x00014590
        /*0bd4*/ 	.word	0x00000016
        /*0bd8*/ 	.word	0x00038820
        /*0bdc*/ 	.short	0x010a
        /*0bde*/ 	.byte	0x3f
	.zero		1


	//   ....[63]....
        /*0be0*/ 	.word	0x000145e0
        /*0be4*/ 	.word	0x00000006
        /*0be8*/ 	.word	0x00038840
        /*0bec*/ 	.short	0x010a
        /*0bee*/ 	.byte	0x3f
	.zero		1


	//   ....[64]....
        /*0bf0*/ 	.word	0x00014d40
        /*0bf4*/ 	.word	0x00000006
        /*0bf8*/ 	.word	0x00038860
        /*0bfc*/ 	.short	0x010a
        /*0bfe*/ 	.byte	0x3f
	.zero		1


	//   ....[65]....
        /*0c00*/ 	.word	0x000154f0
        /*0c04*/ 	.word	0x00000004
        /*0c08*/ 	.word	0x00038860
        /*0c0c*/ 	.short	0x010a
        /*0c0e*/ 	.byte	0x3f
	.zero		1


	//   ....[66]....
        /*0c10*/ 	.word	0x00016690
        /*0c14*/ 	.word	0x00000004
        /*0c18*/ 	.word	0x00038820
        /*0c1c*/ 	.short	0x010a
        /*0c1e*/ 	.byte	0x3f
	.zero		1


	//   ....[67]....
        /*0c20*/ 	.word	0x00016830
        /*0c24*/ 	.word	0x00000005
        /*0c28*/ 	.word	0x00038840
        /*0c2c*/ 	.short	0x010a
        /*0c2e*/ 	.byte	0x3f
	.zero		1


	//   ....[68]....
        /*0c30*/ 	.word	0x00016880
        /*0c34*/ 	.word	0x0000001b
        /*0c38*/ 	.word	0x00038840
        /*0c3c*/ 	.short	0x010a
        /*0c3e*/ 	.byte	0x3f
	.zero		1


	//   ....[69]....
        /*0c40*/ 	.word	0x000168d0
        /*0c44*/ 	.word	0x00000005
        /*0c48*/ 	.word	0x00038860
        /*0c4c*/ 	.short	0x010a
        /*0c4e*/ 	.byte	0x3f
	.zero		1


	//----- nvinfo : EIATTR_NUM_MBARRIERS
	.align		4
.L_123:
        /*0c50*/ 	.byte	0x03, 0x38
        /*0c52*/ 	.short	0x0016


	//----- nvinfo : EIATTR_EXIT_INSTR_OFFSETS
	.align		4
        /*0c54*/ 	.byte	0x04, 0x1c
        /*0c56*/ 	.short	(.L_125 - .L_124)


	//   ....[0]....
.L_124:
        /*0c58*/ 	.word	0x00000990


	//   ....[1]....
        /*0c5c*/ 	.word	0x0000db10


	//   ....[2]....
        /*0c60*/ 	.word	0x00013080


	//----- nvinfo : EIATTR_MAX_THREADS
	.align		4
.L_125:
        /*0c64*/ 	.byte	0x04, 0x05
        /*0c66*/ 	.short	(.L_127 - .L_126)
.L_126:
        /*0c68*/ 	.word	0x00000180
        /*0c6c*/ 	.word	0x00000001
        /*0c70*/ 	.word	0x00000001


	//----- nvinfo : EIATTR_CRS_STACK_SIZE
	.align		4
.L_127:
        /*0c74*/ 	.byte	0x04, 0x1e
        /*0c76*/ 	.short	(.L_129 - .L_128)
.L_128:
        /*0c78*/ 	.word	0x00000000


	//----- nvinfo : EIATTR_CBANK_PARAM_SIZE
	.align		4
.L_129:
        /*0c7c*/ 	.byte	0x03, 0x19
        /*0c7e*/ 	.short	0x0af0


	//----- nvinfo : EIATTR_PARAM_CBANK
	.align		4
        /*0c80*/ 	.byte	0x04, 0x0a
        /*0c82*/ 	.short	(.L_131 - .L_130)
	.align		4
.L_130:
        /*0c84*/ 	.word	index@(.nv.constant0._ZN7cutlass13device_kernelIN5flash11enable_sm90INS1_16FlashAttnFwdSm90INS1_25CollectiveMainloopFwdSm90ILi2EN4cute5tupleIJNS5_1CILi1EEES8_S8_EEENS6_IJNS7_ILi128EEENS7_ILi80EEENS7_ILi256EEEEEELi256ENS_6half_tEfNS_4arch4Sm90ELb0ELb0ELb0ELb1ELb1ELb0ELb0ELb1ELb1ELb1ELb0ELb0EEENS1_21CollectiveEpilogueFwdINS6_IJSA_SC_SB_EEES9_SE_SG_Li256ELb1ELb1ELb0ELb0EEENS1_36VarlenDynamicPersistentTileSchedulerILi128ELi80ELi256ELi128ELb0ELb1ELb1ELb0ELb1ELb1EEEEEEEEEvNT_6ParamsE)
        /*0c88*/ 	.short	0x0210
        /*0c8a*/ 	.short	0x0af0


	//----- nvinfo : EIATTR_SW_WAR
	.align		4
.L_131:
        /*0c8c*/ 	.byte	0x04, 0x36
        /*0c8e*/ 	.short	(.L_133 - .L_132)
.L_132:
        /*0c90*/ 	.word	0x00000008
.L_133:


//--------------------- .nv.info._ZN7cutlass13device_kernelIN5flash11enable_sm90INS1_16FlashAttnFwdSm90INS1_25CollectiveMainloopFwdSm90ILi2EN4cute5tupleIJNS5_1CILi1EEES8_S8_EEENS6_IJNS7_ILi128EEENS7_ILi80EEENS7_ILi256EEEEEELi256ENS_6half_tEfNS_4arch4Sm90ELb0ELb0ELb0ELb1ELb1ELb1ELb0ELb1ELb1ELb1ELb0ELb0EEENS1_21CollectiveEpilogueFwdINS6_IJSA_SC_SB_EEES9_SE_SG_Li256ELb1ELb1ELb0ELb0EEENS1_36VarlenDynamicPersistentTileSchedulerILi128ELi80ELi256ELi128ELb0ELb1ELb1ELb0ELb1ELb1EEEEEEEEEvNT_6ParamsE --------------------------
	.section	.nv.info._ZN7cutlass13device_kernelIN5flash11enable_sm90INS1_16FlashAttnFwdSm90INS1_25CollectiveMainloopFwdSm90ILi2EN4cute5tupleIJNS5_1CILi1EEES8_S8_EEENS6_IJNS7_ILi128EEENS7_ILi80EEENS7_ILi256EEEEEELi256ENS_6half_tEfNS_4arch4Sm90ELb0ELb0ELb0ELb1ELb1ELb1ELb0ELb1ELb1ELb1ELb0ELb0EEENS1_21CollectiveEpilogueFwdINS6_IJSA_SC_SB_EEES9_SE_SG_Li256ELb1ELb1ELb0ELb0EEENS1_36VarlenDynamicPersistentTileSchedulerILi128ELi80ELi256ELi128ELb0ELb1ELb1ELb0ELb1ELb1EEEEEEEEEvNT_6ParamsE,"",@"SHT_CUDA_INFO"
	.sectionflags	@""
	.align	4


	//----- nvinfo : EIATTR_CUDA_API_VERSION
	.align		4
        /*0000*/ 	.byte	0x04, 0x37
        /*0002*/ 	.short	(.L_135 - .L_134)
.L_134:
        /*0004*/ 	.word	0x00000082


	//----- nvinfo : EIATTR_KPARAM_INFO
	.align		4
.L_135:
        /*0008*/ 	.byte	0x04, 0x17
        /*000a*/ 	.short	(.L_137 - .L_136)
.L_136:
        /*000c*/ 	.word	0x00000000
        /*0010*/ 	.short	0x0000
        /*0012*/ 	.short	0x0070
        /*0014*/ 	.byte	0x00, 0xf0, 0x01, 0x2a


	//----- nvinfo : EIATTR_SPARSE_MMA_MASK
	.align		4
.L_137:
        /*0018*/ 	.byte	0x03, 0x50
        /*001a*/ 	.short	0x0000


	//----- nvinfo : EIATTR_MAXREG_COUNT
	.align		4
        /*001c*/ 	.byte	0x03, 0x1b
        /*001e*/ 	.short	0x00a8


	//----- nvinfo : EIATTR_NUM_BARRIERS
	.align		4
        /*0020*/ 	.byte	0x02, 0x4c
        /*0022*/ 	.byte	0x10
	.zero		1


	//----- nvinfo : EIATTR_EXTERNS
	.align		4
        /*0024*/ 	.byte	0x04, 0x0f
        /*0026*/ 	.short	(.L_139 - .L_138)


	//   ....[0]....
	.align		4
.L_138:
        /*0028*/ 	.word	index@(__assertfail)


	//----- nvinfo : EIATTR_ANNOTATIONS
	.align		4
.L_139:
        /*002c*/ 	.byte	0x04, 0x55
        /*002e*/ 	.short	(.L_141 - .L_140)


	//   ....[0]....
.L_140:
        /* <DEDUP_REMOVED lines=54> */


	//----- nvinfo : EIATTR_MERCURY_ISA_VERSION
	.align		4
.L_141:
        /*0380*/ 	.byte	0x03, 0x5f
        /*0382*/ 	.short	0x0101


	//----- nvinfo : EIATTR_UNUSED_LOAD_BYTE_OFFSET
	.align		4
        /*0384*/ 	.byte	0x04, 0x44
        /*0386*/ 	.short	(.L_143 - .L_142)


	//   ....[0]....
.L_142:
        /*0388*/ 	.word	0x00000a30
        /*038c*/ 	.word	0x0000fff0


	//   ....[1]....
        /*0390*/ 	.word	0x0001ce70
        /*0394*/ 	.word	0x0000fff0


	//----- nvinfo : EIATTR_INT_WARP_WIDE_INSTR_OFFSETS
	.align		4
.L_143:
        /*0398*/ 	.byte	0x04, 0x31
        /*039a*/ 	.short	(.L_145 - .L_144)


	//   ....[0]....
.L_144:
        /*039c*/ 	.word	0x00000130


	//   ....[1]....
        /*03a0*/ 	.word	0x00000170


	//   ....[2]....
        /*03a4*/ 	.word	0x000001e0


	//   ....[3]....
        /*03a8*/ 	.word	0x00022840


	//   ....[4]....
        /*03ac*/ 	.word	0x000228e0


	//   ....[5]....
        /*03b0*/ 	.word	0x000259b0


	//   ....[6]....
        /*03b4*/ 	.word	0x00025a50


	//----- nvinfo : EIATTR_COOP_GROUP_MASK_REGIDS
	.align		4
.L_145:
        /*03b8*/ 	.byte	0x04, 0x29
        /*03ba*/ 	.short	(.L_147 - .L_146)


	//   ....[0]....
.L_146:
        /*03bc*/ 	.word	0xffffffff


	//   ....[1]....
        /*03c0*/ 	.word	0xffffffff


	//   ....[2]....
        /*03c4*/ 	.word	0xffffffff


	//   ....[3]....
        /*03c8*/ 	.word	0xffffffff


	//   ....[4]....
        /*03cc*/ 	.word	0xffffffff


	//   ....[5]....
        /*03d0*/ 	.word	0xffffffff


	//   ....[6]....
        /*03d4*/ 	.word	0xffffffff


	//   ....[7]....
        /*03d8*/ 	.word	0xffffffff


	//   ....[8]....
        /*03dc*/ 	.word	0xffffffff


	//   ....[9]....
        /*03e0*/ 	.word	0xffffffff


	//   ....[10]....
        /*03e4*/ 	.word	0xffffffff


	//   ....[11]....
        /*03e8*/ 	.word	0xffffffff


	//   ....[12]....
        /*03ec*/ 	.word	0xffffffff


	//   ....[13]....
        /*03f0*/ 	.word	0xffffffff


	//   ....[14]....
        /*03f4*/ 	.word	0xffffffff


	//   ....[15]....
        /*03f8*/ 	.word	0xffffffff


	//   ....[16]....
        /*03fc*/ 	.word	0xffffffff


	//   ....[17]....
        /*0400*/ 	.word	0xffffffff


	//   ....[18]....
        /*0404*/ 	.word	0xffffffff


	//   ....[19]....
        /*0408*/ 	.word	0xffffffff


	//   ....[20]....
        /*040c*/ 	.word	0xffffffff


	//   ....[21]....
        /*0410*/ 	.word	0xffffffff


	//   ....[22]....
        /*0414*/ 	.word	0xffffffff


	//   ....[23]....
        /*0418*/ 	.word	0xffffffff


	//   ....[24]....
        /*041c*/ 	.word	0xffffffff


	//   ....[25]....
        /*0420*/ 	.word	0xffffffff


	//   ....[26]....
        /*0424*/ 	.word	0xffffffff


	//   ....[27]....
        /*0428*/ 	.word	0xffffffff


	//   ....[28]....
        /*042c*/ 	.word	0xffffffff


	//   ....[29]....
        /*0430*/ 	.word	0xffffffff


	//   ....[30]....
        /*0434*/ 	.word	0xffffffff


	//   ....[31]....
        /*0438*/ 	.word	0xffffffff


	//   ....[32]....
        /*043c*/ 	.word	0xffffffff


	//   ....[33]....
        /*0440*/ 	.word	0xffffffff


	//   ....[34]....
        /*0444*/ 	.word	0xffffffff


	//   ....[35]....
        /*0448*/ 	.word	0xffffffff


	//   ....[36]....
        /*044c*/ 	.word	0xffffffff


	//   ....[37]....
        /*0450*/ 	.word	0xffffffff


	//   ....[38]....
        /*0454*/ 	.word	0xffffffff


	//   ....[39]....
        /*0458*/ 	.word	0xffffffff


	//   ....[40]....
        /*045c*/ 	.word	0xffffffff


	//   ....[41]....
        /*0460*/ 	.word	0xffffffff


	//   ....[42]....
        /*0464*/ 	.word	0xffffffff


	//   ....[43]....
        /*0468*/ 	.word	0xffffffff


	//   ....[44]....
        /*046c*/ 	.word	0xffffffff


	//   ....[45]....
        /*0470*/ 	.word	0xffffffff


	//   ....[46]....
        /*0474*/ 	.word	0xffffffff


	//   ....[47]....
        /*0478*/ 	.word	0xffffffff


	//   ....[48]....
        /*047c*/ 	.word	0xffffffff


	//   ....[49]....
        /*0480*/ 	.word	0xffffffff


	//   ....[50]....
        /*0484*/ 	.word	0xffffffff


	//   ....[51]....
        /*0488*/ 	.word	0xffffffff


	//   ....[52]....
        /*048c*/ 	.word	0xffffffff


	//   ....[53]....
        /*0490*/ 	.word	0xffffffff


	//   ....[54]....
        /*0494*/ 	.word	0xffffffff


	//   ....[55]....
        /*0498*/ 	.word	0xffffffff


	//   ....[56]....
        /*049c*/ 	.word	0xffffffff


	//   ....[57]....
        /*04a0*/ 	.word	0xffffffff


	//   ....[58]....
        /*04a4*/ 	.word	0xffffffff


	//   ....[59]....
        /*04a8*/ 	.word	0xffffffff


	//   ....[60]....
        /*04ac*/ 	.word	0xffffffff


	//   ....[61]....
        /*04b0*/ 	.word	0xffffffff


	//   ....[62]....
        /*04b4*/ 	.word	0xffffffff


	//   ....[63]....
        /*04b8*/ 	.word	0xffffffff


	//   ....[64]....
        /*04bc*/ 	.word	0xffffffff


	//   ....[65]....
        /*04c0*/ 	.word	0xffffffff


	//   ....[66]....
        /*04c4*/ 	.word	0xffffffff


	//   ....[67]....
        /*04c8*/ 	.word	0xffffffff


	//   ....[68]....
        /*04cc*/ 	.word	0xffffffff


	//   ....[69]....
        /*04d0*/ 	.word	0xffffffff


	//   ....[70]....
        /*04d4*/ 	.word	0xffffffff


	//   ....[71]....
        /*04d8*/ 	.word	0xffffffff


	//   ....[72]....
        /*04dc*/ 	.word	0xffffffff


	//   ....[73]....
        /*04e0*/ 	.word	0xffffffff


	//   ....[74]....
        /*04e4*/ 	.word	0xffffffff


	//   ....[75]....
        /*04e8*/ 	.word	0xffffffff


	//   ....[76]....
        /*04ec*/ 	.word	0xffffffff


	//   ....[77]....
        /*04f0*/ 	.word	0xffffffff


	//   ....[78]....
        /*04f4*/ 	.word	0xffffffff


	//   ....[79]....
        /*04f8*/ 	.word	0xffffffff


	//   ....[80]....
        /*04fc*/ 	.word	0xffffffff


	//   ....[81]....
        /*0500*/ 	.word	0xffffffff


	//   ....[82]....
        /*0504*/ 	.word	0xffffffff


	//   ....[83]....
        /*0508*/ 	.word	0xffffffff


	//   ....[84]....
        /*050c*/ 	.word	0xffffffff


	//   ....[85]....
        /*0510*/ 	.word	0xffffffff


	//   ....[86]....
        /*0514*/ 	.word	0xffffffff


	//   ....[87]....
        /*0518*/ 	.word	0xffffffff


	//   ....[88]....
        /*051c*/ 	.word	0xffffffff


	//   ....[89]....
        /*0520*/ 	.word	0xffffffff


	//   ....[90]....
        /*0524*/ 	.word	0xffffffff


	//   ....[91]....
        /*0528*/ 	.word	0xffffffff


	//   ....[92]....
        /*052c*/ 	.word	0xffffffff


	//   ....[93]....
        /*0530*/ 	.word	0xffffffff


	//   ....[94]....
        /*0534*/ 	.word	0xffffffff


	//   ....[95]....
        /*0538*/ 	.word	0xffffffff


	//   ....[96]....
        /*053c*/ 	.word	0xffffffff


	//   ....[97]....
        /*0540*/ 	.word	0xffffffff


	//   ....[98]....
        /*0544*/ 	.word	0xffffffff


	//   ....[99]....
        /*0548*/ 	.word	0xffffffff


	//   ....[100]....
        /*054c*/ 	.word	0xffffffff


	//   ....[101]....
        /*0550*/ 	.word	0xffffffff


	//   ....[102]....
        /*0554*/ 	.word	0xffffffff


	//   ....[103]....
        /*0558*/ 	.word	0xffffffff


	//   ....[104]....
        /*055c*/ 	.word	0xffffffff


	//   ....[105]....
        /*0560*/ 	.word	0xffffffff


	//   ....[106]....
        /*0564*/ 	.word	0xffffffff


	//   ....[107]....
        /*0568*/ 	.word	0xffffffff


	//   ....[108]....
        /*056c*/ 	.word	0xffffffff


	//   ....[109]....
        /*0570*/ 	.word	0xffffffff


	//   ....[110]....
        /*0574*/ 	.word	0xffffffff


	//   ....[111]....
        /*0578*/ 	.word	0xffffffff


	//   ....[112]....
        /*057c*/ 	.word	0xffffffff


	//   ....[113]....
        /*0580*/ 	.word	0xffffffff


	//   ....[114]....
        /*0584*/ 	.word	0xffffffff


	//   ....[115]....
        /*0588*/ 	.word	0xffffffff


	//   ....[116]....
        /*058c*/ 	.word	0xffffffff


	//   ....[117]....
        /*0590*/ 	.word	0xffffffff


	//   ....[118]....
        /*0594*/ 	.word	0xffffffff


	//   ....[119]....
        /*0598*/ 	.word	0xffffffff


	//   ....[120]....
        /*059c*/ 	.word	0xffffffff


	//   ....[121]....
        /*05a0*/ 	.word	0xffffffff


	//   ....[122]....
        /*05a4*/ 	.word	0xffffffff


	//   ....[123]....
        /*05a8*/ 	.word	0xffffffff


	//   ....[124]....
        /*05ac*/ 	.word	0xffffffff


	//   ....[125]....
        /*05b0*/ 	.word	0xffffffff


	//   ....[126]....
        /*05b4*/ 	.word	0xffffffff


	//   ....[127]....
        /*05b8*/ 	.word	0xffffffff


	//   ....[128]....
        /*05bc*/ 	.word	0xffffffff


	//   ....[129]....
        /*05c0*/ 	.word	0xffffffff


	//   ....[130]....
        /*05c4*/ 	.word	0xffffffff


	//   ....[131]....
        /*05c8*/ 	.word	0xffffffff


	//   ....[132]....
        /*05cc*/ 	.word	0xffffffff


	//   ....[133]....
        /*05d0*/ 	.word	0xffffffff


	//   ....[134]....
        /*05d4*/ 	.word	0xffffffff


	//   ....[135]....
        /*05d8*/ 	.word	0xffffffff


	//   ....[136]....
        /*05dc*/ 	.word	0xffffffff


	//   ....[137]....
        /*05e0*/ 	.word	0xffffffff


	//   ....[138]....
        /*05e4*/ 	.word	0xffffffff


	//   ....[139]....
        /*05e8*/ 	.word	0xffffffff


	//   ....[140]....
        /*05ec*/ 	.word	0xffffffff


	//   ....[141]....
        /*05f0*/ 	.word	0xffffffff


	//   ....[142]....
        /*05f4*/ 	.word	0xffffffff


	//   ....[143]....
        /*05f8*/ 	.word	0xffffffff


	//   ....[144]....
        /*05fc*/ 	.word	0xffffffff


	//   ....[145]....
        /*0600*/ 	.word	0xffffffff


	//   ....[146]....
        /*0604*/ 	.word	0xffffffff


	//   ....[147]....
        /*0608*/ 	.word	0xffffffff


	//   ....[148]....
        /*060c*/ 	.word	0xffffffff


	//   ....[149]....
        /*0610*/ 	.word	0xffffffff


	//   ....[150]....
        /*0614*/ 	.word	0xffffffff


	//   ....[151]....
        /*0618*/ 	.word	0xffffffff


	//   ....[152]....
        /*061c*/ 	.word	0xffffffff


	//   ....[153]....
        /*0620*/ 	.word	0xffffffff


	//   ....[154]....
        /*0624*/ 	.word	0xffffffff


	//   ....[155]....
        /*0628*/ 	.word	0xffffffff


	//   ....[156]....
        /*062c*/ 	.word	0xffffffff


	//   ....[157]....
        /*0630*/ 	.word	0xffffffff


	//   ....[158]....
        /*0634*/ 	.word	0xffffffff


	//   ....[159]....
        /*0638*/ 	.word	0xffffffff


	//   ....[160]....
        /*063c*/ 	.word	0xffffffff


	//   ....[161]....
        /*0640*/ 	.word	0xffffffff


	//   ....[162]....
        /*0644*/ 	.word	0xffffffff


	//   ....[163]....
        /*0648*/ 	.word	0x0500000f


	//   ....[164]....
        /*064c*/ 	.word	0x0500000f


	//   ....[165]....
        /*0650*/ 	.word	0x0500000f


	//   ....[166]....
        /*0654*/ 	.word	0x0500000f


	//   ....[167]....
        /*0658*/ 	.word	0x0500000f


	//   ....[168]....
        /*065c*/ 	.word	0x0500000f


	//   ....[169]....
        /*0660*/ 	.word	0x0500000f


	//   ....[170]....
        /*0664*/ 	.word	0x0500000f


	//   ....[171]....
        /*0668*/ 	.word	0x0500000f


	//   ....[172]....
        /*066c*/ 	.word	0x0500000f


	//   ....[173]....
        /*0670*/ 	.word	0x0500000f


	//   ....[174]....
        /*0674*/ 	.word	0x0500000f


	//   ....[175]....
        /*0678*/ 	.word	0x0500000f


	//   ....[176]....
        /*067c*/ 	.word	0x0500000f


	//   ....[177]....
        /*0680*/ 	.word	0x0500000f


	//   ....[178]....
        /*0684*/ 	.word	0x0500000f


	//   ....[179]....
        /*0688*/ 	.word	0x0500000f


	//   ....[180]....
        /*068c*/ 	.word	0x0500000f


	//   ....[181]....
        /*0690*/ 	.word	0x0500000f


	//   ....[182]....
        /*0694*/ 	.word	0x0500000f


	//   ....[183]....
        /*0698*/ 	.word	0x0500000f


	//   ....[184]....
        /*069c*/ 	.word	0x0500000f


	//   ....[185]....
        /*06a0*/ 	.word	0x0500000f


	//   ....[186]....
        /*06a4*/ 	.word	0x0500000f


	//   ....[187]....
        /*06a8*/ 	.word	0x0500000f


	//   ....[188]....
        /*06ac*/ 	.word	0x0500000f


	//   ....[189]....
        /*06b0*/ 	.word	0x0500000f


	//   ....[190]....
        /*06b4*/ 	.word	0x0500000f


	//   ....[191]....
        /*06b8*/ 	.word	0x0500000f


	//   ....[192]....
        /*06bc*/ 	.word	0x0500000f


	//   ....[193]....
        /*06c0*/ 	.word	0x0500000f


	//   ....[194]....
        /*06c4*/ 	.word	0x0500000f


	//   ....[195]....
        /*06c8*/ 	.word	0x0500000f


	//   ....[196]....
        /*06cc*/ 	.word	0x0500000f


	//   ....[197]....
        /*06d0*/ 	.word	0x0500000f


	//   ....[198]....
        /*06d4*/ 	.word	0x0500000f


	//   ....[199]....
        /*06d8*/ 	.word	0x0500000f


	//   ....[200]....
        /*06dc*/ 	.word	0x0500000f


	//   ....[201]....
        /*06e0*/ 	.word	0x0500000f


	//   ....[202]....
        /*06e4*/ 	.word	0x0500000f


	//   ....[203]....
        /*06e8*/ 	.word	0x0500000f


	//   ....[204]....
        /*06ec*/ 	.word	0x0500000f


	//   ....[205]....
        /*06f0*/ 	.word	0x0500000f


	//   ....[206]....
        /*06f4*/ 	.word	0x0500000f


	//   ....[207]....
        /*06f8*/ 	.word	0x0500000f


	//   ....[208]....
        /*06fc*/ 	.word	0x0500000f


	//   ....[209]....
        /*0700*/ 	.word	0x0500000f


	//   ....[210]....
        /*0704*/ 	.word	0x0500000f


	//   ....[211]....
        /*0708*/ 	.word	0x0500000f


	//   ....[212]....
        /*070c*/ 	.word	0x0500000f


	//   ....[213]....
        /*0710*/ 	.word	0x0500000f


	//   ....[214]....
        /*0714*/ 	.word	0x0500000f


	//   ....[215]....
        /*0718*/ 	.word	0x0500000f


	//   ....[216]....
        /*071c*/ 	.word	0x0500000f


	//   ....[217]....
        /*0720*/ 	.word	0x0500000f


	//   ....[218]....
        /*0724*/ 	.word	0x0500000f


	//   ....[219]....
        /*0728*/ 	.word	0x0500000f


	//   ....[220]....
        /*072c*/ 	.word	0x0500000f


	//   ....[221]....
        /*0730*/ 	.word	0x0500000f


	//   ....[222]....
        /*0734*/ 	.word	0x0500000f


	//   ....[223]....
        /*0738*/ 	.word	0x0500000f


	//   ....[224]....
        /*073c*/ 	.word	0x0500000f


	//   ....[225]....
        /*0740*/ 	.word	0x0500000f


	//   ....[226]....
        /*0744*/ 	.word	0x0500000f


	//   ....[227]....
        /*0748*/ 	.word	0x0500000f


	//   ....[228]....
        /*074c*/ 	.word	0x0500000f


	//   ....[229]....
        /*0750*/ 	.word	0x0500000f


	//   ....[230]....
        /*0754*/ 	.word	0x0500000f


	//   ....[231]....
        /*0758*/ 	.word	0x0500000f


	//   ....[232]....
        /*075c*/ 	.word	0x0500000f


	//   ....[233]....
        /*0760*/ 	.word	0x0500000f


	//   ....[234]....
        /*0764*/ 	.word	0x0500000f


	//   ....[235]....
        /*0768*/ 	.word	0x0500000f


	//   ....[236]....
        /*076c*/ 	.word	0x0500000f


	//   ....[237]....
        /*0770*/ 	.word	0x0500000f


	//   ....[238]....
        /*0774*/ 	.word	0x0500000f


	//   ....[239]....
        /*0778*/ 	.word	0x0500000f


	//   ....[240]....
        /*077c*/ 	.word	0x0500000f


	//   ....[241]....
        /*0780*/ 	.word	0x0500000f


	//   ....[242]....
        /*0784*/ 	.word	0x0500000f


	//   ....[243]....
        /*0788*/ 	.word	0x0500000f


	//   ....[244]....
        /*078c*/ 	.word	0x0500000f


	//   ....[245]....
        /*0790*/ 	.word	0x0500000f


	//   ....[246]....
        /*0794*/ 	.word	0x0500000f


	//   ....[247]....
        /*0798*/ 	.word	0x0500000f


	//   ....[248]....
        /*079c*/ 	.word	0x0500000f


	//   ....[249]....
        /*07a0*/ 	.word	0x0500000f


	//   ....[250]....
        /*07a4*/ 	.word	0x0500000f


	//   ....[251]....
        /*07a8*/ 	.word	0x0500000f


	//   ....[252]....
        /*07ac*/ 	.word	0x0500000f


	//   ....[253]....
        /*07b0*/ 	.word	0x0500000f


	//   ....[254]....
        /*07b4*/ 	.word	0x0500000f


	//   ....[255]....
        /*07b8*/ 	.word	0x0500000f


	//   ....[0]....
        /*07bc*/ 	.word	0x0500000f


	//   ....[1]....
        /*07c0*/ 	.word	0x0500000f


	//   ....[2]....
        /*07c4*/ 	.word	0x0500000f


	//   ....[3]....
        /*07c8*/ 	.word	0x0500000f


	//   ....[4]....
        /*07cc*/ 	.word	0x0500000f


	//   ....[5]....
        /*07d0*/ 	.word	0x0500000f


	//   ....[6]....
        /*07d4*/ 	.word	0x0500000f


	//   ....[7]....
        /*07d8*/ 	.word	0x0500000f


	//   ....[8]....
        /*07dc*/ 	.word	0x0500000f


	//----- nvinfo : EIATTR_COOP_GROUP_INSTR_OFFSETS
	.align		4
.L_147:
        /*07e0*/ 	.byte	0x04, 0x28
        /*07e2*/ 	.short	(.L_149 - .L_148)


	//   ....[0]....
.L_148:
        /*07e4*/ 	.word	0x00000060


	//   ....[1]....
        /*07e8*/ 	.word	0x00000140


	//   ....[2]....
        /*07ec*/ 	.word	0x00000190


	//   ....[3]....
        /*07f0*/ 	.word	0x000003c0


	//   ....[4]....
        /*07f4*/ 	.word	0x00000520


	//   ....[5]....
        /*07f8*/ 	.word	0x00000640


	//   ....[6]....
        /*07fc*/ 	.word	0x000007a0


	//   ....[7]....
        /*0800*/ 	.word	0x00003340


	//   ....[8]....
        /*0804*/ 	.word	0x00003350


	//   ....[9]....
        /*0808*/ 	.word	0x00004150


	//   ....[10]....
        /*080c*/ 	.word	0x00004160


	//   ....[11]....
        /*0810*/ 	.word	0x00004ef0


	//   ....[12]....
        /*0814*/ 	.word	0x00004f00


	//   ....[13]....
        /*0818*/ 	.word	0x00006990


	//   ....[14]....
        /*081c*/ 	.word	0x000069a0


	//   ....[15]....
        /*0820*/ 	.word	0x00007830


	//   ....[16]....
        /*0824*/ 	.word	0x00007840


	//   ....[17]....
        /*0828*/ 	.word	0x00008850


	//   ....[18]....
        /*082c*/ 	.word	0x00008860


	//   ....[19]....
        /*0830*/ 	.word	0x00009ac0


	//   ....[20]....
        /*0834*/ 	.word	0x00009ad0


	//   ....[21]....
        /*0838*/ 	.word	0x00009c90


	//   ....[22]....
        /*083c*/ 	.word	0x00009ca0


	//   ....[23]....
        /*0840*/ 	.word	0x00009e70


	//   ....[24]....
        /*0844*/ 	.word	0x00009e80


	//   ....[25]....
        /*0848*/ 	.word	0x0000a2f0


	//   ....[26]....
        /*084c*/ 	.word	0x0000a300


	//   ....[27]....
        /*0850*/ 	.word	0x0000a480


	//   ....[28]....
        /*0854*/ 	.word	0x0000a4a0


	//   ....[29]....
        /*0858*/ 	.word	0x0000a630


	//   ....[30]....
        /*085c*/ 	.word	0x0000a650


	//   ....[31]....
        /*0860*/ 	.word	0x0000ae30


	//   ....[32]....
        /*0864*/ 	.word	0x0000b450


	//   ....[33]....
        /*0868*/ 	.word	0x0000b460


	//   ....[34]....
        /*086c*/ 	.word	0x0000b470


	//   ....[35]....
        /*0870*/ 	.word	0x0000b480


	//   ....[36]....
        /*0874*/ 	.word	0x0000e6e0


	//   ....[37]....
        /*0878*/ 	.word	0x0000e6f0


	//   ....[38]....
        /*087c*/ 	.word	0x0000e700


	//   ....[39]....
        /*0880*/ 	.word	0x0000e710


	//   ....[40]....
        /*0884*/ 	.word	0x00015bb0


	//   ....[41]....
        /*0888*/ 	.word	0x00015cb0


	//   ....[42]....
        /*088c*/ 	.word	0x00016140


	//   ....[43]....
        /*0890*/ 	.word	0x000161e0


	//   ....[44]....
        /*0894*/ 	.word	0x0001ad20


	//   ....[45]....
        /*0898*/ 	.word	0x0001ad40


	//   ....[46]....
        /*089c*/ 	.word	0x0001ad60


	//   ....[47]....
        /*08a0*/ 	.word	0x0001ad80


	//   ....[48]....
        /*08a4*/ 	.word	0x0001c160


	//   ....[49]....
        /*08a8*/ 	.word	0x0001c210


	//   ....[50]....
        /*08ac*/ 	.word	0x0001c3e0


	//   ....[51]....
        /*08b0*/ 	.word	0x0001c400


	//   ....[52]....
        /*08b4*/ 	.word	0x0001e0d0


	//   ....[53]....
        /*08b8*/ 	.word	0x0001e110


	//   ....[54]....
        /*08bc*/ 	.word	0x0001e140


	//   ....[55]....
        /*08c0*/ 	.word	0x0001e170


	//   ....[56]....
        /*08c4*/ 	.word	0x0001e9f0


	//   ....[57]....
        /*08c8*/ 	.word	0x0001ea10


	//   ....[58]....
        /*08cc*/ 	.word	0x0001eb60


	//   ....[59]....
        /*08d0*/ 	.word	0x0001eb80


	//   ....[60]....
        /*08d4*/ 	.word	0x0001ecd0


	//   ....[61]....
        /*08d8*/ 	.word	0x0001ecf0


	//   ....[62]....
        /*08dc*/ 	.word	0x0001ee50


	//   ....[63]....
        /*08e0*/ 	.word	0x0001ee70


	//   ....[64]....
        /*08e4*/ 	.word	0x0001f7e0


	//   ....[65]....
        /*08e8*/ 	.word	0x0001f7f0


	//   ....[66]....
        /*08ec*/ 	.word	0x0001f940


	//   ....[67]....
        /*08f0*/ 	.word	0x0001f960


	//   ....[68]....
        /*08f4*/ 	.word	0x0001fab0


	//   ....[69]....
        /*08f8*/ 	.word	0x0001fad0


	//   ....[70]....
        /*08fc*/ 	.word	0x0001fc30


	//   ....[71]....
        /*0900*/ 	.word	0x0001fc50


	//   ....[72]....
        /*0904*/ 	.word	0x0001fe30


	//   ....[73]....
        /*0908*/ 	.word	0x0001fff0


	//   ....[74]....
        /*090c*/ 	.word	0x00020020


	//   ....[75]....
        /*0910*/ 	.word	0x00020050


	//   ....[76]....
        /*0914*/ 	.word	0x00020080


	//   ....[77]....
        /*0918*/ 	.word	0x000200b0


	//   ....[78]....
        /*091c*/ 	.word	0x000200e0


	//   ....[79]....
        /*0920*/ 	.word	0x00020260


	//   ....[80]....
        /*0924*/ 	.word	0x00020290


	//   ....[81]....
        /*0928*/ 	.word	0x000202c0


	//   ....[82]....
        /*092c*/ 	.word	0x000202f0


	//   ....[83]....
        /*0930*/ 	.word	0x00020320


	//   ....[84]....
        /*0934*/ 	.word	0x00020350


	//   ....[85]....
        /*0938*/ 	.word	0x000203e0


	//   ....[86]....
        /*093c*/ 	.word	0x00020410


	//   ....[87]....
        /*0940*/ 	.word	0x00020490


	//   ....[88]....
        /*0944*/ 	.word	0x00021000


	//   ....[89]....
        /*0948*/ 	.word	0x00023460


	//   ....[90]....
        /*094c*/ 	.word	0x000234a0


	//   ....[91]....
        /*0950*/ 	.word	0x000234e0


	//   ....[92]....
        /*0954*/ 	.word	0x000235a0


	//   ....[93]....
        /*0958*/ 	.word	0x000235d0


	//   ....[94]....
        /*095c*/ 	.word	0x00023630


	//   ....[95]....
        /*0960*/ 	.word	0x00023670


	//   ....[96]....
        /*0964*/ 	.word	0x000236d0


	//   ....[97]....
        /*0968*/ 	.word	0x000236f0


	//   ....[98]....
        /*096c*/ 	.word	0x00023720


	//   ....[99]....
        /*0970*/ 	.word	0x00023f80


	//   ....[100]....
        /*0974*/ 	.word	0x00023fc0


	//   ....[101]....
        /*0978*/ 	.word	0x00023fe0


	//   ....[102]....
        /*097c*/ 	.word	0x00024080


	//   ....[103]....
        /*0980*/ 	.word	0x00024090


	//   ....[104]....
        /*0984*/ 	.word	0x00024140


	//   ....[105]....
        /*0988*/ 	.word	0x00024150


	//   ....[106]....
        /*098c*/ 	.word	0x00024200


	//   ....[107]....
        /*0990*/ 	.word	0x00024210


	//   ....[108]....
        /*0994*/ 	.word	0x000242c0


	//   ....[109]....
        /*0998*/ 	.word	0x000242d0


	//   ....[110]....
        /*099c*/ 	.word	0x00024380


	//   ....[111]....
        /*09a0*/ 	.word	0x00024390


	//   ....[112]....
        /*09a4*/ 	.word	0x00024440


	//   ....[113]....
        /*09a8*/ 	.word	0x00024450


	//   ....[114]....
        /*09ac*/ 	.word	0x00024490


	//   ....[115]....
        /*09b0*/ 	.word	0x00024ce0


	//   ....[116]....
        /*09b4*/ 	.word	0x00024d20


	//   ....[117]....
        /*09b8*/ 	.word	0x00024d50


	//   ....[118]....
        /*09bc*/ 	.word	0x00024e10


	//   ....[119]....
        /*09c0*/ 	.word	0x00024e40


	//   ....[120]....
        /*09c4*/ 	.word	0x00024e90


	//   ....[121]....
        /*09c8*/ 	.word	0x00024ec0


	//   ....[122]....
        /*09cc*/ 	.word	0x00024f10


	//   ....[123]....
        /*09d0*/ 	.word	0x00024f40


	//   ....[124]....
        /*09d4*/ 	.word	0x00024fb0


	//   ....[125]....
        /*09d8*/ 	.word	0x000252b0


	//   ....[126]....
        /*09dc*/ 	.word	0x000252e0


	//   ....[127]....
        /*09e0*/ 	.word	0x000253a0


	//   ....[128]....
        /*09e4*/ 	.word	0x000253b0


	//   ....[129]....
        /*09e8*/ 	.word	0x00025460


	//   ....[130]....
        /*09ec*/ 	.word	0x00025470


	//   ....[131]....
        /*09f0*/ 	.word	0x00025520


	//   ....[132]....
        /*09f4*/ 	.word	0x00025530


	//   ....[133]....
        /*09f8*/ 	.word	0x00025540


	//   ....[134]....
        /*09fc*/ 	.word	0x000255f0


	//   ....[135]....
        /*0a00*/ 	.word	0x00025bb0


	//   ....[136]....
        /*0a04*/ 	.word	0x00025bf0


	//   ....[137]....
        /*0a08*/ 	.word	0x00025c90


	//   ....[138]....
        /*0a0c*/ 	.word	0x00025cc0


	//   ....[139]....
        /*0a10*/ 	.word	0x00025d50


	//   ....[140]....
        /*0a14*/ 	.word	0x00025d80


	//   ....[141]....
        /*0a18*/ 	.word	0x00025e10


	//   ....[142]....
        /*0a1c*/ 	.word	0x00025e40


	//   ....[143]....
        /*0a20*/ 	.word	0x00025e50


	//   ....[144]....
        /*0a24*/ 	.word	0x00025ee0


	//   ....[145]....
        /*0a28*/ 	.word	0x00026340


	//   ....[146]....
        /*0a2c*/ 	.word	0x00026390


	//   ....[147]....
        /*0a30*/ 	.word	0x000263c0


	//   ....[148]....
        /*0a34*/ 	.word	0x000263d0


	//   ....[149]....
        /*0a38*/ 	.word	0x00026400


	//   ....[150]....
        /*0a3c*/ 	.word	0x00026430


	//   ....[151]....
        /*0a40*/ 	.word	0x00026460


	//   ....[152]....
        /*0a44*/ 	.word	0x00026490


	//   ....[153]....
        /*0a48*/ 	.word	0x00026620


	//   ....[154]....
        /*0a4c*/ 	.word	0x00026650


	//   ....[155]....
        /*0a50*/ 	.word	0x00026680


	//   ....[156]....
        /*0a54*/ 	.word	0x000266b0


	//   ....[157]....
        /*0a58*/ 	.word	0x000266e0


	//   ....[158]....
        /*0a5c*/ 	.word	0x00026710


	//   ....[159]....
        /*0a60*/ 	.word	0x000267d0


	//   ....[160]....
        /*0a64*/ 	.word	0x000267f0


	//   ....[161]....
        /*0a68*/ 	.word	0x00026860


	//   ....[162]....
        /*0a6c*/ 	.word	0x00026cd0


	//   ....[163]....
        /*0a70*/ 	.word	0x00026ff0


	//   ....[164]....
        /*0a74*/ 	.word	0x00027080


	//   ....[165]....
        /*0a78*/ 	.word	0x00027120


	//   ....[166]....
        /*0a7c*/ 	.word	0x000271b0


	//   ....[167]....
        /*0a80*/ 	.word	0x00027250


	//   ....[168]....
        /*0a84*/ 	.word	0x000272e0


	//   ....[169]....
        /*0a88*/ 	.word	0x000273d0


	//   ....[170]....
        /*0a8c*/ 	.word	0x00027460


	//   ....[171]....
        /*0a90*/ 	.word	0x00027500


	//   ....[172]....
        /*0a94*/ 	.word	0x00027590


	//   ....[173]....
        /*0a98*/ 	.word	0x00027630


	//   ....[174]....
        /*0a9c*/ 	.word	0x000276c0


	//   ....[175]....
        /*0aa0*/ 	.word	0x000277b0


	//   ....[176]....
        /*0aa4*/ 	.word	0x00027840


	//   ....[177]....
        /*0aa8*/ 	.word	0x000278e0


	//   ....[178]....
        /*0aac*/ 	.word	0x00027970


	//   ....[179]....
        /*0ab0*/ 	.word	0x00027a10


	//   ....[180]....
        /*0ab4*/ 	.word	0x00027aa0


	//   ....[181]....
        /*0ab8*/ 	.word	0x00027b90


	//   ....[182]....
        /*0abc*/ 	.word	0x00027c20


	//   ....[183]....
        /*0ac0*/ 	.word	0x00027c70


	//   ....[184]....
        /*0ac4*/ 	.word	0x00027cc0


	//   ....[185]....
        /*0ac8*/ 	.word	0x00027da0


	//   ....[186]....
        /*0acc*/ 	.word	0x00027e30


	//   ....[187]....
        /*0ad0*/ 	.word	0x00027e80


	//   ....[188]....
        /*0ad4*/ 	.word	0x00027ed0


	//   ....[189]....
        /*0ad8*/ 	.word	0x00028130


	//   ....[190]....
        /*0adc*/ 	.word	0x00028410


	//   ....[191]....
        /*0ae0*/ 	.word	0x00028500


	//   ....[192]....
        /*0ae4*/ 	.word	0x000285b0


	//   ....[193]....
        /*0ae8*/ 	.word	0x00028730


	//   ....[194]....
        /*0aec*/ 	.word	0x00028780


	//   ....[195]....
        /*0af0*/ 	.word	0x00028890


	//   ....[196]....
        /*0af4*/ 	.word	0x000288f0


	//   ....[197]....
        /*0af8*/ 	.word	0x00028a00


	//   ....[198]....
        /*0afc*/ 	.word	0x00028a60


	//   ....[199]....
        /*0b00*/ 	.word	0x00028b60


	//   ....[200]....
        /*0b04*/ 	.word	0x00028bb0


	//   ....[201]....
        /*0b08*/ 	.word	0x00028c60


	//   ....[202]....
        /*0b0c*/ 	.word	0x00028cc0


	//   ....[203]....
        /*0b10*/ 	.word	0x00028df0


	//   ....[204]....
        /*0b14*/ 	.word	0x00028e40


	//   ....[205]....
        /*0b18*/ 	.word	0x00028f80


	//   ....[206]....
        /*0b1c*/ 	.word	0x00028fd0


	//   ....[207]....
        /*0b20*/ 	.word	0x00029110


	//   ....[208]....
        /*0b24*/ 	.word	0x00029160


	//   ....[209]....
        /*0b28*/ 	.word	0x000292a0


	//   ....[210]....
        /*0b2c*/ 	.word	0x000292f0


	//   ....[211]....
        /*0b30*/ 	.word	0x00029430


	//   ....[212]....
        /*0b34*/ 	.word	0x00029480


	//   ....[213]....
        /*0b38*/ 	.word	0x000295c0


	//   ....[214]....
        /*0b3c*/ 	.word	0x00029610


	//   ....[215]....
        /*0b40*/ 	.word	0x00029730


	//   ....[216]....
        /*0b44*/ 	.word	0x00029780


	//   ....[217]....
        /*0b48*/ 	.word	0x000298b0


	//   ....[218]....
        /*0b4c*/ 	.word	0x00029950


	//   ....[219]....
        /*0b50*/ 	.word	0x00029af0


	//   ....[220]....
        /*0b54*/ 	.word	0x00029b40


	//   ....[221]....
        /*0b58*/ 	.word	0x00029c40


	//   ....[222]....
        /*0b5c*/ 	.word	0x00029c90


	//   ....[223]....
        /*0b60*/ 	.word	0x00029d90


	//   ....[224]....
        /*0b64*/ 	.word	0x00029de0


	//   ....[225]....
        /*0b68*/ 	.word	0x00029f10


	//   ....[226]....
        /*0b6c*/ 	.word	0x00029f60


	//   ....[227]....
        /*0b70*/ 	.word	0x0002a050


	//   ....[228]....
        /*0b74*/ 	.word	0x0002a0f0


	//   ....[229]....
        /*0b78*/ 	.word	0x0002a230


	//   ....[230]....
        /*0b7c*/ 	.word	0x0002a280


	//   ....[231]....
        /*0b80*/ 	.word	0x0002a3c0


	//   ....[232]....
        /*0b84*/ 	.word	0x0002a410


	//   ....[233]....
        /*0b88*/ 	.word	0x0002a550


	//   ....[234]....
        /*0b8c*/ 	.word	0x0002a5a0


	//   ....[235]....
        /*0b90*/ 	.word	0x0002a6e0


	//   ....[236]....
        /*0b94*/ 	.word	0x0002a730


	//   ....[237]....
        /*0b98*/ 	.word	0x0002a820


	//   ....[238]....
        /*0b9c*/ 	.word	0x0002a8d0


	//   ....[239]....
        /*0ba0*/ 	.word	0x0002aa80


	//   ....[240]....
        /*0ba4*/ 	.word	0x0002aad0


	//   ....[241]....
        /*0ba8*/ 	.word	0x0002ac00


	//   ....[242]....
        /*0bac*/ 	.word	0x0002ac50


	//   ....[243]....
        /*0bb0*/ 	.word	0x0002ad80


	//   ....[244]....
        /*0bb4*/ 	.word	0x0002add0


	//   ....[245]....
        /*0bb8*/ 	.word	0x0002af00


	//   ....[246]....
        /*0bbc*/ 	.word	0x0002af50


	//   ....[247]....
        /*0bc0*/ 	.word	0x0002afe0


	//   ....[248]....
        /*0bc4*/ 	.word	0x0002b080


	//   ....[249]....
        /*0bc8*/ 	.word	0x0002b1b0


	//   ....[250]....
        /*0bcc*/ 	.word	0x0002b220


	//   ....[251]....
        /*0bd0*/ 	.word	0x0002b290


	//   ....[252]....
        /*0bd4*/ 	.word	0x0002b300


	//   ....[253]....
        /*0bd8*/ 	.word	0x0002b370


	//   ....[254]....
        /*0bdc*/ 	.word	0x0002b3f0


	//   ....[255]....
        /*0be0*/ 	.word	0x0002b480


	//   ....[0]....
        /*0be4*/ 	.word	0x0002b510


	//   ....[1]....
        /*0be8*/ 	.word	0x0002b580


	//   ....[2]....
        /*0bec*/ 	.word	0x0002b5f0


	//   ....[3]....
        /*0bf0*/ 	.word	0x0002b660


	//   ....[4]....
        /*0bf4*/ 	.word	0x0002b6e0


	//   ....[5]....
        /*0bf8*/ 	.word	0x0002b750


	//   ....[6]....
        /*0bfc*/ 	.word	0x0002b7f0


	//   ....[7]....
        /*0c00*/ 	.word	0x0002b880


	//   ....[8]....
        /*0c04*/ 	.word	0x0002b9a0


	//----- nvinfo : EIATTR_REG_RECONFIG
	.align		4
.L_149:
        /*0c08*/ 	.byte	0x01, 0x54
	.zero		2


	//----- nvinfo : EIATTR_SYSCALL_OFFSETS
	.align		4
        /*0c0c*/ 	.byte	0x04, 0x46
        /*0c0e*/ 	.short	(.L_151 - .L_150)


	//   ....[0]....
.L_150:
        /*0c10*/ 	.word	0x00001690


	//   ....[1]....
        /*0c14*/ 	.word	0x000017e0


	//   ....[2]....
        /*0c18*/ 	.word	0x0000afd0


	//   ....[3]....
        /*0c1c*/ 	.word	0x0000b360


	//   ....[4]....
        /*0c20*/ 	.word	0x00022a40


	//   ....[5]....
        /*0c24*/ 	.word	0x00022b90


	//   ....[6]....
        /*0c28*/ 	.word	0x00022c80


	//   ....[7]....
        /*0c2c*/ 	.word	0x00023bb0


	//----- nvinfo : EIATTR_MBARRIER_INSTR_OFFSETS
	.align		4
.L_151:
        /*0c30*/ 	.byte	0x04, 0x39
        /*0c32*/ 	.short	(.L_153 - .L_152)


	//   ....[0]....
.L_152:
        /*0c34*/ 	.word	0x00000270
        /*0c38*/ 	.word	0x000000ff
        /*0c3c*/ 	.word	0x00038800
        /*0c40*/ 	.short	0x0100
        /*0c42*/ 	.byte	0x08
	.zero		1


	//   ....[1]....
        /*0c44*/ 	.word	0x00000280
        /*0c48*/ 	.word	0x000000ff
        /*0c4c*/ 	.word	0x00038820
        /*0c50*/ 	.short	0x0100
        /*0c52*/ 	.byte	0x08
	.zero		1


	//   ....[2]....
        /*0c54*/ 	.word	0x00000370
        /*0c58*/ 	.word	0x000000ff
        /*0c5c*/ 	.word	0x00038830
        /*0c60*/ 	.short	0x0100
        /*0c62*/ 	.byte	0x08
	.zero		1


	//   ....[3]....
        /*0c64*/ 	.word	0x00000380
        /*0c68*/ 	.word	0x000000ff
        /*0c6c*/ 	.word	0x00038840
        /*0c70*/ 	.short	0x0100
        /*0c72*/ 	.byte	0x08
	.zero		1


	//   ....[4]....
        /*0c74*/ 	.word	0x00000390
        /*0c78*/ 	.word	0x000000ff
        /*0c7c*/ 	.word	0x00038838
        /*0c80*/ 	.short	0x0100
        /*0c82*/ 	.byte	0x08
	.zero		1


	//   ....[5]....
        /*0c84*/ 	.word	0x000003a0
        /*0c88*/ 	.word	0x000000ff
        /*0c8c*/ 	.word	0x00038848
        /*0c90*/ 	.short	0x0100
        /*0c92*/ 	.byte	0x08
	.zero		1


	//   ....[6]....
        /*0c94*/ 	.word	0x000004d0
        /*0c98*/ 	.word	0x000000ff
        /*0c9c*/ 	.word	0x00038850
        /*0ca0*/ 	.short	0x0100
        /*0ca2*/ 	.byte	0x08
	.zero		1


	//   ....[7]....
        /*0ca4*/ 	.word	0x000004e0
        /*0ca8*/ 	.word	0x000000ff
        /*0cac*/ 	.word	0x00038860
        /*0cb0*/ 	.short	0x0100
        /*0cb2*/ 	.byte	0x08
	.zero		1


	//   ....[8]....
        /*0cb4*/ 	.word	0x000004f0
        /*0cb8*/ 	.word	0x000000ff
        /*0cbc*/ 	.word	0x00038858
        /*0cc0*/ 	.short	0x0100
        /*0cc2*/ 	.byte	0x08
	.zero		1


	//   ....[9]....
        /*0cc4*/ 	.word	0x00000500
        /*0cc8*/ 	.word	0x000000ff
        /*0ccc*/ 	.word	0x00038868
        /*0cd0*/ 	.short	0x0100
        /*0cd2*/ 	.byte	0x08
	.zero		1


	//   ....[10]....
        /*0cd4*/ 	.word	0x000005f0
        /*0cd8*/ 	.word	0x000000ff
        /*0cdc*/ 	.word	0x00038870
        /*0ce0*/ 	.short	0x0100
        /*0ce2*/ 	.byte	0x06
	.zero		1


	//   ....[11]....
        /*0ce4*/ 	.word	0x00000600
        /*0ce8*/ 	.word	0x000000ff
        /*0cec*/ 	.word	0x00038880
        /*0cf0*/ 	.short	0x0100
        /*0cf2*/ 	.byte	0x06
	.zero		1


	//   ....[12]....
        /*0cf4*/ 	.word	0x00000610
        /*0cf8*/ 	.word	0x000000ff
        /*0cfc*/ 	.word	0x00038878
        /*0d00*/ 	.short	0x0100
        /*0d02*/ 	.byte	0x06
	.zero		1


	//   ....[13]....
        /*0d04*/ 	.word	0x00000620
        /*0d08*/ 	.word	0x000000ff
        /*0d0c*/ 	.word	0x00038888
        /*0d10*/ 	.short	0x0100
        /*0d12*/ 	.byte	0x06
	.zero		1


	//   ....[14]....
        /*0d14*/ 	.word	0x00000750
        /*0d18*/ 	.word	0x000000ff
        /*0d1c*/ 	.word	0x00038890
        /*0d20*/ 	.short	0x0100
        /*0d22*/ 	.byte	0x08
	.zero		1


	//   ....[15]....
        /*0d24*/ 	.word	0x00000760
        /*0d28*/ 	.word	0x000000ff
        /*0d2c*/ 	.word	0x000388a0
        /*0d30*/ 	.short	0x0100
        /*0d32*/ 	.byte	0x08
	.zero		1


	//   ....[16]....
        /*0d34*/ 	.word	0x00000770
        /*0d38*/ 	.word	0x000000ff
        /*0d3c*/ 	.word	0x00038898
        /*0d40*/ 	.short	0x0100
        /*0d42*/ 	.byte	0x08
	.zero		1


	//   ....[17]....
        /*0d44*/ 	.word	0x00000780
        /*0d48*/ 	.word	0x000000ff
        /*0d4c*/ 	.word	0x000388a8
        /*0d50*/ 	.short	0x0100
        /*0d52*/ 	.byte	0x08
	.zero		1


	//   ....[18]....
        /*0d54*/ 	.word	0x000008b0
        /*0d58*/ 	.word	0x000000ff
        /*0d5c*/ 	.word	0x000388b0
        /*0d60*/ 	.short	0x0100
        /*0d62*/ 	.byte	0x08
	.zero		1


	//   ....[19]....
        /*0d64*/ 	.word	0x000008c0
        /*0d68*/ 	.word	0x000000ff
        /*0d6c*/ 	.word	0x000388c0
        /*0d70*/ 	.short	0x0100
        /*0d72*/ 	.byte	0x08
	.zero		1


	//   ....[20]....
        /*0d74*/ 	.word	0x000008d0
        /*0d78*/ 	.word	0x000000ff
        /*0d7c*/ 	.word	0x000388b8
        /*0d80*/ 	.short	0x0100
        /*0d82*/ 	.byte	0x08
	.zero		1


	//   ....[21]....
        /*0d84*/ 	.word	0x000008e0
        /*0d88*/ 	.word	0x000000ff
        /*0d8c*/ 	.word	0x000388c8
        /*0d90*/ 	.short	0x0100
        /*0d92*/ 	.byte	0x08
	.zero		1


	//   ....[22]....
        /*0d94*/ 	.word	0x000032f0
        /*0d98*/ 	.word	0x00000059
        /*0d9c*/ 	.word	0x00038890
        /*0da0*/ 	.short	0x010a
        /*0da2*/ 	.byte	0x3f
	.zero		1


	//   ....[23]....
        /*0da4*/ 	.word	0x00006930
        /*0da8*/ 	.word	0x00000059
        /*0dac*/ 	.word	0x00038890
        /*0db0*/ 	.short	0x010a
        /*0db2*/ 	.byte	0x3f
	.zero		1


	//   ....[24]....
        /*0db4*/ 	.word	0x00009900
        /*0db8*/ 	.word	0x00000059
        /*0dbc*/ 	.word	0x00038890
        /*0dc0*/ 	.short	0x010a
        /*0dc2*/ 	.byte	0x3f
	.zero		1


	//   ....[25]....
        /*0dc4*/ 	.word	0x0000a100
        /*0dc8*/ 	.word	0x0000000b
        /*0dcc*/ 	.word	0x00000000
        /*0dd0*/ 	.short	0x0101
        /*0dd2*/ 	.byte	0x3f
	.zero		1


	//   ....[26]....
        /*0dd4*/ 	.word	0x0000a140
        /*0dd8*/ 	.word	0x00000059
        /*0ddc*/ 	.word	0x000388b0
        /*0de0*/ 	.short	0x010a
        /*0de2*/ 	.byte	0x3f
	.zero		1


	//   ....[27]....
        /*0de4*/ 	.word	0x0000a890
        /*0de8*/ 	.word	0x00000059
        /*0dec*/ 	.word	0x00000000
        /*0df0*/ 	.short	0x0101
        /*0df2*/ 	.byte	0x3f
	.zero		1


	//   ....[28]....
        /*0df4*/ 	.word	0x0000b060
        /*0df8*/ 	.word	0x00000016
        /*0dfc*/ 	.word	0x00038800
        /*0e00*/ 	.short	0x010a
        /*0e02*/ 	.byte	0x3f
	.zero		1


	//   ....[29]....
        /*0e04*/ 	.word	0x0000b0b0
        /*0e08*/ 	.word	0x00000016
        /*0e0c*/ 	.word	0x00038800
        /*0e10*/ 	.short	0x010a
        /*0e12*/ 	.byte	0x3f
	.zero		1


	//   ....[30]....
        /*0e14*/ 	.word	0x0000bbc0
        /*0e18*/ 	.word	0x00000016
        /*0e1c*/ 	.word	0x00038800
        /*0e20*/ 	.short	0x010a
        /*0e22*/ 	.byte	0x3f
	.zero		1


	//   ....[31]....
        /*0e24*/ 	.word	0x0000ed60
        /*0e28*/ 	.word	0x00000016
        /*0e2c*/ 	.word	0x00038800
        /*0e30*/ 	.short	0x010a
        /*0e32*/ 	.byte	0x3f
	.zero		1


	//   ....[32]....
        /*0e34*/ 	.word	0x00012130
        /*0e38*/ 	.word	0x00000000
        /*0e3c*/ 	.word	0x00038830
        /*0e40*/ 	.short	0x010a
        /*0e42*/ 	.byte	0x3f
	.zero		1


	//   ....[33]....
        /*0e44*/ 	.word	0x00012180
        /*0e48*/ 	.word	0x00000000
        /*0e4c*/ 	.word	0x00038830
        /*0e50*/ 	.short	0x010a
        /*0e52*/ 	.byte	0x3f
	.zero		1


	//   ....[34]....
        /*0e54*/ 	.word	0x00016040
        /*0e58*/ 	.word	0x00000000
        /*0e5c*/ 	.word	0x00000000
        /*0e60*/ 	.short	0x0101
        /*0e62*/ 	.byte	0x3f
	.zero		1


	//   ....[35]....
        /*0e64*/ 	.word	0x00016fb0
        /*0e68*/ 	.word	0x00000009
        /*0e6c*/ 	.word	0x00038830
        /*0e70*/ 	.short	0x010a
        /*0e72*/ 	.byte	0x3f
	.zero		1


	//   ....[36]....
        /*0e74*/ 	.word	0x00017040
        /*0e78*/ 	.word	0x00000009
        /*0e7c*/ 	.word	0x00038830
        /*0e80*/ 	.short	0x010a
        /*0e82*/ 	.byte	0x3f
	.zero		1


	//   ....[37]....
        /*0e84*/ 	.word	0x0001a750
        /*0e88*/ 	.word	0x00000006
        /*0e8c*/ 	.word	0x00038850
        /*0e90*/ 	.short	0x010a
        /*0e92*/ 	.byte	0x3f
	.zero		1


	//   ....[38]....
        /*0e94*/ 	.word	0x0001a7a0
        /*0e98*/ 	.word	0x00000006
        /*0e9c*/ 	.word	0x00038850
        /*0ea0*/ 	.short	0x010a
        /*0ea2*/ 	.byte	0x3f
	.zero		1


	//   ....[39]....
        /*0ea4*/ 	.word	0x0001b300
        /*0ea8*/ 	.word	0x000000a1
        /*0eac*/ 	.word	0x00000000
        /*0eb0*/ 	.short	0x0101
        /*0eb2*/ 	.byte	0x3f
	.zero		1


	//   ....[40]....
        /*0eb4*/ 	.word	0x0001b6a0
        /*0eb8*/ 	.word	0x00000006
        /*0ebc*/ 	.word	0x00000000
        /*0ec0*/ 	.short	0x0101
        /*0ec2*/ 	.byte	0x3f
	.zero		1


	//   ....[41]....
        /*0ec4*/ 	.word	0x0001c060
        /*0ec8*/ 	.word	0x00000008
        /*0ecc*/ 	.word	0x00038850
        /*0ed0*/ 	.short	0x010a
        /*0ed2*/ 	.byte	0x3f
	.zero		1


	//   ....[42]....
        /*0ed4*/ 	.word	0x0001c100
        /*0ed8*/ 	.word	0x00000008
        /*0edc*/ 	.word	0x00038850
        /*0ee0*/ 	.short	0x010a
        /*0ee2*/ 	.byte	0x3f
	.zero		1


	//   ....[43]....
        /*0ee4*/ 	.word	0x0001cdb0
        /*0ee8*/ 	.word	0x00000005
        /*0eec*/ 	.word	0x00000000
        /*0ef0*/ 	.short	0x0101
        /*0ef2*/ 	.byte	0x3f
	.zero		1


	//   ....[44]....
        /*0ef4*/ 	.word	0x0001ea00
        /*0ef8*/ 	.word	0x00000000
        /*0efc*/ 	.word	0x00000000
        /*0f00*/ 	.short	0x0101
        /*0f02*/ 	.byte	0x3f
	.zero		1


	//   ....[45]....
        /*0f04*/ 	.word	0x000210e0
        /*0f08*/ 	.word	0x00000016
        /*0f0c*/ 	.word	0x00038820
        /*0f10*/ 	.short	0x010a
        /*0f12*/ 	.byte	0x3f
	.zero		1


	//   ....[46]....
        /*0f14*/ 	.word	0x00021170
        /*0f18*/ 	.word	0x00000009
        /*0f1c*/ 	.word	0x000388a0
        /*0f20*/ 	.short	0x010a
        /*0f22*/ 	.byte	0x3f
	.zero		1


	//   ....[47]....
        /*0f24*/ 	.word	0x000216c0
        /*0f28*/ 	.word	0x00000009
        /*0f2c*/ 	.word	0x000388c0
        /*0f30*/ 	.short	0x010a
        /*0f32*/ 	.byte	0x3f
	.zero		1


	//   ....[48]....
        /*0f34*/ 	.word	0x00021cc0
        /*0f38*/ 	.word	0x00000008
        /*0f3c*/ 	.word	0x000388a0
        /*0f40*/ 	.short	0x010a
        /*0f42*/ 	.byte	0x3f
	.zero		1


	//   ....[49]....
        /*0f44*/ 	.word	0x00022200
        /*0f48*/ 	.word	0x00000008
        /*0f4c*/ 	.word	0x000388c0
        /*0f50*/ 	.short	0x010a
        /*0f52*/ 	.byte	0x3f
	.zero		1


	//   ....[50]....
        /*0f54*/ 	.word	0x00023270
        /*0f58*/ 	.word	0x00000005
        /*0f5c*/ 	.word	0x00038840
        /*0f60*/ 	.short	0x010a
        /*0f62*/ 	.byte	0x3f
	.zero		1


	//   ....[51]....
        /*0f64*/ 	.word	0x000238a0
        /*0f68*/ 	.word	0x00000005
        /*0f6c*/ 	.word	0x00038830
        /*0f70*/ 	.short	0x0107
        /*0f72*/ 	.byte	0x3f
	.zero		1


	//   ....[52]....
        /*0f74*/ 	.word	0x00023980
        /*0f78*/ 	.word	0x00000005
        /*0f7c*/ 	.word	0x00038830
        /*0f80*/ 	.short	0x0101
        /*0f82*/ 	.byte	0x3f
	.zero		1


	//   ....[53]....
        /*0f84*/ 	.word	0x000245e0
        /*0f88*/ 	.word	0x00000016
        /*0f8c*/ 	.word	0x00038800
        /*0f90*/ 	.short	0x0107
        /*0f92*/ 	.byte	0x3f
	.zero		1


	//   ....[54]....
        /*0f94*/ 	.word	0x000246e0
        /*0f98*/ 	.word	0x00000016
        /*0f9c*/ 	.word	0x00038800
        /*0fa0*/ 	.short	0x0101
        /*0fa2*/ 	.byte	0x3f
	.zero		1


	//   ....[55]....
        /*0fa4*/ 	.word	0x00024700
        /*0fa8*/ 	.word	0x00000016
        /*0fac*/ 	.word	0x00038820
        /*0fb0*/ 	.short	0x010a
        /*0fb2*/ 	.byte	0x3f
	.zero		1


	//   ....[56]....
        /*0fb4*/ 	.word	0x00024b30
        /*0fb8*/ 	.word	0x00000006
        /*0fbc*/ 	.word	0x00038840
        /*0fc0*/ 	.short	0x010a
        /*0fc2*/ 	.byte	0x3f
	.zero		1


	//   ....[57]....
        /*0fc4*/ 	.word	0x000250d0
        /*0fc8*/ 	.word	0x00000006
        /*0fcc*/ 	.word	0x00038830
        /*0fd0*/ 	.short	0x0107
        /*0fd2*/ 	.byte	0x3f
	.zero		1


	//   ....[58]....
        /*0fd4*/ 	.word	0x00025190
        /*0fd8*/ 	.word	0x00000006
        /*0fdc*/ 	.word	0x00038830
        /*0fe0*/ 	.short	0x0101
        /*0fe2*/ 	.byte	0x3f
	.zero		1


	//   ....[59]....
        /*0fe4*/ 	.word	0x000251f0
        /*0fe8*/ 	.word	0x00000006
        /*0fec*/ 	.word	0x00038860
        /*0ff0*/ 	.short	0x010a
        /*0ff2*/ 	.byte	0x3f
	.zero		1


	//   ....[60]....
        /*0ff4*/ 	.word	0x00025700
        /*0ff8*/ 	.word	0x00000006
        /*0ffc*/ 	.word	0x00038850
        /*1000*/ 	.short	0x0107
        /*1002*/ 	.byte	0x3f
	.zero		1


	//   ....[61]....
        /*1004*/ 	.word	0x000258e0
        /*1008*/ 	.word	0x00000006
        /*100c*/ 	.word	0x00038850
        /*1010*/ 	.short	0x0101
        /*1012*/ 	.byte	0x3f
	.zero		1


	//   ....[62]....
        /*1014*/ 	.word	0x00025b00
        /*1018*/ 	.word	0x00000004
        /*101c*/ 	.word	0x00038860
        /*1020*/ 	.short	0x010a
        /*1022*/ 	.byte	0x3f
	.zero		1


	//   ....[63]....
        /*1024*/ 	.word	0x00026070
        /*1028*/ 	.word	0x00000004
        /*102c*/ 	.word	0x00038850
        /*1030*/ 	.short	0x0107
        /*1032*/ 	.byte	0x3f
	.zero		1


	//   ....[64]....
        /*1034*/ 	.word	0x00026130
        /*1038*/ 	.word	0x00000004
        /*103c*/ 	.word	0x00038850
        /*1040*/ 	.short	0x0101
        /*1042*/ 	.byte	0x3f
	.zero		1


	//   ....[65]....
        /*1044*/ 	.word	0x00026c50
        /*1048*/ 	.word	0x00000005
        /*104c*/ 	.word	0x00038820
        /*1050*/ 	.short	0x010a
        /*1052*/ 	.byte	0x3f
	.zero		1


	//   ....[66]....
        /*1054*/ 	.word	0x00026dc0
        /*1058*/ 	.word	0x00000003
        /*105c*/ 	.word	0x00038840
        /*1060*/ 	.short	0x010a
        /*1062*/ 	.byte	0x3f
	.zero		1


	//   ....[67]....
        /*1064*/ 	.word	0x00026e60
        /*1068*/ 	.word	0x0000001b
        /*106c*/ 	.word	0x00038840
        /*1070*/ 	.short	0x010a
        /*1072*/ 	.byte	0x3f
	.zero		1


	//   ....[68]....
        /*1074*/ 	.word	0x00026ea0
        /*1078*/ 	.word	0x00000003
        /*107c*/ 	.word	0x00038860
        /*1080*/ 	.short	0x010a
        /*1082*/ 	.byte	0x3f
	.zero		1


	//   ....[69]....
        /*1084*/ 	.word	0x00026ee0
        /*1088*/ 	.word	0x0000001b
        /*108c*/ 	.word	0x00038860
        /*1090*/ 	.short	0x010a
        /*1092*/ 	.byte	0x3f
	.zero		1


	//   ....[70]....
        /*1094*/ 	.word	0x00026f40
        /*1098*/ 	.word	0x00000059
        /*109c*/ 	.word	0x00038890
        /*10a0*/ 	.short	0x010a
        /*10a2*/ 	.byte	0x3f
	.zero		1


	//   ....[71]....
        /*10a4*/ 	.word	0x00027320
        /*10a8*/ 	.word	0x00000059
        /*10ac*/ 	.word	0x00038890
        /*10b0*/ 	.short	0x010a
        /*10b2*/ 	.byte	0x3f
	.zero		1


	//   ....[72]....
        /*10b4*/ 	.word	0x00027700
        /*10b8*/ 	.word	0x00000059
        /*10bc*/ 	.word	0x00038890
        /*10c0*/ 	.short	0x010a
        /*10c2*/ 	.byte	0x3f
	.zero		1


	//   ....[73]....
        /*10c4*/ 	.word	0x00027ae0
        /*10c8*/ 	.word	0x00000059
        /*10cc*/ 	.word	0x000388b0
        /*10d0*/ 	.short	0x010a
        /*10d2*/ 	.byte	0x3f
	.zero		1


	//   ....[74]....
        /*10d4*/ 	.word	0x00027cf0
        /*10d8*/ 	.word	0x00000016
        /*10dc*/ 	.word	0x00038800
        /*10e0*/ 	.short	0x010a
        /*10e2*/ 	.byte	0x3f
	.zero		1


	//   ....[75]....
        /*10e4*/ 	.word	0x00027f10
        /*10e8*/ 	.word	0x00000016
        /*10ec*/ 	.word	0x00038800
        /*10f0*/ 	.short	0x010a
        /*10f2*/ 	.byte	0x3f
	.zero		1


	//   ....[76]....
        /*10f4*/ 	.word	0x00027f60
        /*10f8*/ 	.word	0x00000000
        /*10fc*/ 	.word	0x00038830
        /*1100*/ 	.short	0x010a
        /*1102*/ 	.byte	0x3f
	.zero		1


	//   ....[77]....
        /*1104*/ 	.word	0x00027fb0
        /*1108*/ 	.word	0x00000009
        /*110c*/ 	.word	0x00038830
        /*1110*/ 	.short	0x010a
        /*1112*/ 	.byte	0x3f
	.zero		1


	//   ....[78]....
        /*1114*/ 	.word	0x00028000
        /*1118*/ 	.word	0x00000006
        /*111c*/ 	.word	0x00038850
        /*1120*/ 	.short	0x010a
        /*1122*/ 	.byte	0x3f
	.zero		1


	//   ....[79]....
        /*1124*/ 	.word	0x00028050
        /*1128*/ 	.word	0x00000008
        /*112c*/ 	.word	0x00038850
        /*1130*/ 	.short	0x010a
        /*1132*/ 	.byte	0x3f
	.zero		1


	//   ....[80]....
        /*1134*/ 	.word	0x000281f0
        /*1138*/ 	.word	0x00000016
        /*113c*/ 	.word	0x00038820
        /*1140*/ 	.short	0x010a
        /*1142*/ 	.byte	0x3f
	.zero		1


	//   ....[81]....
        /*1144*/ 	.word	0x00028240
        /*1148*/ 	.word	0x00000009
        /*114c*/ 	.word	0x000388a0
        /*1150*/ 	.short	0x010a
        /*1152*/ 	.byte	0x3f
	.zero		1


	//   ....[82]....
        /*1154*/ 	.word	0x00028290
        /*1158*/ 	.word	0x00000009
        /*115c*/ 	.word	0x000388c0
        /*1160*/ 	.short	0x010a
        /*1162*/ 	.byte	0x3f
	.zero		1


	//   ....[83]....
        /*1164*/ 	.word	0x000282e0
        /*1168*/ 	.word	0x00000008
        /*116c*/ 	.word	0x000388a0
        /*1170*/ 	.short	0x010a
        /*1172*/ 	.byte	0x3f
	.zero		1


	//   ....[84]....
        /*1174*/ 	.word	0x00028330
        /*1178*/ 	.word	0x00000008
        /*117c*/ 	.word	0x000388c0
        /*1180*/ 	.short	0x010a
        /*1182*/ 	.byte	0x3f
	.zero		1


	//   ....[85]....
        /*1184*/ 	.word	0x00028450
        /*1188*/ 	.word	0x00000005
        /*118c*/ 	.word	0x00038840
        /*1190*/ 	.short	0x010a
        /*1192*/ 	.byte	0x3f
	.zero		1


	//   ....[86]....
        /*1194*/ 	.word	0x000297b0
        /*1198*/ 	.word	0x00000016
        /*119c*/ 	.word	0x00038820
        /*11a0*/ 	.short	0x010a
        /*11a2*/ 	.byte	0x3f
	.zero		1


	//   ....[87]....
        /*11a4*/ 	.word	0x00029800
        /*11a8*/ 	.word	0x00000006
        /*11ac*/ 	.word	0x00038840
        /*11b0*/ 	.short	0x010a
        /*11b2*/ 	.byte	0x3f
	.zero		1


	//   ....[88]....
        /*11b4*/ 	.word	0x00029fa0
        /*11b8*/ 	.word	0x00000006
        /*11bc*/ 	.word	0x00038860
        /*11c0*/ 	.short	0x010a
        /*11c2*/ 	.byte	0x3f
	.zero		1


	//   ....[89]....
        /*11c4*/ 	.word	0x0002a770
        /*11c8*/ 	.word	0x00000004
        /*11cc*/ 	.word	0x00038860
        /*11d0*/ 	.short	0x010a
        /*11d2*/ 	.byte	0x3f
	.zero		1


	//   ....[90]....
        /*11d4*/ 	.word	0x0002b8c0
        /*11d8*/ 	.word	0x00000005
        /*11dc*/ 	.word	0x00038820
        /*11e0*/ 	.short	0x010a
        /*11e2*/ 	.byte	0x3f
	.zero		1


	//   ....[91]....
        /*11e4*/ 	.word	0x0002ba60
        /*11e8*/ 	.word	0x00000003
        /*11ec*/ 	.word	0x00038840
        /*11f0*/ 	.short	0x010a
        /*11f2*/ 	.byte	0x3f
	.zero		1


	//   ....[92]....
        /*11f4*/ 	.word	0x0002bab0
        /*11f8*/ 	.word	0x0000001b
        /*11fc*/ 	.word	0x00038840
        /*1200*/ 	.short	0x010a
        /*1202*/ 	.byte	0x3f
	.zero		1


	//   ....[93]....
        /*1204*/ 	.word	0x0002bb00
        /*1208*/ 	.word	0x00000003
        /*120c*/ 	.word	0x00038860
        /*1210*/ 	.short	0x010a
        /*1212*/ 	.byte	0x3f
	.zero		1


	//----- nvinfo : EIATTR_NUM_MBARRIERS
	.align		4
.L_153:
        /*1214*/ 	.byte	0x03, 0x38
        /*1216*/ 	.short	0x0016


	//----- nvinfo : EIATTR_EXIT_INSTR_OFFSETS
	.align		4
        /*1218*/ 	.byte	0x04, 0x1c
        /*121a*/ 	.short	(.L_155 - .L_154)


	//   ....[0]....
.L_154:
        /*121c*/ 	.word	0x00026f30


	//----- nvinfo : EIATTR_MAX_THREADS
	.align		4
.L_155:
        /*1220*/ 	.byte	0x04, 0x05
        /*1222*/ 	.short	(.L_157 - .L_156)
.L_156:
        /*1224*/ 	.word	0x00000180
        /*1228*/ 	.word	0x00000001
        /*122c*/ 	.word	0x00000001


	//----- nvinfo : EIATTR_CRS_STACK_SIZE
	.align		4
.L_157:
        /*1230*/ 	.byte	0x04, 0x1e
        /*1232*/ 	.short	(.L_159 - .L_158)
.L_158:
        /*1234*/ 	.word	0x00000000


	//----- nvinfo : EIATTR_CBANK_PARAM_SIZE
	.align		4
.L_159:
        /*1238*/ 	.byte	0x03, 0x19
        /*123a*/ 	.short	0x0af0


	//----- nvinfo : EIATTR_PARAM_CBANK
	.align		4
        /*123c*/ 	.byte	0x04, 0x0a
        /*123e*/ 	.short	(.L_161 - .L_160)
	.align		4
.L_160:
        /*1240*/ 	.word	index@(.nv.constant0._ZN7cutlass13device_kernelIN5flash11enable_sm90INS1_16FlashAttnFwdSm90INS1_25CollectiveMainloopFwdSm90ILi2EN4cute5tupleIJNS5_1CILi1EEES8_S8_EEENS6_IJNS7_ILi128EEENS7_ILi80EEENS7_ILi256EEEEEELi256ENS_6half_tEfNS_4arch4Sm90ELb0ELb0ELb0ELb1ELb1ELb1ELb0ELb1ELb1ELb1ELb0ELb0EEENS1_21CollectiveEpilogueFwdINS6_IJSA_SC_SB_EEES9_SE_SG_Li256ELb1ELb1ELb0ELb0EEENS1_36VarlenDynamicPersistentTileSchedulerILi128ELi80ELi256ELi128ELb0ELb1ELb1ELb0ELb1ELb1EEEEEEEEEvNT_6ParamsE)
        /*1244*/ 	.short	0x0210
        /*1246*/ 	.short	0x0af0


	//----- nvinfo : EIATTR_SW_WAR
	.align		4
.L_161:
        /*1248*/ 	.byte	0x04, 0x36
        /*124a*/ 	.short	(.L_163 - .L_162)
.L_162:
        /*124c*/ 	.word	0x00000008
.L_163:


//--------------------- .nv.info._ZN7cutlass13device_kernelIN5flash11enable_sm90INS1_16FlashAttnFwdSm90INS1_25CollectiveMainloopFwdSm90ILi2EN4cute5tupleIJNS5_1CILi1EEES8_S8_EEENS6_IJNS7_ILi128EEENS7_ILi64EEENS7_ILi256EEEEEELi256ENS_6half_tEfNS_4arch4Sm90ELb0ELb1ELb0ELb0ELb1ELb0ELb0ELb1ELb1ELb1ELb0ELb0EEENS1_21CollectiveEpilogueFwdINS6_IJSA_SC_SB_EEES9_SE_SG_Li256ELb0ELb1ELb0ELb0EEENS1_30DynamicPersistentTileSchedulerILi256ELi128ELb0ELb1ELb1EEEEEEEEEvNT_6ParamsE --------------------------
	.section	.nv.info._ZN7cutlass13device_kernelIN5flash11enable_sm90INS1_16FlashAttnFwdSm90INS1_25CollectiveMainloopFwdSm90ILi2EN4cute5tupleIJNS5_1CILi1EEES8_S8_EEENS6_IJNS7_ILi128EEENS7_ILi64EEENS7_ILi256EEEEEELi256ENS_6half_tEfNS_4arch4Sm90ELb0ELb1ELb0ELb0ELb1ELb0ELb0ELb1ELb1ELb1ELb0ELb0EEENS1_21CollectiveEpilogueFwdINS6_IJSA_SC_SB_EEES9_SE_SG_Li256ELb0ELb1ELb0ELb0EEENS1_30DynamicPersistentTileSchedulerILi256ELi128ELb0ELb1ELb1EEEEEEEEEvNT_6ParamsE,"",@"SHT_CUDA_INFO"
	.sectionflags	@""
	.align	4


	//----- nvinfo : EIATTR_CUDA_API_VERSION
	.align		4
        /*0000*/ 	.byte	0x04, 0x37
        /*0002*/ 	.short	(.L_165 - .L_164)
.L_164:
        /*0004*/ 	.word	0x00000082


	//----- nvinfo : EIATTR_KPARAM_INFO
	.align		4
.L_165:
        /*0008*/ 	.byte	0x04, 0x17
        /*000a*/ 	.short	(.L_167 - .L_166)
.L_166:
        /*000c*/ 	.word	0x00000000
        /*0010*/ 	.short	0x0000
        /*0012*/ 	.short	0x0070
        /*0014*/ 	.byte	0x00, 0xf0, 0x01, 0x2a


	//----- nvinfo : EIATTR_SPARSE_MMA_MASK
	.align		4
.L_167:
        /*0018*/ 	.byte	0x03, 0x50
        /*001a*/ 	.short	0x0000


	//----- nvinfo : EIATTR_MAXREG_COUNT
	.align		4
        /*001c*/ 	.byte	0x03, 0x1b
        /*001e*/ 	.short	0x00a8


	//----- nvinfo : EIATTR_NUM_BARRIERS
	.align		4
        /*0020*/ 	.byte	0x02, 0x4c
        /*0022*/ 	.byte	0x09
	.zero		1


	//----- nvinfo : EIATTR_EXTERNS
	.align		4
        /*0024*/ 	.byte	0x04, 0x0f
        /*0026*/ 	.short	(.L_169 - .L_168)


	//   ....[0]....
	.align		4
.L_168:
        /*0028*/ 	.word	index@(__assertfail)


	//----- nvinfo : EIATTR_ANNOTATIONS
	.align		4
.L_169:
        /*002c*/ 	.byte	0x04, 0x55
        /*002e*/ 	.short	(.L_171 - .L_170)


	//   ....[0]....
.L_170:
        /*0030*/ 	.word	0x00000001
        /*0034*/ 	.byte	0xa0, 0x08, 0x00, 0x00, 0x01, 0x00, 0x00, 0x00, 0x60, 0x09, 0x00, 0x00, 0x01, 0x00, 0x00, 0x00
        /*0044*/ 	.byte	0xc0, 0xf4, 0x00, 0x00, 0x01, 0x00, 0x00, 0x00, 0x60, 0xf5, 0x00, 0x00, 0x01, 0x00, 0x00, 0x00
        /*0054*/ 	.byte	0x10, 0xf6, 0x00, 0x00, 0x01, 0x00, 0x00, 0x00, 0xe0, 0x1c, 0x01, 0x00, 0x01, 0x00, 0x00, 0x00
        /*0064*/ 	.byte	0x00, 0x1d, 0x01, 0x00, 0x01, 0x00, 0x00, 0x00, 0xf0, 0x34, 0x01, 0x00, 0x01, 0x00, 0x00, 0x00
        /*0074*/ 	.byte	0x90, 0x36, 0x01, 0x00


	//----- nvinfo : EIATTR_MERCURY_ISA_VERSION
	.align		4
.L_171:
        /*0078*/ 	.byte	0x03, 0x5f
        /*007a*/ 	.short	0x0101


	//----- nvinfo : EIATTR_INT_WARP_WIDE_INSTR_OFFSETS
	.align		4
        /*007c*/ 	.byte	0x04, 0x31
        /*007e*/ 	.short	(.L_173 - .L_172)


	//   ....[0]....
.L_172:
        /*0080*/ 	.word	0x000000c0


	//   ....[1]....
        /*0084*/ 	.word	0x000000d0


	//   ....[2]....
        /*0088*/ 	.word	0x00000170


	//   ....[3]....
        /*008c*/ 	.word	0x00010280


	//   ....[4]....
        /*0090*/ 	.word	0x00010310


	//   ....[5]....
        /*0094*/ 	.word	0x00012cf0


	//   ....[6]....
        /*0098*/ 	.word	0x00012d80


	//----- nvinfo : EIATTR_COOP_GROUP_MASK_REGIDS
	.align		4
.L_173:
        /*009c*/ 	.byte	0x04, 0x29
        /*009e*/ 	.short	(.L_175 - .L_174)


	//   ....[0]....
.L_174:
        /*00a0*/ 	.word	0xffffffff


	//   ....[1]....
        /*00a4*/ 	.word	0xffffffff


	//   ....[2]....
        /*00a8*/ 	.word	0xffffffff


	//   ....[3]....
        /*00ac*/ 	.word	0xffffffff


	//   ....[4]....
        /*00b0*/ 	.word	0xffffffff


	//   ....[5]....
        /*00b4*/ 	.word	0xffffffff


	//   ....[6]....
        /*00b8*/ 	.word	0xffffffff


	//   ....[7]....
        /*00bc*/ 	.word	0xffffffff


	//   ....[8]....
        /*00c0*/ 	.word	0xffffffff


	//   ....[9]....
        /*00c4*/ 	.word	0xffffffff


	//   ....[10]....
        /*00c8*/ 	.word	0xffffffff


	//   ....[11]....
        /*00cc*/ 	.word	0xffffffff


	//   ....[12]....
        /*00d0*/ 	.word	0xffffffff


	//   ....[13]....
        /*00d4*/ 	.word	0xffffffff


	//   ....[14]....
        /*00d8*/ 	.word	0xffffffff


	//   ....[15]....
        /*00dc*/ 	.word	0xffffffff


	//   ....[16]....
        /*00e0*/ 	.word	0xffffffff


	//   ....[17]....
        /*00e4*/ 	.word	0xffffffff


	//   ....[18]....
        /*00e8*/ 	.word	0xffffffff


	//   ....[19]....
        /*00ec*/ 	.word	0xffffffff


	//   ....[20]....
        /*00f0*/ 	.word	0xffffffff


	//   ....[21]....
        /*00f4*/ 	.word	0xffffffff


	//   ....[22]....
        /*00f8*/ 	.word	0xffffffff


	//   ....[23]....
        /*00fc*/ 	.word	0xffffffff


	//   ....[24]....
        /*0100*/ 	.word	0xffffffff


	//   ....[25]....
        /*0104*/ 	.word	0xffffffff


	//   ....[26]....
        /*0108*/ 	.word	0xffffffff


	//   ....[27]....
        /*010c*/ 	.word	0xffffffff


	//   ....[28]....
        /*0110*/ 	.word	0xffffffff


	//   ....[29]....
        /*0114*/ 	.word	0xffffffff


	//   ....[30]....
        /*0118*/ 	.word	0xffffffff


	//   ....[31]....
        /*011c*/ 	.word	0xffffffff


	//   ....[32]....
        /*0120*/ 	.word	0xffffffff


	//   ....[33]....
        /*0124*/ 	.word	0xffffffff


	//   ....[34]....
        /*0128*/ 	.word	0xffffffff


	//   ....[35]....
        /*012c*/ 	.word	0xffffffff


	//   ....[36]....
        /*0130*/ 	.word	0xffffffff


	//   ....[37]....
        /*0134*/ 	.word	0xffffffff


	//   ....[38]....
        /*0138*/ 	.word	0xffffffff


	//   ....[39]....
        /*013c*/ 	.word	0xffffffff


	//   ....[40]....
        /*0140*/ 	.word	0xffffffff


	//   ....[41]....
        /*0144*/ 	.word	0xffffffff


	//   ....[42]....
        /*0148*/ 	.word	0xffffffff


	//   ....[43]....
        /*014c*/ 	.word	0xffffffff


	//   ....[44]....
        /*0150*/ 	.word	0xffffffff


	//   ....[45]....
        /*0154*/ 	.word	0xffffffff


	//   ....[46]....
        /*0158*/ 	.word	0xffffffff


	//   ....[47]....
        /*015c*/ 	.word	0xffffffff


	//   ....[48]....
        /*0160*/ 	.word	0xffffffff


	//   ....[49]....
        /*0164*/ 	.word	0xffffffff


	//   ....[50]....
        /*0168*/ 	.word	0xffffffff


	//   ....[51]....
        /*016c*/ 	.word	0xffffffff


	//   ....[52]....
        /*0170*/ 	.word	0xffffffff


	//   ....[53]....
        /*0174*/ 	.word	0xffffffff


	//   ....[54]....
        /*0178*/ 	.word	0xffffffff


	//   ....[55]....
        /*017c*/ 	.word	0xffffffff


	//   ....[56]....
        /*0180*/ 	.word	0xffffffff


	//   ....[57]....
        /*0184*/ 	.word	0xffffffff


	//   ....[58]....
        /*0188*/ 	.word	0xffffffff


	//   ....[59]....
        /*018c*/ 	.word	0xffffffff


	//   ....[60]....
        /*0190*/ 	.word	0xffffffff


	//   ....[61]....
        /*0194*/ 	.word	0xffffffff


	//   ....[62]....
        /*0198*/ 	.word	0xffffffff


	//   ....[63]....
        /*019c*/ 	.word	0xffffffff


	//   ....[64]....
        /*01a0*/ 	.word	0xffffffff


	//   ....[65]....
        /*01a4*/ 	.word	0xffffffff


	//   ....[66]....
        /*01a8*/ 	.word	0xffffffff


	//   ....[67]....
        /*01ac*/ 	.word	0xffffffff


	//   ....[68]....
        /*01b0*/ 	.word	0xffffffff


	//   ....[69]....
        /*01b4*/ 	.word	0xffffffff


	//   ....[70]....
        /*01b8*/ 	.word	0xffffffff


	//   ....[71]....
        /*01bc*/ 	.word	0xffffffff


	//   ....[72]....
        /*01c0*/ 	.word	0xffffffff


	//   ....[73]....
        /*01c4*/ 	.word	0xffffffff


	//   ....[74]....
        /*01c8*/ 	.word	0xffffffff


	//   ....[75]....
        /*01cc*/ 	.word	0xffffffff


	//   ....[76]....
        /*01d0*/ 	.word	0xffffffff


	//   ....[77]....
        /*01d4*/ 	.word	0xffffffff


	//   ....[78]....
        /*01d8*/ 	.word	0xffffffff


	//   ....[79]....
        /*01dc*/ 	.word	0xffffffff


	//   ....[80]....
        /*01e0*/ 	.word	0xffffffff


	//   ....[81]....
        /*01e4*/ 	.word	0xffffffff


	//   ....[82]....
        /*01e8*/ 	.word	0xffffffff


	//   ....[83]....
        /*01ec*/ 	.word	0xffffffff


	//   ....[84]....
        /*01f0*/ 	.word	0xffffffff


	//   ....[85]....
        /*01f4*/ 	.word	0xffffffff


	//   ....[86]....
        /*01f8*/ 	.word	0xffffffff


	//   ....[87]....
        /*01fc*/ 	.word	0xffffffff


	//   ....[88]....
        /*0200*/ 	.word	0xffffffff


	//   ....[89]....
        /*0204*/ 	.word	0xffffffff


	//   ....[90]....
        /*0208*/ 	.word	0xffffffff


	//   ....[91]....
        /*020c*/ 	.word	0xffffffff


	//   ....[92]....
        /*0210*/ 	.word	0xffffffff


	//   ....[93]....
        /*0214*/ 	.word	0xffffffff


	//   ....[94]....
        /*0218*/ 	.word	0xffffffff


	//   ....[95]....
        /*021c*/ 	.word	0xffffffff


	//   ....[96]....
        /*0220*/ 	.word	0xffffffff


	//   ....[97]....
        /*0224*/ 	.word	0xffffffff


	//   ....[98]....
        /*0228*/ 	.word	0xffffffff


	//   ....[99]....
        /*022c*/ 	.word	0xffffffff


	//   ....[100]....
        /*0230*/ 	.word	0xffffffff


	//   ....[101]....
        /*0234*/ 	.word	0xffffffff


	//   ....[102]....
        /*0238*/ 	.word	0xffffffff


	//   ....[103]....
        /*023c*/ 	.word	0xffffffff


	//   ....[104]....
        /*0240*/ 	.word	0x0500000f


	//   ....[105]....
        /*0244*/ 	.word	0x0500000f


	//   ....[106]....
        /*0248*/ 	.word	0x0500000f


	//   ....[107]....
        /*024c*/ 	.word	0x0500000f


	//   ....[108]....
        /*0250*/ 	.word	0x0500000f


	//   ....[109]....
        /*0254*/ 	.word	0x0500000f


	//   ....[110]....
        /*0258*/ 	.word	0x0500000f


	//   ....[111]....
        /*025c*/ 	.word	0x0500000f


	//   ....[112]....
        /*0260*/ 	.word	0x0500000f


	//   ....[113]....
        /*0264*/ 	.word	0x0500000f


	//   ....[114]....
        /*0268*/ 	.word	0x0500000f


	//   ....[115]....
        /*026c*/ 	.word	0x0500000f


	//   ....[116]....
        /*0270*/ 	.word	0x0500000f


	//   ....[117]....
        /*0274*/ 	.word	0x0500000f


	//   ....[118]....
        /*0278*/ 	.word	0x0500000f


	//   ....[119]....
        /*027c*/ 	.word	0x0500000f


	//   ....[120]....
        /*0280*/ 	.word	0x0500000f


	//   ....[121]....
        /*0284*/ 	.word	0x0500000f


	//   ....[122]....
        /*0288*/ 	.word	0x0500000f


	//   ....[123]....
        /*028c*/ 	.word	0x0500000f


	//   ....[124]....
        /*0290*/ 	.word	0x0500000f


	//   ....[125]....
        /*0294*/ 	.word	0x0500000f


	//   ....[126]....
        /*0298*/ 	.word	0x0500000f


	//   ....[127]....
        /*029c*/ 	.word	0x0500000f


	//   ....[128]....
        /*02a0*/ 	.word	0x0500000f


	//   ....[129]....
        /*02a4*/ 	.word	0x0500000f


	//   ....[130]....
        /*02a8*/ 	.word	0x0500000f


	//   ....[131]....
        /*02ac*/ 	.word	0x0500000f


	//   ....[132]....
        /*02b0*/ 	.word	0x0500000f


	//   ....[133]....
        /*02b4*/ 	.word	0x0500000f


	//   ....[134]....
        /*02b8*/ 	.word	0x0500000f


	//   ....[135]....
        /*02bc*/ 	.word	0x0500000f


	//   ....[136]....
        /*02c0*/ 	.word	0x0500000f


	//   ....[137]....
        /*02c4*/ 	.word	0x0500000f


	//   ....[138]....
        /*02c8*/ 	.word	0x0500000f


	//   ....[139]....
        /*02cc*/ 	.word	0x0500000f


	//   ....[140]....
        /*02d0*/ 	.word	0x0500000f


	//   ....[141]....
        /*02d4*/ 	.word	0x0500000f


	//   ....[142]....
        /*02d8*/ 	.word	0x0500000f


	//   ....[143]....
        /*02dc*/ 	.word	0x0500000f


	//   ....[144]....
        /*02e0*/ 	.word	0x0500000f


	//   ....[145]....
        /*02e4*/ 	.word	0x0500000f


	//   ....[146]....
        /*02e8*/ 	.word	0x0500000f


	//   ....[147]....
        /*02ec*/ 	.word	0x0500000f


	//   ....[148]....
        /*02f0*/ 	.word	0x0500000f


	//   ....[149]....
        /*02f4*/ 	.word	0x0500000f


	//   ....[150]....
        /*02f8*/ 	.word	0x0500000f


	//   ....[151]....
        /*02fc*/ 	.word	0x0500000f


	//   ....[152]....
        /*0300*/ 	.word	0x0500000f


	//   ....[153]....
        /*0304*/ 	.word	0x0500000f


	//   ....[154]....
        /*0308*/ 	.word	0x0500000f


	//----- nvinfo : EIATTR_COOP_GROUP_INSTR_OFFSETS
	.align		4
.L_175:
        /*030c*/ 	.byte	0x04, 0x28
        /*030e*/ 	.short	(.L_177 - .L_176)


	//   ....[0]....
.L_176:
        /*0310*/ 	.word	0x00000070


	//   ....[1]....
        /*0314*/ 	.word	0x000000b0


	//   ....[2]....
        /*0318*/ 	.word	0x000002d0


	//   ....[3]....
        /*031c*/ 	.word	0x00000430


	//   ....[4]....
        /*0320*/ 	.word	0x00000550


	//   ....[5]....
        /*0324*/ 	.word	0x000006b0


	//   ....[6]....
        /*0328*/ 	.word	0x000019c0


	//   ....[7]....
        /*032c*/ 	.word	0x00002790


	//   ....[8]....
        /*0330*/ 	.word	0x000029f0


	//   ....[9]....
        /*0334*/ 	.word	0x00003380


	//   ....[10]....
        /*0338*/ 	.word	0x000034d0


	//   ....[11]....
        /*033c*/ 	.word	0x00003830


	//   ....[12]....
        /*0340*/ 	.word	0x000038c0


	//   ....[13]....
        /*0344*/ 	.word	0x000057d0


	//   ....[14]....
        /*0348*/ 	.word	0x00005a10


	//   ....[15]....
        /*034c*/ 	.word	0x00006100


	//   ....[16]....
        /*0350*/ 	.word	0x00006200


	//   ....[17]....
        /*0354*/ 	.word	0x00006590


	//   ....[18]....
        /*0358*/ 	.word	0x000065f0


	//   ....[19]....
        /*035c*/ 	.word	0x000083d0


	//   ....[20]....
        /*0360*/ 	.word	0x000083e0


	//   ....[21]....
        /*0364*/ 	.word	0x00008410


	//   ....[22]....
        /*0368*/ 	.word	0x00008420


	//   ....[23]....
        /*036c*/ 	.word	0x0000a020


	//   ....[24]....
        /*0370*/ 	.word	0x0000a250


	//   ....[25]....
        /*0374*/ 	.word	0x0000a940


	//   ....[26]....
        /*0378*/ 	.word	0x0000aa40


	//   ....[27]....
        /*037c*/ 	.word	0x0000add0


	//   ....[28]....
        /*0380*/ 	.word	0x0000ae30


	//   ....[29]....
        /*0384*/ 	.word	0x0000be60


	//   ....[30]....
        /*0388*/ 	.word	0x0000be90


	//   ....[31]....
        /*038c*/ 	.word	0x0000bf50


	//   ....[32]....
        /*0390*/ 	.word	0x0000bf60


	//   ....[33]....
        /*0394*/ 	.word	0x0000dcf0


	//   ....[34]....
        /*0398*/ 	.word	0x0000dd20


	//   ....[35]....
        /*039c*/ 	.word	0x0000dd50


	//   ....[36]....
        /*03a0*/ 	.word	0x0000ddb0


	//   ....[37]....
        /*03a4*/ 	.word	0x0000e2a0


	//   ....[38]....
        /*03a8*/ 	.word	0x0000e2e0


	//   ....[39]....
        /*03ac*/ 	.word	0x0000e420


	//   ....[40]....
        /*03b0*/ 	.word	0x0000e440


	//   ....[41]....
        /*03b4*/ 	.word	0x0000e580


	//   ....[42]....
        /*03b8*/ 	.word	0x0000e5a0


	//   ....[43]....
        /*03bc*/ 	.word	0x0000e6f0


	//   ....[44]....
        /*03c0*/ 	.word	0x0000e710


	//   ....[45]....
        /*03c4*/ 	.word	0x0000ee90


	//   ....[46]....
        /*03c8*/ 	.word	0x0000eeb0


	//   ....[47]....
        /*03cc*/ 	.word	0x0000eff0


	//   ....[48]....
        /*03d0*/ 	.word	0x0000f010


	//   ....[49]....
        /*03d4*/ 	.word	0x0000f150


	//   ....[50]....
        /*03d8*/ 	.word	0x0000f170


	//   ....[51]....
        /*03dc*/ 	.word	0x0000f2c0


	//   ....[52]....
        /*03e0*/ 	.word	0x0000f2e0


	//   ....[53]....
        /*03e4*/ 	.word	0x0000f4f0


	//   ....[54]....
        /*03e8*/ 	.word	0x00010e00


	//   ....[55]....
        /*03ec*/ 	.word	0x00010e20


	//   ....[56]....
        /*03f0*/ 	.word	0x00010e30


	//   ....[57]....
        /*03f4*/ 	.word	0x00010e70


	//   ....[58]....
        /*03f8*/ 	.word	0x00010f10


	//   ....[59]....
        /*03fc*/ 	.word	0x00010f30


	//   ....[60]....
        /*0400*/ 	.word	0x00010fd0


	//   ....[61]....
        /*0404*/ 	.word	0x00010ff0


	//   ....[62]....
        /*0408*/ 	.word	0x00011660


	//   ....[63]....
        /*040c*/ 	.word	0x00011680


	//   ....[64]....
        /*0410*/ 	.word	0x000116b0


	//   ....[65]....
        /*0414*/ 	.word	0x000116f0


	//   ....[66]....
        /*0418*/ 	.word	0x00011780


	//   ....[67]....
        /*041c*/ 	.word	0x000117b0


	//   ....[68]....
        /*0420*/ 	.word	0x00011840


	//   ....[69]....
        /*0424*/ 	.word	0x00011870


	//   ....[70]....
        /*0428*/ 	.word	0x00011900


	//   ....[71]....
        /*042c*/ 	.word	0x00011920


	//   ....[72]....
        /*0430*/ 	.word	0x000119c0


	//   ....[73]....
        /*0434*/ 	.word	0x000119f0


	//   ....[74]....
        /*0438*/ 	.word	0x00011a80


	//   ....[75]....
        /*043c*/ 	.word	0x00011ab0


	//   ....[76]....
        /*0440*/ 	.word	0x00011b40


	//   ....[77]....
        /*0444*/ 	.word	0x00011b60


	//   ....[78]....
        /*0448*/ 	.word	0x000122b0


	//   ....[79]....
        /*044c*/ 	.word	0x000122e0


	//   ....[80]....
        /*0450*/ 	.word	0x000122f0


	//   ....[81]....
        /*0454*/ 	.word	0x00012310


	//   ....[82]....
        /*0458*/ 	.word	0x00012380


	//   ....[83]....
        /*045c*/ 	.word	0x000123a0


	//   ....[84]....
        /*0460*/ 	.word	0x00012400


	//   ....[85]....
        /*0464*/ 	.word	0x00012420


	//   ....[86]....
        /*0468*/ 	.word	0x000126f0


	//   ....[87]....
        /*046c*/ 	.word	0x00012710


	//   ....[88]....
        /*0470*/ 	.word	0x00012730


	//   ....[89]....
        /*0474*/ 	.word	0x000127d0


	//   ....[90]....
        /*0478*/ 	.word	0x000127f0


	//   ....[91]....
        /*047c*/ 	.word	0x00012890


	//   ....[92]....
        /*0480*/ 	.word	0x000128b0


	//   ....[93]....
        /*0484*/ 	.word	0x000128c0


	//   ....[94]....
        /*0488*/ 	.word	0x00012ee0


	//   ....[95]....
        /*048c*/ 	.word	0x00012f00


	//   ....[96]....
        /*0490*/ 	.word	0x00012f10


	//   ....[97]....
        /*0494*/ 	.word	0x00012f30


	//   ....[98]....
        /*0498*/ 	.word	0x00012ff0


	//   ....[99]....
        /*049c*/ 	.word	0x00013020


	//   ....[100]....
        /*04a0*/ 	.word	0x00013030


	//   ....[101]....
        /*04a4*/ 	.word	0x000130c0


	//   ....[102]....
        /*04a8*/ 	.word	0x00013430


	//   ....[103]....
        /*04ac*/ 	.word	0x00013610


	//   ....[104]....
        /*04b0*/ 	.word	0x00013c80


	//   ....[105]....
        /*04b4*/ 	.word	0x00013d60


	//   ....[106]....
        /*04b8*/ 	.word	0x00013e00


	//   ....[107]....
        /*04bc*/ 	.word	0x00013e80


	//   ....[108]....
        /*04c0*/ 	.word	0x00013f50


	//   ....[109]....
        /*04c4*/ 	.word	0x00013fe0


	//   ....[110]....
        /*04c8*/ 	.word	0x000140c0


	//   ....[111]....
        /*04cc*/ 	.word	0x00014140


	//   ....[112]....
        /*04d0*/ 	.word	0x00014220


	//   ....[113]....
        /*04d4*/ 	.word	0x000142b0


	//   ....[114]....
        /*04d8*/ 	.word	0x00014320


	//   ....[115]....
        /*04dc*/ 	.word	0x000143a0


	//   ....[116]....
        /*04e0*/ 	.word	0x00014470


	//   ....[117]....
        /*04e4*/ 	.word	0x000144e0


	//   ....[118]....
        /*04e8*/ 	.word	0x000145e0


	//   ....[119]....
        /*04ec*/ 	.word	0x00014660


	//   ....[120]....
        /*04f0*/ 	.word	0x00014750


	//   ....[121]....
        /*04f4*/ 	.word	0x000147c0


	//   ....[122]....
        /*04f8*/ 	.word	0x000148c0


	//   ....[123]....
        /*04fc*/ 	.word	0x00014930


	//   ....[124]....
        /*0500*/ 	.word	0x00014a30


	//   ....[125]....
        /*0504*/ 	.word	0x00014aa0


	//   ....[126]....
        /*0508*/ 	.word	0x00014ba0


	//   ....[127]....
        /*050c*/ 	.word	0x00014c10


	//   ....[128]....
        /*0510*/ 	.word	0x00014cf0


	//   ....[129]....
        /*0514*/ 	.word	0x00014e20


	//   ....[130]....
        /*0518*/ 	.word	0x00014ec0


	//   ....[131]....
        /*051c*/ 	.word	0x00014f30


	//   ....[132]....
        /*0520*/ 	.word	0x00015000


	//   ....[133]....
        /*0524*/ 	.word	0x00015060


	//   ....[134]....
        /*0528*/ 	.word	0x00015130


	//   ....[135]....
        /*052c*/ 	.word	0x00015190


	//   ....[136]....
        /*0530*/ 	.word	0x00015260


	//   ....[137]....
        /*0534*/ 	.word	0x00015340


	//   ....[138]....
        /*0538*/ 	.word	0x000153e0


	//   ....[139]....
        /*053c*/ 	.word	0x00015440


	//   ....[140]....
        /*0540*/ 	.word	0x00015550


	//   ....[141]....
        /*0544*/ 	.word	0x000155b0


	//   ....[142]....
        /*0548*/ 	.word	0x000156c0


	//   ....[143]....
        /*054c*/ 	.word	0x00015720


	//   ....[144]....
        /*0550*/ 	.word	0x000157e0


	//   ....[145]....
        /*0554*/ 	.word	0x00015940


	//   ....[146]....
        /*0558*/ 	.word	0x000159e0


	//   ....[147]....
        /*055c*/ 	.word	0x00015a40


	//   ....[148]....
        /*0560*/ 	.word	0x00015b10


	//   ....[149]....
        /*0564*/ 	.word	0x00015bf0


	//   ....[150]....
        /*0568*/ 	.word	0x00015cb0


	//   ....[151]....
        /*056c*/ 	.word	0x00015d90


	//   ....[152]....
        /*0570*/ 	.word	0x00015e50


	//   ....[153]....
        /*0574*/ 	.word	0x00015f60


	//   ....[154]....
        /*0578*/ 	.word	0x00016080


	//----- nvinfo : EIATTR_REG_RECONFIG
	.align		4
.L_177:
        /*057c*/ 	.byte	0x01, 0x54
	.zero		2


	//----- nvinfo : EIATTR_SYSCALL_OFFSETS
	.align		4
        /*0580*/ 	.byte	0x04, 0x46
        /*0582*/ 	.short	(.L_179 - .L_178)


	//   ....[0]....
.L_178:
        /*0584*/ 	.word	0x00001ba0


	//   ....[1]....
        /*0588*/ 	.word	0x00010470


	//   ....[2]....
        /*058c*/ 	.word	0x000105c0


	//   ....[3]....
        /*0590*/ 	.word	0x000106b0


	//   ....[4]....
        /*0594*/ 	.word	0x00011310


	//----- nvinfo : EIATTR_MBARRIER_INSTR_OFFSETS
	.align		4
.L_179:
        /*0598*/ 	.byte	0x04, 0x39
        /*059a*/ 	.short	(.L_181 - .L_180)


	//   ....[0]....
.L_180:
        /*059c*/ 	.word	0x00000180
        /*05a0*/ 	.word	0x000000ff
        /*05a4*/ 	.word	0x00030800
        /*05a8*/ 	.short	0x0100
        /*05aa*/ 	.byte	0x08
	.zero		1


	//   ....[1]....
        /*05ac*/ 	.word	0x00000190
        /*05b0*/ 	.word	0x000000ff
        /*05b4*/ 	.word	0x00030820
        /*05b8*/ 	.short	0x0100
        /*05ba*/ 	.byte	0x08
	.zero		1


	//   ....[2]....
        /*05bc*/ 	.word	0x00000280
        /*05c0*/ 	.word	0x000000ff
        /*05c4*/ 	.word	0x00030830
        /*05c8*/ 	.short	0x0100
        /*05ca*/ 	.byte	0x08
	.zero		1


	//   ....[3]....
        /*05cc*/ 	.word	0x00000290
        /*05d0*/ 	.word	0x000000ff
        /*05d4*/ 	.word	0x00030840
        /*05d8*/ 	.short	0x0100
        /*05da*/ 	.byte	0x08
	.zero		1


	//   ....[4]....
        /*05dc*/ 	.word	0x000002a0
        /*05e0*/ 	.word	0x000000ff
        /*05e4*/ 	.word	0x00030838
        /*05e8*/ 	.short	0x0100
        /*05ea*/ 	.byte	0x08
	.zero		1


	//   ....[5]....
        /*05ec*/ 	.word	0x000002b0
        /*05f0*/ 	.word	0x000000ff
        /*05f4*/ 	.word	0x00030848
        /*05f8*/ 	.short	0x0100
        /*05fa*/ 	.byte	0x08
	.zero		1


	//   ....[6]....
        /*05fc*/ 	.word	0x000003e0
        /*0600*/ 	.word	0x000000ff
        /*0604*/ 	.word	0x00030850
        /*0608*/ 	.short	0x0100
        /*060a*/ 	.byte	0x08
	.zero		1


	//   ....[7]....
        /*060c*/ 	.word	0x000003f0
        /*0610*/ 	.word	0x000000ff
        /*0614*/ 	.word	0x00030860
        /*0618*/ 	.short	0x0100
        /*061a*/ 	.byte	0x08
	.zero		1


	//   ....[8]....
        /*061c*/ 	.word	0x00000400
        /*0620*/ 	.word	0x000000ff
        /*0624*/ 	.word	0x00030858
        /*0628*/ 	.short	0x0100
        /*062a*/ 	.byte	0x08
	.zero		1


	//   ....[9]....
        /*062c*/ 	.word	0x00000410
        /*0630*/ 	.word	0x000000ff
        /*0634*/ 	.word	0x00030868
        /*0638*/ 	.short	0x0100
        /*063a*/ 	.byte	0x08
	.zero		1


	//   ....[10]....
        /*063c*/ 	.word	0x00000500
        /*0640*/ 	.word	0x000000ff
        /*0644*/ 	.word	0x00030870
        /*0648*/ 	.short	0x0100
        /*064a*/ 	.byte	0x06
	.zero		1


	//   ....[11]....
        /*064c*/ 	.word	0x00000510
        /*0650*/ 	.word	0x000000ff
        /*0654*/ 	.word	0x00030880
        /*0658*/ 	.short	0x0100
        /*065a*/ 	.byte	0x06
	.zero		1


	//   ....[12]....
        /*065c*/ 	.word	0x00000520
        /*0660*/ 	.word	0x000000ff
        /*0664*/ 	.word	0x00030878
        /*0668*/ 	.short	0x0100
        /*066a*/ 	.byte	0x06
	.zero		1


	//   ....[13]....
        /*066c*/ 	.word	0x00000530
        /*0670*/ 	.word	0x000000ff
        /*0674*/ 	.word	0x00030888
        /*0678*/ 	.short	0x0100
        /*067a*/ 	.byte	0x06
	.zero		1


	//   ....[14]....
        /*067c*/ 	.word	0x00000660
        /*0680*/ 	.word	0x000000ff
        /*0684*/ 	.word	0x00030890
        /*0688*/ 	.short	0x0100
        /*068a*/ 	.byte	0x08
	.zero		1


	//   ....[15]....
        /*068c*/ 	.word	0x00000670
        /*0690*/ 	.word	0x000000ff
        /*0694*/ 	.word	0x000308a0
        /*0698*/ 	.short	0x0100
        /*069a*/ 	.byte	0x08
	.zero		1


	//   ....[16]....
        /*069c*/ 	.word	0x00000680
        /*06a0*/ 	.word	0x000000ff
        /*06a4*/ 	.word	0x00030898
        /*06a8*/ 	.short	0x0100
        /*06aa*/ 	.byte	0x08
	.zero		1


	//   ....[17]....
        /*06ac*/ 	.word	0x00000690
        /*06b0*/ 	.word	0x000000ff
        /*06b4*/ 	.word	0x000308a8
        /*06b8*/ 	.short	0x0100
        /*06ba*/ 	.byte	0x08
	.zero		1


	//   ....[18]....
        /*06bc*/ 	.word	0x000007d0
        /*06c0*/ 	.word	0x000000ff
        /*06c4*/ 	.word	0x000308b0
        /*06c8*/ 	.short	0x0100
        /*06ca*/ 	.byte	0x08
	.zero		1


	//   ....[19]....
        /*06cc*/ 	.word	0x000007e0
        /*06d0*/ 	.word	0x000000ff
        /*06d4*/ 	.word	0x000308c0
        /*06d8*/ 	.short	0x0100
        /*06da*/ 	.byte	0x08
	.zero		1


	//   ....[20]....
        /*06dc*/ 	.word	0x000007f0
        /*06e0*/ 	.word	0x000000ff
        /*06e4*/ 	.word	0x000308b8
        /*06e8*/ 	.short	0x0100
        /*06ea*/ 	.byte	0x08
	.zero		1


	//   ....[21]....
        /*06ec*/ 	.word	0x00000800
        /*06f0*/ 	.word	0x000000ff
        /*06f4*/ 	.word	0x000308c8
        /*06f8*/ 	.short	0x0100
        /*06fa*/ 	.byte	0x08
	.zero		1


	//   ....[22]....
        /*06fc*/ 	.word	0x00001c40
        /*0700*/ 	.word	0x000000ff
        /*0704*/ 	.word	0x00030800
        /*0708*/ 	.short	0x010a
        /*070a*/ 	.byte	0x28
	.zero		1


	//   ....[23]....
        /*070c*/ 	.word	0x00001cc0
        /*0710*/ 	.word	0x00000003
        /*0714*/ 	.word	0x00030830
        /*0718*/ 	.short	0x010a
        /*071a*/ 	.byte	0x3f
	.zero		1


	//   ....[24]....
        /*071c*/ 	.word	0x00001d00
        /*0720*/ 	.word	0x00000003
        /*0724*/ 	.word	0x00030830
        /*0728*/ 	.short	0x010a
        /*072a*/ 	.byte	0x3f
	.zero		1


	//   ....[25]....
        /*072c*/ 	.word	0x000027b0
        /*0730*/ 	.word	0x000000ff
        /*0734*/ 	.word	0x00000000
        /*0738*/ 	.short	0x0101
        /*073a*/ 	.byte	0x04
	.zero		1


	//   ....[26]....
        /*073c*/ 	.word	0x000045b0
        /*0740*/ 	.word	0x000000ff
        /*0744*/ 	.word	0x00030830
        /*0748*/ 	.short	0x010a
        /*074a*/ 	.byte	0x06
	.zero		1


	//   ....[27]....
        /*074c*/ 	.word	0x000045f0
        /*0750*/ 	.word	0x000000ff
        /*0754*/ 	.word	0x00030830
        /*0758*/ 	.short	0x010a
        /*075a*/ 	.byte	0x06
	.zero		1


	//   ....[28]....
        /*075c*/ 	.word	0x00005470
        /*0760*/ 	.word	0x000000ff
        /*0764*/ 	.word	0x00030850
        /*0768*/ 	.short	0x010a
        /*076a*/ 	.byte	0x05
	.zero		1


	//   ....[29]....
        /*076c*/ 	.word	0x000054b0
        /*0770*/ 	.word	0x000000ff
        /*0774*/ 	.word	0x00030850
        /*0778*/ 	.short	0x010a
        /*077a*/ 	.byte	0x05
	.zero		1


	//   ....[30]....
        /*077c*/ 	.word	0x00005830
        /*0780*/ 	.word	0x000000ff
        /*0784*/ 	.word	0x00000000
        /*0788*/ 	.short	0x0101
        /*078a*/ 	.byte	0x06
	.zero		1


	//   ....[31]....
        /*078c*/ 	.word	0x00006cd0
        /*0790*/ 	.word	0x000000ff
        /*0794*/ 	.word	0x00000000
        /*0798*/ 	.short	0x0101
        /*079a*/ 	.byte	0x05
	.zero		1


	//   ....[32]....
        /*079c*/ 	.word	0x00007080
        /*07a0*/ 	.word	0x000000ff
        /*07a4*/ 	.word	0x00030830
        /*07a8*/ 	.short	0x010a
        /*07aa*/ 	.byte	0x06
	.zero		1


	//   ....[33]....
        /*07ac*/ 	.word	0x000070c0
        /*07b0*/ 	.word	0x000000ff
        /*07b4*/ 	.word	0x00030830
        /*07b8*/ 	.short	0x010a
        /*07ba*/ 	.byte	0x06
	.zero		1


	//   ....[34]....
        /*07bc*/ 	.word	0x00007f40
        /*07c0*/ 	.word	0x000000ff
        /*07c4*/ 	.word	0x00030850
        /*07c8*/ 	.short	0x010a
        /*07ca*/ 	.byte	0x05
	.zero		1


	//   ....[35]....
        /*07cc*/ 	.word	0x00007f80
        /*07d0*/ 	.word	0x000000ff
        /*07d4*/ 	.word	0x00030850
        /*07d8*/ 	.short	0x010a
        /*07da*/ 	.byte	0x05
	.zero		1


	//   ....[36]....
        /*07dc*/ 	.word	0x000082f0
        /*07e0*/ 	.word	0x000000ff
        /*07e4*/ 	.word	0x00000000
        /*07e8*/ 	.short	0x0101
        /*07ea*/ 	.byte	0x06
	.zero		1


	//   ....[37]....
        /*07ec*/ 	.word	0x00008c60
        /*07f0*/ 	.word	0x000000ff
        /*07f4*/ 	.word	0x00000000
        /*07f8*/ 	.short	0x0101
        /*07fa*/ 	.byte	0x05
	.zero		1


	//   ....[38]....
        /*07fc*/ 	.word	0x00008e00
        /*0800*/ 	.word	0x000000ff
        /*0804*/ 	.word	0x00030830
        /*0808*/ 	.short	0x010a
        /*080a*/ 	.byte	0x05
	.zero		1


	//   ....[39]....
        /*080c*/ 	.word	0x00008e40
        /*0810*/ 	.word	0x000000ff
        /*0814*/ 	.word	0x00030830
        /*0818*/ 	.short	0x010a
        /*081a*/ 	.byte	0x05
	.zero		1


	//   ....[40]....
        /*081c*/ 	.word	0x00009cc0
        /*0820*/ 	.word	0x000000ff
        /*0824*/ 	.word	0x00030850
        /*0828*/ 	.short	0x010a
        /*082a*/ 	.byte	0x05
	.zero		1


	//   ....[41]....
        /*082c*/ 	.word	0x00009d00
        /*0830*/ 	.word	0x000000ff
        /*0834*/ 	.word	0x00030850
        /*0838*/ 	.short	0x010a
        /*083a*/ 	.byte	0x05
	.zero		1


	//   ....[42]....
        /*083c*/ 	.word	0x0000a040
        /*0840*/ 	.word	0x000000ff
        /*0844*/ 	.word	0x00000000
        /*0848*/ 	.short	0x0101
        /*084a*/ 	.byte	0x04
	.zero		1


	//   ....[43]....
        /*084c*/ 	.word	0x0000b530
        /*0850*/ 	.word	0x000000ff
        /*0854*/ 	.word	0x00000000
        /*0858*/ 	.short	0x0101
        /*085a*/ 	.byte	0x05
	.zero		1


	//   ....[44]....
        /*085c*/ 	.word	0x0000bdd0
        /*0860*/ 	.word	0x000000ff
        /*0864*/ 	.word	0x00030850
        /*0868*/ 	.short	0x010a
        /*086a*/ 	.byte	0x05
	.zero		1


	//   ....[45]....
        /*086c*/ 	.word	0x0000be10
        /*0870*/ 	.word	0x000000ff
        /*0874*/ 	.word	0x00030850
        /*0878*/ 	.short	0x010a
        /*087a*/ 	.byte	0x05
	.zero		1


	//   ....[46]....
        /*087c*/ 	.word	0x0000c3c0
        /*0880*/ 	.word	0x000000ff
        /*0884*/ 	.word	0x00000000
        /*0888*/ 	.short	0x0101
        /*088a*/ 	.byte	0x04
	.zero		1


	//   ....[47]....
        /*088c*/ 	.word	0x0000e2d0
        /*0890*/ 	.word	0x000000c5
        /*0894*/ 	.word	0x00000000
        /*0898*/ 	.short	0x0101
        /*089a*/ 	.byte	0x3f
	.zero		1


	//   ....[48]....
        /*089c*/ 	.word	0x00010c00
        /*08a0*/ 	.word	0x00000004
        /*08a4*/ 	.word	0x00030840
        /*08a8*/ 	.short	0x010a
        /*08aa*/ 	.byte	0x3f
	.zero		1


	//   ....[49]....
        /*08ac*/ 	.word	0x00011100
        /*08b0*/ 	.word	0x00000004
        /*08b4*/ 	.word	0x00030830
        /*08b8*/ 	.short	0x0107
        /*08ba*/ 	.byte	0x3f
	.zero		1


	//   ....[50]....
        /*08bc*/ 	.word	0x000111c0
        /*08c0*/ 	.word	0x00000004
        /*08c4*/ 	.word	0x00030830
        /*08c8*/ 	.short	0x0101
        /*08ca*/ 	.byte	0x3f
	.zero		1


	//   ....[51]....
        /*08cc*/ 	.word	0x00011c70
        /*08d0*/ 	.word	0x00000011
        /*08d4*/ 	.word	0x00030800
        /*08d8*/ 	.short	0x0107
        /*08da*/ 	.byte	0x3f
	.zero		1


	//   ....[52]....
        /*08dc*/ 	.word	0x00011d60
        /*08e0*/ 	.word	0x00000011
        /*08e4*/ 	.word	0x00030800
        /*08e8*/ 	.short	0x0101
        /*08ea*/ 	.byte	0x3f
	.zero		1


	//   ....[53]....
        /*08ec*/ 	.word	0x00011d80
        /*08f0*/ 	.word	0x00000011
        /*08f4*/ 	.word	0x00030820
        /*08f8*/ 	.short	0x010a
        /*08fa*/ 	.byte	0x3f
	.zero		1


	//   ....[54]....
        /*08fc*/ 	.word	0x000120d0
        /*0900*/ 	.word	0x00000007
        /*0904*/ 	.word	0x00030840
        /*0908*/ 	.short	0x010a
        /*090a*/ 	.byte	0x3f
	.zero		1


	//   ....[55]....
        /*090c*/ 	.word	0x00012510
        /*0910*/ 	.word	0x00000007
        /*0914*/ 	.word	0x00030830
        /*0918*/ 	.short	0x0107
        /*091a*/ 	.byte	0x3f
	.zero		1


	//   ....[56]....
        /*091c*/ 	.word	0x000125c0
        /*0920*/ 	.word	0x00000007
        /*0924*/ 	.word	0x00030830
        /*0928*/ 	.short	0x0101
        /*092a*/ 	.byte	0x3f
	.zero		1


	//   ....[57]....
        /*092c*/ 	.word	0x00012620
        /*0930*/ 	.word	0x00000007
        /*0934*/ 	.word	0x00030860
        /*0938*/ 	.short	0x010a
        /*093a*/ 	.byte	0x3f
	.zero		1


	//   ....[58]....
        /*093c*/ 	.word	0x00012ad0
        /*0940*/ 	.word	0x00000007
        /*0944*/ 	.word	0x00030850
        /*0948*/ 	.short	0x0107
        /*094a*/ 	.byte	0x3f
	.zero		1


	//   ....[59]....
        /*094c*/ 	.word	0x00012c20
        /*0950*/ 	.word	0x00000007
        /*0954*/ 	.word	0x00030850
        /*0958*/ 	.short	0x0101
        /*095a*/ 	.byte	0x3f
	.zero		1


	//   ....[60]....
        /*095c*/ 	.word	0x00012e20
        /*0960*/ 	.word	0x00000004
        /*0964*/ 	.word	0x00030860
        /*0968*/ 	.short	0x010a
        /*096a*/ 	.byte	0x3f
	.zero		1


	//   ....[61]....
        /*096c*/ 	.word	0x00013240
        /*0970*/ 	.word	0x00000004
        /*0974*/ 	.word	0x00030850
        /*0978*/ 	.short	0x0107
        /*097a*/ 	.byte	0x3f
	.zero		1


	//   ....[62]....
        /*097c*/ 	.word	0x000132f0
        /*0980*/ 	.word	0x00000004
        /*0984*/ 	.word	0x00030850
        /*0988*/ 	.short	0x0101
        /*098a*/ 	.byte	0x3f
	.zero		1


	//   ....[63]....
        /*098c*/ 	.word	0x00013590
        /*0990*/ 	.word	0x00000005
        /*0994*/ 	.word	0x00030820
        /*0998*/ 	.short	0x010a
        /*099a*/ 	.byte	0x3f
	.zero		1


	//   ....[64]....
        /*099c*/ 	.word	0x00013730
        /*09a0*/ 	.word	0x00000003
        /*09a4*/ 	.word	0x00030840
        /*09a8*/ 	.short	0x010a
        /*09aa*/ 	.byte	0x3f
	.zero		1


	//   ....[65]....
        /*09ac*/ 	.word	0x000137d0
        /*09b0*/ 	.word	0x00000017
        /*09b4*/ 	.word	0x00030840
        /*09b8*/ 	.short	0x010a
        /*09ba*/ 	.byte	0x3f
	.zero		1


	//   ....[66]....
        /*09bc*/ 	.word	0x00013810
        /*09c0*/ 	.word	0x00000003
        /*09c4*/ 	.word	0x00030860
        /*09c8*/ 	.short	0x010a
        /*09ca*/ 	.byte	0x3f
	.zero		1


	//   ....[67]....
        /*09cc*/ 	.word	0x00013850
        /*09d0*/ 	.word	0x00000017
        /*09d4*/ 	.word	0x00030860
        /*09d8*/ 	.short	0x010a
        /*09da*/ 	.byte	0x3f
	.zero		1


	//   ....[68]....
        /*09dc*/ 	.word	0x000138c0
        /*09e0*/ 	.word	0x00000003
        /*09e4*/ 	.word	0x00030800
        /*09e8*/ 	.short	0x010a
        /*09ea*/ 	.byte	0x3f
	.zero		1


	//   ....[69]....
        /*09ec*/ 	.word	0x00013910
        /*09f0*/ 	.word	0x00000003
        /*09f4*/ 	.word	0x00030830
        /*09f8*/ 	.short	0x010a
        /*09fa*/ 	.byte	0x3f
	.zero		1


	//   ....[70]....
        /*09fc*/ 	.word	0x00013970
        /*0a00*/ 	.word	0x00000004
        /*0a04*/ 	.word	0x00030830
        /*0a08*/ 	.short	0x010a
        /*0a0a*/ 	.byte	0x3f
	.zero		1


	//   ....[71]....
        /*0a0c*/ 	.word	0x000139d0
        /*0a10*/ 	.word	0x00000003
        /*0a14*/ 	.word	0x00030850
        /*0a18*/ 	.short	0x010a
        /*0a1a*/ 	.byte	0x3f
	.zero		1


	//   ....[72]....
        /*0a1c*/ 	.word	0x00013a30
        /*0a20*/ 	.word	0x00000004
        /*0a24*/ 	.word	0x00030830
        /*0a28*/ 	.short	0x010a
        /*0a2a*/ 	.byte	0x3f
	.zero		1


	//   ....[73]....
        /*0a2c*/ 	.word	0x00013a90
        /*0a30*/ 	.word	0x00000003
        /*0a34*/ 	.word	0x00030850
        /*0a38*/ 	.short	0x010a
        /*0a3a*/ 	.byte	0x3f
	.zero		1


	//   ....[74]....
        /*0a3c*/ 	.word	0x00013af0
        /*0a40*/ 	.word	0x00000004
        /*0a44*/ 	.word	0x00030830
        /*0a48*/ 	.short	0x010a
        /*0a4a*/ 	.byte	0x3f
	.zero		1


	//   ....[75]....
        /*0a4c*/ 	.word	0x00013b50
        /*0a50*/ 	.word	0x00000003
        /*0a54*/ 	.word	0x00030850
        /*0a58*/ 	.short	0x010a
        /*0a5a*/ 	.byte	0x3f
	.zero		1


	//   ....[76]....
        /*0a5c*/ 	.word	0x00013bb0
        /*0a60*/ 	.word	0x00000007
        /*0a64*/ 	.word	0x00030850
        /*0a68*/ 	.short	0x010a
        /*0a6a*/ 	.byte	0x3f
	.zero		1


	//   ....[77]....
        /*0a6c*/ 	.word	0x00013cb0
        /*0a70*/ 	.word	0x00000004
        /*0a74*/ 	.word	0x00030840
        /*0a78*/ 	.short	0x010a
        /*0a7a*/ 	.byte	0x3f
	.zero		1


	//   ....[78]....
        /*0a7c*/ 	.word	0x00014d20
        /*0a80*/ 	.word	0x00000011
        /*0a84*/ 	.word	0x00030820
        /*0a88*/ 	.short	0x010a
        /*0a8a*/ 	.byte	0x3f
	.zero		1


	//   ....[79]....
        /*0a8c*/ 	.word	0x00014d70
        /*0a90*/ 	.word	0x00000007
        /*0a94*/ 	.word	0x00030840
        /*0a98*/ 	.short	0x010a
        /*0a9a*/ 	.byte	0x3f
	.zero		1


	//   ....[80]....
        /*0a9c*/ 	.word	0x00015290
        /*0aa0*/ 	.word	0x00000007
        /*0aa4*/ 	.word	0x00030860
        /*0aa8*/ 	.short	0x010a
        /*0aaa*/ 	.byte	0x3f
	.zero		1


	//   ....[81]....
        /*0aac*/ 	.word	0x00015890
        /*0ab0*/ 	.word	0x00000004
        /*0ab4*/ 	.word	0x00030860
        /*0ab8*/ 	.short	0x010a
        /*0aba*/ 	.byte	0x3f
	.zero		1


	//   ....[82]....
        /*0abc*/ 	.word	0x00015fa0
        /*0ac0*/ 	.word	0x00000005
        /*0ac4*/ 	.word	0x00030820
        /*0ac8*/ 	.short	0x010a
        /*0aca*/ 	.byte	0x3f
	.zero		1


	//   ....[83]....
        /*0acc*/ 	.word	0x00016140
        /*0ad0*/ 	.word	0x00000003
        /*0ad4*/ 	.word	0x00030840
        /*0ad8*/ 	.short	0x010a
        /*0ada*/ 	.byte	0x3f
	.zero		1


	//   ....[84]....
        /*0adc*/ 	.word	0x00016190
        /*0ae0*/ 	.word	0x00000017
        /*0ae4*/ 	.word	0x00030840
        /*0ae8*/ 	.short	0x010a
        /*0aea*/ 	.byte	0x3f
	.zero		1


	//   ....[85]....
        /*0aec*/ 	.word	0x000161e0
        /*0af0*/ 	.word	0x00000003
        /*0af4*/ 	.word	0x00030860
        /*0af8*/ 	.short	0x010a
        /*0afa*/ 	.byte	0x3f
	.zero		1


	//----- nvinfo : EIATTR_NUM_MBARRIERS
	.align		4
.L_181:
        /*0afc*/ 	.byte	0x03, 0x38
        /*0afe*/ 	.short	0x0016


	//----- nvinfo : EIATTR_EXIT_INSTR_OFFSETS
	.align		4
        /*0b00*/ 	.byte	0x04, 0x1c
        /*0b02*/ 	.short	(.L_183 - .L_182)


	//   ....[0]....
.L_182:
        /*0b04*/ 	.word	0x00000950


	//   ....[1]....
        /*0b08*/ 	.word	0x0000f460


	//   ....[2]....
        /*0b0c*/ 	.word	0x000138a0


	//----- nvinfo : EIATTR_MAX_THREADS
	.align		4
.L_183:
        /*0b10*/ 	.byte	0x04, 0x05
        /*0b12*/ 	.short	(.L_185 - .L_184)
.L_184:
        /*0b14*/ 	.word	0x00000180
        /*0b18*/ 	.word	0x00000001
        /*0b1c*/ 	.word	0x00000001


	//----- nvinfo : EIATTR_CRS_STACK_SIZE
	.align		4
.L_185:
        /*0b20*/ 	.byte	0x04, 0x1e
        /*0b22*/ 	.short	(.L_187 - .L_186)
.L_186:
        /*0b24*/ 	.word	0x00000000


	//----- nvinfo : EIATTR_CBANK_PARAM_SIZE
	.align		4
.L_187:
        /*0b28*/ 	.byte	0x03, 0x19
        /*0b2a*/ 	.short	0x0af0


	//----- nvinfo : EIATTR_PARAM_CBANK
	.align		4
        /*0b2c*/ 	.byte	0x04, 0x0a
        /*0b2e*/ 	.short	(.L_189 - .L_188)
	.align		4
.L_188:
        /*0b30*/ 	.word	index@(.nv.constant0._ZN7cutlass13device_kernelIN5flash11enable_sm90INS1_16FlashAttnFwdSm90INS1_25CollectiveMainloopFwdSm90ILi2EN4cute5tupleIJNS5_1CILi1EEES8_S8_EEENS6_IJNS7_ILi128EEENS7_ILi64EEENS7_ILi256EEEEEELi256ENS_6half_tEfNS_4arch4Sm90ELb0ELb1ELb0ELb0ELb1ELb0ELb0ELb1ELb1ELb1ELb0ELb0EEENS1_21CollectiveEpilogueFwdINS6_IJSA_SC_SB_EEES9_SE_SG_Li256ELb0ELb1ELb0ELb0EEENS1_30DynamicPersistentTileSchedulerILi256ELi128ELb0ELb1ELb1EEEEEEEEEvNT_6ParamsE)
        /*0b34*/ 	.short	0x0210
        /*0b36*/ 	.short	0x0af0


	//----- nvinfo : EIATTR_SW_WAR
	.align		4
.L_189:
        /*0b38*/ 	.byte	0x04, 0x36
        /*0b3a*/ 	.short	(.L_191 - .L_190)
.L_190:
        /*0b3c*/ 	.word	0x00000008
.L_191:


//--------------------- .nv.info._ZN7cutlass13device_kernelIN5flash11enable_sm90INS1_16FlashAttnFwdSm90INS1_25CollectiveMainloopFwdSm90ILi2EN4cute5tupleIJNS5_1CILi1EEES8_S8_EEENS6_IJNS7_ILi128EEENS7_ILi64EEENS7_ILi256EEEEEELi256ENS_6half_tEfNS_4arch4Sm90ELb0ELb1ELb0ELb1ELb1ELb0ELb0ELb1ELb1ELb1ELb0ELb0EEENS1_21CollectiveEpilogueFwdINS6_IJSA_SC_SB_EEES9_SE_SG_Li256ELb1ELb1ELb0ELb0EEENS1_36VarlenDynamicPersistentTileSchedulerILi128ELi64ELi256ELi128ELb0ELb1ELb1ELb1ELb0ELb1EEEEEEEEEvNT_6ParamsE --------------------------
	.section	.nv.info._ZN7cutlass13device_kernelIN5flash11enable_sm90INS1_16FlashAttnFwdSm90INS1_25CollectiveMainloopFwdSm90ILi2EN4cute5tupleIJNS5_1CILi1EEES8_S8_EEENS6_IJNS7_ILi128EEENS7_ILi64EEENS7_ILi256EEEEEELi256ENS_6half_tEfNS_4arch4Sm90ELb0ELb1ELb0ELb1ELb1ELb0ELb0ELb1ELb1ELb1ELb0ELb0EEENS1_21CollectiveEpilogueFwdINS6_IJSA_SC_SB_EEES9_SE_SG_Li256ELb1ELb1ELb0ELb0EEENS1_36VarlenDynamicPersistentTileSchedulerILi128ELi64ELi256ELi128ELb0ELb1ELb1ELb1ELb0ELb1EEEEEEEEEvNT_6ParamsE,"",@"SHT_CUDA_INFO"
	.sectionflags	@""
	.align	4


	//----- nvinfo : EIATTR_CUDA_API_VERSION
	.align		4
        /*0000*/ 	.byte	0x04, 0x37
        /*0002*/ 	.short	(.L_193 - .L_192)
.L_192:
        /*0004*/ 	.word	0x00000082


	//----- nvinfo : EIATTR_KPARAM_INFO
	.align		4
.L_193:
        /*0008*/ 	.byte	0x04, 0x17
        /*000a*/ 	.short	(.L_195 - .L_194)
.L_194:
        /*000c*/ 	.word	0x00000000
        /*0010*/ 	.short	0x0000
        /*0012*/ 	.short	0x0070
        /*0014*/ 	.byte	0x00, 0xf0, 0x01, 0x2a


	//----- nvinfo : EIATTR_SPARSE_MMA_MASK
	.align		4
.L_195:
        /*0018*/ 	.byte	0x03, 0x50
        /*001a*/ 	.short	0x0000


	//----- nvinfo : EIATTR_MAXREG_COUNT
	.align		4
        /*001c*/ 	.byte	0x03, 0x1b
        /*001e*/ 	.short	0x00a8


	//----- nvinfo : EIATTR_NUM_BARRIERS
	.align		4
        /*0020*/ 	.byte	0x02, 0x4c
        /*0022*/ 	.byte	0x09
	.zero		1


	//----- nvinfo : EIATTR_EXTERNS
	.align		4
        /*0024*/ 	.byte	0x04, 0x0f
        /*0026*/ 	.short	(.L_197 - .L_196)


	//   ....[0]....
	.align		4
.L_196:
        /*0028*/ 	.word	index@(__assertfail)


	//----- nvinfo : EIATTR_ANNOTATIONS
	.align		4
.L_197:
        /*002c*/ 	.byte	0x04, 0x55
        /*002e*/ 	.short	(.L_199 - .L_198)


	//   ....[0]....
.L_198:
        /* <DEDUP_REMOVED lines=13> */


	//----- nvinfo : EIATTR_MERCURY_ISA_VERSION
	.align		4
.L_199:
        /*00f0*/ 	.byte	0x03, 0x5f
        /*00f2*/ 	.short	0x0101


	//----- nvinfo : EIATTR_UNUSED_LOAD_BYTE_OFFSET
	.align		4
        /*00f4*/ 	.byte	0x04, 0x44
        /*00f6*/ 	.short	(.L_201 - .L_200)


	//   ....[0]....
.L_200:
        /*00f8*/ 	.word	0x00000950
        /*00fc*/ 	.word	0x0000fff0


	//   ....[1]....
        /*0100*/ 	.word	0x0000cc90
        /*0104*/ 	.word	0x0000fff0


	//----- nvinfo : EIATTR_INT_WARP_WIDE_INSTR_OFFSETS
	.align		4
.L_201:
        /*0108*/ 	.byte	0x04, 0x31
        /*010a*/ 	.short	(.L_203 - .L_202)


	//   ....[0]....
.L_202:
        /*010c*/ 	.word	0x000000c0


	//   ....[1]....
        /*0110*/ 	.word	0x000000d0


	//   ....[2]....
        /*0114*/ 	.word	0x00000170


	//   ....[3]....
        /*0118*/ 	.word	0x00011070


	//   ....[4]....
        /*011c*/ 	.word	0x00011100


	//   ....[5]....
        /*0120*/ 	.word	0x00013e50


	//   ....[6]....
        /*0124*/ 	.word	0x00013ee0


	//----- nvinfo : EIATTR_COOP_GROUP_MASK_REGIDS
	.align		4
.L_203:
        /*0128*/ 	.byte	0x04, 0x29
        /*012a*/ 	.short	(.L_205 - .L_204)


	//   ....[0]....
.L_204:
        /*012c*/ 	.word	0xffffffff


	//   ....[1]....
        /*0130*/ 	.word	0xffffffff


	//   ....[2]....
        /*0134*/ 	.word	0xffffffff


	//   ....[3]....
        /*0138*/ 	.word	0xffffffff


	//   ....[4]....
        /*013c*/ 	.word	0xffffffff


	//   ....[5]....
        /*0140*/ 	.word	0xffffffff


	//   ....[6]....
        /*0144*/ 	.word	0xffffffff


	//   ....[7]....
        /*0148*/ 	.word	0xffffffff


	//   ....[8]....
        /*014c*/ 	.word	0xffffffff


	//   ....[9]....
        /*0150*/ 	.word	0xffffffff


	//   ....[10]....
        /*0154*/ 	.word	0xffffffff


	//   ....[11]....
        /*0158*/ 	.word	0xffffffff


	//   ....[12]....
        /*015c*/ 	.word	0xffffffff


	//   ....[13]....
        /*0160*/ 	.word	0xffffffff


	//   ....[14]....
        /*0164*/ 	.word	0xffffffff


	//   ....[15]....
        /*0168*/ 	.word	0xffffffff


	//   ....[16]....
        /*016c*/ 	.word	0xffffffff


	//   ....[17]....
        /*0170*/ 	.word	0xffffffff


	//   ....[18]....
        /*0174*/ 	.word	0xffffffff


	//   ....[19]....
        /*0178*/ 	.word	0xffffffff


	//   ....[20]....
        /*017c*/ 	.word	0xffffffff


	//   ....[21]....
        /*0180*/ 	.word	0xffffffff


	//   ....[22]....
        /*0184*/ 	.word	0xffffffff


	//   ....[23]....
        /*0188*/ 	.word	0xffffffff


	//   ....[24]....
        /*018c*/ 	.word	0xffffffff


	//   ....[25]....
        /*0190*/ 	.word	0xffffffff


	//   ....[26]....
        /*0194*/ 	.word	0xffffffff


	//   ....[27]....
        /*0198*/ 	.word	0xffffffff


	//   ....[28]....
        /*019c*/ 	.word	0xffffffff


	//   ....[29]....
        /*01a0*/ 	.word	0xffffffff


	//   ....[30]....
        /*01a4*/ 	.word	0xffffffff


	//   ....[31]....
        /*01a8*/ 	.word	0xffffffff


	//   ....[32]....
        /*01ac*/ 	.word	0xffffffff


	//   ....[33]....
        /*01b0*/ 	.word	0xffffffff


	//   ....[34]....
        /*01b4*/ 	.word	0xffffffff


	//   ....[35]....
        /*01b8*/ 	.word	0xffffffff


	//   ....[36]....
        /*01bc*/ 	.word	0xffffffff


	//   ....[37]....
        /*01c0*/ 	.word	0xffffffff


	//   ....[38]....
        /*01c4*/ 	.word	0xffffffff


	//   ....[39]....
        /*01c8*/ 	.word	0xffffffff


	//   ....[40]....
        /*01cc*/ 	.word	0xffffffff


	//   ....[41]....
        /*01d0*/ 	.word	0xffffffff


	//   ....[42]....
        /*01d4*/ 	.word	0xffffffff


	//   ....[43]....
        /*01d8*/ 	.word	0xffffffff


	//   ....[44]....
        /*01dc*/ 	.word	0xffffffff


	//   ....[45]....
        /*01e0*/ 	.word	0xffffffff


	//   ....[46]....
        /*01e4*/ 	.word	0xffffffff


	//   ....[47]....
        /*01e8*/ 	.word	0xffffffff


	//   ....[48]....
        /*01ec*/ 	.word	0xffffffff


	//   ....[49]....
        /*01f0*/ 	.word	0xffffffff


	//   ....[50]....
        /*01f4*/ 	.word	0xffffffff


	//   ....[51]....
        /*01f8*/ 	.word	0xffffffff


	//   ....[52]....
        /*01fc*/ 	.word	0xffffffff


	//   ....[53]....
        /*0200*/ 	.word	0xffffffff


	//   ....[54]....
        /*0204*/ 	.word	0xffffffff


	//   ....[55]....
        /*0208*/ 	.word	0xffffffff


	//   ....[56]....
        /*020c*/ 	.word	0xffffffff


	//   ....[57]....
        /*0210*/ 	.word	0xffffffff


	//   ....[58]....
        /*0214*/ 	.word	0xffffffff


	//   ....[59]....
        /*0218*/ 	.word	0xffffffff


	//   ....[60]....
        /*021c*/ 	.word	0xffffffff


	//   ....[61]....
        /*0220*/ 	.word	0xffffffff


	//   ....[62]....
        /*0224*/ 	.word	0xffffffff


	//   ....[63]....
        /*0228*/ 	.word	0xffffffff


	//   ....[64]....
        /*022c*/ 	.word	0xffffffff


	//   ....[65]....
        /*0230*/ 	.word	0xffffffff


	//   ....[66]....
        /*0234*/ 	.word	0xffffffff


	//   ....[67]....
        /*0238*/ 	.word	0xffffffff


	//   ....[68]....
        /*023c*/ 	.word	0xffffffff


	//   ....[69]....
        /*0240*/ 	.word	0xffffffff


	//   ....[70]....
        /*0244*/ 	.word	0xffffffff


	//   ....[71]....
        /*0248*/ 	.word	0xffffffff


	//   ....[72]....
        /*024c*/ 	.word	0xffffffff


	//   ....[73]....
        /*0250*/ 	.word	0xffffffff


	//   ....[74]....
        /*0254*/ 	.word	0xffffffff


	//   ....[75]....
        /*0258*/ 	.word	0xffffffff


	//   ....[76]....
        /*025c*/ 	.word	0xffffffff


	//   ....[77]....
        /*0260*/ 	.word	0xffffffff


	//   ....[78]....
        /*0264*/ 	.word	0xffffffff


	//   ....[79]....
        /*0268*/ 	.word	0xffffffff


	//   ....[80]....
        /*026c*/ 	.word	0xffffffff


	//   ....[81]....
        /*0270*/ 	.word	0xffffffff


	//   ....[82]....
        /*0274*/ 	.word	0xffffffff


	//   ....[83]....
        /*0278*/ 	.word	0xffffffff


	//   ....[84]....
        /*027c*/ 	.word	0xffffffff


	//   ....[85]....
        /*0280*/ 	.word	0xffffffff


	//   ....[86]....
        /*0284*/ 	.word	0xffffffff


	//   ....[87]....
        /*0288*/ 	.word	0xffffffff


	//   ....[88]....
        /*028c*/ 	.word	0xffffffff


	//   ....[89]....
        /*0290*/ 	.word	0xffffffff


	//   ....[90]....
        /*0294*/ 	.word	0xffffffff


	//   ....[91]....
        /*0298*/ 	.word	0xffffffff


	//   ....[92]....
        /*029c*/ 	.word	0xffffffff


	//   ....[93]....
        /*02a0*/ 	.word	0xffffffff


	//   ....[94]....
        /*02a4*/ 	.word	0xffffffff


	//   ....[95]....
        /*02a8*/ 	.word	0xffffffff


	//   ....[96]....
        /*02ac*/ 	.word	0xffffffff


	//   ....[97]....
        /*02b0*/ 	.word	0xffffffff


	//   ....[98]....
        /*02b4*/ 	.word	0xffffffff


	//   ....[99]....
        /*02b8*/ 	.word	0xffffffff


	//   ....[100]....
        /*02bc*/ 	.word	0xffffffff


	//   ....[101]....
        /*02c0*/ 	.word	0xffffffff


	//   ....[102]....
        /*02c4*/ 	.word	0xffffffff


	//   ....[103]....
        /*02c8*/ 	.word	0xffffffff


	//   ....[104]....
        /*02cc*/ 	.word	0xffffffff


	//   ....[105]....
        /*02d0*/ 	.word	0xffffffff


	//   ....[106]....
        /*02d4*/ 	.word	0xffffffff


	//   ....[107]....
        /*02d8*/ 	.word	0xffffffff


	//   ....[108]....
        /*02dc*/ 	.word	0xffffffff


	//   ....[109]....
        /*02e0*/ 	.word	0xffffffff


	//   ....[110]....
        /*02e4*/ 	.word	0xffffffff


	//   ....[111]....
        /*02e8*/ 	.word	0xffffffff


	//   ....[112]....
        /*02ec*/ 	.word	0xffffffff


	//   ....[113]....
        /*02f0*/ 	.word	0xffffffff


	//   ....[114]....
        /*02f4*/ 	.word	0xffffffff


	//   ....[115]....
        /*02f8*/ 	.word	0xffffffff


	//   ....[116]....
        /*02fc*/ 	.word	0xffffffff


	//   ....[117]....
        /*0300*/ 	.word	0xffffffff


	//   ....[118]....
        /*0304*/ 	.word	0xffffffff


	//   ....[119]....
        /*0308*/ 	.word	0xffffffff


	//   ....[120]....
        /*030c*/ 	.word	0xffffffff


	//   ....[121]....
        /*0310*/ 	.word	0xffffffff


	//   ....[122]....
        /*0314*/ 	.word	0xffffffff


	//   ....[123]....
        /*0318*/ 	.word	0xffffffff


	//   ....[124]....
        /*031c*/ 	.word	0xffffffff


	//   ....[125]....
        /*0320*/ 	.word	0xffffffff


	//   ....[126]....
        /*0324*/ 	.word	0xffffffff


	//   ....[127]....
        /*0328*/ 	.word	0xffffffff


	//   ....[128]....
        /*032c*/ 	.word	0xffffffff


	//   ....[129]....
        /*0330*/ 	.word	0xffffffff


	//   ....[130]....
        /*0334*/ 	.word	0xffffffff


	//   ....[131]....
        /*0338*/ 	.word	0xffffffff


	//   ....[132]....
        /*033c*/ 	.word	0xffffffff


	//   ....[133]....
        /*0340*/ 	.word	0xffffffff


	//   ....[134]....
        /*0344*/ 	.word	0xffffffff


	//   ....[135]....
        /*0348*/ 	.word	0x0500000f


	//   ....[136]....
        /*034c*/ 	.word	0x0500000f


	//   ....[137]....
        /*0350*/ 	.word	0x0500000f


	//   ....[138]....
        /*0354*/ 	.word	0x0500000f


	//   ....[139]....
        /*0358*/ 	.word	0x0500000f


	//   ....[140]....
        /*035c*/ 	.word	0x0500000f


	//   ....[141]....
        /*0360*/ 	.word	0x0500000f


	//   ....[142]....
        /*0364*/ 	.word	0x0500000f


	//   ....[143]....
        /*0368*/ 	.word	0x0500000f


	//   ....[144]....
        /*036c*/ 	.word	0x0500000f


	//   ....[145]....
        /*0370*/ 	.word	0x0500000f


	//   ....[146]....
        /*0374*/ 	.word	0x0500000f


	//   ....[147]....
        /*0378*/ 	.word	0x0500000f


	//   ....[148]....
        /*037c*/ 	.word	0x0500000f


	//   ....[149]....
        /*0380*/ 	.word	0x0500000f


	//   ....[150]....
        /*0384*/ 	.word	0x0500000f


	//   ....[151]....
        /*0388*/ 	.word	0x0500000f


	//   ....[152]....
        /*038c*/ 	.word	0x0500000f


	//   ....[153]....
        /*0390*/ 	.word	0x0500000f


	//   ....[154]....
        /*0394*/ 	.word	0x0500000f


	//   ....[155]....
        /*0398*/ 	.word	0x0500000f


	//   ....[156]....
        /*039c*/ 	.word	0x0500000f


	//   ....[157]....
        /*03a0*/ 	.word	0x0500000f


	//   ....[158]....
        /*03a4*/ 	.word	0x0500000f


	//   ....[159]....
        /*03a8*/ 	.word	0x0500000f


	//   ....[160]....
        /*03ac*/ 	.word	0x0500000f


	//   ....[161]....
        /*03b0*/ 	.word	0x0500000f


	//   ....[162]....
        /*03b4*/ 	.word	0x0500000f


	//   ....[163]....
        /*03b8*/ 	.word	0x0500000f


	//   ....[164]....
        /*03bc*/ 	.word	0x0500000f


	//   ....[165]....
        /*03c0*/ 	.word	0x0500000f


	//   ....[166]....
        /*03c4*/ 	.word	0x0500000f


	//   ....[167]....
        /*03c8*/ 	.word	0x0500000f


	//   ....[168]....
        /*03cc*/ 	.word	0x0500000f


	//   ....[169]....
        /*03d0*/ 	.word	0x0500000f


	//   ....[170]....
        /*03d4*/ 	.word	0x0500000f


	//   ....[171]....
        /*03d8*/ 	.word	0x0500000f


	//   ....[172]....
        /*03dc*/ 	.word	0x0500000f


	//   ....[173]....
        /*03e0*/ 	.word	0x0500000f


	//   ....[174]....
        /*03e4*/ 	.word	0x0500000f


	//   ....[175]....
        /*03e8*/ 	.word	0x0500000f


	//   ....[176]....
        /*03ec*/ 	.word	0x0500000f


	//   ....[177]....
        /*03f0*/ 	.word	0x0500000f


	//   ....[178]....
        /*03f4*/ 	.word	0x0500000f


	//   ....[179]....
        /*03f8*/ 	.word	0x0500000f


	//   ....[180]....
        /*03fc*/ 	.word	0x0500000f


	//   ....[181]....
        /*0400*/ 	.word	0x0500000f


	//   ....[182]....
        /*0404*/ 	.word	0x0500000f


	//   ....[183]....
        /*0408*/ 	.word	0x0500000f


	//   ....[184]....
        /*040c*/ 	.word	0x0500000f


	//   ....[185]....
        /*0410*/ 	.word	0x0500000f


	//   ....[186]....
        /*0414*/ 	.word	0x0500000f


	//   ....[187]....
        /*0418*/ 	.word	0x0500000f


	//   ....[188]....
        /*041c*/ 	.word	0x0500000f


	//   ....[189]....
        /*0420*/ 	.word	0x0500000f


	//   ....[190]....
        /*0424*/ 	.word	0x0500000f


	//   ....[191]....
        /*0428*/ 	.word	0x0500000f


	//   ....[192]....
        /*042c*/ 	.word	0x0500000f


	//   ....[193]....
        /*0430*/ 	.word	0x0500000f


	//   ....[194]....
        /*0434*/ 	.word	0x0500000f


	//   ....[195]....
        /*0438*/ 	.word	0x0500000f


	//   ....[196]....
        /*043c*/ 	.word	0x0500000f


	//   ....[197]....
        /*0440*/ 	.word	0x0500000f


	//   ....[198]....
        /*0444*/ 	.word	0x0500000f


	//   ....[199]....
        /*0448*/ 	.word	0x0500000f


	//   ....[200]....
        /*044c*/ 	.word	0x0500000f


	//   ....[201]....
        /*0450*/ 	.word	0x0500000f


	//----- nvinfo : EIATTR_COOP_GROUP_INSTR_OFFSETS
	.align		4
.L_205:
        /*0454*/ 	.byte	0x04, 0x28
        /*0456*/ 	.short	(.L_207 - .L_206)


	//   ....[0]....
.L_206:
        /*0458*/ 	.word	0x00000070


	//   ....[1]....
        /*045c*/ 	.word	0x000000b0


	//   ....[2]....
        /*0460*/ 	.word	0x000002d0


	//   ....[3]....
        /*0464*/ 	.word	0x00000430


	//   ....[4]....
        /*0468*/ 	.word	0x00000550


	//   ....[5]....
        /*046c*/ 	.word	0x000006b0


	//   ....[6]....
        /*0470*/ 	.word	0x00001b70


	//   ....[7]....
        /*0474*/ 	.word	0x00002920


	//   ....[8]....
        /*0478*/ 	.word	0x00002b90


	//   ....[9]....
        /*047c*/ 	.word	0x000034b0


	//   ....[10]....
        /*0480*/ 	.word	0x00003600


	//   ....[11]....
        /*0484*/ 	.word	0x00003980


	//   ....[12]....
        /*0488*/ 	.word	0x00003a60


	//   ....[13]....
        /*048c*/ 	.word	0x000059b0


	//   ....[14]....
        /*0490*/ 	.word	0x00005bb0


	//   ....[15]....
        /*0494*/ 	.word	0x000062a0


	//   ....[16]....
        /*0498*/ 	.word	0x000063a0


	//   ....[17]....
        /*049c*/ 	.word	0x00006740


	//   ....[18]....
        /*04a0*/ 	.word	0x000067a0


	//   ....[19]....
        /*04a4*/ 	.word	0x000085a0


	//   ....[20]....
        /*04a8*/ 	.word	0x000085b0


	//   ....[21]....
        /*04ac*/ 	.word	0x000085e0


	//   ....[22]....
        /*04b0*/ 	.word	0x000085f0


	//   ....[23]....
        /*04b4*/ 	.word	0x0000a210


	//   ....[24]....
        /*04b8*/ 	.word	0x0000a410


	//   ....[25]....
        /*04bc*/ 	.word	0x0000ab00


	//   ....[26]....
        /*04c0*/ 	.word	0x0000ac00


	//   ....[27]....
        /*04c4*/ 	.word	0x0000af90


	//   ....[28]....
        /*04c8*/ 	.word	0x0000aff0


	//   ....[29]....
        /*04cc*/ 	.word	0x0000c020


	//   ....[30]....
        /*04d0*/ 	.word	0x0000c050


	//   ....[31]....
        /*04d4*/ 	.word	0x0000c110


	//   ....[32]....
        /*04d8*/ 	.word	0x0000c120


	//   ....[33]....
        /*04dc*/ 	.word	0x0000dd90


	//   ....[34]....
        /*04e0*/ 	.word	0x0000ddc0


	//   ....[35]....
        /*04e4*/ 	.word	0x0000de00


	//   ....[36]....
        /*04e8*/ 	.word	0x0000de30


	//   ....[37]....
        /*04ec*/ 	.word	0x0000e6a0


	//   ....[38]....
        /*04f0*/ 	.word	0x0000e6e0


	//   ....[39]....
        /*04f4*/ 	.word	0x0000e820


	//   ....[40]....
        /*04f8*/ 	.word	0x0000e840


	//   ....[41]....
        /*04fc*/ 	.word	0x0000e980


	//   ....[42]....
        /*0500*/ 	.word	0x0000e9a0


	//   ....[43]....
        /*0504*/ 	.word	0x0000eaf0


	//   ....[44]....
        /*0508*/ 	.word	0x0000eb10


	//   ....[45]....
        /*050c*/ 	.word	0x0000f4b0


	//   ....[46]....
        /*0510*/ 	.word	0x0000f4d0


	//   ....[47]....
        /*0514*/ 	.word	0x0000f610


	//   ....[48]....
        /*0518*/ 	.word	0x0000f630


	//   ....[49]....
        /*051c*/ 	.word	0x0000f770


	//   ....[50]....
        /*0520*/ 	.word	0x0000f790


	//   ....[51]....
        /*0524*/ 	.word	0x0000f8e0


	//   ....[52]....
        /*0528*/ 	.word	0x0000f900


	//   ....[53]....
        /*052c*/ 	.word	0x0000fae0


	//   ....[54]....
        /*0530*/ 	.word	0x0000fc90


	//   ....[55]....
        /*0534*/ 	.word	0x0000fcc0


	//   ....[56]....
        /*0538*/ 	.word	0x0000fcf0


	//   ....[57]....
        /*053c*/ 	.word	0x0000fd20


	//   ....[58]....
        /*0540*/ 	.word	0x0000fd50


	//   ....[59]....
        /*0544*/ 	.word	0x0000fd80


	//   ....[60]....
        /*0548*/ 	.word	0x0000fed0


	//   ....[61]....
        /*054c*/ 	.word	0x0000ff00


	//   ....[62]....
        /*0550*/ 	.word	0x0000ff30


	//   ....[63]....
        /*0554*/ 	.word	0x0000ff60


	//   ....[64]....
        /*0558*/ 	.word	0x0000ff90


	//   ....[65]....
        /*055c*/ 	.word	0x0000ffc0


	//   ....[66]....
        /*0560*/ 	.word	0x00010050


	//   ....[67]....
        /*0564*/ 	.word	0x000100b0


	//   ....[68]....
        /*0568*/ 	.word	0x00010140


	//   ....[69]....
        /*056c*/ 	.word	0x00011cc0


	//   ....[70]....
        /*0570*/ 	.word	0x00011ce0


	//   ....[71]....
        /*0574*/ 	.word	0x00011cf0


	//   ....[72]....
        /*0578*/ 	.word	0x00011da0


	//   ....[73]....
        /*057c*/ 	.word	0x00011de0


	//   ....[74]....
        /*0580*/ 	.word	0x00011e40


	//   ....[75]....
        /*0584*/ 	.word	0x00011e80


	//   ....[76]....
        /*0588*/ 	.word	0x00011ed0


	//   ....[77]....
        /*058c*/ 	.word	0x00012600


	//   ....[78]....
        /*0590*/ 	.word	0x00012630


	//   ....[79]....
        /*0594*/ 	.word	0x00012650


	//   ....[80]....
        /*0598*/ 	.word	0x000126f0


	//   ....[81]....
        /*059c*/ 	.word	0x00012700


	//   ....[82]....
        /*05a0*/ 	.word	0x000127b0


	//   ....[83]....
        /*05a4*/ 	.word	0x000127c0


	//   ....[84]....
        /*05a8*/ 	.word	0x00012870


	//   ....[85]....
        /*05ac*/ 	.word	0x00012880


	//   ....[86]....
        /*05b0*/ 	.word	0x00012930


	//   ....[87]....
        /*05b4*/ 	.word	0x00012940


	//   ....[88]....
        /*05b8*/ 	.word	0x000129f0


	//   ....[89]....
        /*05bc*/ 	.word	0x00012a00


	//   ....[90]....
        /*05c0*/ 	.word	0x00012ab0


	//   ....[91]....
        /*05c4*/ 	.word	0x00012ac0


	//   ....[92]....
        /*05c8*/ 	.word	0x00012b10


	//   ....[93]....
        /*05cc*/ 	.word	0x00013310


	//   ....[94]....
        /*05d0*/ 	.word	0x00013350


	//   ....[95]....
        /*05d4*/ 	.word	0x00013370


	//   ....[96]....
        /*05d8*/ 	.word	0x00013430


	//   ....[97]....
        /*05dc*/ 	.word	0x00013460


	//   ....[98]....
        /*05e0*/ 	.word	0x000134b0


	//   ....[99]....
        /*05e4*/ 	.word	0x000134e0


	//   ....[100]....
        /*05e8*/ 	.word	0x00013550


	//   ....[101]....
        /*05ec*/ 	.word	0x00013830


	//   ....[102]....
        /*05f0*/ 	.word	0x00013850


	//   ....[103]....
        /*05f4*/ 	.word	0x00013910


	//   ....[104]....
        /*05f8*/ 	.word	0x00013920


	//   ....[105]....
        /*05fc*/ 	.word	0x000139d0


	//   ....[106]....
        /*0600*/ 	.word	0x000139e0


	//   ....[107]....
        /*0604*/ 	.word	0x000139f0


	//   ....[108]....
        /*0608*/ 	.word	0x00013aa0


	//   ....[109]....
        /*060c*/ 	.word	0x00014030


	//   ....[110]....
        /*0610*/ 	.word	0x00014070


	//   ....[111]....
        /*0614*/ 	.word	0x000140b0


	//   ....[112]....
        /*0618*/ 	.word	0x000140f0


	//   ....[113]....
        /*061c*/ 	.word	0x000141a0


	//   ....[114]....
        /*0620*/ 	.word	0x000141d0


	//   ....[115]....
        /*0624*/ 	.word	0x000141e0


	//   ....[116]....
        /*0628*/ 	.word	0x00014270


	//   ....[117]....
        /*062c*/ 	.word	0x000146a0


	//   ....[118]....
        /*0630*/ 	.word	0x000146d0


	//   ....[119]....
        /*0634*/ 	.word	0x00014700


	//   ....[120]....
        /*0638*/ 	.word	0x00014730


	//   ....[121]....
        /*063c*/ 	.word	0x00014760


	//   ....[122]....
        /*0640*/ 	.word	0x00014790


	//   ....[123]....
        /*0644*/ 	.word	0x000147c0


	//   ....[124]....
        /*0648*/ 	.word	0x000147f0


	//   ....[125]....
        /*064c*/ 	.word	0x00014970


	//   ....[126]....
        /*0650*/ 	.word	0x000149a0


	//   ....[127]....
        /*0654*/ 	.word	0x000149d0


	//   ....[128]....
        /*0658*/ 	.word	0x00014a00


	//   ....[129]....
        /*065c*/ 	.word	0x00014a30


	//   ....[130]....
        /*0660*/ 	.word	0x00014a60


	//   ....[131]....
        /*0664*/ 	.word	0x00014b20


	//   ....[132]....
        /*0668*/ 	.word	0x00014b40


	//   ....[133]....
        /*066c*/ 	.word	0x00014bb0


	//   ....[134]....
        /*0670*/ 	.word	0x00015250


	//   ....[135]....
        /*0674*/ 	.word	0x000158d0


	//   ....[136]....
        /*0678*/ 	.word	0x000159c0


	//   ....[137]....
        /*067c*/ 	.word	0x00015a60


	//   ....[138]....
        /*0680*/ 	.word	0x00015ac0


	//   ....[139]....
        /*0684*/ 	.word	0x00015b60


	//   ....[140]....
        /*0688*/ 	.word	0x00015c40


	//   ....[141]....
        /*068c*/ 	.word	0x00015d40


	//   ....[142]....
        /*0690*/ 	.word	0x00015db0


	//   ....[143]....
        /*0694*/ 	.word	0x00015e90


	//   ....[144]....
        /*0698*/ 	.word	0x00015f40


	//   ....[145]....
        /*069c*/ 	.word	0x00015fa0


	//   ....[146]....
        /*06a0*/ 	.word	0x00016000


	//   ....[147]....
        /*06a4*/ 	.word	0x00016110


	//   ....[148]....
        /*06a8*/ 	.word	0x00016170


	//   ....[149]....
        /*06ac*/ 	.word	0x00016290


	//   ....[150]....
        /*06b0*/ 	.word	0x000162f0


	//   ....[151]....
        /*06b4*/ 	.word	0x00016410


	//   ....[152]....
        /*06b8*/ 	.word	0x00016470


	//   ....[153]....
        /*06bc*/ 	.word	0x00016590


	//   ....[154]....
        /*06c0*/ 	.word	0x000165f0


	//   ....[155]....
        /*06c4*/ 	.word	0x00016710


	//   ....[156]....
        /*06c8*/ 	.word	0x00016770


	//   ....[157]....
        /*06cc*/ 	.word	0x00016890


	//   ....[158]....
        /*06d0*/ 	.word	0x000168f0


	//   ....[159]....
        /*06d4*/ 	.word	0x000169f0


	//   ....[160]....
        /*06d8*/ 	.word	0x00016b20


	//   ....[161]....
        /*06dc*/ 	.word	0x00016bf0


	//   ....[162]....
        /*06e0*/ 	.word	0x00016cc0


	//   ....[163]....
        /*06e4*/ 	.word	0x00016da0


	//   ....[164]....
        /*06e8*/ 	.word	0x00016e00


	//   ....[165]....
        /*06ec*/ 	.word	0x00016ee0


	//   ....[166]....
        /*06f0*/ 	.word	0x00016f40


	//   ....[167]....
        /*06f4*/ 	.word	0x00017050


	//   ....[168]....
        /*06f8*/ 	.word	0x00017140


	//   ....[169]....
        /*06fc*/ 	.word	0x000171e0


	//   ....[170]....
        /*0700*/ 	.word	0x00017240


	//   ....[171]....
        /*0704*/ 	.word	0x00017360


	//   ....[172]....
        /*0708*/ 	.word	0x000173c0


	//   ....[173]....
        /*070c*/ 	.word	0x000174e0


	//   ....[174]....
        /*0710*/ 	.word	0x00017540


	//   ....[175]....
        /*0714*/ 	.word	0x00017610


	//   ....[176]....
        /*0718*/ 	.word	0x00017780


	//   ....[177]....
        /*071c*/ 	.word	0x00017830


	//   ....[178]....
        /*0720*/ 	.word	0x00017980


	//   ....[179]....
        /*0724*/ 	.word	0x00017a30


	//   ....[180]....
        /*0728*/ 	.word	0x00017a90


	//   ....[181]....
        /*072c*/ 	.word	0x00017b50


	//   ....[182]....
        /*0730*/ 	.word	0x00017c30


	//   ....[183]....
        /*0734*/ 	.word	0x00017cf0


	//   ....[184]....
        /*0738*/ 	.word	0x00017e00


	//   ....[185]....
        /*073c*/ 	.word	0x00017ea0


	//   ....[186]....
        /*0740*/ 	.word	0x00017fc0


	//   ....[187]....
        /*0744*/ 	.word	0x00018030


	//   ....[188]....
        /*0748*/ 	.word	0x000180a0


	//   ....[189]....
        /*074c*/ 	.word	0x00018110


	//   ....[190]....
        /*0750*/ 	.word	0x00018180


	//   ....[191]....
        /*0754*/ 	.word	0x00018200


	//   ....[192]....
        /*0758*/ 	.word	0x00018290


	//   ....[193]....
        /*075c*/ 	.word	0x00018320


	//   ....[194]....
        /*0760*/ 	.word	0x00018390


	//   ....[195]....
        /*0764*/ 	.word	0x00018400


	//   ....[196]....
        /*0768*/ 	.word	0x00018470


	//   ....[197]....
        /*076c*/ 	.word	0x000184f0


	//   ....[198]....
        /*0770*/ 	.word	0x00018560


	//   ....[199]....
        /*0774*/ 	.word	0x00018600


	//   ....[200]....
        /*0778*/ 	.word	0x00018690


	//   ....[201]....
        /*077c*/ 	.word	0x000187b0


	//----- nvinfo : EIATTR_REG_RECONFIG
	.align		4
.L_207:
        /*0780*/ 	.byte	0x01, 0x54
	.zero		2


	//----- nvinfo : EIATTR_SYSCALL_OFFSETS
	.align		4
        /*0784*/ 	.byte	0x04, 0x46
        /*0786*/ 	.short	(.L_209 - .L_208)


	//   ....[0]....
.L_208:
        /*0788*/ 	.word	0x00001d50


	//   ....[1]....
        /*078c*/ 	.word	0x00011260


	//   ....[2]....
        /*0790*/ 	.word	0x000113b0


	//   ....[3]....
        /*0794*/ 	.word	0x000114a0


	//   ....[4]....
        /*0798*/ 	.word	0x00012220


	//----- nvinfo : EIATTR_MBARRIER_INSTR_OFFSETS
	.align		4
.L_209:
        /*079c*/ 	.byte	0x04, 0x39
        /*079e*/ 	.short	(.L_211 - .L_210)


	//   ....[0]....
.L_210:
        /*07a0*/ 	.word	0x00000180
        /*07a4*/ 	.word	0x000000ff
        /*07a8*/ 	.word	0x00030800
        /*07ac*/ 	.short	0x0100
        /*07ae*/ 	.byte	0x08
	.zero		1


	//   ....[1]....
        /*07b0*/ 	.word	0x00000190
        /*07b4*/ 	.word	0x000000ff
        /*07b8*/ 	.word	0x00030820
        /*07bc*/ 	.short	0x0100
        /*07be*/ 	.byte	0x08
	.zero		1


	//   ....[2]....
        /*07c0*/ 	.word	0x00000280
        /*07c4*/ 	.word	0x000000ff
        /*07c8*/ 	.word	0x00030830
        /*07cc*/ 	.short	0x0100
        /*07ce*/ 	.byte	0x08
	.zero		1


	//   ....[3]....
        /*07d0*/ 	.word	0x00000290
        /*07d4*/ 	.word	0x000000ff
        /*07d8*/ 	.word	0x00030840
        /*07dc*/ 	.short	0x0100
        /*07de*/ 	.byte	0x08
	.zero		1


	//   ....[4]....
        /*07e0*/ 	.word	0x000002a0
        /*07e4*/ 	.word	0x000000ff
        /*07e8*/ 	.word	0x00030838
        /*07ec*/ 	.short	0x0100
        /*07ee*/ 	.byte	0x08
	.zero		1


	//   ....[5]....
        /*07f0*/ 	.word	0x000002b0
        /*07f4*/ 	.word	0x000000ff
        /*07f8*/ 	.word	0x00030848
        /*07fc*/ 	.short	0x0100
        /*07fe*/ 	.byte	0x08
	.zero		1


	//   ....[6]....
        /*0800*/ 	.word	0x000003e0
        /*0804*/ 	.word	0x000000ff
        /*0808*/ 	.word	0x00030850
        /*080c*/ 	.short	0x0100
        /*080e*/ 	.byte	0x08
	.zero		1


	//   ....[7]....
        /*0810*/ 	.word	0x000003f0
        /*0814*/ 	.word	0x000000ff
        /*0818*/ 	.word	0x00030860
        /*081c*/ 	.short	0x0100
        /*081e*/ 	.byte	0x08
	.zero		1


	//   ....[8]....
        /*0820*/ 	.word	0x00000400
        /*0824*/ 	.word	0x000000ff
        /*0828*/ 	.word	0x00030858
        /*082c*/ 	.short	0x0100
        /*082e*/ 	.byte	0x08
	.zero		1


	//   ....[9]....
        /*0830*/ 	.word	0x00000410
        /*0834*/ 	.word	0x000000ff
        /*0838*/ 	.word	0x00030868
        /*083c*/ 	.short	0x0100
        /*083e*/ 	.byte	0x08
	.zero		1


	//   ....[10]....
        /*0840*/ 	.word	0x00000500
        /*0844*/ 	.word	0x000000ff
        /*0848*/ 	.word	0x00030870
        /*084c*/ 	.short	0x0100
        /*084e*/ 	.byte	0x06
	.zero		1


	//   ....[11]....
        /*0850*/ 	.word	0x00000510
        /*0854*/ 	.word	0x000000ff
        /*0858*/ 	.word	0x00030880
        /*085c*/ 	.short	0x0100
        /*085e*/ 	.byte	0x06
	.zero		1


	//   ....[12]....
        /*0860*/ 	.word	0x00000520
        /*0864*/ 	.word	0x000000ff
        /*0868*/ 	.word	0x00030878
        /*086c*/ 	.short	0x0100
        /*086e*/ 	.byte	0x06
	.zero		1


	//   ....[13]....
        /*0870*/ 	.word	0x00000530
        /*0874*/ 	.word	0x000000ff
        /*0878*/ 	.word	0x00030888
        /*087c*/ 	.short	0x0100
        /*087e*/ 	.byte	0x06
	.zero		1


	//   ....[14]....
        /*0880*/ 	.word	0x00000660
        /*0884*/ 	.word	0x000000ff
        /*0888*/ 	.word	0x00030890
        /*088c*/ 	.short	0x0100
        /*088e*/ 	.byte	0x08
	.zero		1


	//   ....[15]....
        /*0890*/ 	.word	0x00000670
        /*0894*/ 	.word	0x000000ff
        /*0898*/ 	.word	0x000308a0
        /*089c*/ 	.short	0x0100
        /*089e*/ 	.byte	0x08
	.zero		1


	//   ....[16]....
        /*08a0*/ 	.word	0x00000680
        /*08a4*/ 	.word	0x000000ff
        /*08a8*/ 	.word	0x00030898
        /*08ac*/ 	.short	0x0100
        /*08ae*/ 	.byte	0x08
	.zero		1


	//   ....[17]....
        /*08b0*/ 	.word	0x00000690
        /*08b4*/ 	.word	0x000000ff
        /*08b8*/ 	.word	0x000308a8
        /*08bc*/ 	.short	0x0100
        /*08be*/ 	.byte	0x08
	.zero		1


	//   ....[18]....
        /*08c0*/ 	.word	0x000007d0
        /*08c4*/ 	.word	0x000000ff
        /*08c8*/ 	.word	0x000308b0
        /*08cc*/ 	.short	0x0100
        /*08ce*/ 	.byte	0x08
	.zero		1


	//   ....[19]....
        /*08d0*/ 	.word	0x000007e0
        /*08d4*/ 	.word	0x000000ff
        /*08d8*/ 	.word	0x000308c0
        /*08dc*/ 	.short	0x0100
        /*08de*/ 	.byte	0x08
	.zero		1


	//   ....[20]....
        /*08e0*/ 	.word	0x000007f0
        /*08e4*/ 	.word	0x000000ff
        /*08e8*/ 	.word	0x000308b8
        /*08ec*/ 	.short	0x0100
        /*08ee*/ 	.byte	0x08
	.zero		1


	//   ....[21]....
        /*08f0*/ 	.word	0x00000800
        /*08f4*/ 	.word	0x000000ff
        /*08f8*/ 	.word	0x000308c8
        /*08fc*/ 	.short	0x0100
        /*08fe*/ 	.byte	0x08
	.zero		1


	//   ....[22]....
        /*0900*/ 	.word	0x00001df0
        /*0904*/ 	.word	0x000000ff
        /*0908*/ 	.word	0x00030800
        /*090c*/ 	.short	0x010a
        /*090e*/ 	.byte	0x28
	.zero		1


	//   ....[23]....
        /*0910*/ 	.word	0x00001e70
        /*0914*/ 	.word	0x00000003
        /*0918*/ 	.word	0x00030830
        /*091c*/ 	.short	0x010a
        /*091e*/ 	.byte	0x3f
	.zero		1


	//   ....[24]....
        /*0920*/ 	.word	0x00001eb0
        /*0924*/ 	.word	0x00000003
        /*0928*/ 	.word	0x00030830
        /*092c*/ 	.short	0x010a
        /*092e*/ 	.byte	0x3f
	.zero		1


	//   ....[25]....
        /*0930*/ 	.word	0x00002900
        /*0934*/ 	.word	0x000000ff
        /*0938*/ 	.word	0x00000000
        /*093c*/ 	.short	0x0101
        /*093e*/ 	.byte	0x04
	.zero		1


	//   ....[26]....
        /*0940*/ 	.word	0x00004760
        /*0944*/ 	.word	0x000000ff
        /*0948*/ 	.word	0x00030830
        /*094c*/ 	.short	0x010a
        /*094e*/ 	.byte	0x06
	.zero		1


	//   ....[27]....
        /*0950*/ 	.word	0x000047a0
        /*0954*/ 	.word	0x000000ff
        /*0958*/ 	.word	0x00030830
        /*095c*/ 	.short	0x010a
        /*095e*/ 	.byte	0x06
	.zero		1


	//   ....[28]....
        /*0960*/ 	.word	0x00005620
        /*0964*/ 	.word	0x000000ff
        /*0968*/ 	.word	0x00030850
        /*096c*/ 	.short	0x010a
        /*096e*/ 	.byte	0x05
	.zero		1


	//   ....[29]....
        /*0970*/ 	.word	0x00005660
        /*0974*/ 	.word	0x000000ff
        /*0978*/ 	.word	0x00030850
        /*097c*/ 	.short	0x010a
        /*097e*/ 	.byte	0x05
	.zero		1


	//   ....[30]....
        /*0980*/ 	.word	0x00005960
        /*0984*/ 	.word	0x000000ff
        /*0988*/ 	.word	0x00000000
        /*098c*/ 	.short	0x0101
        /*098e*/ 	.byte	0x06
	.zero		1


	//   ....[31]....
        /*0990*/ 	.word	0x00006e80
        /*0994*/ 	.word	0x000000ff
        /*0998*/ 	.word	0x00000000
        /*099c*/ 	.short	0x0101
        /*099e*/ 	.byte	0x05
	.zero		1


	//   ....[32]....
        /*09a0*/ 	.word	0x00007250
        /*09a4*/ 	.word	0x000000ff
        /*09a8*/ 	.word	0x00030830
        /*09ac*/ 	.short	0x010a
        /*09ae*/ 	.byte	0x06
	.zero		1


	//   ....[33]....
        /*09b0*/ 	.word	0x00007290
        /*09b4*/ 	.word	0x000000ff
        /*09b8*/ 	.word	0x00030830
        /*09bc*/ 	.short	0x010a
        /*09be*/ 	.byte	0x06
	.zero		1


	//   ....[34]....
        /*09c0*/ 	.word	0x00008110
        /*09c4*/ 	.word	0x000000ff
        /*09c8*/ 	.word	0x00030850
        /*09cc*/ 	.short	0x010a
        /*09ce*/ 	.byte	0x05
	.zero		1


	//   ....[35]....
        /*09d0*/ 	.word	0x00008150
        /*09d4*/ 	.word	0x000000ff
        /*09d8*/ 	.word	0x00030850
        /*09dc*/ 	.short	0x010a
        /*09de*/ 	.byte	0x05
	.zero		1


	//   ....[36]....
        /*09e0*/ 	.word	0x000084c0
        /*09e4*/ 	.word	0x000000ff
        /*09e8*/ 	.word	0x00000000
        /*09ec*/ 	.short	0x0101
        /*09ee*/ 	.byte	0x06
	.zero		1


	//   ....[37]....
        /*09f0*/ 	.word	0x00008e20
        /*09f4*/ 	.word	0x000000ff
        /*09f8*/ 	.word	0x00000000
        /*09fc*/ 	.short	0x0101
        /*09fe*/ 	.byte	0x05
	.zero		1


	//   ....[38]....
        /*0a00*/ 	.word	0x00008fd0
        /*0a04*/ 	.word	0x000000ff
        /*0a08*/ 	.word	0x00030830
        /*0a0c*/ 	.short	0x010a
        /*0a0e*/ 	.byte	0x05
	.zero		1


	//   ....[39]....
        /*0a10*/ 	.word	0x00009010
        /*0a14*/ 	.word	0x000000ff
        /*0a18*/ 	.word	0x00030830
        /*0a1c*/ 	.short	0x010a
        /*0a1e*/ 	.byte	0x05
	.zero		1


	//   ....[40]....
        /*0a20*/ 	.word	0x00009e90
        /*0a24*/ 	.word	0x000000ff
        /*0a28*/ 	.word	0x00030850
        /*0a2c*/ 	.short	0x010a
        /*0a2e*/ 	.byte	0x05
	.zero		1


	//   ....[41]....
        /*0a30*/ 	.word	0x00009ed0
        /*0a34*/ 	.word	0x000000ff
        /*0a38*/ 	.word	0x00030850
        /*0a3c*/ 	.short	0x010a
        /*0a3e*/ 	.byte	0x05
	.zero		1


	//   ....[42]....
        /*0a40*/ 	.word	0x0000a1d0
        /*0a44*/ 	.word	0x000000ff
        /*0a48*/ 	.word	0x00000000
        /*0a4c*/ 	.short	0x0101
        /*0a4e*/ 	.byte	0x04
	.zero		1


	//   ....[43]....
        /*0a50*/ 	.word	0x0000b6f0
        /*0a54*/ 	.word	0x000000ff
        /*0a58*/ 	.word	0x00000000
        /*0a5c*/ 	.short	0x0101
        /*0a5e*/ 	.byte	0x05
	.zero		1


	//   ....[44]....
        /*0a60*/ 	.word	0x0000bf90
        /*0a64*/ 	.word	0x000000ff
        /*0a68*/ 	.word	0x00030850
        /*0a6c*/ 	.short	0x010a
        /*0a6e*/ 	.byte	0x05
	.zero		1


	//   ....[45]....
        /*0a70*/ 	.word	0x0000bfd0
        /*0a74*/ 	.word	0x000000ff
        /*0a78*/ 	.word	0x00030850
        /*0a7c*/ 	.short	0x010a
        /*0a7e*/ 	.byte	0x05
	.zero		1


	//   ....[46]....
        /*0a80*/ 	.word	0x0000c580
        /*0a84*/ 	.word	0x000000ff
        /*0a88*/ 	.word	0x00000000
        /*0a8c*/ 	.short	0x0101
        /*0a8e*/ 	.byte	0x04
	.zero		1


	//   ....[47]....
        /*0a90*/ 	.word	0x0000e6d0
        /*0a94*/ 	.word	0x00000016
        /*0a98*/ 	.word	0x00000000
        /*0a9c*/ 	.short	0x0101
        /*0a9e*/ 	.byte	0x3f
	.zero		1


	//   ....[48]....
        /*0aa0*/ 	.word	0x00011a90
        /*0aa4*/ 	.word	0x00000006
        /*0aa8*/ 	.word	0x00030840
        /*0aac*/ 	.short	0x010a
        /*0aae*/ 	.byte	0x3f
	.zero		1


	//   ....[49]....
        /*0ab0*/ 	.word	0x00011fa0
        /*0ab4*/ 	.word	0x00000006
        /*0ab8*/ 	.word	0x00030830
        /*0abc*/ 	.short	0x0107
        /*0abe*/ 	.byte	0x3f
	.zero		1


	//   ....[50]....
        /*0ac0*/ 	.word	0x00012050
        /*0ac4*/ 	.word	0x00000006
        /*0ac8*/ 	.word	0x00030830
        /*0acc*/ 	.short	0x0101
        /*0ace*/ 	.byte	0x3f
	.zero		1


	//   ....[51]....
        /*0ad0*/ 	.word	0x00012c40
        /*0ad4*/ 	.word	0x00000016
        /*0ad8*/ 	.word	0x00030800
        /*0adc*/ 	.short	0x0107
        /*0ade*/ 	.byte	0x3f
	.zero		1


	//   ....[52]....
        /*0ae0*/ 	.word	0x00012d60
        /*0ae4*/ 	.word	0x00000016
        /*0ae8*/ 	.word	0x00030800
        /*0aec*/ 	.short	0x0101
        /*0aee*/ 	.byte	0x3f
	.zero		1


	//   ....[53]....
        /*0af0*/ 	.word	0x00012d80
        /*0af4*/ 	.word	0x00000016
        /*0af8*/ 	.word	0x00030820
        /*0afc*/ 	.short	0x010a
        /*0afe*/ 	.byte	0x3f
	.zero		1


	//   ....[54]....
        /*0b00*/ 	.word	0x00013160
        /*0b04*/ 	.word	0x00000007
        /*0b08*/ 	.word	0x00030840
        /*0b0c*/ 	.short	0x010a
        /*0b0e*/ 	.byte	0x3f
	.zero		1


	//   ....[55]....
        /*0b10*/ 	.word	0x00013660
        /*0b14*/ 	.word	0x00000007
        /*0b18*/ 	.word	0x00030830
        /*0b1c*/ 	.short	0x0107
        /*0b1e*/ 	.byte	0x3f
	.zero		1


	//   ....[56]....
        /*0b20*/ 	.word	0x00013710
        /*0b24*/ 	.word	0x00000007
        /*0b28*/ 	.word	0x00030830
        /*0b2c*/ 	.short	0x0101
        /*0b2e*/ 	.byte	0x3f
	.zero		1


	//   ....[57]....
        /*0b30*/ 	.word	0x00013770
        /*0b34*/ 	.word	0x00000007
        /*0b38*/ 	.word	0x00030860
        /*0b3c*/ 	.short	0x010a
        /*0b3e*/ 	.byte	0x3f
	.zero		1


	//   ....[58]....
        /*0b40*/ 	.word	0x00013c20
        /*0b44*/ 	.word	0x00000007
        /*0b48*/ 	.word	0x00030850
        /*0b4c*/ 	.short	0x0107
        /*0b4e*/ 	.byte	0x3f
	.zero		1


	//   ....[59]....
        /*0b50*/ 	.word	0x00013d70
        /*0b54*/ 	.word	0x00000007
        /*0b58*/ 	.word	0x00030850
        /*0b5c*/ 	.short	0x0101
        /*0b5e*/ 	.byte	0x3f
	.zero		1


	//   ....[60]....
        /*0b60*/ 	.word	0x00013f80
        /*0b64*/ 	.word	0x00000000
        /*0b68*/ 	.word	0x00030860
        /*0b6c*/ 	.short	0x010a
        /*0b6e*/ 	.byte	0x3f
	.zero		1


	//   ....[61]....
        /*0b70*/ 	.word	0x000143f0
        /*0b74*/ 	.word	0x00000000
        /*0b78*/ 	.word	0x00030850
        /*0b7c*/ 	.short	0x0107
        /*0b7e*/ 	.byte	0x3f
	.zero		1


	//   ....[62]....
        /*0b80*/ 	.word	0x000144a0
        /*0b84*/ 	.word	0x00000000
        /*0b88*/ 	.word	0x00030850
        /*0b8c*/ 	.short	0x0101
        /*0b8e*/ 	.byte	0x3f
	.zero		1


	//   ....[63]....
        /*0b90*/ 	.word	0x000151d0
        /*0b94*/ 	.word	0x00000004
        /*0b98*/ 	.word	0x00030820
        /*0b9c*/ 	.short	0x010a
        /*0b9e*/ 	.byte	0x3f
	.zero		1


	//   ....[64]....
        /*0ba0*/ 	.word	0x00015370
        /*0ba4*/ 	.word	0x00000005
        /*0ba8*/ 	.word	0x00030840
        /*0bac*/ 	.short	0x010a
        /*0bae*/ 	.byte	0x3f
	.zero		1


	//   ....[65]....
        /*0bb0*/ 	.word	0x00015410
        /*0bb4*/ 	.word	0x00000019
        /*0bb8*/ 	.word	0x00030840
        /*0bbc*/ 	.short	0x010a
        /*0bbe*/ 	.byte	0x3f
	.zero		1


	//   ....[66]....
        /*0bc0*/ 	.word	0x00015450
        /*0bc4*/ 	.word	0x00000005
        /*0bc8*/ 	.word	0x00030860
        /*0bcc*/ 	.short	0x010a
        /*0bce*/ 	.byte	0x3f
	.zero		1


	//   ....[67]....
        /*0bd0*/ 	.word	0x00015490
        /*0bd4*/ 	.word	0x00000019
        /*0bd8*/ 	.word	0x00030860
        /*0bdc*/ 	.short	0x010a
        /*0bde*/ 	.byte	0x3f
	.zero		1


	//   ....[68]....
        /*0be0*/ 	.word	0x00015500
        /*0be4*/ 	.word	0x00000003
        /*0be8*/ 	.word	0x00030800
        /*0bec*/ 	.short	0x010a
        /*0bee*/ 	.byte	0x3f
	.zero		1


	//   ....[69]....
        /*0bf0*/ 	.word	0x00015550
        /*0bf4*/ 	.word	0x00000003
        /*0bf8*/ 	.word	0x00030830
        /*0bfc*/ 	.short	0x010a
        /*0bfe*/ 	.byte	0x3f
	.zero		1


	//   ....[70]....
        /*0c00*/ 	.word	0x000155b0
        /*0c04*/ 	.word	0x00000004
        /*0c08*/ 	.word	0x00030830
        /*0c0c*/ 	.short	0x010a
        /*0c0e*/ 	.byte	0x3f
	.zero		1


	//   ....[71]....
        /*0c10*/ 	.word	0x00015610
        /*0c14*/ 	.word	0x00000003
        /*0c18*/ 	.word	0x00030850
        /*0c1c*/ 	.short	0x010a
        /*0c1e*/ 	.byte	0x3f
	.zero		1


	//   ....[72]....
        /*0c20*/ 	.word	0x00015670
        /*0c24*/ 	.word	0x00000004
        /*0c28*/ 	.word	0x00030830
        /*0c2c*/ 	.short	0x010a
        /*0c2e*/ 	.byte	0x3f
	.zero		1


	//   ....[73]....
        /*0c30*/ 	.word	0x000156d0
        /*0c34*/ 	.word	0x00000003
        /*0c38*/ 	.word	0x00030850
        /*0c3c*/ 	.short	0x010a
        /*0c3e*/ 	.byte	0x3f
	.zero		1


	//   ....[74]....
        /*0c40*/ 	.word	0x00015730
        /*0c44*/ 	.word	0x00000004
        /*0c48*/ 	.word	0x00030830
        /*0c4c*/ 	.short	0x010a
        /*0c4e*/ 	.byte	0x3f
	.zero		1


	//   ....[75]....
        /*0c50*/ 	.word	0x00015790
        /*0c54*/ 	.word	0x00000003
        /*0c58*/ 	.word	0x00030850
        /*0c5c*/ 	.short	0x010a
        /*0c5e*/ 	.byte	0x3f
	.zero		1


	//   ....[76]....
        /*0c60*/ 	.word	0x000157f0
        /*0c64*/ 	.word	0x00000007
        /*0c68*/ 	.word	0x00030850
        /*0c6c*/ 	.short	0x010a
        /*0c6e*/ 	.byte	0x3f
	.zero		1


	//   ....[77]....
        /*0c70*/ 	.word	0x00015910
        /*0c74*/ 	.word	0x00000006
        /*0c78*/ 	.word	0x00030840
        /*0c7c*/ 	.short	0x010a
        /*0c7e*/ 	.byte	0x3f
	.zero		1


	//   ....[78]....
        /*0c80*/ 	.word	0x00016a20
        /*0c84*/ 	.word	0x00000016
        /*0c88*/ 	.word	0x00030820
        /*0c8c*/ 	.short	0x010a
        /*0c8e*/ 	.byte	0x3f
	.zero		1


	//   ....[79]....
        /*0c90*/ 	.word	0x00016a70
        /*0c94*/ 	.word	0x00000007
        /*0c98*/ 	.word	0x00030840
        /*0c9c*/ 	.short	0x010a
        /*0c9e*/ 	.byte	0x3f
	.zero		1


	//   ....[80]....
        /*0ca0*/ 	.word	0x00017090
        /*0ca4*/ 	.word	0x00000007
        /*0ca8*/ 	.word	0x00030860
        /*0cac*/ 	.short	0x010a
        /*0cae*/ 	.byte	0x3f
	.zero		1


	//   ....[81]....
        /*0cb0*/ 	.word	0x000176d0
        /*0cb4*/ 	.word	0x00000000
        /*0cb8*/ 	.word	0x00030860
        /*0cbc*/ 	.short	0x010a
        /*0cbe*/ 	.byte	0x3f
	.zero		1


	//   ....[82]....
        /*0cc0*/ 	.word	0x000186d0
        /*0cc4*/ 	.word	0x00000004
        /*0cc8*/ 	.word	0x00030820
        /*0ccc*/ 	.short	0x010a
        /*0cce*/ 	.byte	0x3f
	.zero		1


	//   ....[83]....
        /*0cd0*/ 	.word	0x00018870
        /*0cd4*/ 	.word	0x00000005
        /*0cd8*/ 	.word	0x00030840
        /*0cdc*/ 	.short	0x010a
        /*0cde*/ 	.byte	0x3f
	.zero		1


	//   ....[84]....
        /*0ce0*/ 	.word	0x000188c0
        /*0ce4*/ 	.word	0x00000019
        /*0ce8*/ 	.word	0x00030840
        /*0cec*/ 	.short	0x010a
        /*0cee*/ 	.byte	0x3f
	.zero		1


	//   ....[85]....
        /*0cf0*/ 	.word	0x00018910
        /*0cf4*/ 	.word	0x00000005
        /*0cf8*/ 	.word	0x00030860
        /*0cfc*/ 	.short	0x010a
        /*0cfe*/ 	.byte	0x3f
	.zero		1


	//----- nvinfo : EIATTR_NUM_MBARRIERS
	.align		4
.L_211:
        /*0d00*/ 	.byte	0x03, 0x38
        /*0d02*/ 	.short	0x0016


	//----- nvinfo : EIATTR_EXIT_INSTR_OFFSETS
	.align		4
        /*0d04*/ 	.byte	0x04, 0x1c
        /*0d06*/ 	.short	(.L_213 - .L_212)


	//   ....[0]....
.L_212:
        /*0d08*/ 	.word	0x00000990


	//   ....[1]....
        /*0d0c*/ 	.word	0x0000fa80


	//   ....[2]....
        /*0d10*/ 	.word	0x000154e0


	//----- nvinfo : EIATTR_MAX_THREADS
	.align		4
.L_213:
        /*0d14*/ 	.byte	0x04, 0x05
        /*0d16*/ 	.short	(.L_215 - .L_214)
.L_214:
        /*0d18*/ 	.word	0x00000180
        /*0d1c*/ 	.word	0x00000001
        /*0d20*/ 	.word	0x00000001


	//----- nvinfo : EIATTR_CRS_STACK_SIZE
	.align		4
.L_215:
        /*0d24*/ 	.byte	0x04, 0x1e
        /*0d26*/ 	.short	(.L_217 - .L_216)
.L_216:
        /*0d28*/ 	.word	0x00000000


	//----- nvinfo : EIATTR_CBANK_PARAM_SIZE
	.align		4
.L_217:
        /*0d2c*/ 	.byte	0x03, 0x19
        /*0d2e*/ 	.short	0x0af0


	//----- nvinfo : EIATTR_PARAM_CBANK
	.align		4
        /*0d30*/ 	.byte	0x04, 0x0a
        /*0d32*/ 	.short	(.L_219 - .L_218)
	.align		4
.L_218:
        /*0d34*/ 	.word	index@(.nv.constant0._ZN7cutlass13device_kernelIN5flash11enable_sm90INS1_16FlashAttnFwdSm90INS1_25CollectiveMainloopFwdSm90ILi2EN4cute5tupleIJNS5_1CILi1EEES8_S8_EEENS6_IJNS7_ILi128EEENS7_ILi64EEENS7_ILi256EEEEEELi256ENS_6half_tEfNS_4arch4Sm90ELb0ELb1ELb0ELb1ELb1ELb0ELb0ELb1ELb1ELb1ELb0ELb0EEENS1_21CollectiveEpilogueFwdINS6_IJSA_SC_SB_EEES9_SE_SG_Li256ELb1ELb1ELb0ELb0EEENS1_36VarlenDynamicPersistentTileSchedulerILi128ELi64ELi256ELi128ELb0ELb1ELb1ELb1ELb0ELb1EEEEEEEEEvNT_6ParamsE)
        /*0d38*/ 	.short	0x0210
        /*0d3a*/ 	.short	0x0af0


	//----- nvinfo : EIATTR_SW_WAR
	.align		4
.L_219:
        /*0d3c*/ 	.byte	0x04, 0x36
        /*0d3e*/ 	.short	(.L_221 - .L_220)
.L_220:
        /*0d40*/ 	.word	0x00000008
.L_221:


//--------------------- .nv.info._ZN7cutlass13device_kernelIN5flash11enable_sm90INS1_16FlashAttnFwdSm90INS1_25CollectiveMainloopFwdSm90ILi2EN4cute5tupleIJNS5_1CILi1EEES8_S8_EEENS6_IJNS7_ILi128EEENS7_ILi64EEENS7_ILi256EEEEEELi256ENS_6half_tEfNS_4arch4Sm90ELb0ELb1ELb0ELb1ELb1ELb1ELb0ELb1ELb1ELb1ELb0ELb0EEENS1_21CollectiveEpilogueFwdINS6_IJSA_SC_SB_EEES9_SE_SG_Li256ELb1ELb1ELb0ELb0EEENS1_36VarlenDynamicPersistentTileSchedulerILi128ELi64ELi256ELi128ELb0ELb1ELb1ELb1ELb0ELb1EEEEEEEEEvNT_6ParamsE --------------------------
	.section	.nv.info._ZN7cutlass13device_kernelIN5flash11enable_sm90INS1_16FlashAttnFwdSm90INS1_25CollectiveMainloopFwdSm90ILi2EN4cute5tupleIJNS5_1CILi1EEES8_S8_EEENS6_IJNS7_ILi128EEENS7_ILi64EEENS7_ILi256EEEEEELi256ENS_6half_tEfNS_4arch4Sm90ELb0ELb1ELb0ELb1ELb1ELb1ELb0ELb1ELb1ELb1ELb0ELb0EEENS1_21CollectiveEpilogueFwdINS6_IJSA_SC_SB_EEES9_SE_SG_Li256ELb1ELb1ELb0ELb0EEENS1_36VarlenDynamicPersistentTileSchedulerILi128ELi64ELi256ELi128ELb0ELb1ELb1ELb1ELb0ELb1EEEEEEEEEvNT_6ParamsE,"",@"SHT_CUDA_INFO"
	.sectionflags	@""
	.align	4


	//----- nvinfo : EIATTR_CUDA_API_VERSION
	.align		4
        /*0000*/ 	.byte	0x04, 0x37
        /*0002*/ 	.short	(.L_223 - .L_222)
.L_222:
        /*0004*/ 	.word	0x00000082


	//----- nvinfo : EIATTR_KPARAM_INFO
	.align		4
.L_223:
        /*0008*/ 	.byte	0x04, 0x17
        /*000a*/ 	.short	(.L_225 - .L_224)
.L_224:
        /*000c*/ 	.word	0x00000000
        /*0010*/ 	.short	0x0000
        /*0012*/ 	.short	0x0070
        /*0014*/ 	.byte	0x00, 0xf0, 0x01, 0x2a


	//----- nvinfo : EIATTR_SPARSE_MMA_MASK
	.align		4
.L_225:
        /*0018*/ 	.byte	0x03, 0x50
        /*001a*/ 	.short	0x0000


	//----- nvinfo : EIATTR_MAXREG_COUNT
	.align		4
        /*001c*/ 	.byte	0x03, 0x1b
        /*001e*/ 	.short	0x00a8


	//----- nvinfo : EIATTR_NUM_BARRIERS
	.align		4
        /*0020*/ 	.byte	0x02, 0x4c
        /*0022*/ 	.byte	0x10
	.zero		1


	//----- nvinfo : EIATTR_EXTERNS
	.align		4
        /*0024*/ 	.byte	0x04, 0x0f
        /*0026*/ 	.short	(.L_227 - .L_226)


	//   ....[0]....
	.align		4
.L_226:
        /*0028*/ 	.word	index@(__assertfail)


	//----- nvinfo : EIATTR_ANNOTATIONS
	.align		4
.L_227:
        /*002c*/ 	.byte	0x04, 0x55
        /*002e*/ 	.short	(.L_229 - .L_228)


	//   ....[0]....
.L_228:
        /* <DEDUP_REMOVED lines=119> */
        /*0794*/ 	.byte	0xd0, 0x88, 0x02, 0x00


	//----- nvinfo : EIATTR_MERCURY_ISA_VERSION
	.align		4
.L_229:
        /*0798*/ 	.byte	0x03, 0x5f
        /*079a*/ 	.short	0x0101


	//----- nvinfo : EIATTR_UNUSED_LOAD_BYTE_OFFSET
	.align		4
        /*079c*/ 	.byte	0x04, 0x44
        /*079e*/ 	.short	(.L_231 - .L_230)


	//   ....[0]....
.L_230:
        /*07a0*/ 	.word	0x00000a30
        /*07a4*/ 	.word	0x0000fff0


	//   ....[1]....
        /*07a8*/ 	.word	0x0001e400
        /*07ac*/ 	.word	0x0000fff0


	//----- nvinfo : EIATTR_INT_WARP_WIDE_INSTR_OFFSETS
	.align		4
.L_231:
        /*07b0*/ 	.byte	0x04, 0x31
        /*07b2*/ 	.short	(.L_233 - .L_232)


	//   ....[0]....
.L_232:
        /*07b4*/ 	.word	0x00000120


	//   ....[1]....
        /*07b8*/ 	.word	0x00000160


	//   ....[2]....
        /*07bc*/ 	.word	0x00000220


	//   ....[3]....
        /*07c0*/ 	.word	0x00024500


	//   ....[4]....
        /*07c4*/ 	.word	0x00024590


	//   ....[5]....
        /*07c8*/ 	.word	0x00027420


	//   ....[6]....
        /*07cc*/ 	.word	0x000274b0


	//----- nvinfo : EIATTR_COOP_GROUP_MASK_REGIDS
	.align		4
.L_233:
        /*07d0*/ 	.byte	0x04, 0x29
        /*07d2*/ 	.short	(.L_235 - .L_234)


	//   ....[0]....
.L_234:
        /*07d4*/ 	.word	0xffffffff


	//   ....[1]....
        /*07d8*/ 	.word	0xffffffff


	//   ....[2]....
        /*07dc*/ 	.word	0xffffffff


	//   ....[3]....
        /*07e0*/ 	.word	0xffffffff


	//   ....[4]....
        /*07e4*/ 	.word	0xffffffff


	//   ....[5]....
        /*07e8*/ 	.word	0xffffffff


	//   ....[6]....
        /*07ec*/ 	.word	0xffffffff


	//   ....[7]....
        /*07f0*/ 	.word	0xffffffff


	//   ....[8]....
        /*07f4*/ 	.word	0xffffffff


	//   ....[9]....
        /*07f8*/ 	.word	0xffffffff


	//   ....[10]....
        /*07fc*/ 	.word	0xffffffff


	//   ....[11]....
        /*0800*/ 	.word	0xffffffff


	//   ....[12]....
        /*0804*/ 	.word	0xffffffff


	//   ....[13]....
        /*0808*/ 	.word	0xffffffff


	//   ....[14]....
        /*080c*/ 	.word	0xffffffff


	//   ....[15]....
        /*0810*/ 	.word	0xffffffff


	//   ....[16]....
        /*0814*/ 	.word	0xffffffff


	//   ....[17]....
        /*0818*/ 	.word	0xffffffff


	//   ....[18]....
        /*081c*/ 	.word	0xffffffff


	//   ....[19]....
        /*0820*/ 	.word	0xffffffff


	//   ....[20]....
        /*0824*/ 	.word	0xffffffff


	//   ....[21]....
        /*0828*/ 	.word	0xffffffff


	//   ....[22]....
        /*082c*/ 	.word	0xffffffff


	//   ....[23]....
        /*0830*/ 	.word	0xffffffff


	//   ....[24]....
        /*0834*/ 	.word	0xffffffff


	//   ....[25]....
        /*0838*/ 	.word	0xffffffff


	//   ....[26]....
        /*083c*/ 	.word	0xffffffff


	//   ....[27]....
        /*0840*/ 	.word	0xffffffff


	//   ....[28]....
        /*0844*/ 	.word	0xffffffff


	//   ....[29]....
        /*0848*/ 	.word	0xffffffff


	//   ....[30]....
        /*084c*/ 	.word	0xffffffff


	//   ....[31]....
        /*0850*/ 	.word	0xffffffff


	//   ....[32]....
        /*0854*/ 	.word	0xffffffff


	//   ....[33]....
        /*0858*/ 	.word	0xffffffff


	//   ....[34]....
        /*085c*/ 	.word	0xffffffff


	//   ....[35]....
        /*0860*/ 	.word	0xffffffff


	//   ....[36]....
        /*0864*/ 	.word	0xffffffff


	//   ....[37]....
        /*0868*/ 	.word	0xffffffff


	//   ....[38]....
        /*086c*/ 	.word	0xffffffff


	//   ....[39]....
        /*0870*/ 	.word	0xffffffff


	//   ....[40]....
        /*0874*/ 	.word	0xffffffff


	//   ....[41]....
        /*0878*/ 	.word	0xffffffff


	//   ....[42]....
        /*087c*/ 	.word	0xffffffff


	//   ....[43]....
        /*0880*/ 	.word	0xffffffff


	//   ....[44]....
        /*0884*/ 	.word	0xffffffff


	//   ....[45]....
        /*0888*/ 	.word	0xffffffff


	//   ....[46]....
        /*088c*/ 	.word	0xffffffff


	//   ....[47]....
        /*0890*/ 	.word	0xffffffff


	//   ....[48]....
        /*0894*/ 	.word	0xffffffff


	//   ....[49]....
        /*0898*/ 	.word	0xffffffff


	//   ....[50]....
        /*089c*/ 	.word	0xffffffff


	//   ....[51]....
        /*08a0*/ 	.word	0xffffffff


	//   ....[52]....
        /*08a4*/ 	.word	0xffffffff


	//   ....[53]....
        /*08a8*/ 	.word	0xffffffff


	//   ....[54]....
        /*08ac*/ 	.word	0xffffffff


	//   ....[55]....
        /*08b0*/ 	.word	0xffffffff


	//   ....[56]....
        /*08b4*/ 	.word	0xffffffff


	//   ....[57]....
        /*08b8*/ 	.word	0xffffffff


	//   ....[58]....
        /*08bc*/ 	.word	0xffffffff


	//   ....[59]....
        /*08c0*/ 	.word	0xffffffff


	//   ....[60]....
        /*08c4*/ 	.word	0xffffffff


	//   ....[61]....
        /*08c8*/ 	.word	0xffffffff


	//   ....[62]....
        /*08cc*/ 	.word	0xffffffff


	//   ....[63]....
        /*08d0*/ 	.word	0xffffffff


	//   ....[64]....
        /*08d4*/ 	.word	0xffffffff


	//   ....[65]....
        /*08d8*/ 	.word	0xffffffff


	//   ....[66]....
        /*08dc*/ 	.word	0xffffffff


	//   ....[67]....
        /*08e0*/ 	.word	0xffffffff


	//   ....[68]....
        /*08e4*/ 	.word	0xffffffff


	//   ....[69]....
        /*08e8*/ 	.word	0xffffffff


	//   ....[70]....
        /*08ec*/ 	.word	0xffffffff


	//   ....[71]....
        /*08f0*/ 	.word	0xffffffff


	//   ....[72]....
        /*08f4*/ 	.word	0xffffffff


	//   ....[73]....
        /*08f8*/ 	.word	0xffffffff


	//   ....[74]....
        /*08fc*/ 	.word	0xffffffff


	//   ....[75]....
        /*0900*/ 	.word	0xffffffff


	//   ....[76]....
        /*0904*/ 	.word	0xffffffff


	//   ....[77]....
        /*0908*/ 	.word	0xffffffff


	//   ....[78]....
        /*090c*/ 	.word	0xffffffff


	//   ....[79]....
        /*0910*/ 	.word	0xffffffff


	//   ....[80]....
        /*0914*/ 	.word	0xffffffff


	//   ....[81]....
        /*0918*/ 	.word	0xffffffff


	//   ....[82]....
        /*091c*/ 	.word	0xffffffff


	//   ....[83]....
        /*0920*/ 	.word	0xffffffff


	//   ....[84]....
        /*0924*/ 	.word	0xffffffff


	//   ....[85]....
        /*0928*/ 	.word	0xffffffff


	//   ....[86]....
        /*092c*/ 	.word	0xffffffff


	//   ....[87]....
        /*0930*/ 	.word	0xffffffff


	//   ....[88]....
        /*0934*/ 	.word	0xffffffff


	//   ....[89]....
        /*0938*/ 	.word	0xffffffff


	//   ....[90]....
        /*093c*/ 	.word	0xffffffff


	//   ....[91]....
        /*0940*/ 	.word	0xffffffff


	//   ....[92]....
        /*0944*/ 	.word	0xffffffff


	//   ....[93]....
        /*0948*/ 	.word	0xffffffff


	//   ....[94]....
        /*094c*/ 	.word	0xffffffff


	//   ....[95]....
        /*0950*/ 	.word	0xffffffff


	//   ....[96]....
        /*0954*/ 	.word	0xffffffff


	//   ....[97]....
        /*0958*/ 	.word	0xffffffff


	//   ....[98]....
        /*095c*/ 	.word	0xffffffff


	//   ....[99]....
        /*0960*/ 	.word	0xffffffff


	//   ....[100]....
        /*0964*/ 	.word	0xffffffff


	//   ....[101]....
        /*0968*/ 	.word	0xffffffff


	//   ....[102]....
        /*096c*/ 	.word	0xffffffff


	//   ....[103]....
        /*0970*/ 	.word	0xffffffff


	//   ....[104]....
        /*0974*/ 	.word	0xffffffff


	//   ....[105]....
        /*0978*/ 	.word	0xffffffff


	//   ....[106]....
        /*097c*/ 	.word	0xffffffff


	//   ....[107]....
        /*0980*/ 	.word	0xffffffff


	//   ....[108]....
        /*0984*/ 	.word	0xffffffff


	//   ....[109]....
        /*0988*/ 	.word	0xffffffff


	//   ....[110]....
        /*098c*/ 	.word	0xffffffff


	//   ....[111]....
        /*0990*/ 	.word	0xffffffff


	//   ....[112]....
        /*0994*/ 	.word	0xffffffff


	//   ....[113]....
        /*0998*/ 	.word	0xffffffff


	//   ....[114]....
        /*099c*/ 	.word	0xffffffff


	//   ....[115]....
        /*09a0*/ 	.word	0xffffffff


	//   ....[116]....
        /*09a4*/ 	.word	0xffffffff


	//   ....[117]....
        /*09a8*/ 	.word	0xffffffff


	//   ....[118]....
        /*09ac*/ 	.word	0xffffffff


	//   ....[119]....
        /*09b0*/ 	.word	0xffffffff


	//   ....[120]....
        /*09b4*/ 	.word	0xffffffff


	//   ....[121]....
        /*09b8*/ 	.word	0xffffffff


	//   ....[122]....
        /*09bc*/ 	.word	0xffffffff


	//   ....[123]....
        /*09c0*/ 	.word	0xffffffff


	//   ....[124]....
        /*09c4*/ 	.word	0xffffffff


	//   ....[125]....
        /*09c8*/ 	.word	0xffffffff


	//   ....[126]....
        /*09cc*/ 	.word	0xffffffff


	//   ....[127]....
        /*09d0*/ 	.word	0xffffffff


	//   ....[128]....
        /*09d4*/ 	.word	0xffffffff


	//   ....[129]....
        /*09d8*/ 	.word	0xffffffff


	//   ....[130]....
        /*09dc*/ 	.word	0xffffffff


	//   ....[131]....
        /*09e0*/ 	.word	0xffffffff


	//   ....[132]....
        /*09e4*/ 	.word	0xffffffff


	//   ....[133]....
        /*09e8*/ 	.word	0xffffffff


	//   ....[134]....
        /*09ec*/ 	.word	0xffffffff


	//   ....[135]....
        /*09f0*/ 	.word	0xffffffff


	//   ....[136]....
        /*09f4*/ 	.word	0xffffffff


	//   ....[137]....
        /*09f8*/ 	.word	0xffffffff


	//   ....[138]....
        /*09fc*/ 	.word	0xffffffff


	//   ....[139]....
        /*0a00*/ 	.word	0xffffffff


	//   ....[140]....
        /*0a04*/ 	.word	0xffffffff


	//   ....[141]....
        /*0a08*/ 	.word	0xffffffff


	//   ....[142]....
        /*0a0c*/ 	.word	0xffffffff


	//   ....[143]....
        /*0a10*/ 	.word	0xffffffff


	//   ....[144]....
        /*0a14*/ 	.word	0xffffffff


	//   ....[145]....
        /*0a18*/ 	.word	0xffffffff


	//   ....[146]....
        /*0a1c*/ 	.word	0xffffffff


	//   ....[147]....
        /*0a20*/ 	.word	0xffffffff


	//   ....[148]....
        /*0a24*/ 	.word	0xffffffff


	//   ....[149]....
        /*0a28*/ 	.word	0xffffffff


	//   ....[150]....
        /*0a2c*/ 	.word	0xffffffff


	//   ....[151]....
        /*0a30*/ 	.word	0xffffffff


	//   ....[152]....
        /*0a34*/ 	.word	0xffffffff


	//   ....[153]....
        /*0a38*/ 	.word	0xffffffff


	//   ....[154]....
        /*0a3c*/ 	.word	0xffffffff


	//   ....[155]....
        /*0a40*/ 	.word	0xffffffff


	//   ....[156]....
        /*0a44*/ 	.word	0xffffffff


	//   ....[157]....
        /*0a48*/ 	.word	0xffffffff


	//   ....[158]....
        /*0a4c*/ 	.word	0xffffffff


	//   ....[159]....
        /*0a50*/ 	.word	0xffffffff


	//   ....[160]....
        /*0a54*/ 	.word	0xffffffff


	//   ....[161]....
        /*0a58*/ 	.word	0xffffffff


	//   ....[162]....
        /*0a5c*/ 	.word	0xffffffff


	//   ....[163]....
        /*0a60*/ 	.word	0xffffffff


	//   ....[164]....
        /*0a64*/ 	.word	0xffffffff


	//   ....[165]....
        /*0a68*/ 	.word	0xffffffff


	//   ....[166]....
        /*0a6c*/ 	.word	0xffffffff


	//   ....[167]....
        /*0a70*/ 	.word	0xffffffff


	//   ....[168]....
        /*0a74*/ 	.word	0xffffffff


	//   ....[169]....
        /*0a78*/ 	.word	0xffffffff


	//   ....[170]....
        /*0a7c*/ 	.word	0xffffffff


	//   ....[171]....
        /*0a80*/ 	.word	0xffffffff


	//   ....[172]....
        /*0a84*/ 	.word	0xffffffff


	//   ....[173]....
        /*0a88*/ 	.word	0xffffffff


	//   ....[174]....
        /*0a8c*/ 	.word	0xffffffff


	//   ....[175]....
        /*0a90*/ 	.word	0xffffffff


	//   ....[176]....
        /*0a94*/ 	.word	0xffffffff


	//   ....[177]....
        /*0a98*/ 	.word	0xffffffff


	//   ....[178]....
        /*0a9c*/ 	.word	0xffffffff


	//   ....[179]....
        /*0aa0*/ 	.word	0xffffffff


	//   ....[180]....
        /*0aa4*/ 	.word	0xffffffff


	//   ....[181]....
        /*0aa8*/ 	.word	0xffffffff


	//   ....[182]....
        /*0aac*/ 	.word	0xffffffff


	//   ....[183]....
        /*0ab0*/ 	.word	0xffffffff


	//   ....[184]....
        /*0ab4*/ 	.word	0xffffffff


	//   ....[185]....
        /*0ab8*/ 	.word	0x0500000f


	//   ....[186]....
        /*0abc*/ 	.word	0x0500000f


	//   ....[187]....
        /*0ac0*/ 	.word	0x0500000f


	//   ....[188]....
        /*0ac4*/ 	.word	0x0500000f


	//   ....[189]....
        /*0ac8*/ 	.word	0x0500000f


	//   ....[190]....
        /*0acc*/ 	.word	0x0500000f


	//   ....[191]....
        /*0ad0*/ 	.word	0x0500000f


	//   ....[192]....
        /*0ad4*/ 	.word	0x0500000f


	//   ....[193]....
        /*0ad8*/ 	.word	0x0500000f


	//   ....[194]....
        /*0adc*/ 	.word	0x0500000f


	//   ....[195]....
        /*0ae0*/ 	.word	0x0500000f


	//   ....[196]....
        /*0ae4*/ 	.word	0x0500000f


	//   ....[197]....
        /*0ae8*/ 	.word	0x0500000f


	//   ....[198]....
        /*0aec*/ 	.word	0x0500000f


	//   ....[199]....
        /*0af0*/ 	.word	0x0500000f


	//   ....[200]....
        /*0af4*/ 	.word	0x0500000f


	//   ....[201]....
        /*0af8*/ 	.word	0x0500000f


	//   ....[202]....
        /*0afc*/ 	.word	0x0500000f


	//   ....[203]....
        /*0b00*/ 	.word	0x0500000f


	//   ....[204]....
        /*0b04*/ 	.word	0x0500000f


	//   ....[205]....
        /*0b08*/ 	.word	0x0500000f


	//   ....[206]....
        /*0b0c*/ 	.word	0x0500000f


	//   ....[207]....
        /*0b10*/ 	.word	0x0500000f


	//   ....[208]....
        /*0b14*/ 	.word	0x0500000f


	//   ....[209]....
        /*0b18*/ 	.word	0x0500000f


	//   ....[210]....
        /*0b1c*/ 	.word	0x0500000f


	//   ....[211]....
        /*0b20*/ 	.word	0x0500000f


	//   ....[212]....
        /*0b24*/ 	.word	0x0500000f


	//   ....[213]....
        /*0b28*/ 	.word	0x0500000f


	//   ....[214]....
        /*0b2c*/ 	.word	0x0500000f


	//   ....[215]....
        /*0b30*/ 	.word	0x0500000f


	//   ....[216]....
        /*0b34*/ 	.word	0x0500000f


	//   ....[217]....
        /*0b38*/ 	.word	0x0500000f


	//   ....[218]....
        /*0b3c*/ 	.word	0x0500000f


	//   ....[219]....
        /*0b40*/ 	.word	0x0500000f


	//   ....[220]....
        /*0b44*/ 	.word	0x0500000f


	//   ....[221]....
        /*0b48*/ 	.word	0x0500000f


	//   ....[222]....
        /*0b4c*/ 	.word	0x0500000f


	//   ....[223]....
        /*0b50*/ 	.word	0x0500000f


	//   ....[224]....
        /*0b54*/ 	.word	0x0500000f


	//   ....[225]....
        /*0b58*/ 	.word	0x0500000f


	//   ....[226]....
        /*0b5c*/ 	.word	0x0500000f


	//   ....[227]....
        /*0b60*/ 	.word	0x0500000f


	//   ....[228]....
        /*0b64*/ 	.word	0x0500000f


	//   ....[229]....
        /*0b68*/ 	.word	0x0500000f


	//   ....[230]....
        /*0b6c*/ 	.word	0x0500000f


	//   ....[231]....
        /*0b70*/ 	.word	0x0500000f


	//   ....[232]....
        /*0b74*/ 	.word	0x0500000f


	//   ....[233]....
        /*0b78*/ 	.word	0x0500000f


	//   ....[234]....
        /*0b7c*/ 	.word	0x0500000f


	//   ....[235]....
        /*0b80*/ 	.word	0x0500000f


	//   ....[236]....
        /*0b84*/ 	.word	0x0500000f


	//   ....[237]....
        /*0b88*/ 	.word	0x0500000f


	//   ....[238]....
        /*0b8c*/ 	.word	0x0500000f


	//   ....[239]....
        /*0b90*/ 	.word	0x0500000f


	//   ....[240]....
        /*0b94*/ 	.word	0x0500000f


	//   ....[241]....
        /*0b98*/ 	.word	0x0500000f


	//   ....[242]....
        /*0b9c*/ 	.word	0x0500000f


	//   ....[243]....
        /*0ba0*/ 	.word	0x0500000f


	//   ....[244]....
        /*0ba4*/ 	.word	0x0500000f


	//   ....[245]....
        /*0ba8*/ 	.word	0x0500000f


	//   ....[246]....
        /*0bac*/ 	.word	0x0500000f


	//   ....[247]....
        /*0bb0*/ 	.word	0x0500000f


	//   ....[248]....
        /*0bb4*/ 	.word	0x0500000f


	//   ....[249]....
        /*0bb8*/ 	.word	0x0500000f


	//   ....[250]....
        /*0bbc*/ 	.word	0x0500000f


	//   ....[251]....
        /*0bc0*/ 	.word	0x0500000f


	//   ....[252]....
        /*0bc4*/ 	.word	0x0500000f


	//   ....[253]....
        /*0bc8*/ 	.word	0x0500000f


	//   ....[254]....
        /*0bcc*/ 	.word	0x0500000f


	//   ....[255]....
        /*0bd0*/ 	.word	0x0500000f


	//   ....[0]....
        /*0bd4*/ 	.word	0x0500000f


	//   ....[1]....
        /*0bd8*/ 	.word	0x0500000f


	//   ....[2]....
        /*0bdc*/ 	.word	0x0500000f


	//   ....[3]....
        /*0be0*/ 	.word	0x0500000f


	//   ....[4]....
        /*0be4*/ 	.word	0x0500000f


	//   ....[5]....
        /*0be8*/ 	.word	0x0500000f


	//   ....[6]....
        /*0bec*/ 	.word	0x0500000f


	//   ....[7]....
        /*0bf0*/ 	.word	0x0500000f


	//   ....[8]....
        /*0bf4*/ 	.word	0x0500000f


	//   ....[9]....
        /*0bf8*/ 	.word	0x0500000f


	//   ....[10]....
        /*0bfc*/ 	.word	0x0500000f


	//   ....[11]....
        /*0c00*/ 	.word	0x0500000f


	//   ....[12]....
        /*0c04*/ 	.word	0x0500000f


	//   ....[13]....
        /*0c08*/ 	.word	0x0500000f


	//   ....[14]....
        /*0c0c*/ 	.word	0x0500000f


	//   ....[15]....
        /*0c10*/ 	.word	0x0500000f


	//   ....[16]....
        /*0c14*/ 	.word	0x0500000f


	//   ....[17]....
        /*0c18*/ 	.word	0x0500000f


	//   ....[18]....
        /*0c1c*/ 	.word	0x0500000f


	//   ....[19]....
        /*0c20*/ 	.word	0x0500000f


	//   ....[20]....
        /*0c24*/ 	.word	0x0500000f


	//   ....[21]....
        /*0c28*/ 	.word	0x0500000f


	//   ....[22]....
        /*0c2c*/ 	.word	0x0500000f


	//   ....[23]....
        /*0c30*/ 	.word	0x0500000f


	//   ....[24]....
        /*0c34*/ 	.word	0x0500000f


	//   ....[25]....
        /*0c38*/ 	.word	0x0500000f


	//   ....[26]....
        /*0c3c*/ 	.word	0x0500000f


	//   ....[27]....
        /*0c40*/ 	.word	0x0500000f


	//   ....[28]....
        /*0c44*/ 	.word	0x0500000f


	//   ....[29]....
        /*0c48*/ 	.word	0x0500000f


	//   ....[30]....
        /*0c4c*/ 	.word	0x0500000f


	//   ....[31]....
        /*0c50*/ 	.word	0x0500000f


	//   ....[32]....
        /*0c54*/ 	.word	0x0500000f


	//   ....[33]....
        /*0c58*/ 	.word	0x0500000f


	//   ....[34]....
        /*0c5c*/ 	.word	0x0500000f


	//   ....[35]....
        /*0c60*/ 	.word	0x0500000f


	//   ....[36]....
        /*0c64*/ 	.word	0x0500000f


	//   ....[37]....
        /*0c68*/ 	.word	0x0500000f


	//   ....[38]....
        /*0c6c*/ 	.word	0x0500000f


	//   ....[39]....
        /*0c70*/ 	.word	0x0500000f


	//   ....[40]....
        /*0c74*/ 	.word	0x0500000f


	//----- nvinfo : EIATTR_COOP_GROUP_INSTR_OFFSETS
	.align		4
.L_235:
        /*0c78*/ 	.byte	0x04, 0x28
        /*0c7a*/ 	.short	(.L_237 - .L_236)


	//   ....[0]....
.L_236:
        /*0c7c*/ 	.word	0x00000060


	//   ....[1]....
        /*0c80*/ 	.word	0x00000130


	//   ....[2]....
        /*0c84*/ 	.word	0x00000230


	//   ....[3]....
        /*0c88*/ 	.word	0x000003a0


	//   ....[4]....
        /*0c8c*/ 	.word	0x00000500


	//   ....[5]....
        /*0c90*/ 	.word	0x00000620


	//   ....[6]....
        /*0c94*/ 	.word	0x00000780


	//   ....[7]....
        /*0c98*/ 	.word	0x00003560


	//   ....[8]....
        /*0c9c*/ 	.word	0x00003570


	//   ....[9]....
        /*0ca0*/ 	.word	0x000042c0


	//   ....[10]....
        /*0ca4*/ 	.word	0x000042d0


	//   ....[11]....
        /*0ca8*/ 	.word	0x00005890


	//   ....[12]....
        /*0cac*/ 	.word	0x000058a0


	//   ....[13]....
        /*0cb0*/ 	.word	0x000067e0


	//   ....[14]....
        /*0cb4*/ 	.word	0x000067f0


	//   ....[15]....
        /*0cb8*/ 	.word	0x00007960


	//   ....[16]....
        /*0cbc*/ 	.word	0x00007970


	//   ....[17]....
        /*0cc0*/ 	.word	0x00007b30


	//   ....[18]....
        /*0cc4*/ 	.word	0x00007b40


	//   ....[19]....
        /*0cc8*/ 	.word	0x00007f90


	//   ....[20]....
        /*0ccc*/ 	.word	0x00007fa0


	//   ....[21]....
        /*0cd0*/ 	.word	0x00008150


	//   ....[22]....
        /*0cd4*/ 	.word	0x00008170


	//   ....[23]....
        /*0cd8*/ 	.word	0x00008d30


	//   ....[24]....
        /*0cdc*/ 	.word	0x000094f0


	//   ....[25]....
        /*0ce0*/ 	.word	0x00009500


	//   ....[26]....
        /*0ce4*/ 	.word	0x00009510


	//   ....[27]....
        /*0ce8*/ 	.word	0x00009520


	//   ....[28]....
        /*0cec*/ 	.word	0x00009a50


	//   ....[29]....
        /*0cf0*/ 	.word	0x00009a60


	//   ....[30]....
        /*0cf4*/ 	.word	0x00009a70


	//   ....[31]....
        /*0cf8*/ 	.word	0x00009a80


	//   ....[32]....
        /*0cfc*/ 	.word	0x00009f90


	//   ....[33]....
        /*0d00*/ 	.word	0x00009fa0


	//   ....[34]....
        /*0d04*/ 	.word	0x00009fb0


	//   ....[35]....
        /*0d08*/ 	.word	0x00009fc0


	//   ....[36]....
        /*0d0c*/ 	.word	0x0000a4f0


	//   ....[37]....
        /*0d10*/ 	.word	0x0000a500


	//   ....[38]....
        /*0d14*/ 	.word	0x0000a510


	//   ....[39]....
        /*0d18*/ 	.word	0x0000a520


	//   ....[40]....
        /*0d1c*/ 	.word	0x0000db80


	//   ....[41]....
        /*0d20*/ 	.word	0x0000db90


	//   ....[42]....
        /*0d24*/ 	.word	0x0000dba0


	//   ....[43]....
        /*0d28*/ 	.word	0x0000dbb0


	//   ....[44]....
        /*0d2c*/ 	.word	0x0000e050


	//   ....[45]....
        /*0d30*/ 	.word	0x0000e060


	//   ....[46]....
        /*0d34*/ 	.word	0x0000e070


	//   ....[47]....
        /*0d38*/ 	.word	0x0000e080


	//   ....[48]....
        /*0d3c*/ 	.word	0x0000e4a0


	//   ....[49]....
        /*0d40*/ 	.word	0x0000e4b0


	//   ....[50]....
        /*0d44*/ 	.word	0x0000e4c0


	//   ....[51]....
        /*0d48*/ 	.word	0x0000e4d0


	//   ....[52]....
        /*0d4c*/ 	.word	0x0000e910


	//   ....[53]....
        /*0d50*/ 	.word	0x0000e920


	//   ....[54]....
        /*0d54*/ 	.word	0x0000e930


	//   ....[55]....
        /*0d58*/ 	.word	0x0000e940


	//   ....[56]....
        /*0d5c*/ 	.word	0x00013080


	//   ....[57]....
        /*0d60*/ 	.word	0x000132e0


	//   ....[58]....
        /*0d64*/ 	.word	0x00013bb0


	//   ....[59]....
        /*0d68*/ 	.word	0x00013cc0


	//   ....[60]....
        /*0d6c*/ 	.word	0x000140d0


	//   ....[61]....
        /*0d70*/ 	.word	0x00014170


	//   ....[62]....
        /*0d74*/ 	.word	0x00016410


	//   ....[63]....
        /*0d78*/ 	.word	0x00016670


	//   ....[64]....
        /*0d7c*/ 	.word	0x00016d50


	//   ....[65]....
        /*0d80*/ 	.word	0x00016ef0


	//   ....[66]....
        /*0d84*/ 	.word	0x000173d0


	//   ....[67]....
        /*0d88*/ 	.word	0x00017430


	//   ....[68]....
        /*0d8c*/ 	.word	0x000195b0


	//   ....[69]....
        /*0d90*/ 	.word	0x000195e0


	//   ....[70]....
        /*0d94*/ 	.word	0x00019700


	//   ....[71]....
        /*0d98*/ 	.word	0x00019720


	//   ....[72]....
        /*0d9c*/ 	.word	0x0001b7a0


	//   ....[73]....
        /*0da0*/ 	.word	0x0001b9d0


	//   ....[74]....
        /*0da4*/ 	.word	0x0001c140


	//   ....[75]....
        /*0da8*/ 	.word	0x0001c240


	//   ....[76]....
        /*0dac*/ 	.word	0x0001c6b0


	//   ....[77]....
        /*0db0*/ 	.word	0x0001c710


	//   ....[78]....
        /*0db4*/ 	.word	0x0001d8a0


	//   ....[79]....
        /*0db8*/ 	.word	0x0001d8c0


	//   ....[80]....
        /*0dbc*/ 	.word	0x0001d980


	//   ....[81]....
        /*0dc0*/ 	.word	0x0001d9a0


	//   ....[82]....
        /*0dc4*/ 	.word	0x0001f400


	//   ....[83]....
        /*0dc8*/ 	.word	0x0001f4f0


	//   ....[84]....
        /*0dcc*/ 	.word	0x0001f590


	//   ....[85]....
        /*0dd0*/ 	.word	0x0001f5a0


	//   ....[86]....
        /*0dd4*/ 	.word	0x0001fdd0


	//   ....[87]....
        /*0dd8*/ 	.word	0x0001fe10


	//   ....[88]....
        /*0ddc*/ 	.word	0x0001ff50


	//   ....[89]....
        /*0de0*/ 	.word	0x0001ff70


	//   ....[90]....
        /*0de4*/ 	.word	0x000200b0


	//   ....[91]....
        /*0de8*/ 	.word	0x000200d0


	//   ....[92]....
        /*0dec*/ 	.word	0x00020220


	//   ....[93]....
        /*0df0*/ 	.word	0x00020240


	//   ....[94]....
        /*0df4*/ 	.word	0x00020b40


	//   ....[95]....
        /*0df8*/ 	.word	0x00020b60


	//   ....[96]....
        /*0dfc*/ 	.word	0x00020ca0


	//   ....[97]....
        /*0e00*/ 	.word	0x00020cc0


	//   ....[98]....
        /*0e04*/ 	.word	0x00020e00


	//   ....[99]....
        /*0e08*/ 	.word	0x00020e20


	//   ....[100]....
        /*0e0c*/ 	.word	0x00020f70


	//   ....[101]....
        /*0e10*/ 	.word	0x00020f90


	//   ....[102]....
        /*0e14*/ 	.word	0x00021160


	//   ....[103]....
        /*0e18*/ 	.word	0x00021310


	//   ....[104]....
        /*0e1c*/ 	.word	0x00021340


	//   ....[105]....
        /*0e20*/ 	.word	0x00021370


	//   ....[106]....
        /*0e24*/ 	.word	0x000213a0


	//   ....[107]....
        /*0e28*/ 	.word	0x000213d0


	//   ....[108]....
        /*0e2c*/ 	.word	0x00021400


	//   ....[109]....
        /*0e30*/ 	.word	0x00021570


	//   ....[110]....
        /*0e34*/ 	.word	0x000215a0


	//   ....[111]....
        /*0e38*/ 	.word	0x000215d0


	//   ....[112]....
        /*0e3c*/ 	.word	0x00021600


	//   ....[113]....
        /*0e40*/ 	.word	0x00021630


	//   ....[114]....
        /*0e44*/ 	.word	0x00021660


	//   ....[115]....
        /*0e48*/ 	.word	0x000216f0


	//   ....[116]....
        /*0e4c*/ 	.word	0x00021750


	//   ....[117]....
        /*0e50*/ 	.word	0x000217e0


	//   ....[118]....
        /*0e54*/ 	.word	0x00022880


	//   ....[119]....
        /*0e58*/ 	.word	0x00025170


	//   ....[120]....
        /*0e5c*/ 	.word	0x00025190


	//   ....[121]....
        /*0e60*/ 	.word	0x000251a0


	//   ....[122]....
        /*0e64*/ 	.word	0x00025250


	//   ....[123]....
        /*0e68*/ 	.word	0x00025290


	//   ....[124]....
        /*0e6c*/ 	.word	0x000252f0


	//   ....[125]....
        /*0e70*/ 	.word	0x00025310


	//   ....[126]....
        /*0e74*/ 	.word	0x00025340


	//   ....[127]....
        /*0e78*/ 	.word	0x00025b20


	//   ....[128]....
        /*0e7c*/ 	.word	0x00025b50


	//   ....[129]....
        /*0e80*/ 	.word	0x00025b80


	//   ....[130]....
        /*0e84*/ 	.word	0x00025c40


	//   ....[131]....
        /*0e88*/ 	.word	0x00025c50


	//   ....[132]....
        /*0e8c*/ 	.word	0x00025d10


	//   ....[133]....
        /*0e90*/ 	.word	0x00025d20


	//   ....[134]....
        /*0e94*/ 	.word	0x00025de0


	//   ....[135]....
        /*0e98*/ 	.word	0x00025df0


	//   ....[136]....
        /*0e9c*/ 	.word	0x00025eb0


	//   ....[137]....
        /*0ea0*/ 	.word	0x00025ec0


	//   ....[138]....
        /*0ea4*/ 	.word	0x00025f80


	//   ....[139]....
        /*0ea8*/ 	.word	0x00025f90


	//   ....[140]....
        /*0eac*/ 	.word	0x00026040


	//   ....[141]....
        /*0eb0*/ 	.word	0x00026050


	//   ....[142]....
        /*0eb4*/ 	.word	0x00026060


	//   ....[143]....
        /*0eb8*/ 	.word	0x000268c0


	//   ....[144]....
        /*0ebc*/ 	.word	0x00026900


	//   ....[145]....
        /*0ec0*/ 	.word	0x00026920


	//   ....[146]....
        /*0ec4*/ 	.word	0x000269e0


	//   ....[147]....
        /*0ec8*/ 	.word	0x00026a10


	//   ....[148]....
        /*0ecc*/ 	.word	0x00026a60


	//   ....[149]....
        /*0ed0*/ 	.word	0x00026a90


	//   ....[150]....
        /*0ed4*/ 	.word	0x00026b00


	//   ....[151]....
        /*0ed8*/ 	.word	0x00026df0


	//   ....[152]....
        /*0edc*/ 	.word	0x00026e10


	//   ....[153]....
        /*0ee0*/ 	.word	0x00026ed0


	//   ....[154]....
        /*0ee4*/ 	.word	0x00026ee0


	//   ....[155]....
        /*0ee8*/ 	.word	0x00026f90


	//   ....[156]....
        /*0eec*/ 	.word	0x00026fa0


	//   ....[157]....
        /*0ef0*/ 	.word	0x00026fb0


	//   ....[158]....
        /*0ef4*/ 	.word	0x00027060


	//   ....[159]....
        /*0ef8*/ 	.word	0x00027610


	//   ....[160]....
        /*0efc*/ 	.word	0x00027650


	//   ....[161]....
        /*0f00*/ 	.word	0x000276e0


	//   ....[162]....
        /*0f04*/ 	.word	0x00027710


	//   ....[163]....
        /*0f08*/ 	.word	0x000277a0


	//   ....[164]....
        /*0f0c*/ 	.word	0x000277d0


	//   ....[165]....
        /*0f10*/ 	.word	0x000277e0


	//   ....[166]....
        /*0f14*/ 	.word	0x00027870


	//   ....[167]....
        /*0f18*/ 	.word	0x00027cb0


	//   ....[168]....
        /*0f1c*/ 	.word	0x00027d00


	//   ....[169]....
        /*0f20*/ 	.word	0x00027d30


	//   ....[170]....
        /*0f24*/ 	.word	0x00027d60


	//   ....[171]....
        /*0f28*/ 	.word	0x00027d70


	//   ....[172]....
        /*0f2c*/ 	.word	0x00027da0


	//   ....[173]....
        /*0f30*/ 	.word	0x00027dd0


	//   ....[174]....
        /*0f34*/ 	.word	0x00027e00


	//   ....[175]....
        /*0f38*/ 	.word	0x00027f80


	//   ....[176]....
        /*0f3c*/ 	.word	0x00027fb0


	//   ....[177]....
        /*0f40*/ 	.word	0x00027fe0


	//   ....[178]....
        /*0f44*/ 	.word	0x00028010


	//   ....[179]....
        /*0f48*/ 	.word	0x00028040


	//   ....[180]....
        /*0f4c*/ 	.word	0x00028070


	//   ....[181]....
        /*0f50*/ 	.word	0x00028130


	//   ....[182]....
        /*0f54*/ 	.word	0x00028150


	//   ....[183]....
        /*0f58*/ 	.word	0x000281c0


	//   ....[184]....
        /*0f5c*/ 	.word	0x00028860


	//   ....[185]....
        /*0f60*/ 	.word	0x00028b80


	//   ....[186]....
        /*0f64*/ 	.word	0x00028c10


	//   ....[187]....
        /*0f68*/ 	.word	0x00028cb0


	//   ....[188]....
        /*0f6c*/ 	.word	0x00028d40


	//   ....[189]....
        /*0f70*/ 	.word	0x00028e30


	//   ....[190]....
        /*0f74*/ 	.word	0x00028ec0


	//   ....[191]....
        /*0f78*/ 	.word	0x00028f60


	//   ....[192]....
        /*0f7c*/ 	.word	0x00028ff0


	//   ....[193]....
        /*0f80*/ 	.word	0x000290e0


	//   ....[194]....
        /*0f84*/ 	.word	0x00029170


	//   ....[195]....
        /*0f88*/ 	.word	0x00029210


	//   ....[196]....
        /*0f8c*/ 	.word	0x000292a0


	//   ....[197]....
        /*0f90*/ 	.word	0x00029390


	//   ....[198]....
        /*0f94*/ 	.word	0x00029420


	//   ....[199]....
        /*0f98*/ 	.word	0x00029470


	//   ....[200]....
        /*0f9c*/ 	.word	0x000294c0


	//   ....[201]....
        /*0fa0*/ 	.word	0x00029550


	//   ....[202]....
        /*0fa4*/ 	.word	0x000295e0


	//   ....[203]....
        /*0fa8*/ 	.word	0x00029630


	//   ....[204]....
        /*0fac*/ 	.word	0x00029680


	//   ....[205]....
        /*0fb0*/ 	.word	0x00029710


	//   ....[206]....
        /*0fb4*/ 	.word	0x000297a0


	//   ....[207]....
        /*0fb8*/ 	.word	0x000297f0


	//   ....[208]....
        /*0fbc*/ 	.word	0x00029840


	//   ....[209]....
        /*0fc0*/ 	.word	0x000298d0


	//   ....[210]....
        /*0fc4*/ 	.word	0x00029960


	//   ....[211]....
        /*0fc8*/ 	.word	0x000299b0


	//   ....[212]....
        /*0fcc*/ 	.word	0x00029a00


	//   ....[213]....
        /*0fd0*/ 	.word	0x00029af0


	//   ....[214]....
        /*0fd4*/ 	.word	0x00029b80


	//   ....[215]....
        /*0fd8*/ 	.word	0x00029bd0


	//   ....[216]....
        /*0fdc*/ 	.word	0x00029c20


	//   ....[217]....
        /*0fe0*/ 	.word	0x00029cb0


	//   ....[218]....
        /*0fe4*/ 	.word	0x00029d40


	//   ....[219]....
        /*0fe8*/ 	.word	0x00029d90


	//   ....[220]....
        /*0fec*/ 	.word	0x00029de0


	//   ....[221]....
        /*0ff0*/ 	.word	0x00029e70


	//   ....[222]....
        /*0ff4*/ 	.word	0x00029f00


	//   ....[223]....
        /*0ff8*/ 	.word	0x00029f50


	//   ....[224]....
        /*0ffc*/ 	.word	0x00029fa0


	//   ....[225]....
        /*1000*/ 	.word	0x0002a030


	//   ....[226]....
        /*1004*/ 	.word	0x0002a0c0


	//   ....[227]....
        /*1008*/ 	.word	0x0002a110


	//   ....[228]....
        /*100c*/ 	.word	0x0002a160


	//   ....[229]....
        /*1010*/ 	.word	0x0002a500


	//   ....[230]....
        /*1014*/ 	.word	0x0002a7e0


	//   ....[231]....
        /*1018*/ 	.word	0x0002a8d0


	//   ....[232]....
        /*101c*/ 	.word	0x0002a970


	//   ....[233]....
        /*1020*/ 	.word	0x0002a9d0


	//   ....[234]....
        /*1024*/ 	.word	0x0002aa70


	//   ....[235]....
        /*1028*/ 	.word	0x0002ab50


	//   ....[236]....
        /*102c*/ 	.word	0x0002ac50


	//   ....[237]....
        /*1030*/ 	.word	0x0002acc0


	//   ....[238]....
        /*1034*/ 	.word	0x0002ada0


	//   ....[239]....
        /*1038*/ 	.word	0x0002ae50


	//   ....[240]....
        /*103c*/ 	.word	0x0002aec0


	//   ....[241]....
        /*1040*/ 	.word	0x0002af20


	//   ....[242]....
        /*1044*/ 	.word	0x0002b040


	//   ....[243]....
        /*1048*/ 	.word	0x0002b0a0


	//   ....[244]....
        /*104c*/ 	.word	0x0002b1d0


	//   ....[245]....
        /*1050*/ 	.word	0x0002b230


	//   ....[246]....
        /*1054*/ 	.word	0x0002b360


	//   ....[247]....
        /*1058*/ 	.word	0x0002b3c0


	//   ....[248]....
        /*105c*/ 	.word	0x0002b4f0


	//   ....[249]....
        /*1060*/ 	.word	0x0002b550


	//   ....[250]....
        /*1064*/ 	.word	0x0002b680


	//   ....[251]....
        /*1068*/ 	.word	0x0002b6e0


	//   ....[252]....
        /*106c*/ 	.word	0x0002b810


	//   ....[253]....
        /*1070*/ 	.word	0x0002b870


	//   ....[254]....
        /*1074*/ 	.word	0x0002b980


	//   ....[255]....
        /*1078*/ 	.word	0x0002bab0


	//   ....[0]....
        /*107c*/ 	.word	0x0002bb70


	//   ....[1]....
        /*1080*/ 	.word	0x0002bc50


	//   ....[2]....
        /*1084*/ 	.word	0x0002bd30


	//   ....[3]....
        /*1088*/ 	.word	0x0002bd90


	//   ....[4]....
        /*108c*/ 	.word	0x0002be70


	//   ....[5]....
        /*1090*/ 	.word	0x0002bed0


	//   ....[6]....
        /*1094*/ 	.word	0x0002bfe0


	//   ....[7]....
        /*1098*/ 	.word	0x0002c0d0


	//   ....[8]....
        /*109c*/ 	.word	0x0002c170


	//   ....[9]....
        /*10a0*/ 	.word	0x0002c1d0


	//   ....[10]....
        /*10a4*/ 	.word	0x0002c2f0


	//   ....[11]....
        /*10a8*/ 	.word	0x0002c350


	//   ....[12]....
        /*10ac*/ 	.word	0x0002c470


	//   ....[13]....
        /*10b0*/ 	.word	0x0002c4d0


	//   ....[14]....
        /*10b4*/ 	.word	0x0002c5a0


	//   ....[15]....
        /*10b8*/ 	.word	0x0002c710


	//   ....[16]....
        /*10bc*/ 	.word	0x0002c7d0


	//   ....[17]....
        /*10c0*/ 	.word	0x0002c930


	//   ....[18]....
        /*10c4*/ 	.word	0x0002c9e0


	//   ....[19]....
        /*10c8*/ 	.word	0x0002ca40


	//   ....[20]....
        /*10cc*/ 	.word	0x0002cb00


	//   ....[21]....
        /*10d0*/ 	.word	0x0002cbe0


	//   ....[22]....
        /*10d4*/ 	.word	0x0002cca0


	//   ....[23]....
        /*10d8*/ 	.word	0x0002cdb0


	//   ....[24]....
        /*10dc*/ 	.word	0x0002ce50


	//   ....[25]....
        /*10e0*/ 	.word	0x0002cf70


	//   ....[26]....
        /*10e4*/ 	.word	0x0002cfe0


	//   ....[27]....
        /*10e8*/ 	.word	0x0002d050


	//   ....[28]....
        /*10ec*/ 	.word	0x0002d0c0


	//   ....[29]....
        /*10f0*/ 	.word	0x0002d130


	//   ....[30]....
        /*10f4*/ 	.word	0x0002d1b0


	//   ....[31]....
        /*10f8*/ 	.word	0x0002d240


	//   ....[32]....
        /*10fc*/ 	.word	0x0002d2d0


	//   ....[33]....
        /*1100*/ 	.word	0x0002d340


	//   ....[34]....
        /*1104*/ 	.word	0x0002d3b0


	//   ....[35]....
        /*1108*/ 	.word	0x0002d420


	//   ....[36]....
        /*110c*/ 	.word	0x0002d4a0


	//   ....[37]....
        /*1110*/ 	.word	0x0002d510


	//   ....[38]....
        /*1114*/ 	.word	0x0002d5b0


	//   ....[39]....
        /*1118*/ 	.word	0x0002d640


	//   ....[40]....
        /*111c*/ 	.word	0x0002d760


	//----- nvinfo : EIATTR_REG_RECONFIG
	.align		4
.L_237:
        /*1120*/ 	.byte	0x01, 0x54
	.zero		2


	//----- nvinfo : EIATTR_SYSCALL_OFFSETS
	.align		4
        /*1124*/ 	.byte	0x04, 0x46
        /*1126*/ 	.short	(.L_239 - .L_238)


	//   ....[0]....
.L_238:
        /*1128*/ 	.word	0x00001f30


	//   ....[1]....
        /*112c*/ 	.word	0x00002080


	//   ....[2]....
        /*1130*/ 	.word	0x00008ed0


	//   ....[3]....
        /*1134*/ 	.word	0x000091f0


	//   ....[4]....
        /*1138*/ 	.word	0x000246f0


	//   ....[5]....
        /*113c*/ 	.word	0x00024840


	//   ....[6]....
        /*1140*/ 	.word	0x00024930


	//   ....[7]....
        /*1144*/ 	.word	0x00025760


	//----- nvinfo : EIATTR_MBARRIER_INSTR_OFFSETS
	.align		4
.L_239:
        /*1148*/ 	.byte	0x04, 0x39
        /*114a*/ 	.short	(.L_241 - .L_240)


	//   ....[0]....
.L_240:
        /*114c*/ 	.word	0x00000250
        /*1150*/ 	.word	0x000000ff
        /*1154*/ 	.word	0x00030800
        /*1158*/ 	.short	0x0100
        /*115a*/ 	.byte	0x08
	.zero		1


	//   ....[1]....
        /*115c*/ 	.word	0x00000260
        /*1160*/ 	.word	0x000000ff
        /*1164*/ 	.word	0x00030820
        /*1168*/ 	.short	0x0100
        /*116a*/ 	.byte	0x08
	.zero		1


	//   ....[2]....
        /*116c*/ 	.word	0x00000350
        /*1170*/ 	.word	0x000000ff
        /*1174*/ 	.word	0x00030830
        /*1178*/ 	.short	0x0100
        /*117a*/ 	.byte	0x08
	.zero		1


	//   ....[3]....
        /*117c*/ 	.word	0x00000360
        /*1180*/ 	.word	0x000000ff
        /*1184*/ 	.word	0x00030840
        /*1188*/ 	.short	0x0100
        /*118a*/ 	.byte	0x08
	.zero		1


	//   ....[4]....
        /*118c*/ 	.word	0x00000370
        /*1190*/ 	.word	0x000000ff
        /*1194*/ 	.word	0x00030838
        /*1198*/ 	.short	0x0100
        /*119a*/ 	.byte	0x08
	.zero		1


	//   ....[5]....
        /*119c*/ 	.word	0x00000380
        /*11a0*/ 	.word	0x000000ff
        /*11a4*/ 	.word	0x00030848
        /*11a8*/ 	.short	0x0100
        /*11aa*/ 	.byte	0x08
	.zero		1


	//   ....[6]....
        /*11ac*/ 	.word	0x000004b0
        /*11b0*/ 	.word	0x000000ff
        /*11b4*/ 	.word	0x00030850
        /*11b8*/ 	.short	0x0100
        /*11ba*/ 	.byte	0x08
	.zero		1


	//   ....[7]....
        /*11bc*/ 	.word	0x000004c0
        /*11c0*/ 	.word	0x000000ff
        /*11c4*/ 	.word	0x00030860
        /*11c8*/ 	.short	0x0100
        /*11ca*/ 	.byte	0x08
	.zero		1


	//   ....[8]....
        /*11cc*/ 	.word	0x000004d0
        /*11d0*/ 	.word	0x000000ff
        /*11d4*/ 	.word	0x00030858
        /*11d8*/ 	.short	0x0100
        /*11da*/ 	.byte	0x08
	.zero		1


	//   ....[9]....
        /*11dc*/ 	.word	0x000004e0
        /*11e0*/ 	.word	0x000000ff
        /*11e4*/ 	.word	0x00030868
        /*11e8*/ 	.short	0x0100
        /*11ea*/ 	.byte	0x08
	.zero		1


	//   ....[10]....
        /*11ec*/ 	.word	0x000005d0
        /*11f0*/ 	.word	0x000000ff
        /*11f4*/ 	.word	0x00030870
        /*11f8*/ 	.short	0x0100
        /*11fa*/ 	.byte	0x06
	.zero		1


	//   ....[11]....
        /*11fc*/ 	.word	0x000005e0
        /*1200*/ 	.word	0x000000ff
        /*1204*/ 	.word	0x00030880
        /*1208*/ 	.short	0x0100
        /*120a*/ 	.byte	0x06
	.zero		1


	//   ....[12]....
        /*120c*/ 	.word	0x000005f0
        /*1210*/ 	.word	0x000000ff
        /*1214*/ 	.word	0x00030878
        /*1218*/ 	.short	0x0100
        /*121a*/ 	.byte	0x06
	.zero		1


	//   ....[13]....
        /*121c*/ 	.word	0x00000600
        /*1220*/ 	.word	0x000000ff
        /*1224*/ 	.word	0x00030888
        /*1228*/ 	.short	0x0100
        /*122a*/ 	.byte	0x06
	.zero		1


	//   ....[14]....
        /*122c*/ 	.word	0x00000730
        /*1230*/ 	.word	0x000000ff
        /*1234*/ 	.word	0x00030890
        /*1238*/ 	.short	0x0100
        /*123a*/ 	.byte	0x08
	.zero		1


	//   ....[15]....
        /*123c*/ 	.word	0x00000740
        /*1240*/ 	.word	0x000000ff
        /*1244*/ 	.word	0x000308a0
        /*1248*/ 	.short	0x0100
        /*124a*/ 	.byte	0x08
	.zero		1


	//   ....[16]....
        /*124c*/ 	.word	0x00000750
        /*1250*/ 	.word	0x000000ff
        /*1254*/ 	.word	0x00030898
        /*1258*/ 	.short	0x0100
        /*125a*/ 	.byte	0x08
	.zero		1


	//   ....[17]....
        /*125c*/ 	.word	0x00000760
        /*1260*/ 	.word	0x000000ff
        /*1264*/ 	.word	0x000308a8
        /*1268*/ 	.short	0x0100
        /*126a*/ 	.byte	0x08
	.zero		1


	//   ....[18]....
        /*126c*/ 	.word	0x00000890
        /*1270*/ 	.word	0x000000ff
        /*1274*/ 	.word	0x000308b0
        /*1278*/ 	.short	0x0100
        /*127a*/ 	.byte	0x08
	.zero		1


	//   ....[19]....
        /*127c*/ 	.word	0x000008a0
        /*1280*/ 	.word	0x000000ff
        /*1284*/ 	.word	0x000308c0
        /*1288*/ 	.short	0x0100
        /*128a*/ 	.byte	0x08
	.zero		1


	//   ....[20]....
        /*128c*/ 	.word	0x000008b0
        /*1290*/ 	.word	0x000000ff
        /*1294*/ 	.word	0x000308b8
        /*1298*/ 	.short	0x0100
        /*129a*/ 	.byte	0x08
	.zero		1


	//   ....[21]....
        /*129c*/ 	.word	0x000008c0
        /*12a0*/ 	.word	0x000000ff
        /*12a4*/ 	.word	0x000308c8
        /*12a8*/ 	.short	0x0100
        /*12aa*/ 	.byte	0x08
	.zero		1


	//   ....[22]....
        /*12ac*/ 	.word	0x00003510
        /*12b0*/ 	.word	0x00000059
        /*12b4*/ 	.word	0x00030890
        /*12b8*/ 	.short	0x010a
        /*12ba*/ 	.byte	0x3f
	.zero		1


	//   ....[23]....
        /*12bc*/ 	.word	0x00005830
        /*12c0*/ 	.word	0x00000059
        /*12c4*/ 	.word	0x00030890
        /*12c8*/ 	.short	0x010a
        /*12ca*/ 	.byte	0x3f
	.zero		1


	//   ....[24]....
        /*12cc*/ 	.word	0x00007790
        /*12d0*/ 	.word	0x00000059
        /*12d4*/ 	.word	0x00030890
        /*12d8*/ 	.short	0x010a
        /*12da*/ 	.byte	0x3f
	.zero		1


	//   ....[25]....
        /*12dc*/ 	.word	0x00007dc0
        /*12e0*/ 	.word	0x0000000b
        /*12e4*/ 	.word	0x00000000
        /*12e8*/ 	.short	0x0101
        /*12ea*/ 	.byte	0x3f
	.zero		1


	//   ....[26]....
        /*12ec*/ 	.word	0x00007e00
        /*12f0*/ 	.word	0x00000059
        /*12f4*/ 	.word	0x000308b0
        /*12f8*/ 	.short	0x010a
        /*12fa*/ 	.byte	0x3f
	.zero		1


	//   ....[27]....
        /*12fc*/ 	.word	0x000083d0
        /*1300*/ 	.word	0x00000059
        /*1304*/ 	.word	0x00000000
        /*1308*/ 	.short	0x0101
        /*130a*/ 	.byte	0x3f
	.zero		1


	//   ....[28]....
        /*130c*/ 	.word	0x00008f70
        /*1310*/ 	.word	0x00000012
        /*1314*/ 	.word	0x00030800
        /*1318*/ 	.short	0x010a
        /*131a*/ 	.byte	0x3f
	.zero		1


	//   ....[29]....
        /*131c*/ 	.word	0x00008fc0
        /*1320*/ 	.word	0x00000012
        /*1324*/ 	.word	0x00030800
        /*1328*/ 	.short	0x010a
        /*132a*/ 	.byte	0x3f
	.zero		1


	//   ....[30]....
        /*132c*/ 	.word	0x0000a8e0
        /*1330*/ 	.word	0x00000012
        /*1334*/ 	.word	0x00030800
        /*1338*/ 	.short	0x010a
        /*133a*/ 	.byte	0x3f
	.zero		1


	//   ....[31]....
        /*133c*/ 	.word	0x0000ec20
        /*1340*/ 	.word	0x00000012
        /*1344*/ 	.word	0x00030800
        /*1348*/ 	.short	0x010a
        /*134a*/ 	.byte	0x3f
	.zero		1


	//   ....[32]....
        /*134c*/ 	.word	0x000122f0
        /*1350*/ 	.word	0x00000008
        /*1354*/ 	.word	0x00030830
        /*1358*/ 	.short	0x010a
        /*135a*/ 	.byte	0x3f
	.zero		1


	//   ....[33]....
        /*135c*/ 	.word	0x000123a0
        /*1360*/ 	.word	0x00000008
        /*1364*/ 	.word	0x00030830
        /*1368*/ 	.short	0x010a
        /*136a*/ 	.byte	0x3f
	.zero		1


	//   ....[34]....
        /*136c*/ 	.word	0x000130e0
        /*1370*/ 	.word	0x00000000
        /*1374*/ 	.word	0x00000000
        /*1378*/ 	.short	0x0101
        /*137a*/ 	.byte	0x3f
	.zero		1


	//   ....[35]....
        /*137c*/ 	.word	0x00014dc0
        /*1380*/ 	.word	0x000000df
        /*1384*/ 	.word	0x00030830
        /*1388*/ 	.short	0x010a
        /*138a*/ 	.byte	0x3f
	.zero		1


	//   ....[36]....
        /*138c*/ 	.word	0x00014e50
        /*1390*/ 	.word	0x000000df
        /*1394*/ 	.word	0x00030830
        /*1398*/ 	.short	0x010a
        /*139a*/ 	.byte	0x3f
	.zero		1


	//   ....[37]....
        /*139c*/ 	.word	0x00016040
        /*13a0*/ 	.word	0x000000da
        /*13a4*/ 	.word	0x00030850
        /*13a8*/ 	.short	0x010a
        /*13aa*/ 	.byte	0x3f
	.zero		1


	//   ....[38]....
        /*13ac*/ 	.word	0x00016090
        /*13b0*/ 	.word	0x000000da
        /*13b4*/ 	.word	0x00030850
        /*13b8*/ 	.short	0x010a
        /*13ba*/ 	.byte	0x3f
	.zero		1


	//   ....[39]....
        /*13bc*/ 	.word	0x00016430
        /*13c0*/ 	.word	0x000000df
        /*13c4*/ 	.word	0x00000000
        /*13c8*/ 	.short	0x0101
        /*13ca*/ 	.byte	0x3f
	.zero		1


	//   ....[40]....
        /*13cc*/ 	.word	0x00017980
        /*13d0*/ 	.word	0x000000da
        /*13d4*/ 	.word	0x00000000
        /*13d8*/ 	.short	0x0101
        /*13da*/ 	.byte	0x3f
	.zero		1


	//   ....[41]....
        /*13dc*/ 	.word	0x00017f10
        /*13e0*/ 	.word	0x000000df
        /*13e4*/ 	.word	0x00030830
        /*13e8*/ 	.short	0x010a
        /*13ea*/ 	.byte	0x3f
	.zero		1


	//   ....[42]....
        /*13ec*/ 	.word	0x00017fa0
        /*13f0*/ 	.word	0x000000df
        /*13f4*/ 	.word	0x00030830
        /*13f8*/ 	.short	0x010a
        /*13fa*/ 	.byte	0x3f
	.zero		1


	//   ....[43]....
        /*13fc*/ 	.word	0x000191b0
        /*1400*/ 	.word	0x00000008
        /*1404*/ 	.word	0x00030850
        /*1408*/ 	.short	0x010a
        /*140a*/ 	.byte	0x3f
	.zero		1


	//   ....[44]....
        /*140c*/ 	.word	0x00019200
        /*1410*/ 	.word	0x00000008
        /*1414*/ 	.word	0x00030850
        /*1418*/ 	.short	0x010a
        /*141a*/ 	.byte	0x3f
	.zero		1


	//   ....[45]....
        /*141c*/ 	.word	0x00019a90
        /*1420*/ 	.word	0x000000df
        /*1424*/ 	.word	0x00000000
        /*1428*/ 	.short	0x0101
        /*142a*/ 	.byte	0x3f
	.zero		1


	//   ....[46]....
        /*142c*/ 	.word	0x00019e90
        /*1430*/ 	.word	0x00000008
        /*1434*/ 	.word	0x00000000
        /*1438*/ 	.short	0x0101
        /*143a*/ 	.byte	0x3f
	.zero		1


	//   ....[47]....
        /*143c*/ 	.word	0x0001a100
        /*1440*/ 	.word	0x000000df
        /*1444*/ 	.word	0x00030830
        /*1448*/ 	.short	0x010a
        /*144a*/ 	.byte	0x3f
	.zero		1


	//   ....[48]....
        /*144c*/ 	.word	0x0001a190
        /*1450*/ 	.word	0x000000df
        /*1454*/ 	.word	0x00030830
        /*1458*/ 	.short	0x010a
        /*145a*/ 	.byte	0x3f
	.zero		1


	//   ....[49]....
        /*145c*/ 	.word	0x0001b3a0
        /*1460*/ 	.word	0x000000de
        /*1464*/ 	.word	0x00030850
        /*1468*/ 	.short	0x010a
        /*146a*/ 	.byte	0x3f
	.zero		1


	//   ....[50]....
        /*146c*/ 	.word	0x0001b3f0
        /*1470*/ 	.word	0x000000de
        /*1474*/ 	.word	0x00030850
        /*1478*/ 	.short	0x010a
        /*147a*/ 	.byte	0x3f
	.zero		1


	//   ....[51]....
        /*147c*/ 	.word	0x0001b790
        /*1480*/ 	.word	0x000000df
        /*1484*/ 	.word	0x00000000
        /*1488*/ 	.short	0x0101
        /*148a*/ 	.byte	0x3f
	.zero		1


	//   ....[52]....
        /*148c*/ 	.word	0x0001ccf0
        /*1490*/ 	.word	0x000000de
        /*1494*/ 	.word	0x00000000
        /*1498*/ 	.short	0x0101
        /*149a*/ 	.byte	0x3f
	.zero		1


	//   ....[53]....
        /*149c*/ 	.word	0x0001d690
        /*14a0*/ 	.word	0x00000008
        /*14a4*/ 	.word	0x00030850
        /*14a8*/ 	.short	0x010a
        /*14aa*/ 	.byte	0x3f
	.zero		1


	//   ....[54]....
        /*14ac*/ 	.word	0x0001d730
        /*14b0*/ 	.word	0x00000008
        /*14b4*/ 	.word	0x00030850
        /*14b8*/ 	.short	0x010a
        /*14ba*/ 	.byte	0x3f
	.zero		1


	//   ....[55]....
        /*14bc*/ 	.word	0x0001e350
        /*14c0*/ 	.word	0x00000004
        /*14c4*/ 	.word	0x00000000
        /*14c8*/ 	.short	0x0101
        /*14ca*/ 	.byte	0x3f
	.zero		1


	//   ....[56]....
        /*14cc*/ 	.word	0x0001fdf0
        /*14d0*/ 	.word	0x00000000
        /*14d4*/ 	.word	0x00000000
        /*14d8*/ 	.short	0x0101
        /*14da*/ 	.byte	0x3f
	.zero		1


	//   ....[57]....
        /*14dc*/ 	.word	0x00022960
        /*14e0*/ 	.word	0x00000017
        /*14e4*/ 	.word	0x00030820
        /*14e8*/ 	.short	0x010a
        /*14ea*/ 	.byte	0x3f
	.zero		1


	//   ....[58]....
        /*14ec*/ 	.word	0x000229f0
        /*14f0*/ 	.word	0x0000000d
        /*14f4*/ 	.word	0x000308a0
        /*14f8*/ 	.short	0x010a
        /*14fa*/ 	.byte	0x3f
	.zero		1


	//   ....[59]....
        /*14fc*/ 	.word	0x00022f50
        /*1500*/ 	.word	0x0000000d
        /*1504*/ 	.word	0x000308c0
        /*1508*/ 	.short	0x010a
        /*150a*/ 	.byte	0x3f
	.zero		1


	//   ....[60]....
        /*150c*/ 	.word	0x00023560
        /*1510*/ 	.word	0x00000006
        /*1514*/ 	.word	0x000308a0
        /*1518*/ 	.short	0x010a
        /*151a*/ 	.byte	0x3f
	.zero		1


	//   ....[61]....
        /*151c*/ 	.word	0x00023aa0
        /*1520*/ 	.word	0x00000006
        /*1524*/ 	.word	0x000308c0
        /*1528*/ 	.short	0x010a
        /*152a*/ 	.byte	0x3f
	.zero		1


	//   ....[62]....
        /*152c*/ 	.word	0x00024f30
        /*1530*/ 	.word	0x00000004
        /*1534*/ 	.word	0x00030840
        /*1538*/ 	.short	0x010a
        /*153a*/ 	.byte	0x3f
	.zero		1


	//   ....[63]....
        /*153c*/ 	.word	0x00025450
        /*1540*/ 	.word	0x00000004
        /*1544*/ 	.word	0x00030830
        /*1548*/ 	.short	0x0107
        /*154a*/ 	.byte	0x3f
	.zero		1


	//   ....[64]....
        /*154c*/ 	.word	0x00025510
        /*1550*/ 	.word	0x00000004
        /*1554*/ 	.word	0x00030830
        /*1558*/ 	.short	0x0101
        /*155a*/ 	.byte	0x3f
	.zero		1


	//   ....[65]....
        /*155c*/ 	.word	0x000261e0
        /*1560*/ 	.word	0x00000017
        /*1564*/ 	.word	0x00030800
        /*1568*/ 	.short	0x0107
        /*156a*/ 	.byte	0x3f
	.zero		1


	//   ....[66]....
        /*156c*/ 	.word	0x00026300
        /*1570*/ 	.word	0x00000017
        /*1574*/ 	.word	0x00030800
        /*1578*/ 	.short	0x0101
        /*157a*/ 	.byte	0x3f
	.zero		1


	//   ....[67]....
        /*157c*/ 	.word	0x00026320
        /*1580*/ 	.word	0x00000017
        /*1584*/ 	.word	0x00030820
        /*1588*/ 	.short	0x010a
        /*158a*/ 	.byte	0x3f
	.zero		1


	//   ....[68]....
        /*158c*/ 	.word	0x00026710
        /*1590*/ 	.word	0x00000007
        /*1594*/ 	.word	0x00030840
        /*1598*/ 	.short	0x010a
        /*159a*/ 	.byte	0x3f
	.zero		1


	//   ....[69]....
        /*159c*/ 	.word	0x00026c10
        /*15a0*/ 	.word	0x00000007
        /*15a4*/ 	.word	0x00030830
        /*15a8*/ 	.short	0x0107
        /*15aa*/ 	.byte	0x3f
	.zero		1


	//   ....[70]....
        /*15ac*/ 	.word	0x00026cd0
        /*15b0*/ 	.word	0x00000007
        /*15b4*/ 	.word	0x00030830
        /*15b8*/ 	.short	0x0101
        /*15ba*/ 	.byte	0x3f
	.zero		1


	//   ....[71]....
        /*15bc*/ 	.word	0x00026d30
        /*15c0*/ 	.word	0x00000007
        /*15c4*/ 	.word	0x00030860
        /*15c8*/ 	.short	0x010a
        /*15ca*/ 	.byte	0x3f
	.zero		1


	//   ....[72]....
        /*15cc*/ 	.word	0x000271e0
        /*15d0*/ 	.word	0x00000007
        /*15d4*/ 	.word	0x00030850
        /*15d8*/ 	.short	0x0107
        /*15da*/ 	.byte	0x3f
	.zero		1


	//   ....[73]....
        /*15dc*/ 	.word	0x00027340
        /*15e0*/ 	.word	0x00000007
        /*15e4*/ 	.word	0x00030850
        /*15e8*/ 	.short	0x0101
        /*15ea*/ 	.byte	0x3f
	.zero		1


	//   ....[74]....
        /*15ec*/ 	.word	0x00027560
        /*15f0*/ 	.word	0x00000004
        /*15f4*/ 	.word	0x00030860
        /*15f8*/ 	.short	0x010a
        /*15fa*/ 	.byte	0x3f
	.zero		1


	//   ....[75]....
        /*15fc*/ 	.word	0x000279f0
        /*1600*/ 	.word	0x00000004
        /*1604*/ 	.word	0x00030850
        /*1608*/ 	.short	0x0107
        /*160a*/ 	.byte	0x3f
	.zero		1


	//   ....[76]....
        /*160c*/ 	.word	0x00027ab0
        /*1610*/ 	.word	0x00000004
        /*1614*/ 	.word	0x00030850
        /*1618*/ 	.short	0x0101
        /*161a*/ 	.byte	0x3f
	.zero		1


	//   ....[77]....
        /*161c*/ 	.word	0x000287e0
        /*1620*/ 	.word	0x00000005
        /*1624*/ 	.word	0x00030820
        /*1628*/ 	.short	0x010a
        /*162a*/ 	.byte	0x3f
	.zero		1


	//   ....[78]....
        /*162c*/ 	.word	0x00028950
        /*1630*/ 	.word	0x00000003
        /*1634*/ 	.word	0x00030840
        /*1638*/ 	.short	0x010a
        /*163a*/ 	.byte	0x3f
	.zero		1


	//   ....[79]....
        /*163c*/ 	.word	0x000289f0
        /*1640*/ 	.word	0x00000019
        /*1644*/ 	.word	0x00030840
        /*1648*/ 	.short	0x010a
        /*164a*/ 	.byte	0x3f
	.zero		1


	//   ....[80]....
        /*164c*/ 	.word	0x00028a30
        /*1650*/ 	.word	0x00000003
        /*1654*/ 	.word	0x00030860
        /*1658*/ 	.short	0x010a
        /*165a*/ 	.byte	0x3f
	.zero		1


	//   ....[81]....
        /*165c*/ 	.word	0x00028a70
        /*1660*/ 	.word	0x00000019
        /*1664*/ 	.word	0x00030860
        /*1668*/ 	.short	0x010a
        /*166a*/ 	.byte	0x3f
	.zero		1


	//   ....[82]....
        /*166c*/ 	.word	0x00028ad0
        /*1670*/ 	.word	0x00000059
        /*1674*/ 	.word	0x00030890
        /*1678*/ 	.short	0x010a
        /*167a*/ 	.byte	0x3f
	.zero		1


	//   ....[83]....
        /*167c*/ 	.word	0x00028d80
        /*1680*/ 	.word	0x00000059
        /*1684*/ 	.word	0x00030890
        /*1688*/ 	.short	0x010a
        /*168a*/ 	.byte	0x3f
	.zero		1


	//   ....[84]....
        /*168c*/ 	.word	0x00029030
        /*1690*/ 	.word	0x00000059
        /*1694*/ 	.word	0x00030890
        /*1698*/ 	.short	0x010a
        /*169a*/ 	.byte	0x3f
	.zero		1


	//   ....[85]....
        /*169c*/ 	.word	0x000292e0
        /*16a0*/ 	.word	0x00000059
        /*16a4*/ 	.word	0x000308b0
        /*16a8*/ 	.short	0x010a
        /*16aa*/ 	.byte	0x3f
	.zero		1


	//   ....[86]....
        /*16ac*/ 	.word	0x00029a40
        /*16b0*/ 	.word	0x00000012
        /*16b4*/ 	.word	0x00030800
        /*16b8*/ 	.short	0x010a
        /*16ba*/ 	.byte	0x3f
	.zero		1


	//   ....[87]....
        /*16bc*/ 	.word	0x0002a1a0
        /*16c0*/ 	.word	0x00000012
        /*16c4*/ 	.word	0x00030800
        /*16c8*/ 	.short	0x010a
        /*16ca*/ 	.byte	0x3f
	.zero		1


	//   ....[88]....
        /*16cc*/ 	.word	0x0002a1f0
        /*16d0*/ 	.word	0x00000008
        /*16d4*/ 	.word	0x00030830
        /*16d8*/ 	.short	0x010a
        /*16da*/ 	.byte	0x3f
	.zero		1


	//   ....[89]....
        /*16dc*/ 	.word	0x0002a240
        /*16e0*/ 	.word	0x000000df
        /*16e4*/ 	.word	0x00030830
        /*16e8*/ 	.short	0x010a
        /*16ea*/ 	.byte	0x3f
	.zero		1


	//   ....[90]....
        /*16ec*/ 	.word	0x0002a290
        /*16f0*/ 	.word	0x000000da
        /*16f4*/ 	.word	0x00030850
        /*16f8*/ 	.short	0x010a
        /*16fa*/ 	.byte	0x3f
	.zero		1


	//   ....[91]....
        /*16fc*/ 	.word	0x0002a2e0
        /*1700*/ 	.word	0x000000df
        /*1704*/ 	.word	0x00030830
        /*1708*/ 	.short	0x010a
        /*170a*/ 	.byte	0x3f
	.zero		1


	//   ....[92]....
        /*170c*/ 	.word	0x0002a330
        /*1710*/ 	.word	0x00000008
        /*1714*/ 	.word	0x00030850
        /*1718*/ 	.short	0x010a
        /*171a*/ 	.byte	0x3f
	.zero		1


	//   ....[93]....
        /*171c*/ 	.word	0x0002a380
        /*1720*/ 	.word	0x000000df
        /*1724*/ 	.word	0x00030830
        /*1728*/ 	.short	0x010a
        /*172a*/ 	.byte	0x3f
	.zero		1


	//   ....[94]....
        /*172c*/ 	.word	0x0002a3d0
        /*1730*/ 	.word	0x000000de
        /*1734*/ 	.word	0x00030850
        /*1738*/ 	.short	0x010a
        /*173a*/ 	.byte	0x3f
	.zero		1


	//   ....[95]....
        /*173c*/ 	.word	0x0002a420
        /*1740*/ 	.word	0x00000008
        /*1744*/ 	.word	0x00030850
        /*1748*/ 	.short	0x010a
        /*174a*/ 	.byte	0x3f
	.zero		1


	//   ....[96]....
        /*174c*/ 	.word	0x0002a5c0
        /*1750*/ 	.word	0x00000017
        /*1754*/ 	.word	0x00030820
        /*1758*/ 	.short	0x010a
        /*175a*/ 	.byte	0x3f
	.zero		1


	//   ....[97]....
        /*175c*/ 	.word	0x0002a610
        /*1760*/ 	.word	0x0000000d
        /*1764*/ 	.word	0x000308a0
        /*1768*/ 	.short	0x010a
        /*176a*/ 	.byte	0x3f
	.zero		1


	//   ....[98]....
        /*176c*/ 	.word	0x0002a660
        /*1770*/ 	.word	0x0000000d
        /*1774*/ 	.word	0x000308c0
        /*1778*/ 	.short	0x010a
        /*177a*/ 	.byte	0x3f
	.zero		1


	//   ....[99]....
        /*177c*/ 	.word	0x0002a6b0
        /*1780*/ 	.word	0x00000006
        /*1784*/ 	.word	0x000308a0
        /*1788*/ 	.short	0x010a
        /*178a*/ 	.byte	0x3f
	.zero		1


	//   ....[100]....
        /*178c*/ 	.word	0x0002a700
        /*1790*/ 	.word	0x00000006
        /*1794*/ 	.word	0x000308c0
        /*1798*/ 	.short	0x010a
        /*179a*/ 	.byte	0x3f
	.zero		1


	//   ....[101]....
        /*179c*/ 	.word	0x0002a820
        /*17a0*/ 	.word	0x00000004
        /*17a4*/ 	.word	0x00030840
        /*17a8*/ 	.short	0x010a
        /*17aa*/ 	.byte	0x3f
	.zero		1


	//   ....[102]....
        /*17ac*/ 	.word	0x0002b9b0
        /*17b0*/ 	.word	0x00000017
        /*17b4*/ 	.word	0x00030820
        /*17b8*/ 	.short	0x010a
        /*17ba*/ 	.byte	0x3f
	.zero		1


	//   ....[103]....
        /*17bc*/ 	.word	0x0002ba00
        /*17c0*/ 	.word	0x00000007
        /*17c4*/ 	.word	0x00030840
        /*17c8*/ 	.short	0x010a
        /*17ca*/ 	.byte	0x3f
	.zero		1


	//   ....[104]....
        /*17cc*/ 	.word	0x0002c020
        /*17d0*/ 	.word	0x00000007
        /*17d4*/ 	.word	0x00030860
        /*17d8*/ 	.short	0x010a
        /*17da*/ 	.byte	0x3f
	.zero		1


	//   ....[105]....
        /*17dc*/ 	.word	0x0002c660
        /*17e0*/ 	.word	0x00000004
        /*17e4*/ 	.word	0x00030860
        /*17e8*/ 	.short	0x010a
        /*17ea*/ 	.byte	0x3f
	.zero		1


	//   ....[106]....
        /*17ec*/ 	.word	0x0002d680
        /*17f0*/ 	.word	0x00000005
        /*17f4*/ 	.word	0x00030820
        /*17f8*/ 	.short	0x010a
        /*17fa*/ 	.byte	0x3f
	.zero		1


	//   ....[107]....
        /*17fc*/ 	.word	0x0002d820
        /*1800*/ 	.word	0x00000003
        /*1804*/ 	.word	0x00030840
        /*1808*/ 	.short	0x010a
        /*180a*/ 	.byte	0x3f
	.zero		1


	//   ....[108]....
        /*180c*/ 	.word	0x0002d870
        /*1810*/ 	.word	0x00000019
        /*1814*/ 	.word	0x00030840
        /*1818*/ 	.short	0x010a
        /*181a*/ 	.byte	0x3f
	.zero		1


	//   ....[109]....
        /*181c*/ 	.word	0x0002d8c0
        /*1820*/ 	.word	0x00000003
        /*1824*/ 	.word	0x00030860
        /*1828*/ 	.short	0x010a
        /*182a*/ 	.byte	0x3f
	.zero		1


	//----- nvinfo : EIATTR_NUM_MBARRIERS
	.align		4
.L_241:
        /*182c*/ 	.byte	0x03, 0x38
        /*182e*/ 	.short	0x0016


	//----- nvinfo : EIATTR_EXIT_INSTR_OFFSETS
	.align		4
        /*1830*/ 	.byte	0x04, 0x1c
        /*1832*/ 	.short	(.L_243 - .L_242)


	//   ....[0]....
.L_242:
        /*1834*/ 	.word	0x00028ac0


	//----- nvinfo : EIATTR_MAX_THREADS
	.align		4
.L_243:
        /*1838*/ 	.byte	0x04, 0x05
        /*183a*/ 	.short	(.L_245 - .L_244)
.L_244:
        /*183c*/ 	.word	0x00000180
        /*1840*/ 	.word	0x00000001
        /*1844*/ 	.word	0x00000001


	//----- nvinfo : EIATTR_CRS_STACK_SIZE
	.align		4
.L_245:
        /*1848*/ 	.byte	0x04, 0x1e
        /*184a*/ 	.short	(.L_247 - .L_246)
.L_246:
        /*184c*/ 	.word	0x00000000


	//----- nvinfo : EIATTR_CBANK_PARAM_SIZE
	.align		4
.L_247:
        /*1850*/ 	.byte	0x03, 0x19
        /*1852*/ 	.short	0x0af0


	//----- nvinfo : EIATTR_PARAM_CBANK
	.align		4
        /*1854*/ 	.byte	0x04, 0x0a
        /*1856*/ 	.short	(.L_249 - .L_248)
	.align		4
.L_248:
        /*1858*/ 	.word	index@(.nv.constant0._ZN7cutlass13device_kernelIN5flash11enable_sm90INS1_16FlashAttnFwdSm90INS1_25CollectiveMainloopFwdSm90ILi2EN4cute5tupleIJNS5_1CILi1EEES8_S8_EEENS6_IJNS7_ILi128EEENS7_ILi64EEENS7_ILi256EEEEEELi256ENS_6half_tEfNS_4arch4Sm90ELb0ELb1ELb0ELb1ELb1ELb1ELb0ELb1ELb1ELb1ELb0ELb0EEENS1_21CollectiveEpilogueFwdINS6_IJSA_SC_SB_EEES9_SE_SG_Li256ELb1ELb1ELb0ELb0EEENS1_36VarlenDynamicPersistentTileSchedulerILi128ELi64ELi256ELi128ELb0ELb1ELb1ELb1ELb0ELb1EEEEEEEEEvNT_6ParamsE)
        /*185c*/ 	.short	0x0210
        /*185e*/ 	.short	0x0af0


	//----- nvinfo : EIATTR_SW_WAR
	.align		4
.L_249:
        /*1860*/ 	.byte	0x04, 0x36
        /*1862*/ 	.short	(.L_251 - .L_250)
.L_250:
        /*1864*/ 	.word	0x00000008
.L_251:


//--------------------- .nv.info._ZN7cutlass13device_kernelIN5flash11enable_sm90INS1_16FlashAttnFwdSm90INS1_25CollectiveMainloopFwdSm90ILi2EN4cute5tupleIJNS5_1CILi1EEES8_S8_EEENS6_IJNS7_ILi128EEENS7_ILi80EEENS7_ILi256EEEEEELi256ENS_6half_tEfNS_4arch4Sm90ELb1ELb0ELb0ELb0ELb1ELb0ELb0ELb1ELb1ELb1ELb0ELb0EEENS1_21CollectiveEpilogueFwdINS6_IJSA_SC_SB_EEES9_SE_SG_Li256ELb0ELb1ELb0ELb0EEENS1_30DynamicPersistentTileSchedulerILi256ELi128ELb0ELb1ELb1EEEEEEEEEvNT_6ParamsE --------------------------
	.section	.nv.info._ZN7cutlass13device_kernelIN5flash11enable_sm90INS1_16FlashAttnFwdSm90INS1_25CollectiveMainloopFwdSm90ILi2EN4cute5tupleIJNS5_1CILi1EEES8_S8_EEENS6_IJNS7_ILi128EEENS7_ILi80EEENS7_ILi256EEEEEELi256ENS_6half_tEfNS_4arch4Sm90ELb1ELb0ELb0ELb0ELb1ELb0ELb0ELb1ELb1ELb1ELb0ELb0EEENS1_21CollectiveEpilogueFwdINS6_IJSA_SC_SB_EEES9_SE_SG_Li256ELb0ELb1ELb0ELb0EEENS1_30DynamicPersistentTileSchedulerILi256ELi128ELb0ELb1ELb1EEEEEEEEEvNT_6ParamsE,"",@"SHT_CUDA_INFO"
	.sectionflags	@""
	.align	4


	//----- nvinfo : EIATTR_CUDA_API_VERSION
	.align		4
        /*0000*/ 	.byte	0x04, 0x37
        /*0002*/ 	.short	(.L_253 - .L_252)
.L_252:
        /*0004*/ 	.word	0x00000082


	//----- nvinfo : EIATTR_KPARAM_INFO
	.align		4
.L_253:
        /*0008*/ 	.byte	0x04, 0x17
        /*000a*/ 	.short	(.L_255 - .L_254)
.L_254:
        /*000c*/ 	.word	0x00000000
        /*0010*/ 	.short	0x0000
        /*0012*/ 	.short	0x0070
        /*0014*/ 	.byte	0x00, 0xf0, 0x01, 0x2a


	//----- nvinfo : EIATTR_SPARSE_MMA_MASK
	.align		4
.L_255:
        /*0018*/ 	.byte	0x03, 0x50
        /*001a*/ 	.short	0x0000


	//----- nvinfo : EIATTR_MAXREG_COUNT
	.align		4
        /*001c*/ 	.byte	0x03, 0x1b
        /*001e*/ 	.short	0x00a8


	//----- nvinfo : EIATTR_NUM_BARRIERS
	.align		4
        /*0020*/ 	.byte	0x02, 0x4c
        /*0022*/ 	.byte	0x09
	.zero		1


	//----- nvinfo : EIATTR_EXTERNS
	.align		4
        /*0024*/ 	.byte	0x04, 0x0f
        /*0026*/ 	.short	(.L_257 - .L_256)


	//   ....[0]....
	.align		4
.L_256:
        /*0028*/ 	.word	index@(__assertfail)


	//----- nvinfo : EIATTR_ANNOTATIONS
	.align		4
.L_257:
        /*002c*/ 	.byte	0x04, 0x55
        /*002e*/ 	.short	(.L_259 - .L_258)


	//   ....[0]....
.L_258:
        /*0030*/ 	.word	0x00000001
        /*0034*/ 	.byte	0xa0, 0x08, 0x00, 0x00, 0x01, 0x00, 0x00, 0x00, 0x60, 0x09, 0x00, 0x00, 0x01, 0x00, 0x00, 0x00
        /*0044*/ 	.byte	0xb0, 0x0c, 0x00, 0x00, 0x01, 0x00, 0x00, 0x00, 0x70, 0x18, 0x00, 0x00, 0x01, 0x00, 0x00, 0x00
        /*0054*/ 	.byte	0xc0, 0x10, 0x01, 0x00, 0x01, 0x00, 0x00, 0x00, 0x60, 0x11, 0x01, 0x00, 0x01, 0x00, 0x00, 0x00
        /*0064*/ 	.byte	0xe0, 0x11, 0x01, 0x00, 0x01, 0x00, 0x00, 0x00, 0xa0, 0x36, 0x01, 0x00, 0x01, 0x00, 0x00, 0x00
        /*0074*/ 	.byte	0xc0, 0x36, 0x01, 0x00, 0x01, 0x00, 0x00, 0x00, 0xb0, 0x50, 0x01, 0x00, 0x01, 0x00, 0x00, 0x00
        /*0084*/ 	.byte	0x50, 0x52, 0x01, 0x00


	//----- nvinfo : EIATTR_MERCURY_ISA_VERSION
	.align		4
.L_259:
        /*0088*/ 	.byte	0x03, 0x5f
        /*008a*/ 	.short	0x0101


	//----- nvinfo : EIATTR_INT_WARP_WIDE_INSTR_OFFSETS
	.align		4
        /*008c*/ 	.byte	0x04, 0x31
        /*008e*/ 	.short	(.L_261 - .L_260)


	//   ....[0]....
.L_260:
        /*0090*/ 	.word	0x000000c0


	//   ....[1]....
        /*0094*/ 	.word	0x000000d0


	//   ....[2]....
        /*0098*/ 	.word	0x00000170


	//   ....[3]....
        /*009c*/ 	.word	0x00011af0


	//   ....[4]....
        /*00a0*/ 	.word	0x00011b80


	//   ....[5]....
        /*00a4*/ 	.word	0x000147f0


	//   ....[6]....
        /*00a8*/ 	.word	0x00014880


	//----- nvinfo : EIATTR_COOP_GROUP_MASK_REGIDS
	.align		4
.L_261:
        /*00ac*/ 	.byte	0x04, 0x29
        /*00ae*/ 	.short	(.L_263 - .L_262)


	//   ....[0]....
.L_262:
        /*00b0*/ 	.word	0xffffffff


	//   ....[1]....
        /*00b4*/ 	.word	0xffffffff


	//   ....[2]....
        /*00b8*/ 	.word	0xffffffff


	//   ....[3]....
        /*00bc*/ 	.word	0xffffffff


	//   ....[4]....
        /*00c0*/ 	.word	0xffffffff


	//   ....[5]....
        /*00c4*/ 	.word	0xffffffff


	//   ....[6]....
        /*00c8*/ 	.word	0xffffffff


	//   ....[7]....
        /*00cc*/ 	.word	0xffffffff


	//   ....[8]....
        /*00d0*/ 	.word	0xffffffff


	//   ....[9]....
        /*00d4*/ 	.word	0xffffffff


	//   ....[10]....
        /*00d8*/ 	.word	0xffffffff


	//   ....[11]....
        /*00dc*/ 	.word	0xffffffff


	//   ....[12]....
        /*00e0*/ 	.word	0xffffffff


	//   ....[13]....
        /*00e4*/ 	.word	0xffffffff


	//   ....[14]....
        /*00e8*/ 	.word	0xffffffff


	//   ....[15]....
        /*00ec*/ 	.word	0xffffffff


	//   ....[16]....
        /*00f0*/ 	.word	0xffffffff


	//   ....[17]....
        /*00f4*/ 	.word	0xffffffff


	//   ....[18]....
        /*00f8*/ 	.word	0xffffffff


	//   ....[19]....
        /*00fc*/ 	.word	0xffffffff


	//   ....[20]....
        /*0100*/ 	.word	0xffffffff


	//   ....[21]....
        /*0104*/ 	.word	0xffffffff


	//   ....[22]....
        /*0108*/ 	.word	0xffffffff


	//   ....[23]....
        /*010c*/ 	.word	0xffffffff


	//   ....[24]....
        /*0110*/ 	.word	0xffffffff


	//   ....[25]....
        /*0114*/ 	.word	0xffffffff


	//   ....[26]....
        /*0118*/ 	.word	0xffffffff


	//   ....[27]....
        /*011c*/ 	.word	0xffffffff


	//   ....[28]....
        /*0120*/ 	.word	0xffffffff


	//   ....[29]....
        /*0124*/ 	.word	0xffffffff


	//   ....[30]....
        /*0128*/ 	.word	0xffffffff


	//   ....[31]....
        /*012c*/ 	.word	0xffffffff


	//   ....[32]....
        /*0130*/ 	.word	0xffffffff


	//   ....[33]....
        /*0134*/ 	.word	0xffffffff


	//   ....[34]....
        /*0138*/ 	.word	0xffffffff


	//   ....[35]....
        /*013c*/ 	.word	0xffffffff


	//   ....[36]....
        /*0140*/ 	.word	0xffffffff


	//   ....[37]....
        /*0144*/ 	.word	0xffffffff


	//   ....[38]....
        /*0148*/ 	.word	0xffffffff


	//   ....[39]....
        /*014c*/ 	.word	0xffffffff


	//   ....[40]....
        /*0150*/ 	.word	0xffffffff


	//   ....[41]....
        /*0154*/ 	.word	0xffffffff


	//   ....[42]....
        /*0158*/ 	.word	0xffffffff


	//   ....[43]....
        /*015c*/ 	.word	0xffffffff


	//   ....[44]....
        /*0160*/ 	.word	0xffffffff


	//   ....[45]....
        /*0164*/ 	.word	0xffffffff


	//   ....[46]....
        /*0168*/ 	.word	0xffffffff


	//   ....[47]....
        /*016c*/ 	.word	0xffffffff


	//   ....[48]....
        /*0170*/ 	.word	0xffffffff


	//   ....[49]....
        /*0174*/ 	.word	0xffffffff


	//   ....[50]....
        /*0178*/ 	.word	0xffffffff


	//   ....[51]....
        /*017c*/ 	.word	0xffffffff


	//   ....[52]....
        /*0180*/ 	.word	0xffffffff


	//   ....[53]....
        /*0184*/ 	.word	0xffffffff


	//   ....[54]....
        /*0188*/ 	.word	0xffffffff


	//   ....[55]....
        /*018c*/ 	.word	0xffffffff


	//   ....[56]....
        /*0190*/ 	.word	0xffffffff


	//   ....[57]....
        /*0194*/ 	.word	0xffffffff


	//   ....[58]....
        /*0198*/ 	.word	0xffffffff


	//   ....[59]....
        /*019c*/ 	.word	0xffffffff


	//   ....[60]....
        /*01a0*/ 	.word	0xffffffff


	//   ....[61]....
        /*01a4*/ 	.word	0xffffffff


	//   ....[62]....
        /*01a8*/ 	.word	0xffffffff


	//   ....[63]....
        /*01ac*/ 	.word	0xffffffff


	//   ....[64]....
        /*01b0*/ 	.word	0xffffffff


	//   ....[65]....
        /*01b4*/ 	.word	0xffffffff


	//   ....[66]....
        /*01b8*/ 	.word	0xffffffff


	//   ....[67]....
        /*01bc*/ 	.word	0xffffffff


	//   ....[68]....
        /*01c0*/ 	.word	0xffffffff


	//   ....[69]....
        /*01c4*/ 	.word	0xffffffff


	//   ....[70]....
        /*01c8*/ 	.word	0xffffffff


	//   ....[71]....
        /*01cc*/ 	.word	0xffffffff


	//   ....[72]....
        /*01d0*/ 	.word	0xffffffff


	//   ....[73]....
        /*01d4*/ 	.word	0xffffffff


	//   ....[74]....
        /*01d8*/ 	.word	0xffffffff


	//   ....[75]....
        /*01dc*/ 	.word	0xffffffff


	//   ....[76]....
        /*01e0*/ 	.word	0xffffffff


	//   ....[77]....
        /*01e4*/ 	.word	0xffffffff


	//   ....[78]....
        /*01e8*/ 	.word	0xffffffff


	//   ....[79]....
        /*01ec*/ 	.word	0xffffffff


	//   ....[80]....
        /*01f0*/ 	.word	0xffffffff


	//   ....[81]....
        /*01f4*/ 	.word	0xffffffff


	//   ....[82]....
        /*01f8*/ 	.word	0xffffffff


	//   ....[83]....
        /*01fc*/ 	.word	0xffffffff


	//   ....[84]....
        /*0200*/ 	.word	0xffffffff


	//   ....[85]....
        /*0204*/ 	.word	0xffffffff


	//   ....[86]....
        /*0208*/ 	.word	0xffffffff


	//   ....[87]....
        /*020c*/ 	.word	0xffffffff


	//   ....[88]....
        /*0210*/ 	.word	0xffffffff


	//   ....[89]....
        /*0214*/ 	.word	0xffffffff


	//   ....[90]....
        /*0218*/ 	.word	0xffffffff


	//   ....[91]....
        /*021c*/ 	.word	0xffffffff


	//   ....[92]....
        /*0220*/ 	.word	0xffffffff


	//   ....[93]....
        /*0224*/ 	.word	0xffffffff


	//   ....[94]....
        /*0228*/ 	.word	0xffffffff


	//   ....[95]....
        /*022c*/ 	.word	0xffffffff


	//   ....[96]....
        /*0230*/ 	.word	0xffffffff


	//   ....[97]....
        /*0234*/ 	.word	0xffffffff


	//   ....[98]....
        /*0238*/ 	.word	0xffffffff


	//   ....[99]....
        /*023c*/ 	.word	0xffffffff


	//   ....[100]....
        /*0240*/ 	.word	0xffffffff


	//   ....[101]....
        /*0244*/ 	.word	0xffffffff


	//   ....[102]....
        /*0248*/ 	.word	0xffffffff


	//   ....[103]....
        /*024c*/ 	.word	0xffffffff


	//   ....[104]....
        /*0250*/ 	.word	0xffffffff


	//   ....[105]....
        /*0254*/ 	.word	0xffffffff


	//   ....[106]....
        /*0258*/ 	.word	0x0500000f


	//   ....[107]....
        /*025c*/ 	.word	0x0500000f


	//   ....[108]....
        /*0260*/ 	.word	0x0500000f


	//   ....[109]....
        /*0264*/ 	.word	0x0500000f


	//   ....[110]....
        /*0268*/ 	.word	0x0500000f


	//   ....[111]....
        /*026c*/ 	.word	0x0500000f


	//   ....[112]....
        /*0270*/ 	.word	0x0500000f


	//   ....[113]....
        /*0274*/ 	.word	0x0500000f


	//   ....[114]....
        /*0278*/ 	.word	0x0500000f


	//   ....[115]....
        /*027c*/ 	.word	0x0500000f


	//   ....[116]....
        /*0280*/ 	.word	0x0500000f


	//   ....[117]....
        /*0284*/ 	.word	0x0500000f


	//   ....[118]....
        /*0288*/ 	.word	0x0500000f


	//   ....[119]....
        /*028c*/ 	.word	0x0500000f


	//   ....[120]....
        /*0290*/ 	.word	0x0500000f


	//   ....[121]....
        /*0294*/ 	.word	0x0500000f


	//   ....[122]....
        /*0298*/ 	.word	0x0500000f


	//   ....[123]....
        /*029c*/ 	.word	0x0500000f


	//   ....[124]....
        /*02a0*/ 	.word	0x0500000f


	//   ....[125]....
        /*02a4*/ 	.word	0x0500000f


	//   ....[126]....
        /*02a8*/ 	.word	0x0500000f


	//   ....[127]....
        /*02ac*/ 	.word	0x0500000f


	//   ....[128]....
        /*02b0*/ 	.word	0x0500000f


	//   ....[129]....
        /*02b4*/ 	.word	0x0500000f


	//   ....[130]....
        /*02b8*/ 	.word	0x0500000f


	//   ....[131]....
        /*02bc*/ 	.word	0x0500000f


	//   ....[132]....
        /*02c0*/ 	.word	0x0500000f


	//   ....[133]....
        /*02c4*/ 	.word	0x0500000f


	//   ....[134]....
        /*02c8*/ 	.word	0x0500000f


	//   ....[135]....
        /*02cc*/ 	.word	0x0500000f


	//   ....[136]....
        /*02d0*/ 	.word	0x0500000f


	//   ....[137]....
        /*02d4*/ 	.word	0x0500000f


	//   ....[138]....
        /*02d8*/ 	.word	0x0500000f


	//   ....[139]....
        /*02dc*/ 	.word	0x0500000f


	//   ....[140]....
        /*02e0*/ 	.word	0x0500000f


	//   ....[141]....
        /*02e4*/ 	.word	0x0500000f


	//   ....[142]....
        /*02e8*/ 	.word	0x0500000f


	//   ....[143]....
        /*02ec*/ 	.word	0x0500000f


	//   ....[144]....
        /*02f0*/ 	.word	0x0500000f


	//   ....[145]....
        /*02f4*/ 	.word	0x0500000f


	//   ....[146]....
        /*02f8*/ 	.word	0x0500000f


	//   ....[147]....
        /*02fc*/ 	.word	0x0500000f


	//   ....[148]....
        /*0300*/ 	.word	0x0500000f


	//   ....[149]....
        /*0304*/ 	.word	0x0500000f


	//   ....[150]....
        /*0308*/ 	.word	0x0500000f


	//   ....[151]....
        /*030c*/ 	.word	0x0500000f


	//   ....[152]....
        /*0310*/ 	.word	0x0500000f


	//   ....[153]....
        /*0314*/ 	.word	0x0500000f


	//   ....[154]....
        /*0318*/ 	.word	0x0500000f


	//   ....[155]....
        /*031c*/ 	.word	0x0500000f


	//   ....[156]....
        /*0320*/ 	.word	0x0500000f


	//   ....[157]....
        /*0324*/ 	.word	0x0500000f


	//   ....[158]....
        /*0328*/ 	.word	0x0500000f


	//   ....[159]....
        /*032c*/ 	.word	0x0500000f


	//   ....[160]....
        /*0330*/ 	.word	0x0500000f


	//   ....[161]....
        /*0334*/ 	.word	0x0500000f


	//   ....[162]....
        /*0338*/ 	.word	0x0500000f


	//   ....[163]....
        /*033c*/ 	.word	0x0500000f


	//   ....[164]....
        /*0340*/ 	.word	0x0500000f


	//----- nvinfo : EIATTR_COOP_GROUP_INSTR_OFFSETS
	.align		4
.L_263:
        /*0344*/ 	.byte	0x04, 0x28
        /*0346*/ 	.short	(.L_265 - .L_264)


	//   ....[0]....
.L_264:
        /*0348*/ 	.word	0x00000070


	//   ....[1]....
        /*034c*/ 	.word	0x000000b0


	//   ....[2]....
        /*0350*/ 	.word	0x000002d0


	//   ....[3]....
        /*0354*/ 	.word	0x00000430


	//   ....[4]....
        /*0358*/ 	.word	0x00000550


	//   ....[5]....
        /*035c*/ 	.word	0x000006b0


	//   ....[6]....
        /*0360*/ 	.word	0x00001670


	//   ....[7]....
        /*0364*/ 	.word	0x000040e0


	//   ....[8]....
        /*0368*/ 	.word	0x00004120


	//   ....[9]....
        /*036c*/ 	.word	0x000047e0


	//   ....[10]....
        /*0370*/ 	.word	0x00004900


	//   ....[11]....
        /*0374*/ 	.word	0x00004bc0


	//   ....[12]....
        /*0378*/ 	.word	0x00004d30


	//   ....[13]....
        /*037c*/ 	.word	0x00008160


	//   ....[14]....
        /*0380*/ 	.word	0x00008560


	//   ....[15]....
        /*0384*/ 	.word	0x00008580


	//   ....[16]....
        /*0388*/ 	.word	0x00008600


	//   ....[17]....
        /*038c*/ 	.word	0x00008bb0


	//   ....[18]....
        /*0390*/ 	.word	0x00008c30


	//   ....[19]....
        /*0394*/ 	.word	0x0000c4d0


	//   ....[20]....
        /*0398*/ 	.word	0x0000c4e0


	//   ....[21]....
        /*039c*/ 	.word	0x0000c540


	//   ....[22]....
        /*03a0*/ 	.word	0x0000c560


	//   ....[23]....
        /*03a4*/ 	.word	0x0000d8b0


	//   ....[24]....
        /*03a8*/ 	.word	0x0000d8e0


	//   ....[25]....
        /*03ac*/ 	.word	0x0000d980


	//   ....[26]....
        /*03b0*/ 	.word	0x0000d9e0


	//   ....[27]....
        /*03b4*/ 	.word	0x0000f5f0


	//   ....[28]....
        /*03b8*/ 	.word	0x0000f620


	//   ....[29]....
        /*03bc*/ 	.word	0x0000f650


	//   ....[30]....
        /*03c0*/ 	.word	0x0000f6b0


	//   ....[31]....
        /*03c4*/ 	.word	0x0000fde0


	//   ....[32]....
        /*03c8*/ 	.word	0x0000fe10


	//   ....[33]....
        /*03cc*/ 	.word	0x0000ffa0


	//   ....[34]....
        /*03d0*/ 	.word	0x0000ffc0


	//   ....[35]....
        /*03d4*/ 	.word	0x00010100


	//   ....[36]....
        /*03d8*/ 	.word	0x00010120


	//   ....[37]....
        /*03dc*/ 	.word	0x00010270


	//   ....[38]....
        /*03e0*/ 	.word	0x00010290


	//   ....[39]....
        /*03e4*/ 	.word	0x00010a90


	//   ....[40]....
        /*03e8*/ 	.word	0x00010ab0


	//   ....[41]....
        /*03ec*/ 	.word	0x00010bf0


	//   ....[42]....
        /*03f0*/ 	.word	0x00010c10


	//   ....[43]....
        /*03f4*/ 	.word	0x00010d50


	//   ....[44]....
        /*03f8*/ 	.word	0x00010d70


	//   ....[45]....
        /*03fc*/ 	.word	0x00010ec0


	//   ....[46]....
        /*0400*/ 	.word	0x00010ee0


	//   ....[47]....
        /*0404*/ 	.word	0x000110f0


	//   ....[48]....
        /*0408*/ 	.word	0x00012630


	//   ....[49]....
        /*040c*/ 	.word	0x00012670


	//   ....[50]....
        /*0410*/ 	.word	0x000126a0


	//   ....[51]....
        /*0414*/ 	.word	0x000126e0


	//   ....[52]....
        /*0418*/ 	.word	0x00012780


	//   ....[53]....
        /*041c*/ 	.word	0x000127a0


	//   ....[54]....
        /*0420*/ 	.word	0x00012840


	//   ....[55]....
        /*0424*/ 	.word	0x00012860


	//   ....[56]....
        /*0428*/ 	.word	0x00012900


	//   ....[57]....
        /*042c*/ 	.word	0x00012920


	//   ....[58]....
        /*0430*/ 	.word	0x00013010


	//   ....[59]....
        /*0434*/ 	.word	0x00013030


	//   ....[60]....
        /*0438*/ 	.word	0x00013050


	//   ....[61]....
        /*043c*/ 	.word	0x000130b0


	//   ....[62]....
        /*0440*/ 	.word	0x00013140


	//   ....[63]....
        /*0444*/ 	.word	0x00013170


	//   ....[64]....
        /*0448*/ 	.word	0x00013200


	//   ....[65]....
        /*044c*/ 	.word	0x00013220


	//   ....[66]....
        /*0450*/ 	.word	0x000132c0


	//   ....[67]....
        /*0454*/ 	.word	0x000132f0


	//   ....[68]....
        /*0458*/ 	.word	0x00013380


	//   ....[69]....
        /*045c*/ 	.word	0x000133b0


	//   ....[70]....
        /*0460*/ 	.word	0x00013440


	//   ....[71]....
        /*0464*/ 	.word	0x00013470


	//   ....[72]....
        /*0468*/ 	.word	0x00013500


	//   ....[73]....
        /*046c*/ 	.word	0x00013520


	//   ....[74]....
        /*0470*/ 	.word	0x00013c70


	//   ....[75]....
        /*0474*/ 	.word	0x00013ca0


	//   ....[76]....
        /*0478*/ 	.word	0x00013cb0


	//   ....[77]....
        /*047c*/ 	.word	0x00013cd0


	//   ....[78]....
        /*0480*/ 	.word	0x00013d40


	//   ....[79]....
        /*0484*/ 	.word	0x00013d60


	//   ....[80]....
        /*0488*/ 	.word	0x00013dc0


	//   ....[81]....
        /*048c*/ 	.word	0x00013de0


	//   ....[82]....
        /*0490*/ 	.word	0x00013e40


	//   ....[83]....
        /*0494*/ 	.word	0x00013e60


	//   ....[84]....
        /*0498*/ 	.word	0x00014130


	//   ....[85]....
        /*049c*/ 	.word	0x00014150


	//   ....[86]....
        /*04a0*/ 	.word	0x00014170


	//   ....[87]....
        /*04a4*/ 	.word	0x00014210


	//   ....[88]....
        /*04a8*/ 	.word	0x00014230


	//   ....[89]....
        /*04ac*/ 	.word	0x000142d0


	//   ....[90]....
        /*04b0*/ 	.word	0x000142f0


	//   ....[91]....
        /*04b4*/ 	.word	0x00014390


	//   ....[92]....
        /*04b8*/ 	.word	0x000143b0


	//   ....[93]....
        /*04bc*/ 	.word	0x000143c0


	//   ....[94]....
        /*04c0*/ 	.word	0x000149e0


	//   ....[95]....
        /*04c4*/ 	.word	0x00014a00


	//   ....[96]....
        /*04c8*/ 	.word	0x00014a10


	//   ....[97]....
        /*04cc*/ 	.word	0x00014a30


	//   ....[98]....
        /*04d0*/ 	.word	0x00014af0


	//   ....[99]....
        /*04d4*/ 	.word	0x00014b20


	//   ....[100]....
        /*04d8*/ 	.word	0x00014bb0


	//   ....[101]....
        /*04dc*/ 	.word	0x00014be0


	//   ....[102]....
        /*04e0*/ 	.word	0x00014bf0


	//   ....[103]....
        /*04e4*/ 	.word	0x00014c80


	//   ....[104]....
        /*04e8*/ 	.word	0x00014ff0


	//   ....[105]....
        /*04ec*/ 	.word	0x000151d0


	//   ....[106]....
        /*04f0*/ 	.word	0x00015790


	//   ....[107]....
        /*04f4*/ 	.word	0x00015870


	//   ....[108]....
        /*04f8*/ 	.word	0x00015940


	//   ....[109]....
        /*04fc*/ 	.word	0x000159d0


	//   ....[110]....
        /*0500*/ 	.word	0x00015aa0


	//   ....[111]....
        /*0504*/ 	.word	0x00015b20


	//   ....[112]....
        /*0508*/ 	.word	0x00015c10


	//   ....[113]....
        /*050c*/ 	.word	0x00015c90


	//   ....[114]....
        /*0510*/ 	.word	0x00015d80


	//   ....[115]....
        /*0514*/ 	.word	0x00015e00


	//   ....[116]....
        /*0518*/ 	.word	0x00015ee0


	//   ....[117]....
        /*051c*/ 	.word	0x00015f70


	//   ....[118]....
        /*0520*/ 	.word	0x00015ff0


	//   ....[119]....
        /*0524*/ 	.word	0x00016070


	//   ....[120]....
        /*0528*/ 	.word	0x00016140


	//   ....[121]....
        /*052c*/ 	.word	0x000161b0


	//   ....[122]....
        /*0530*/ 	.word	0x000162b0


	//   ....[123]....
        /*0534*/ 	.word	0x00016320


	//   ....[124]....
        /*0538*/ 	.word	0x00016420


	//   ....[125]....
        /*053c*/ 	.word	0x00016490


	//   ....[126]....
        /*0540*/ 	.word	0x00016590


	//   ....[127]....
        /*0544*/ 	.word	0x00016600


	//   ....[128]....
        /*0548*/ 	.word	0x00016700


	//   ....[129]....
        /*054c*/ 	.word	0x00016780


	//   ....[130]....
        /*0550*/ 	.word	0x00016870


	//   ....[131]....
        /*0554*/ 	.word	0x000168e0


	//   ....[132]....
        /*0558*/ 	.word	0x000169c0


	//   ....[133]....
        /*055c*/ 	.word	0x00016af0


	//   ....[134]....
        /*0560*/ 	.word	0x00016ba0


	//   ....[135]....
        /*0564*/ 	.word	0x00016c00


	//   ....[136]....
        /*0568*/ 	.word	0x00016cd0


	//   ....[137]....
        /*056c*/ 	.word	0x00016d30


	//   ....[138]....
        /*0570*/ 	.word	0x00016e00


	//   ....[139]....
        /*0574*/ 	.word	0x00016e60


	//   ....[140]....
        /*0578*/ 	.word	0x00016f30


	//   ....[141]....
        /*057c*/ 	.word	0x00016f90


	//   ....[142]....
        /*0580*/ 	.word	0x00017060


	//   ....[143]....
        /*0584*/ 	.word	0x00017140


	//   ....[144]....
        /*0588*/ 	.word	0x000171e0


	//   ....[145]....
        /*058c*/ 	.word	0x00017240


	//   ....[146]....
        /*0590*/ 	.word	0x00017350


	//   ....[147]....
        /*0594*/ 	.word	0x000173b0


	//   ....[148]....
        /*0598*/ 	.word	0x000174c0


	//   ....[149]....
        /*059c*/ 	.word	0x00017520


	//   ....[150]....
        /*05a0*/ 	.word	0x00017630


	//   ....[151]....
        /*05a4*/ 	.word	0x00017690


	//   ....[152]....
        /*05a8*/ 	.word	0x00017750


	//   ....[153]....
        /*05ac*/ 	.word	0x000178b0


	//   ....[154]....
        /*05b0*/ 	.word	0x00017950


	//   ....[155]....
        /*05b4*/ 	.word	0x000179b0


	//   ....[156]....
        /*05b8*/ 	.word	0x00017a80


	//   ....[157]....
        /*05bc*/ 	.word	0x00017b60


	//   ....[158]....
        /*05c0*/ 	.word	0x00017c20


	//   ....[159]....
        /*05c4*/ 	.word	0x00017d00


	//   ....[160]....
        /*05c8*/ 	.word	0x00017dc0


	//   ....[161]....
        /*05cc*/ 	.word	0x00017ea0


	//   ....[162]....
        /*05d0*/ 	.word	0x00017f60


	//   ....[163]....
        /*05d4*/ 	.word	0x00018070


	//   ....[164]....
        /*05d8*/ 	.word	0x00018190


	//----- nvinfo : EIATTR_REG_RECONFIG
	.align		4
.L_265:
        /*05dc*/ 	.byte	0x01, 0x54
	.zero		2


	//----- nvinfo : EIATTR_SYSCALL_OFFSETS
	.align		4
        /*05e0*/ 	.byte	0x04, 0x46
        /*05e2*/ 	.short	(.L_267 - .L_266)


	//   ....[0]....
.L_266:
        /*05e4*/ 	.word	0x00001860


	//   ....[1]....
        /*05e8*/ 	.word	0x00011ce0


	//   ....[2]....
        /*05ec*/ 	.word	0x00011e30


	//   ....[3]....
        /*05f0*/ 	.word	0x00011f20


	//   ....[4]....
        /*05f4*/ 	.word	0x00012cb0


	//----- nvinfo : EIATTR_MBARRIER_INSTR_OFFSETS
	.align		4
.L_267:
        /*05f8*/ 	.byte	0x04, 0x39
        /*05fa*/ 	.short	(.L_269 - .L_268)


	//   ....[0]....
.L_268:
        /*05fc*/ 	.word	0x00000180
        /*0600*/ 	.word	0x000000ff
        /*0604*/ 	.word	0x00038800
        /*0608*/ 	.short	0x0100
        /*060a*/ 	.byte	0x08
	.zero		1


	//   ....[1]....
        /*060c*/ 	.word	0x00000190
        /*0610*/ 	.word	0x000000ff
        /*0614*/ 	.word	0x00038820
        /*0618*/ 	.short	0x0100
        /*061a*/ 	.byte	0x08
	.zero		1


	//   ....[2]....
        /*061c*/ 	.word	0x00000280
        /*0620*/ 	.word	0x000000ff
        /*0624*/ 	.word	0x00038830
        /*0628*/ 	.short	0x0100
        /*062a*/ 	.byte	0x08
	.zero		1


	//   ....[3]....
        /*062c*/ 	.word	0x00000290
        /*0630*/ 	.word	0x000000ff
        /*0634*/ 	.word	0x00038840
        /*0638*/ 	.short	0x0100
        /*063a*/ 	.byte	0x08
	.zero		1


	//   ....[4]....
        /*063c*/ 	.word	0x000002a0
        /*0640*/ 	.word	0x000000ff
        /*0644*/ 	.word	0x00038838
        /*0648*/ 	.short	0x0100
        /*064a*/ 	.byte	0x08
	.zero		1


	//   ....[5]....
        /*064c*/ 	.word	0x000002b0
        /*0650*/ 	.word	0x000000ff
        /*0654*/ 	.word	0x00038848
        /*0658*/ 	.short	0x0100
        /*065a*/ 	.byte	0x08
	.zero		1


	//   ....[6]....
        /*065c*/ 	.word	0x000003e0
        /*0660*/ 	.word	0x000000ff
        /*0664*/ 	.word	0x00038850
        /*0668*/ 	.short	0x0100
        /*066a*/ 	.byte	0x08
	.zero		1


	//   ....[7]....
        /*066c*/ 	.word	0x000003f0
        /*0670*/ 	.word	0x000000ff
        /*0674*/ 	.word	0x00038860
        /*0678*/ 	.short	0x0100
        /*067a*/ 	.byte	0x08
	.zero		1


	//   ....[8]....
        /*067c*/ 	.word	0x00000400
        /*0680*/ 	.word	0x000000ff
        /*0684*/ 	.word	0x00038858
        /*0688*/ 	.short	0x0100
        /*068a*/ 	.byte	0x08
	.zero		1


	//   ....[9]....
        /*068c*/ 	.word	0x00000410
        /*0690*/ 	.word	0x000000ff
        /*0694*/ 	.word	0x00038868
        /*0698*/ 	.short	0x0100
        /*069a*/ 	.byte	0x08
	.zero		1


	//   ....[10]....
        /*069c*/ 	.word	0x00000500
        /*06a0*/ 	.word	0x000000ff
        /*06a4*/ 	.word	0x00038870
        /*06a8*/ 	.short	0x0100
        /*06aa*/ 	.byte	0x06
	.zero		1


	//   ....[11]....
        /*06ac*/ 	.word	0x00000510
        /*06b0*/ 	.word	0x000000ff
        /*06b4*/ 	.word	0x00038880
        /*06b8*/ 	.short	0x0100
        /*06ba*/ 	.byte	0x06
	.zero		1


	//   ....[12]....
        /*06bc*/ 	.word	0x00000520
        /*06c0*/ 	.word	0x000000ff
        /*06c4*/ 	.word	0x00038878
        /*06c8*/ 	.short	0x0100
        /*06ca*/ 	.byte	0x06
	.zero		1


	//   ....[13]....
        /*06cc*/ 	.word	0x00000530
        /*06d0*/ 	.word	0x000000ff
        /*06d4*/ 	.word	0x00038888
        /*06d8*/ 	.short	0x0100
        /*06da*/ 	.byte	0x06
	.zero		1


	//   ....[14]....
        /*06dc*/ 	.word	0x00000660
        /*06e0*/ 	.word	0x000000ff
        /*06e4*/ 	.word	0x00038890
        /*06e8*/ 	.short	0x0100
        /*06ea*/ 	.byte	0x08
	.zero		1


	//   ....[15]....
        /*06ec*/ 	.word	0x00000670
        /*06f0*/ 	.word	0x000000ff
        /*06f4*/ 	.word	0x000388a0
        /*06f8*/ 	.short	0x0100
        /*06fa*/ 	.byte	0x08
	.zero		1


	//   ....[16]....
        /*06fc*/ 	.word	0x00000680
        /*0700*/ 	.word	0x000000ff
        /*0704*/ 	.word	0x00038898
        /*0708*/ 	.short	0x0100
        /*070a*/ 	.byte	0x08
	.zero		1


	//   ....[17]....
        /*070c*/ 	.word	0x00000690
        /*0710*/ 	.word	0x000000ff
        /*0714*/ 	.word	0x000388a8
        /*0718*/ 	.short	0x0100
        /*071a*/ 	.byte	0x08
	.zero		1


	//   ....[18]....
        /*071c*/ 	.word	0x000007d0
        /*0720*/ 	.word	0x000000ff
        /*0724*/ 	.word	0x000388b0
        /*0728*/ 	.short	0x0100
        /*072a*/ 	.byte	0x08
	.zero		1


	//   ....[19]....
        /*072c*/ 	.word	0x000007e0
        /*0730*/ 	.word	0x000000ff
        /*0734*/ 	.word	0x000388c0
        /*0738*/ 	.short	0x0100
        /*073a*/ 	.byte	0x08
	.zero		1


	//   ....[20]....
        /*073c*/ 	.word	0x000007f0
        /*0740*/ 	.word	0x000000ff
        /*0744*/ 	.word	0x000388b8
        /*0748*/ 	.short	0x0100
        /*074a*/ 	.byte	0x08
	.zero		1


	//   ....[21]....
        /*074c*/ 	.word	0x00000800
        /*0750*/ 	.word	0x000000ff
        /*0754*/ 	.word	0x000388c8
        /*0758*/ 	.short	0x0100
        /*075a*/ 	.byte	0x08
	.zero		1


	//   ....[22]....
        /*075c*/ 	.word	0x000018f0
        /*0760*/ 	.word	0x000000ff
        /*0764*/ 	.word	0x00038800
        /*0768*/ 	.short	0x010a
        /*076a*/ 	.byte	0x06
	.zero		1


	//   ....[23]....
        /*076c*/ 	.word	0x000019c0
        /*0770*/ 	.word	0x00000000
        /*0774*/ 	.word	0x00038830
        /*0778*/ 	.short	0x010a
        /*077a*/ 	.byte	0x3f
	.zero		1


	//   ....[24]....
        /*077c*/ 	.word	0x00001a00
        /*0780*/ 	.word	0x00000000
        /*0784*/ 	.word	0x00038830
        /*0788*/ 	.short	0x010a
        /*078a*/ 	.byte	0x3f
	.zero		1


	//   ....[25]....
        /*078c*/ 	.word	0x00004430
        /*0790*/ 	.word	0x000000ff
        /*0794*/ 	.word	0x00000000
        /*0798*/ 	.short	0x0101
        /*079a*/ 	.byte	0x04
	.zero		1


	//   ....[26]....
        /*079c*/ 	.word	0x000057e0
        /*07a0*/ 	.word	0x000000ff
        /*07a4*/ 	.word	0x00038830
        /*07a8*/ 	.short	0x010a
        /*07aa*/ 	.byte	0x3d
	.zero		1


	//   ....[27]....
        /*07ac*/ 	.word	0x00005820
        /*07b0*/ 	.word	0x000000ff
        /*07b4*/ 	.word	0x00038830
        /*07b8*/ 	.short	0x010a
        /*07ba*/ 	.byte	0x3d
	.zero		1


	//   ....[28]....
        /*07bc*/ 	.word	0x00007da0
        /*07c0*/ 	.word	0x000000ff
        /*07c4*/ 	.word	0x00038850
        /*07c8*/ 	.short	0x010a
        /*07ca*/ 	.byte	0x04
	.zero		1


	//   ....[29]....
        /*07cc*/ 	.word	0x00007de0
        /*07d0*/ 	.word	0x000000ff
        /*07d4*/ 	.word	0x00038850
        /*07d8*/ 	.short	0x010a
        /*07da*/ 	.byte	0x04
	.zero		1


	//   ....[30]....
        /*07dc*/ 	.word	0x000086d0
        /*07e0*/ 	.word	0x000000ff
        /*07e4*/ 	.word	0x00000000
        /*07e8*/ 	.short	0x0101
        /*07ea*/ 	.byte	0x3d
	.zero		1


	//   ....[31]....
        /*07ec*/ 	.word	0x00009400
        /*07f0*/ 	.word	0x000000ff
        /*07f4*/ 	.word	0x00000000
        /*07f8*/ 	.short	0x0101
        /*07fa*/ 	.byte	0x04
	.zero		1


	//   ....[32]....
        /*07fc*/ 	.word	0x000095d0
        /*0800*/ 	.word	0x000000ff
        /*0804*/ 	.word	0x00038830
        /*0808*/ 	.short	0x010a
        /*080a*/ 	.byte	0x04
	.zero		1


	//   ....[33]....
        /*080c*/ 	.word	0x00009610
        /*0810*/ 	.word	0x000000ff
        /*0814*/ 	.word	0x00038830
        /*0818*/ 	.short	0x010a
        /*081a*/ 	.byte	0x04
	.zero		1


	//   ....[34]....
        /*081c*/ 	.word	0x0000bf70
        /*0820*/ 	.word	0x000000ff
        /*0824*/ 	.word	0x00038850
        /*0828*/ 	.short	0x010a
        /*082a*/ 	.byte	0x04
	.zero		1


	//   ....[35]....
        /*082c*/ 	.word	0x0000bfb0
        /*0830*/ 	.word	0x000000ff
        /*0834*/ 	.word	0x00038850
        /*0838*/ 	.short	0x010a
        /*083a*/ 	.byte	0x04
	.zero		1


	//   ....[36]....
        /*083c*/ 	.word	0x0000c550
        /*0840*/ 	.word	0x000000ff
        /*0844*/ 	.word	0x00000000
        /*0848*/ 	.short	0x0101
        /*084a*/ 	.byte	0x06
	.zero		1


	//   ....[37]....
        /*084c*/ 	.word	0x0000cf00
        /*0850*/ 	.word	0x000000ff
        /*0854*/ 	.word	0x00000000
        /*0858*/ 	.short	0x0101
        /*085a*/ 	.byte	0x04
	.zero		1


	//   ....[38]....
        /*085c*/ 	.word	0x0000d820
        /*0860*/ 	.word	0x000000ff
        /*0864*/ 	.word	0x00038850
        /*0868*/ 	.short	0x010a
        /*086a*/ 	.byte	0x07
	.zero		1


	//   ....[39]....
        /*086c*/ 	.word	0x0000d860
        /*0870*/ 	.word	0x000000ff
        /*0874*/ 	.word	0x00038850
        /*0878*/ 	.short	0x010a
        /*087a*/ 	.byte	0x07
	.zero		1


	//   ....[40]....
        /*087c*/ 	.word	0x0000deb0
        /*0880*/ 	.word	0x000000ff
        /*0884*/ 	.word	0x00000000
        /*0888*/ 	.short	0x0101
        /*088a*/ 	.byte	0x04
	.zero		1


	//   ....[41]....
        /*088c*/ 	.word	0x0000fe00
        /*0890*/ 	.word	0x000000ff
        /*0894*/ 	.word	0x00000000
        /*0898*/ 	.short	0x0101
        /*089a*/ 	.byte	0x05
	.zero		1


	//   ....[42]....
        /*089c*/ 	.word	0x00012470
        /*08a0*/ 	.word	0x00000000
        /*08a4*/ 	.word	0x00038840
        /*08a8*/ 	.short	0x010a
        /*08aa*/ 	.byte	0x3f
	.zero		1


	//   ....[43]....
        /*08ac*/ 	.word	0x00012a90
        /*08b0*/ 	.word	0x00000000
        /*08b4*/ 	.word	0x00038830
        /*08b8*/ 	.short	0x0107
        /*08ba*/ 	.byte	0x3f
	.zero		1


	//   ....[44]....
        /*08bc*/ 	.word	0x00012b50
        /*08c0*/ 	.word	0x00000000
        /*08c4*/ 	.word	0x00038830
        /*08c8*/ 	.short	0x0101
        /*08ca*/ 	.byte	0x3f
	.zero		1


	//   ....[45]....
        /*08cc*/ 	.word	0x00013630
        /*08d0*/ 	.word	0x00000011
        /*08d4*/ 	.word	0x00038800
        /*08d8*/ 	.short	0x0107
        /*08da*/ 	.byte	0x3f
	.zero		1


	//   ....[46]....
        /*08dc*/ 	.word	0x00013720
        /*08e0*/ 	.word	0x00000011
        /*08e4*/ 	.word	0x00038800
        /*08e8*/ 	.short	0x0101
        /*08ea*/ 	.byte	0x3f
	.zero		1


	//   ....[47]....
        /*08ec*/ 	.word	0x00013740
        /*08f0*/ 	.word	0x00000011
        /*08f4*/ 	.word	0x00038820
        /*08f8*/ 	.short	0x010a
        /*08fa*/ 	.byte	0x3f
	.zero		1


	//   ....[48]....
        /*08fc*/ 	.word	0x00013a90
        /*0900*/ 	.word	0x00000006
        /*0904*/ 	.word	0x00038840
        /*0908*/ 	.short	0x010a
        /*090a*/ 	.byte	0x3f
	.zero		1


	//   ....[49]....
        /*090c*/ 	.word	0x00013f50
        /*0910*/ 	.word	0x00000006
        /*0914*/ 	.word	0x00038830
        /*0918*/ 	.short	0x0107
        /*091a*/ 	.byte	0x3f
	.zero		1


	//   ....[50]....
        /*091c*/ 	.word	0x00014000
        /*0920*/ 	.word	0x00000006
        /*0924*/ 	.word	0x00038830
        /*0928*/ 	.short	0x0101
        /*092a*/ 	.byte	0x3f
	.zero		1


	//   ....[51]....
        /*092c*/ 	.word	0x00014060
        /*0930*/ 	.word	0x00000006
        /*0934*/ 	.word	0x00038860
        /*0938*/ 	.short	0x010a
        /*093a*/ 	.byte	0x3f
	.zero		1


	//   ....[52]....
        /*093c*/ 	.word	0x00014560
        /*0940*/ 	.word	0x00000006
        /*0944*/ 	.word	0x00038850
        /*0948*/ 	.short	0x0107
        /*094a*/ 	.byte	0x3f
	.zero		1


	//   ....[53]....
        /*094c*/ 	.word	0x00014720
        /*0950*/ 	.word	0x00000006
        /*0954*/ 	.word	0x00038850
        /*0958*/ 	.short	0x0101
        /*095a*/ 	.byte	0x3f
	.zero		1


	//   ....[54]....
        /*095c*/ 	.word	0x00014920
        /*0960*/ 	.word	0x00000004
        /*0964*/ 	.word	0x00038860
        /*0968*/ 	.short	0x010a
        /*096a*/ 	.byte	0x3f
	.zero		1


	//   ....[55]....
        /*096c*/ 	.word	0x00014e00
        /*0970*/ 	.word	0x00000004
        /*0974*/ 	.word	0x00038850
        /*0978*/ 	.short	0x0107
        /*097a*/ 	.byte	0x3f
	.zero		1


	//   ....[56]....
        /*097c*/ 	.word	0x00014eb0
        /*0980*/ 	.word	0x00000004
        /*0984*/ 	.word	0x00038850
        /*0988*/ 	.short	0x0101
        /*098a*/ 	.byte	0x3f
	.zero		1


	//   ....[57]....
        /*098c*/ 	.word	0x00015150
        /*0990*/ 	.word	0x00000004
        /*0994*/ 	.word	0x00038820
        /*0998*/ 	.short	0x010a
        /*099a*/ 	.byte	0x3f
	.zero		1


	//   ....[58]....
        /*099c*/ 	.word	0x000152f0
        /*09a0*/ 	.word	0x00000005
        /*09a4*/ 	.word	0x00038840
        /*09a8*/ 	.short	0x010a
        /*09aa*/ 	.byte	0x3f
	.zero		1


	//   ....[59]....
        /*09ac*/ 	.word	0x00015390
        /*09b0*/ 	.word	0x00000017
        /*09b4*/ 	.word	0x00038840
        /*09b8*/ 	.short	0x010a
        /*09ba*/ 	.byte	0x3f
	.zero		1


	//   ....[60]....
        /*09bc*/ 	.word	0x000153d0
        /*09c0*/ 	.word	0x00000005
        /*09c4*/ 	.word	0x00038860
        /*09c8*/ 	.short	0x010a
        /*09ca*/ 	.byte	0x3f
	.zero		1


	//   ....[61]....
        /*09cc*/ 	.word	0x00015410
        /*09d0*/ 	.word	0x00000017
        /*09d4*/ 	.word	0x00038860
        /*09d8*/ 	.short	0x010a
        /*09da*/ 	.byte	0x3f
	.zero		1


	//   ....[62]....
        /*09dc*/ 	.word	0x00015490
        /*09e0*/ 	.word	0x00000003
        /*09e4*/ 	.word	0x00038800
        /*09e8*/ 	.short	0x010a
        /*09ea*/ 	.byte	0x3f
	.zero		1


	//   ....[63]....
        /*09ec*/ 	.word	0x000154e0
        /*09f0*/ 	.word	0x00000000
        /*09f4*/ 	.word	0x00038830
        /*09f8*/ 	.short	0x010a
        /*09fa*/ 	.byte	0x3f
	.zero		1


	//   ....[64]....
        /*09fc*/ 	.word	0x00015540
        /*0a00*/ 	.word	0x00000004
        /*0a04*/ 	.word	0x00038830
        /*0a08*/ 	.short	0x010a
        /*0a0a*/ 	.byte	0x3f
	.zero		1


	//   ....[65]....
        /*0a0c*/ 	.word	0x000155a0
        /*0a10*/ 	.word	0x00000002
        /*0a14*/ 	.word	0x00038850
        /*0a18*/ 	.short	0x010a
        /*0a1a*/ 	.byte	0x3f
	.zero		1


	//   ....[66]....
        /*0a1c*/ 	.word	0x00015600
        /*0a20*/ 	.word	0x00000004
        /*0a24*/ 	.word	0x00038830
        /*0a28*/ 	.short	0x010a
        /*0a2a*/ 	.byte	0x3f
	.zero		1


	//   ....[67]....
        /*0a2c*/ 	.word	0x00015660
        /*0a30*/ 	.word	0x00000002
        /*0a34*/ 	.word	0x00038850
        /*0a38*/ 	.short	0x010a
        /*0a3a*/ 	.byte	0x3f
	.zero		1


	//   ....[68]....
        /*0a3c*/ 	.word	0x000156c0
        /*0a40*/ 	.word	0x00000007
        /*0a44*/ 	.word	0x00038850
        /*0a48*/ 	.short	0x010a
        /*0a4a*/ 	.byte	0x3f
	.zero		1


	//   ....[69]....
        /*0a4c*/ 	.word	0x000157c0
        /*0a50*/ 	.word	0x00000000
        /*0a54*/ 	.word	0x00038840
        /*0a58*/ 	.short	0x010a
        /*0a5a*/ 	.byte	0x3f
	.zero		1


	//   ....[70]....
        /*0a5c*/ 	.word	0x000169f0
        /*0a60*/ 	.word	0x00000011
        /*0a64*/ 	.word	0x00038820
        /*0a68*/ 	.short	0x010a
        /*0a6a*/ 	.byte	0x3f
	.zero		1


	//   ....[71]....
        /*0a6c*/ 	.word	0x00016a40
        /*0a70*/ 	.word	0x00000006
        /*0a74*/ 	.word	0x00038840
        /*0a78*/ 	.short	0x010a
        /*0a7a*/ 	.byte	0x3f
	.zero		1


	//   ....[72]....
        /*0a7c*/ 	.word	0x00017090
        /*0a80*/ 	.word	0x00000006
        /*0a84*/ 	.word	0x00038860
        /*0a88*/ 	.short	0x010a
        /*0a8a*/ 	.byte	0x3f
	.zero		1


	//   ....[73]....
        /*0a8c*/ 	.word	0x00017800
        /*0a90*/ 	.word	0x00000004
        /*0a94*/ 	.word	0x00038860
        /*0a98*/ 	.short	0x010a
        /*0a9a*/ 	.byte	0x3f
	.zero		1


	//   ....[74]....
        /*0a9c*/ 	.word	0x000180b0
        /*0aa0*/ 	.word	0x00000004
        /*0aa4*/ 	.word	0x00038820
        /*0aa8*/ 	.short	0x010a
        /*0aaa*/ 	.byte	0x3f
	.zero		1


	//   ....[75]....
        /*0aac*/ 	.word	0x00018250
        /*0ab0*/ 	.word	0x00000005
        /*0ab4*/ 	.word	0x00038840
        /*0ab8*/ 	.short	0x010a
        /*0aba*/ 	.byte	0x3f
	.zero		1


	//   ....[76]....
        /*0abc*/ 	.word	0x000182a0
        /*0ac0*/ 	.word	0x00000017
        /*0ac4*/ 	.word	0x00038840
        /*0ac8*/ 	.short	0x010a
        /*0aca*/ 	.byte	0x3f
	.zero		1


	//   ....[77]....
        /*0acc*/ 	.word	0x000182f0
        /*0ad0*/ 	.word	0x00000005
        /*0ad4*/ 	.word	0x00038860
        /*0ad8*/ 	.short	0x010a
        /*0ada*/ 	.byte	0x3f
	.zero		1


	//----- nvinfo : EIATTR_NUM_MBARRIERS
	.align		4
.L_269:
        /*0adc*/ 	.byte	0x03, 0x38
        /*0ade*/ 	.short	0x0016


	//----- nvinfo : EIATTR_EXIT_INSTR_OFFSETS
	.align		4
        /*0ae0*/ 	.byte	0x04, 0x1c
        /*0ae2*/ 	.short	(.L_271 - .L_270)


	//   ....[0]....
.L_270:
        /*0ae4*/ 	.word	0x00000950


	//   ....[1]....
        /*0ae8*/ 	.word	0x00011060


	//   ....[2]....
        /*0aec*/ 	.word	0x00015460


	//----- nvinfo : EIATTR_MAX_THREADS
	.align		4
.L_271:
        /*0af0*/ 	.byte	0x04, 0x05
        /*0af2*/ 	.short	(.L_273 - .L_272)
.L_272:
        /*0af4*/ 	.word	0x00000180
        /*0af8*/ 	.word	0x00000001
        /*0afc*/ 	.word	0x00000001


	//----- nvinfo : EIATTR_CRS_STACK_SIZE
	.align		4
.L_273:
        /*0b00*/ 	.byte	0x04, 0x1e
        /*0b02*/ 	.short	(.L_275 - .L_274)
.L_274:
        /*0b04*/ 	.word	0x00000000


	//----- nvinfo : EIATTR_CBANK_PARAM_SIZE
	.align		4
.L_275:
        /*0b08*/ 	.byte	0x03, 0x19
        /*0b0a*/ 	.short	0x0af0


	//----- nvinfo : EIATTR_PARAM_CBANK
	.align		4
        /*0b0c*/ 	.byte	0x04, 0x0a
        /*0b0e*/ 	.short	(.L_277 - .L_276)
	.align		4
.L_276:
        /*0b10*/ 	.word	index@(.nv.constant0._ZN7cutlass13device_kernelIN5flash11enable_sm90INS1_16FlashAttnFwdSm90INS1_25CollectiveMainloopFwdSm90ILi2EN4cute5tupleIJNS5_1CILi1EEES8_S8_EEENS6_IJNS7_ILi128EEENS7_ILi80EEENS7_ILi256EEEEEELi256ENS_6half_tEfNS_4arch4Sm90ELb1ELb0ELb0ELb0ELb1ELb0ELb0ELb1ELb1ELb1ELb0ELb0EEENS1_21CollectiveEpilogueFwdINS6_IJSA_SC_SB_EEES9_SE_SG_Li256ELb0ELb1ELb0ELb0EEENS1_30DynamicPersistentTileSchedulerILi256ELi128ELb0ELb1ELb1EEEEEEEEEvNT_6ParamsE)
        /*0b14*/ 	.short	0x0210
        /*0b16*/ 	.short	0x0af0


	//----- nvinfo : EIATTR_SW_WAR
	.align		4
.L_277:
        /*0b18*/ 	.byte	0x04, 0x36
        /*0b1a*/ 	.short	(.L_279 - .L_278)
.L_278:
        /*0b1c*/ 	.word	0x00000008
.L_279:


//--------------------- .nv.info._ZN7cutlass13device_kernelIN5flash11enable_sm90INS1_16FlashAttnFwdSm90INS1_25CollectiveMainloopFwdSm90ILi2EN4cute5tupleIJNS5_1CILi1EEES8_S8_EEENS6_IJNS7_ILi128EEENS7_ILi80EEENS7_ILi256EEEEEELi256ENS_6half_tEfNS_4arch4Sm90ELb1ELb0ELb0ELb1ELb1ELb0ELb0ELb1ELb1ELb1ELb0ELb0EEENS1_21CollectiveEpilogueFwdINS6_IJSA_SC_SB_EEES9_SE_SG_Li256ELb1ELb1ELb0ELb0EEENS1_36VarlenDynamicPersistentTileSchedulerILi128ELi80ELi256ELi128ELb0ELb1ELb1ELb1ELb1ELb1EEEEEEEEEvNT_6ParamsE --------------------------
	.section	.nv.info._ZN7cutlass13device_kernelIN5flash11enable_sm90INS1_16FlashAttnFwdSm90INS1_25CollectiveMainloopFwdSm90ILi2EN4cute5tupleIJNS5_1CILi1EEES8_S8_EEENS6_IJNS7_ILi128EEENS7_ILi80EEENS7_ILi256EEEEEELi256ENS_6half_tEfNS_4arch4Sm90ELb1ELb0ELb0ELb1ELb1ELb0ELb0ELb1ELb1ELb1ELb0ELb0EEENS1_21CollectiveEpilogueFwdINS6_IJSA_SC_SB_EEES9_SE_SG_Li256ELb1ELb1ELb0ELb0EEENS1_36VarlenDynamicPersistentTileSchedulerILi128ELi80ELi256ELi128ELb0ELb1ELb1ELb1ELb1ELb1EEEEEEEEEvNT_6ParamsE,"",@"SHT_CUDA_INFO"
	.sectionflags	@""
	.align	4


	//----- nvinfo : EIATTR_CUDA_API_VERSION
	.align		4
        /*0000*/ 	.byte	0x04, 0x37
        /*0002*/ 	.short	(.L_281 - .L_280)
.L_280:
        /*0004*/ 	.word	0x00000082


	//----- nvinfo : EIATTR_KPARAM_INFO
	.align		4
.L_281:
        /*0008*/ 	.byte	0x04, 0x17
        /*000a*/ 	.short	(.L_283 - .L_282)
.L_282:
        /*000c*/ 	.word	0x00000000
        /*0010*/ 	.short	0x0000
        /*0012*/ 	.short	0x0070
        /*0014*/ 	.byte	0x00, 0xf0, 0x01, 0x2a


	//----- nvinfo : EIATTR_SPARSE_MMA_MASK
	.align		4
.L_283:
        /*0018*/ 	.byte	0x03, 0x50
        /*001a*/ 	.short	0x0000


	//----- nvinfo : EIATTR_MAXREG_COUNT
	.align		4
        /*001c*/ 	.byte	0x03, 0x1b
        /*001e*/ 	.short	0x00a8


	//----- nvinfo : EIATTR_NUM_BARRIERS
	.align		4
        /*0020*/ 	.byte	0x02, 0x4c
        /*0022*/ 	.byte	0x09
	.zero		1


	//----- nvinfo : EIATTR_EXTERNS
	.align		4
        /*0024*/ 	.byte	0x04, 0x0f
        /*0026*/ 	.short	(.L_285 - .L_284)


	//   ....[0]....
	.align		4
.L_284:
        /*0028*/ 	.word	index@(__assertfail)


	//----- nvinfo : EIATTR_ANNOTATIONS
	.align		4
.L_285:
        /*002c*/ 	.byte	0x04, 0x55
        /*002e*/ 	.short	(.L_287 - .L_286)


	//   ....[0]....
.L_286:
        /* <DEDUP_REMOVED lines=20> */


	//----- nvinfo : EIATTR_MERCURY_ISA_VERSION
	.align		4
.L_287:
        /*0160*/ 	.byte	0x03, 0x5f
        /*0162*/ 	.short	0x0101


	//----- nvinfo : EIATTR_UNUSED_LOAD_BYTE_OFFSET
	.align		4
        /*0164*/ 	.byte	0x04, 0x44
        /*0166*/ 	.short	(.L_289 - .L_288)


	//   ....[0]....
.L_288:
        /*0168*/ 	.word	0x00000950
        /*016c*/ 	.word	0x0000fff0


	//   ....[1]....
        /*0170*/ 	.word	0x0000e7d0
        /*0174*/ 	.word	0x0000fff0


	//----- nvinfo : EIATTR_INT_WARP_WIDE_INSTR_OFFSETS
	.align		4
.L_289:
        /*0178*/ 	.byte	0x04, 0x31
        /*017a*/ 	.short	(.L_291 - .L_290)


	//   ....[0]....
.L_290:
        /*017c*/ 	.word	0x000000c0


	//   ....[1]....
        /*0180*/ 	.word	0x000000d0


	//   ....[2]....
        /*0184*/ 	.word	0x00000170


	//   ....[3]....
        /*0188*/ 	.word	0x00012a60


	//   ....[4]....
        /*018c*/ 	.word	0x00012af0


	//   ....[5]....
        /*0190*/ 	.word	0x00015aa0


	//   ....[6]....
        /*0194*/ 	.word	0x00015b30


	//----- nvinfo : EIATTR_COOP_GROUP_MASK_REGIDS
	.align		4
.L_291:
        /*0198*/ 	.byte	0x04, 0x29
        /*019a*/ 	.short	(.L_293 - .L_292)


	//   ....[0]....
.L_292:
        /*019c*/ 	.word	0xffffffff


	//   ....[1]....
        /*01a0*/ 	.word	0xffffffff


	//   ....[2]....
        /*01a4*/ 	.word	0xffffffff


	//   ....[3]....
        /*01a8*/ 	.word	0xffffffff


	//   ....[4]....
        /*01ac*/ 	.word	0xffffffff


	//   ....[5]....
        /*01b0*/ 	.word	0xffffffff


	//   ....[6]....
        /*01b4*/ 	.word	0xffffffff


	//   ....[7]....
        /*01b8*/ 	.word	0xffffffff


	//   ....[8]....
        /*01bc*/ 	.word	0xffffffff


	//   ....[9]....
        /*01c0*/ 	.word	0xffffffff


	//   ....[10]....
        /*01c4*/ 	.word	0xffffffff


	//   ....[11]....
        /*01c8*/ 	.word	0xffffffff


	//   ....[12]....
        /*01cc*/ 	.word	0xffffffff


	//   ....[13]....
        /*01d0*/ 	.word	0xffffffff


	//   ....[14]....
        /*01d4*/ 	.word	0xffffffff


	//   ....[15]....
        /*01d8*/ 	.word	0xffffffff


	//   ....[16]....
        /*01dc*/ 	.word	0xffffffff


	//   ....[17]....
        /*01e0*/ 	.word	0xffffffff


	//   ....[18]....
        /*01e4*/ 	.word	0xffffffff


	//   ....[19]....
        /*01e8*/ 	.word	0xffffffff


	//   ....[20]....
        /*01ec*/ 	.word	0xffffffff


	//   ....[21]....
        /*01f0*/ 	.word	0xffffffff


	//   ....[22]....
        /*01f4*/ 	.word	0xffffffff


	//   ....[23]....
        /*01f8*/ 	.word	0xffffffff


	//   ....[24]....
        /*01fc*/ 	.word	0xffffffff


	//   ....[25]....
        /*0200*/ 	.word	0xffffffff


	//   ....[26]....
        /*0204*/ 	.word	0xffffffff


	//   ....[27]....
        /*0208*/ 	.word	0xffffffff


	//   ....[28]....
        /*020c*/ 	.word	0xffffffff


	//   ....[29]....
        /*0210*/ 	.word	0xffffffff


	//   ....[30]....
        /*0214*/ 	.word	0xffffffff


	//   ....[31]....
        /*0218*/ 	.word	0xffffffff


	//   ....[32]....
        /*021c*/ 	.word	0xffffffff


	//   ....[33]....
        /*0220*/ 	.word	0xffffffff


	//   ....[34]....
        /*0224*/ 	.word	0xffffffff


	//   ....[35]....
        /*0228*/ 	.word	0xffffffff


	//   ....[36]....
        /*022c*/ 	.word	0xffffffff


	//   ....[37]....
        /*0230*/ 	.word	0xffffffff


	//   ....[38]....
        /*0234*/ 	.word	0xffffffff


	//   ....[39]....
        /*0238*/ 	.word	0xffffffff


	//   ....[40]....
        /*023c*/ 	.word	0xffffffff


	//   ....[41]....
        /*0240*/ 	.word	0xffffffff


	//   ....[42]....
        /*0244*/ 	.word	0xffffffff


	//   ....[43]....
        /*0248*/ 	.word	0xffffffff


	//   ....[44]....
        /*024c*/ 	.word	0xffffffff


	//   ....[45]....
        /*0250*/ 	.word	0xffffffff


	//   ....[46]....
        /*0254*/ 	.word	0xffffffff


	//   ....[47]....
        /*0258*/ 	.word	0xffffffff


	//   ....[48]....
        /*025c*/ 	.word	0xffffffff


	//   ....[49]....
        /*0260*/ 	.word	0xffffffff


	//   ....[50]....
        /*0264*/ 	.word	0xffffffff


	//   ....[51]....
        /*0268*/ 	.word	0xffffffff


	//   ....[52]....
        /*026c*/ 	.word	0xffffffff


	//   ....[53]....
        /*0270*/ 	.word	0xffffffff


	//   ....[54]....
        /*0274*/ 	.word	0xffffffff


	//   ....[55]....
        /*0278*/ 	.word	0xffffffff


	//   ....[56]....
        /*027c*/ 	.word	0xffffffff


	//   ....[57]....
        /*0280*/ 	.word	0xffffffff


	//   ....[58]....
        /*0284*/ 	.word	0xffffffff


	//   ....[59]....
        /*0288*/ 	.word	0xffffffff


	//   ....[60]....
        /*028c*/ 	.word	0xffffffff


	//   ....[61]....
        /*0290*/ 	.word	0xffffffff


	//   ....[62]....
        /*0294*/ 	.word	0xffffffff


	//   ....[63]....
        /*0298*/ 	.word	0xffffffff


	//   ....[64]....
        /*029c*/ 	.word	0xffffffff


	//   ....[65]....
        /*02a0*/ 	.word	0xffffffff


	//   ....[66]....
        /*02a4*/ 	.word	0xffffffff


	//   ....[67]....
        /*02a8*/ 	.word	0xffffffff


	//   ....[68]....
        /*02ac*/ 	.word	0xffffffff


	//   ....[69]....
        /*02b0*/ 	.word	0xffffffff


	//   ....[70]....
        /*02b4*/ 	.word	0xffffffff


	//   ....[71]....
        /*02b8*/ 	.word	0xffffffff


	//   ....[72]....
        /*02bc*/ 	.word	0xffffffff


	//   ....[73]....
        /*02c0*/ 	.word	0xffffffff


	//   ....[74]....
        /*02c4*/ 	.word	0xffffffff


	//   ....[75]....
        /*02c8*/ 	.word	0xffffffff


	//   ....[76]....
        /*02cc*/ 	.word	0xffffffff


	//   ....[77]....
        /*02d0*/ 	.word	0xffffffff


	//   ....[78]....
        /*02d4*/ 	.word	0xffffffff


	//   ....[79]....
        /*02d8*/ 	.word	0xffffffff


	//   ....[80]....
        /*02dc*/ 	.word	0xffffffff


	//   ....[81]....
        /*02e0*/ 	.word	0xffffffff


	//   ....[82]....
        /*02e4*/ 	.word	0xffffffff


	//   ....[83]....
        /*02e8*/ 	.word	0xffffffff


	//   ....[84]....
        /*02ec*/ 	.word	0xffffffff


	//   ....[85]....
        /*02f0*/ 	.word	0xffffffff


	//   ....[86]....
        /*02f4*/ 	.word	0xffffffff


	//   ....[87]....
        /*02f8*/ 	.word	0xffffffff


	//   ....[88]....
        /*02fc*/ 	.word	0xffffffff


	//   ....[89]....
        /*0300*/ 	.word	0xffffffff


	//   ....[90]....
        /*0304*/ 	.word	0xffffffff


	//   ....[91]....
        /*0308*/ 	.word	0xffffffff


	//   ....[92]....
        /*030c*/ 	.word	0xffffffff


	//   ....[93]....
        /*0310*/ 	.word	0xffffffff


	//   ....[94]....
        /*0314*/ 	.word	0xffffffff


	//   ....[95]....
        /*0318*/ 	.word	0xffffffff


	//   ....[96]....
        /*031c*/ 	.word	0xffffffff


	//   ....[97]....
        /*0320*/ 	.word	0xffffffff


	//   ....[98]....
        /*0324*/ 	.word	0xffffffff


	//   ....[99]....
        /*0328*/ 	.word	0xffffffff


	//   ....[100]....
        /*032c*/ 	.word	0xffffffff


	//   ....[101]....
        /*0330*/ 	.word	0xffffffff


	//   ....[102]....
        /*0334*/ 	.word	0xffffffff


	//   ....[103]....
        /*0338*/ 	.word	0xffffffff


	//   ....[104]....
        /*033c*/ 	.word	0xffffffff


	//   ....[105]....
        /*0340*/ 	.word	0xffffffff


	//   ....[106]....
        /*0344*/ 	.word	0xffffffff


	//   ....[107]....
        /*0348*/ 	.word	0xffffffff


	//   ....[108]....
        /*034c*/ 	.word	0xffffffff


	//   ....[109]....
        /*0350*/ 	.word	0xffffffff


	//   ....[110]....
        /*0354*/ 	.word	0xffffffff


	//   ....[111]....
        /*0358*/ 	.word	0xffffffff


	//   ....[112]....
        /*035c*/ 	.word	0xffffffff


	//   ....[113]....
        /*0360*/ 	.word	0xffffffff


	//   ....[114]....
        /*0364*/ 	.word	0xffffffff


	//   ....[115]....
        /*0368*/ 	.word	0xffffffff


	//   ....[116]....
        /*036c*/ 	.word	0xffffffff


	//   ....[117]....
        /*0370*/ 	.word	0xffffffff


	//   ....[118]....
        /*0374*/ 	.word	0xffffffff


	//   ....[119]....
        /*0378*/ 	.word	0xffffffff


	//   ....[120]....
        /*037c*/ 	.word	0xffffffff


	//   ....[121]....
        /*0380*/ 	.word	0xffffffff


	//   ....[122]....
        /*0384*/ 	.word	0xffffffff


	//   ....[123]....
        /*0388*/ 	.word	0xffffffff


	//   ....[124]....
        /*038c*/ 	.word	0xffffffff


	//   ....[125]....
        /*0390*/ 	.word	0xffffffff


	//   ....[126]....
        /*0394*/ 	.word	0xffffffff


	//   ....[127]....
        /*0398*/ 	.word	0xffffffff


	//   ....[128]....
        /*039c*/ 	.word	0xffffffff


	//   ....[129]....
        /*03a0*/ 	.word	0xffffffff


	//   ....[130]....
        /*03a4*/ 	.word	0xffffffff


	//   ....[131]....
        /*03a8*/ 	.word	0xffffffff


	//   ....[132]....
        /*03ac*/ 	.word	0xffffffff


	//   ....[133]....
        /*03b0*/ 	.word	0xffffffff


	//   ....[134]....
        /*03b4*/ 	.word	0xffffffff


	//   ....[135]....
        /*03b8*/ 	.word	0xffffffff


	//   ....[136]....
        /*03bc*/ 	.word	0xffffffff


	//   ....[137]....
        /*03c0*/ 	.word	0x0500000f


	//   ....[138]....
        /*03c4*/ 	.word	0x0500000f


	//   ....[139]....
        /*03c8*/ 	.word	0x0500000f


	//   ....[140]....
        /*03cc*/ 	.word	0x0500000f


	//   ....[141]....
        /*03d0*/ 	.word	0x0500000f


	//   ....[142]....
        /*03d4*/ 	.word	0x0500000f


	//   ....[143]....
        /*03d8*/ 	.word	0x0500000f


	//   ....[144]....
        /*03dc*/ 	.word	0x0500000f


	//   ....[145]....
        /*03e0*/ 	.word	0x0500000f


	//   ....[146]....
        /*03e4*/ 	.word	0x0500000f


	//   ....[147]....
        /*03e8*/ 	.word	0x0500000f


	//   ....[148]....
        /*03ec*/ 	.word	0x0500000f


	//   ....[149]....
        /*03f0*/ 	.word	0x0500000f


	//   ....[150]....
        /*03f4*/ 	.word	0x0500000f


	//   ....[151]....
        /*03f8*/ 	.word	0x0500000f


	//   ....[152]....
        /*03fc*/ 	.word	0x0500000f


	//   ....[153]....
        /*0400*/ 	.word	0x0500000f


	//   ....[154]....
        /*0404*/ 	.word	0x0500000f


	//   ....[155]....
        /*0408*/ 	.word	0x0500000f


	//   ....[156]....
        /*040c*/ 	.word	0x0500000f


	//   ....[157]....
        /*0410*/ 	.word	0x0500000f


	//   ....[158]....
        /*0414*/ 	.word	0x0500000f


	//   ....[159]....
        /*0418*/ 	.word	0x0500000f


	//   ....[160]....
        /*041c*/ 	.word	0x0500000f


	//   ....[161]....
        /*0420*/ 	.word	0x0500000f


	//   ....[162]....
        /*0424*/ 	.word	0x0500000f


	//   ....[163]....
        /*0428*/ 	.word	0x0500000f


	//   ....[164]....
        /*042c*/ 	.word	0x0500000f


	//   ....[165]....
        /*0430*/ 	.word	0x0500000f


	//   ....[166]....
        /*0434*/ 	.word	0x0500000f


	//   ....[167]....
        /*0438*/ 	.word	0x0500000f


	//   ....[168]....
        /*043c*/ 	.word	0x0500000f


	//   ....[169]....
        /*0440*/ 	.word	0x0500000f


	//   ....[170]....
        /*0444*/ 	.word	0x0500000f


	//   ....[171]....
        /*0448*/ 	.word	0x0500000f


	//   ....[172]....
        /*044c*/ 	.word	0x0500000f


	//   ....[173]....
        /*0450*/ 	.word	0x0500000f


	//   ....[174]....
        /*0454*/ 	.word	0x0500000f


	//   ....[175]....
        /*0458*/ 	.word	0x0500000f


	//   ....[176]....
        /*045c*/ 	.word	0x0500000f


	//   ....[177]....
        /*0460*/ 	.word	0x0500000f


	//   ....[178]....
        /*0464*/ 	.word	0x0500000f


	//   ....[179]....
        /*0468*/ 	.word	0x0500000f


	//   ....[180]....
        /*046c*/ 	.word	0x0500000f


	//   ....[181]....
        /*0470*/ 	.word	0x0500000f


	//   ....[182]....
        /*0474*/ 	.word	0x0500000f


	//   ....[183]....
        /*0478*/ 	.word	0x0500000f


	//   ....[184]....
        /*047c*/ 	.word	0x0500000f


	//   ....[185]....
        /*0480*/ 	.word	0x0500000f


	//   ....[186]....
        /*0484*/ 	.word	0x0500000f


	//   ....[187]....
        /*0488*/ 	.word	0x0500000f


	//   ....[188]....
        /*048c*/ 	.word	0x0500000f


	//   ....[189]....
        /*0490*/ 	.word	0x0500000f


	//   ....[190]....
        /*0494*/ 	.word	0x0500000f


	//   ....[191]....
        /*0498*/ 	.word	0x0500000f


	//   ....[192]....
        /*049c*/ 	.word	0x0500000f


	//   ....[193]....
        /*04a0*/ 	.word	0x0500000f


	//   ....[194]....
        /*04a4*/ 	.word	0x0500000f


	//   ....[195]....
        /*04a8*/ 	.word	0x0500000f


	//   ....[196]....
        /*04ac*/ 	.word	0x0500000f


	//   ....[197]....
        /*04b0*/ 	.word	0x0500000f


	//   ....[198]....
        /*04b4*/ 	.word	0x0500000f


	//   ....[199]....
        /*04b8*/ 	.word	0x0500000f


	//   ....[200]....
        /*04bc*/ 	.word	0x0500000f


	//   ....[201]....
        /*04c0*/ 	.word	0x0500000f


	//   ....[202]....
        /*04c4*/ 	.word	0x0500000f


	//   ....[203]....
        /*04c8*/ 	.word	0x0500000f


	//   ....[204]....
        /*04cc*/ 	.word	0x0500000f


	//   ....[205]....
        /*04d0*/ 	.word	0x0500000f


	//   ....[206]....
        /*04d4*/ 	.word	0x0500000f


	//   ....[207]....
        /*04d8*/ 	.word	0x0500000f


	//   ....[208]....
        /*04dc*/ 	.word	0x0500000f


	//   ....[209]....
        /*04e0*/ 	.word	0x0500000f


	//   ....[210]....
        /*04e4*/ 	.word	0x0500000f


	//   ....[211]....
        /*04e8*/ 	.word	0x0500000f


	//----- nvinfo : EIATTR_COOP_GROUP_INSTR_OFFSETS
	.align		4
.L_293:
        /*04ec*/ 	.byte	0x04, 0x28
        /*04ee*/ 	.short	(.L_295 - .L_294)


	//   ....[0]....
.L_294:
        /*04f0*/ 	.word	0x00000070


	//   ....[1]....
        /*04f4*/ 	.word	0x000000b0


	//   ....[2]....
        /*04f8*/ 	.word	0x000002d0


	//   ....[3]....
        /*04fc*/ 	.word	0x00000430


	//   ....[4]....
        /*0500*/ 	.word	0x00000550


	//   ....[5]....
        /*0504*/ 	.word	0x000006b0


	//   ....[6]....
        /*0508*/ 	.word	0x000018f0


	//   ....[7]....
        /*050c*/ 	.word	0x00004360


	//   ....[8]....
        /*0510*/ 	.word	0x000043a0


	//   ....[9]....
        /*0514*/ 	.word	0x00004a10


	//   ....[10]....
        /*0518*/ 	.word	0x00004b40


	//   ....[11]....
        /*051c*/ 	.word	0x00004e00


	//   ....[12]....
        /*0520*/ 	.word	0x00004f70


	//   ....[13]....
        /*0524*/ 	.word	0x00008390


	//   ....[14]....
        /*0528*/ 	.word	0x000087c0


	//   ....[15]....
        /*052c*/ 	.word	0x000087e0


	//   ....[16]....
        /*0530*/ 	.word	0x00008840


	//   ....[17]....
        /*0534*/ 	.word	0x00008de0


	//   ....[18]....
        /*0538*/ 	.word	0x00008e40


	//   ....[19]....
        /*053c*/ 	.word	0x0000c6f0


	//   ....[20]....
        /*0540*/ 	.word	0x0000c700


	//   ....[21]....
        /*0544*/ 	.word	0x0000c760


	//   ....[22]....
        /*0548*/ 	.word	0x0000c780


	//   ....[23]....
        /*054c*/ 	.word	0x0000dad0


	//   ....[24]....
        /*0550*/ 	.word	0x0000db00


	//   ....[25]....
        /*0554*/ 	.word	0x0000db90


	//   ....[26]....
        /*0558*/ 	.word	0x0000dbb0


	//   ....[27]....
        /*055c*/ 	.word	0x0000f940


	//   ....[28]....
        /*0560*/ 	.word	0x0000f970


	//   ....[29]....
        /*0564*/ 	.word	0x0000f9a0


	//   ....[30]....
        /*0568*/ 	.word	0x0000fa10


	//   ....[31]....
        /*056c*/ 	.word	0x00010290


	//   ....[32]....
        /*0570*/ 	.word	0x000102d0


	//   ....[33]....
        /*0574*/ 	.word	0x00010420


	//   ....[34]....
        /*0578*/ 	.word	0x00010440


	//   ....[35]....
        /*057c*/ 	.word	0x00010580


	//   ....[36]....
        /*0580*/ 	.word	0x000105a0


	//   ....[37]....
        /*0584*/ 	.word	0x000106f0


	//   ....[38]....
        /*0588*/ 	.word	0x00010710


	//   ....[39]....
        /*058c*/ 	.word	0x00011130


	//   ....[40]....
        /*0590*/ 	.word	0x00011150


	//   ....[41]....
        /*0594*/ 	.word	0x00011290


	//   ....[42]....
        /*0598*/ 	.word	0x000112b0


	//   ....[43]....
        /*059c*/ 	.word	0x000113f0


	//   ....[44]....
        /*05a0*/ 	.word	0x00011410


	//   ....[45]....
        /*05a4*/ 	.word	0x00011560


	//   ....[46]....
        /*05a8*/ 	.word	0x00011580


	//   ....[47]....
        /*05ac*/ 	.word	0x00011740


	//   ....[48]....
        /*05b0*/ 	.word	0x00011910


	//   ....[49]....
        /*05b4*/ 	.word	0x00011940


	//   ....[50]....
        /*05b8*/ 	.word	0x00011970


	//   ....[51]....
        /*05bc*/ 	.word	0x000119a0


	//   ....[52]....
        /*05c0*/ 	.word	0x000119d0


	//   ....[53]....
        /*05c4*/ 	.word	0x00011a00


	//   ....[54]....
        /*05c8*/ 	.word	0x00011b50


	//   ....[55]....
        /*05cc*/ 	.word	0x00011b80


	//   ....[56]....
        /*05d0*/ 	.word	0x00011bb0


	//   ....[57]....
        /*05d4*/ 	.word	0x00011be0


	//   ....[58]....
        /*05d8*/ 	.word	0x00011c10


	//   ....[59]....
        /*05dc*/ 	.word	0x00011c40


	//   ....[60]....
        /*05e0*/ 	.word	0x00011cd0


	//   ....[61]....
        /*05e4*/ 	.word	0x00011d30


	//   ....[62]....
        /*05e8*/ 	.word	0x00011dc0


	//   ....[63]....
        /*05ec*/ 	.word	0x00013670


	//   ....[64]....
        /*05f0*/ 	.word	0x000136b0


	//   ....[65]....
        /*05f4*/ 	.word	0x000136e0


	//   ....[66]....
        /*05f8*/ 	.word	0x00013790


	//   ....[67]....
        /*05fc*/ 	.word	0x000137d0


	//   ....[68]....
        /*0600*/ 	.word	0x00013830


	//   ....[69]....
        /*0604*/ 	.word	0x00013870


	//   ....[70]....
        /*0608*/ 	.word	0x000138d0


	//   ....[71]....
        /*060c*/ 	.word	0x000138f0


	//   ....[72]....
        /*0610*/ 	.word	0x00013920


	//   ....[73]....
        /*0614*/ 	.word	0x00014140


	//   ....[74]....
        /*0618*/ 	.word	0x00014170


	//   ....[75]....
        /*061c*/ 	.word	0x000141d0


	//   ....[76]....
        /*0620*/ 	.word	0x00014240


	//   ....[77]....
        /*0624*/ 	.word	0x00014280


	//   ....[78]....
        /*0628*/ 	.word	0x00014300


	//   ....[79]....
        /*062c*/ 	.word	0x00014350


	//   ....[80]....
        /*0630*/ 	.word	0x000143c0


	//   ....[81]....
        /*0634*/ 	.word	0x00014410


	//   ....[82]....
        /*0638*/ 	.word	0x00014480


	//   ....[83]....
        /*063c*/ 	.word	0x000144d0


	//   ....[84]....
        /*0640*/ 	.word	0x00014540


	//   ....[85]....
        /*0644*/ 	.word	0x00014580


	//   ....[86]....
        /*0648*/ 	.word	0x000145f0


	//   ....[87]....
        /*064c*/ 	.word	0x00014600


	//   ....[88]....
        /*0650*/ 	.word	0x00014650


	//   ....[89]....
        /*0654*/ 	.word	0x00014e40


	//   ....[90]....
        /*0658*/ 	.word	0x00014e80


	//   ....[91]....
        /*065c*/ 	.word	0x00014ea0


	//   ....[92]....
        /*0660*/ 	.word	0x00014f60


	//   ....[93]....
        /*0664*/ 	.word	0x00014f90


	//   ....[94]....
        /*0668*/ 	.word	0x00014fe0


	//   ....[95]....
        /*066c*/ 	.word	0x00015010


	//   ....[96]....
        /*0670*/ 	.word	0x00015060


	//   ....[97]....
        /*0674*/ 	.word	0x00015090


	//   ....[98]....
        /*0678*/ 	.word	0x00015100


	//   ....[99]....
        /*067c*/ 	.word	0x000153e0


	//   ....[100]....
        /*0680*/ 	.word	0x00015400


	//   ....[101]....
        /*0684*/ 	.word	0x00015410


	//   ....[102]....
        /*0688*/ 	.word	0x000154c0


	//   ....[103]....
        /*068c*/ 	.word	0x000154d0


	//   ....[104]....
        /*0690*/ 	.word	0x00015580


	//   ....[105]....
        /*0694*/ 	.word	0x00015590


	//   ....[106]....
        /*0698*/ 	.word	0x00015640


	//   ....[107]....
        /*069c*/ 	.word	0x00015650


	//   ....[108]....
        /*06a0*/ 	.word	0x00015660


	//   ....[109]....
        /*06a4*/ 	.word	0x00015c80


	//   ....[110]....
        /*06a8*/ 	.word	0x00015cc0


	//   ....[111]....
        /*06ac*/ 	.word	0x00015d00


	//   ....[112]....
        /*06b0*/ 	.word	0x00015d30


	//   ....[113]....
        /*06b4*/ 	.word	0x00015d50


	//   ....[114]....
        /*06b8*/ 	.word	0x00015e00


	//   ....[115]....
        /*06bc*/ 	.word	0x00015eb0


	//   ....[116]....
        /*06c0*/ 	.word	0x00015ee0


	//   ....[117]....
        /*06c4*/ 	.word	0x00015ef0


	//   ....[118]....
        /*06c8*/ 	.word	0x00015f80


	//   ....[119]....
        /*06cc*/ 	.word	0x000163b0


	//   ....[120]....
        /*06d0*/ 	.word	0x000163e0


	//   ....[121]....
        /*06d4*/ 	.word	0x00016410


	//   ....[122]....
        /*06d8*/ 	.word	0x00016440


	//   ....[123]....
        /*06dc*/ 	.word	0x00016470


	//   ....[124]....
        /*06e0*/ 	.word	0x000164a0


	//   ....[125]....
        /*06e4*/ 	.word	0x000164d0


	//   ....[126]....
        /*06e8*/ 	.word	0x00016500


	//   ....[127]....
        /*06ec*/ 	.word	0x00016680


	//   ....[128]....
        /*06f0*/ 	.word	0x000166b0


	//   ....[129]....
        /*06f4*/ 	.word	0x000166e0


	//   ....[130]....
        /*06f8*/ 	.word	0x00016710


	//   ....[131]....
        /*06fc*/ 	.word	0x00016740


	//   ....[132]....
        /*0700*/ 	.word	0x00016770


	//   ....[133]....
        /*0704*/ 	.word	0x00016830


	//   ....[134]....
        /*0708*/ 	.word	0x00016850


	//   ....[135]....
        /*070c*/ 	.word	0x000168c0


	//   ....[136]....
        /*0710*/ 	.word	0x00016f60


	//   ....[137]....
        /*0714*/ 	.word	0x00017530


	//   ....[138]....
        /*0718*/ 	.word	0x00017620


	//   ....[139]....
        /*071c*/ 	.word	0x000176f0


	//   ....[140]....
        /*0720*/ 	.word	0x00017760


	//   ....[141]....
        /*0724*/ 	.word	0x00017800


	//   ....[142]....
        /*0728*/ 	.word	0x000178e0


	//   ....[143]....
        /*072c*/ 	.word	0x000179e0


	//   ....[144]....
        /*0730*/ 	.word	0x00017a50


	//   ....[145]....
        /*0734*/ 	.word	0x00017b40


	//   ....[146]....
        /*0738*/ 	.word	0x00017bb0


	//   ....[147]....
        /*073c*/ 	.word	0x00017c90


	//   ....[148]....
        /*0740*/ 	.word	0x00017d40


	//   ....[149]....
        /*0744*/ 	.word	0x00017db0


	//   ....[150]....
        /*0748*/ 	.word	0x00017e30


	//   ....[151]....
        /*074c*/ 	.word	0x00017f10


	//   ....[152]....
        /*0750*/ 	.word	0x00017f90


	//   ....[153]....
        /*0754*/ 	.word	0x00018080


	//   ....[154]....
        /*0758*/ 	.word	0x00018100


	//   ....[155]....
        /*075c*/ 	.word	0x000181f0


	//   ....[156]....
        /*0760*/ 	.word	0x00018270


	//   ....[157]....
        /*0764*/ 	.word	0x00018360


	//   ....[158]....
        /*0768*/ 	.word	0x000183e0


	//   ....[159]....
        /*076c*/ 	.word	0x000184d0


	//   ....[160]....
        /*0770*/ 	.word	0x00018550


	//   ....[161]....
        /*0774*/ 	.word	0x00018630


	//   ....[162]....
        /*0778*/ 	.word	0x000186b0


	//   ....[163]....
        /*077c*/ 	.word	0x00018780


	//   ....[164]....
        /*0780*/ 	.word	0x000188b0


	//   ....[165]....
        /*0784*/ 	.word	0x00018980


	//   ....[166]....
        /*0788*/ 	.word	0x00018a50


	//   ....[167]....
        /*078c*/ 	.word	0x00018b30


	//   ....[168]....
        /*0790*/ 	.word	0x00018b90


	//   ....[169]....
        /*0794*/ 	.word	0x00018c70


	//   ....[170]....
        /*0798*/ 	.word	0x00018cd0


	//   ....[171]....
        /*079c*/ 	.word	0x00018db0


	//   ....[172]....
        /*07a0*/ 	.word	0x00018e10


	//   ....[173]....
        /*07a4*/ 	.word	0x00018f20


	//   ....[174]....
        /*07a8*/ 	.word	0x00019010


	//   ....[175]....
        /*07ac*/ 	.word	0x000190b0


	//   ....[176]....
        /*07b0*/ 	.word	0x00019110


	//   ....[177]....
        /*07b4*/ 	.word	0x00019230


	//   ....[178]....
        /*07b8*/ 	.word	0x00019290


	//   ....[179]....
        /*07bc*/ 	.word	0x000193b0


	//   ....[180]....
        /*07c0*/ 	.word	0x00019410


	//   ....[181]....
        /*07c4*/ 	.word	0x00019530


	//   ....[182]....
        /*07c8*/ 	.word	0x00019590


	//   ....[183]....
        /*07cc*/ 	.word	0x00019660


	//   ....[184]....
        /*07d0*/ 	.word	0x000197c0


	//   ....[185]....
        /*07d4*/ 	.word	0x00019870


	//   ....[186]....
        /*07d8*/ 	.word	0x000199c0


	//   ....[187]....
        /*07dc*/ 	.word	0x00019a70


	//   ....[188]....
        /*07e0*/ 	.word	0x00019ad0


	//   ....[189]....
        /*07e4*/ 	.word	0x00019b90


	//   ....[190]....
        /*07e8*/ 	.word	0x00019c70


	//   ....[191]....
        /*07ec*/ 	.word	0x00019d30


	//   ....[192]....
        /*07f0*/ 	.word	0x00019e10


	//   ....[193]....
        /*07f4*/ 	.word	0x00019ed0


	//   ....[194]....
        /*07f8*/ 	.word	0x00019fe0


	//   ....[195]....
        /*07fc*/ 	.word	0x0001a080


	//   ....[196]....
        /*0800*/ 	.word	0x0001a1a0


	//   ....[197]....
        /*0804*/ 	.word	0x0001a210


	//   ....[198]....
        /*0808*/ 	.word	0x0001a280


	//   ....[199]....
        /*080c*/ 	.word	0x0001a2f0


	//   ....[200]....
        /*0810*/ 	.word	0x0001a360


	//   ....[201]....
        /*0814*/ 	.word	0x0001a3e0


	//   ....[202]....
        /*0818*/ 	.word	0x0001a470


	//   ....[203]....
        /*081c*/ 	.word	0x0001a500


	//   ....[204]....
        /*0820*/ 	.word	0x0001a570


	//   ....[205]....
        /*0824*/ 	.word	0x0001a5e0


	//   ....[206]....
        /*0828*/ 	.word	0x0001a650


	//   ....[207]....
        /*082c*/ 	.word	0x0001a6d0


	//   ....[208]....
        /*0830*/ 	.word	0x0001a740


	//   ....[209]....
        /*0834*/ 	.word	0x0001a7e0


	//   ....[210]....
        /*0838*/ 	.word	0x0001a870


	//   ....[211]....
        /*083c*/ 	.word	0x0001a990


	//----- nvinfo : EIATTR_REG_RECONFIG
	.align		4
.L_295:
        /*0840*/ 	.byte	0x01, 0x54
	.zero		2


	//----- nvinfo : EIATTR_SYSCALL_OFFSETS
	.align		4
        /*0844*/ 	.byte	0x04, 0x46
        /*0846*/ 	.short	(.L_297 - .L_296)


	//   ....[0]....
.L_296:
        /*0848*/ 	.word	0x00001ae0


	//   ....[1]....
        /*084c*/ 	.word	0x00012c50


	//   ....[2]....
        /*0850*/ 	.word	0x00012da0


	//   ....[3]....
        /*0854*/ 	.word	0x00012e90


	//   ....[4]....
        /*0858*/ 	.word	0x00013d70


	//----- nvinfo : EIATTR_MBARRIER_INSTR_OFFSETS
	.align		4
.L_297:
        /*085c*/ 	.byte	0x04, 0x39
        /*085e*/ 	.short	(.L_299 - .L_298)


	//   ....[0]....
.L_298:
        /*0860*/ 	.word	0x00000180
        /*0864*/ 	.word	0x000000ff
        /*0868*/ 	.word	0x00038800
        /*086c*/ 	.short	0x0100
        /*086e*/ 	.byte	0x08
	.zero		1


	//   ....[1]....
        /*0870*/ 	.word	0x00000190
        /*0874*/ 	.word	0x000000ff
        /*0878*/ 	.word	0x00038820
        /*087c*/ 	.short	0x0100
        /*087e*/ 	.byte	0x08
	.zero		1


	//   ....[2]....
        /*0880*/ 	.word	0x00000280
        /*0884*/ 	.word	0x000000ff
        /*0888*/ 	.word	0x00038830
        /*088c*/ 	.short	0x0100
        /*088e*/ 	.byte	0x08
	.zero		1


	//   ....[3]....
        /*0890*/ 	.word	0x00000290
        /*0894*/ 	.word	0x000000ff
        /*0898*/ 	.word	0x00038840
        /*089c*/ 	.short	0x0100
        /*089e*/ 	.byte	0x08
	.zero		1


	//   ....[4]....
        /*08a0*/ 	.word	0x000002a0
        /*08a4*/ 	.word	0x000000ff
        /*08a8*/ 	.word	0x00038838
        /*08ac*/ 	.short	0x0100
        /*08ae*/ 	.byte	0x08
	.zero		1


	//   ....[5]....
        /*08b0*/ 	.word	0x000002b0
        /*08b4*/ 	.word	0x000000ff
        /*08b8*/ 	.word	0x00038848
        /*08bc*/ 	.short	0x0100
        /*08be*/ 	.byte	0x08
	.zero		1


	//   ....[6]....
        /*08c0*/ 	.word	0x000003e0
        /*08c4*/ 	.word	0x000000ff
        /*08c8*/ 	.word	0x00038850
        /*08cc*/ 	.short	0x0100
        /*08ce*/ 	.byte	0x08
	.zero		1


	//   ....[7]....
        /*08d0*/ 	.word	0x000003f0
        /*08d4*/ 	.word	0x000000ff
        /*08d8*/ 	.word	0x00038860
        /*08dc*/ 	.short	0x0100
        /*08de*/ 	.byte	0x08
	.zero		1


	//   ....[8]....
        /*08e0*/ 	.word	0x00000400
        /*08e4*/ 	.word	0x000000ff
        /*08e8*/ 	.word	0x00038858
        /*08ec*/ 	.short	0x0100
        /*08ee*/ 	.byte	0x08
	.zero		1


	//   ....[9]....
        /*08f0*/ 	.word	0x00000410
        /*08f4*/ 	.word	0x000000ff
        /*08f8*/ 	.word	0x00038868
        /*08fc*/ 	.short	0x0100
        /*08fe*/ 	.byte	0x08
	.zero		1


	//   ....[10]....
        /*0900*/ 	.word	0x00000500
        /*0904*/ 	.word	0x000000ff
        /*0908*/ 	.word	0x00038870
        /*090c*/ 	.short	0x0100
        /*090e*/ 	.byte	0x06
	.zero		1


	//   ....[11]....
        /*0910*/ 	.word	0x00000510
        /*0914*/ 	.word	0x000000ff
        /*0918*/ 	.word	0x00038880
        /*091c*/ 	.short	0x0100
        /*091e*/ 	.byte	0x06
	.zero		1


	//   ....[12]....
        /*0920*/ 	.word	0x00000520
        /*0924*/ 	.word	0x000000ff
        /*0928*/ 	.word	0x00038878
        /*092c*/ 	.short	0x0100
        /*092e*/ 	.byte	0x06
	.zero		1


	//   ....[13]....
        /*0930*/ 	.word	0x00000530
        /*0934*/ 	.word	0x000000ff
        /*0938*/ 	.word	0x00038888
        /*093c*/ 	.short	0x0100
        /*093e*/ 	.byte	0x06
	.zero		1


	//   ....[14]....
        /*0940*/ 	.word	0x00000660
        /*0944*/ 	.word	0x000000ff
        /*0948*/ 	.word	0x00038890
        /*094c*/ 	.short	0x0100
        /*094e*/ 	.byte	0x08
	.zero		1


	//   ....[15]....
        /*0950*/ 	.word	0x00000670
        /*0954*/ 	.word	0x000000ff
        /*0958*/ 	.word	0x000388a0
        /*095c*/ 	.short	0x0100
        /*095e*/ 	.byte	0x08
	.zero		1


	//   ....[16]....
        /*0960*/ 	.word	0x00000680
        /*0964*/ 	.word	0x000000ff
        /*0968*/ 	.word	0x00038898
        /*096c*/ 	.short	0x0100
        /*096e*/ 	.byte	0x08
	.zero		1


	//   ....[17]....
        /*0970*/ 	.word	0x00000690
        /*0974*/ 	.word	0x000000ff
        /*0978*/ 	.word	0x000388a8
        /*097c*/ 	.short	0x0100
        /*097e*/ 	.byte	0x08
	.zero		1


	//   ....[18]....
        /*0980*/ 	.word	0x000007d0
        /*0984*/ 	.word	0x000000ff
        /*0988*/ 	.word	0x000388b0
        /*098c*/ 	.short	0x0100
        /*098e*/ 	.byte	0x08
	.zero		1


	//   ....[19]....
        /*0990*/ 	.word	0x000007e0
        /*0994*/ 	.word	0x000000ff
        /*0998*/ 	.word	0x000388c0
        /*099c*/ 	.short	0x0100
        /*099e*/ 	.byte	0x08
	.zero		1


	//   ....[20]....
        /*09a0*/ 	.word	0x000007f0
        /*09a4*/ 	.word	0x000000ff
        /*09a8*/ 	.word	0x000388b8
        /*09ac*/ 	.short	0x0100
        /*09ae*/ 	.byte	0x08
	.zero		1


	//   ....[21]....
        /*09b0*/ 	.word	0x00000800
        /*09b4*/ 	.word	0x000000ff
        /*09b8*/ 	.word	0x000388c8
        /*09bc*/ 	.short	0x0100
        /*09be*/ 	.byte	0x08
	.zero		1


	//   ....[22]....
        /*09c0*/ 	.word	0x00001b70
        /*09c4*/ 	.word	0x000000ff
        /*09c8*/ 	.word	0x00038800
        /*09cc*/ 	.short	0x010a
        /*09ce*/ 	.byte	0x06
	.zero		1


	//   ....[23]....
        /*09d0*/ 	.word	0x00001c40
        /*09d4*/ 	.word	0x00000000
        /*09d8*/ 	.word	0x00038830
        /*09dc*/ 	.short	0x010a
        /*09de*/ 	.byte	0x3f
	.zero		1


	//   ....[24]....
        /*09e0*/ 	.word	0x00001c80
        /*09e4*/ 	.word	0x00000000
        /*09e8*/ 	.word	0x00038830
        /*09ec*/ 	.short	0x010a
        /*09ee*/ 	.byte	0x3f
	.zero		1


	//   ....[25]....
        /*09f0*/ 	.word	0x000045b0
        /*09f4*/ 	.word	0x000000ff
        /*09f8*/ 	.word	0x00000000
        /*09fc*/ 	.short	0x0101
        /*09fe*/ 	.byte	0x04
	.zero		1


	//   ....[26]....
        /*0a00*/ 	.word	0x00005a20
        /*0a04*/ 	.word	0x000000ff
        /*0a08*/ 	.word	0x00038830
        /*0a0c*/ 	.short	0x010a
        /*0a0e*/ 	.byte	0x3d
	.zero		1


	//   ....[27]....
        /*0a10*/ 	.word	0x00005a60
        /*0a14*/ 	.word	0x000000ff
        /*0a18*/ 	.word	0x00038830
        /*0a1c*/ 	.short	0x010a
        /*0a1e*/ 	.byte	0x3d
	.zero		1


	//   ....[28]....
        /*0a20*/ 	.word	0x00007fd0
        /*0a24*/ 	.word	0x000000ff
        /*0a28*/ 	.word	0x00038850
        /*0a2c*/ 	.short	0x010a
        /*0a2e*/ 	.byte	0x04
	.zero		1


	//   ....[29]....
        /*0a30*/ 	.word	0x00008010
        /*0a34*/ 	.word	0x000000ff
        /*0a38*/ 	.word	0x00038850
        /*0a3c*/ 	.short	0x010a
        /*0a3e*/ 	.byte	0x04
	.zero		1


	//   ....[30]....
        /*0a40*/ 	.word	0x00008480
        /*0a44*/ 	.word	0x000000ff
        /*0a48*/ 	.word	0x00000000
        /*0a4c*/ 	.short	0x0101
        /*0a4e*/ 	.byte	0x3d
	.zero		1


	//   ....[31]....
        /*0a50*/ 	.word	0x00009630
        /*0a54*/ 	.word	0x000000ff
        /*0a58*/ 	.word	0x00000000
        /*0a5c*/ 	.short	0x0101
        /*0a5e*/ 	.byte	0x04
	.zero		1


	//   ....[32]....
        /*0a60*/ 	.word	0x00009800
        /*0a64*/ 	.word	0x000000ff
        /*0a68*/ 	.word	0x00038830
        /*0a6c*/ 	.short	0x010a
        /*0a6e*/ 	.byte	0x04
	.zero		1


	//   ....[33]....
        /*0a70*/ 	.word	0x00009840
        /*0a74*/ 	.word	0x000000ff
        /*0a78*/ 	.word	0x00038830
        /*0a7c*/ 	.short	0x010a
        /*0a7e*/ 	.byte	0x04
	.zero		1


	//   ....[34]....
        /*0a80*/ 	.word	0x0000c190
        /*0a84*/ 	.word	0x000000ff
        /*0a88*/ 	.word	0x00038850
        /*0a8c*/ 	.short	0x010a
        /*0a8e*/ 	.byte	0x04
	.zero		1


	//   ....[35]....
        /*0a90*/ 	.word	0x0000c1d0
        /*0a94*/ 	.word	0x000000ff
        /*0a98*/ 	.word	0x00038850
        /*0a9c*/ 	.short	0x010a
        /*0a9e*/ 	.byte	0x04
	.zero		1


	//   ....[36]....
        /*0aa0*/ 	.word	0x0000c770
        /*0aa4*/ 	.word	0x000000ff
        /*0aa8*/ 	.word	0x00000000
        /*0aac*/ 	.short	0x0101
        /*0aae*/ 	.byte	0x06
	.zero		1


	//   ....[37]....
        /*0ab0*/ 	.word	0x0000d130
        /*0ab4*/ 	.word	0x000000ff
        /*0ab8*/ 	.word	0x00000000
        /*0abc*/ 	.short	0x0101
        /*0abe*/ 	.byte	0x04
	.zero		1


	//   ....[38]....
        /*0ac0*/ 	.word	0x0000da40
        /*0ac4*/ 	.word	0x000000ff
        /*0ac8*/ 	.word	0x00038850
        /*0acc*/ 	.short	0x010a
        /*0ace*/ 	.byte	0x08
	.zero		1


	//   ....[39]....
        /*0ad0*/ 	.word	0x0000da80
        /*0ad4*/ 	.word	0x000000ff
        /*0ad8*/ 	.word	0x00038850
        /*0adc*/ 	.short	0x010a
        /*0ade*/ 	.byte	0x08
	.zero		1


	//   ....[40]....
        /*0ae0*/ 	.word	0x0000e0a0
        /*0ae4*/ 	.word	0x000000ff
        /*0ae8*/ 	.word	0x00000000
        /*0aec*/ 	.short	0x0101
        /*0aee*/ 	.byte	0x04
	.zero		1


	//   ....[41]....
        /*0af0*/ 	.word	0x000102e0
        /*0af4*/ 	.word	0x000000ff
        /*0af8*/ 	.word	0x00000000
        /*0afc*/ 	.short	0x0101
        /*0afe*/ 	.byte	0x07
	.zero		1


	//   ....[42]....
        /*0b00*/ 	.word	0x00013480
        /*0b04*/ 	.word	0x00000005
        /*0b08*/ 	.word	0x00038840
        /*0b0c*/ 	.short	0x010a
        /*0b0e*/ 	.byte	0x3f
	.zero		1


	//   ....[43]....
        /*0b10*/ 	.word	0x00013a90
        /*0b14*/ 	.word	0x00000005
        /*0b18*/ 	.word	0x00038830
        /*0b1c*/ 	.short	0x0107
        /*0b1e*/ 	.byte	0x3f
	.zero		1


	//   ....[44]....
        /*0b20*/ 	.word	0x00013b70
        /*0b24*/ 	.word	0x00000005
        /*0b28*/ 	.word	0x00038830
        /*0b2c*/ 	.short	0x0101
        /*0b2e*/ 	.byte	0x3f
	.zero		1


	//   ....[45]....
        /*0b30*/ 	.word	0x00014780
        /*0b34*/ 	.word	0x00000016
        /*0b38*/ 	.word	0x00038800
        /*0b3c*/ 	.short	0x0107
        /*0b3e*/ 	.byte	0x3f
	.zero		1


	//   ....[46]....
        /*0b40*/ 	.word	0x00014880
        /*0b44*/ 	.word	0x00000016
        /*0b48*/ 	.word	0x00038800
        /*0b4c*/ 	.short	0x0101
        /*0b4e*/ 	.byte	0x3f
	.zero		1


	//   ....[47]....
        /*0b50*/ 	.word	0x000148a0
        /*0b54*/ 	.word	0x00000016
        /*0b58*/ 	.word	0x00038820
        /*0b5c*/ 	.short	0x010a
        /*0b5e*/ 	.byte	0x3f
	.zero		1


	//   ....[48]....
        /*0b60*/ 	.word	0x00014c90
        /*0b64*/ 	.word	0x00000006
        /*0b68*/ 	.word	0x00038840
        /*0b6c*/ 	.short	0x010a
        /*0b6e*/ 	.byte	0x3f
	.zero		1


	//   ....[49]....
        /*0b70*/ 	.word	0x00015210
        /*0b74*/ 	.word	0x00000006
        /*0b78*/ 	.word	0x00038830
        /*0b7c*/ 	.short	0x0107
        /*0b7e*/ 	.byte	0x3f
	.zero		1


	//   ....[50]....
        /*0b80*/ 	.word	0x000152c0
        /*0b84*/ 	.word	0x00000006
        /*0b88*/ 	.word	0x00038830
        /*0b8c*/ 	.short	0x0101
        /*0b8e*/ 	.byte	0x3f
	.zero		1


	//   ....[51]....
        /*0b90*/ 	.word	0x00015320
        /*0b94*/ 	.word	0x00000006
        /*0b98*/ 	.word	0x00038860
        /*0b9c*/ 	.short	0x010a
        /*0b9e*/ 	.byte	0x3f
	.zero		1


	//   ....[52]....
        /*0ba0*/ 	.word	0x00015810
        /*0ba4*/ 	.word	0x00000006
        /*0ba8*/ 	.word	0x00038850
        /*0bac*/ 	.short	0x0107
        /*0bae*/ 	.byte	0x3f
	.zero		1


	//   ....[53]....
        /*0bb0*/ 	.word	0x000159d0
        /*0bb4*/ 	.word	0x00000006
        /*0bb8*/ 	.word	0x00038850
        /*0bbc*/ 	.short	0x0101
        /*0bbe*/ 	.byte	0x3f
	.zero		1


	//   ....[54]....
        /*0bc0*/ 	.word	0x00015bd0
        /*0bc4*/ 	.word	0x00000004
        /*0bc8*/ 	.word	0x00038860
        /*0bcc*/ 	.short	0x010a
        /*0bce*/ 	.byte	0x3f
	.zero		1


	//   ....[55]....
        /*0bd0*/ 	.word	0x00016100
        /*0bd4*/ 	.word	0x00000004
        /*0bd8*/ 	.word	0x00038850
        /*0bdc*/ 	.short	0x0107
        /*0bde*/ 	.byte	0x3f
	.zero		1


	//   ....[56]....
        /*0be0*/ 	.word	0x000161b0
        /*0be4*/ 	.word	0x00000004
        /*0be8*/ 	.word	0x00038850
        /*0bec*/ 	.short	0x0101
        /*0bee*/ 	.byte	0x3f
	.zero		1


	//   ....[57]....
        /*0bf0*/ 	.word	0x00016ee0
        /*0bf4*/ 	.word	0x00000004
        /*0bf8*/ 	.word	0x00038820
        /*0bfc*/ 	.short	0x010a
        /*0bfe*/ 	.byte	0x3f
	.zero		1


	//   ....[58]....
        /*0c00*/ 	.word	0x00017080
        /*0c04*/ 	.word	0x00000005
        /*0c08*/ 	.word	0x00038840
        /*0c0c*/ 	.short	0x010a
        /*0c0e*/ 	.byte	0x3f
	.zero		1


	//   ....[59]....
        /*0c10*/ 	.word	0x00017120
        /*0c14*/ 	.word	0x0000001b
        /*0c18*/ 	.word	0x00038840
        /*0c1c*/ 	.short	0x010a
        /*0c1e*/ 	.byte	0x3f
	.zero		1


	//   ....[60]....
        /*0c20*/ 	.word	0x00017160
        /*0c24*/ 	.word	0x00000005
        /*0c28*/ 	.word	0x00038860
        /*0c2c*/ 	.short	0x010a
        /*0c2e*/ 	.byte	0x3f
	.zero		1


	//   ....[61]....
        /*0c30*/ 	.word	0x000171a0
        /*0c34*/ 	.word	0x0000001b
        /*0c38*/ 	.word	0x00038860
        /*0c3c*/ 	.short	0x010a
        /*0c3e*/ 	.byte	0x3f
	.zero		1


	//   ....[62]....
        /*0c40*/ 	.word	0x00017220
        /*0c44*/ 	.word	0x00000003
        /*0c48*/ 	.word	0x00038800
        /*0c4c*/ 	.short	0x010a
        /*0c4e*/ 	.byte	0x3f
	.zero		1


	//   ....[63]....
        /*0c50*/ 	.word	0x00017270
        /*0c54*/ 	.word	0x00000000
        /*0c58*/ 	.word	0x00038830
        /*0c5c*/ 	.short	0x010a
        /*0c5e*/ 	.byte	0x3f
	.zero		1


	//   ....[64]....
        /*0c60*/ 	.word	0x000172d0
        /*0c64*/ 	.word	0x00000004
        /*0c68*/ 	.word	0x00038830
        /*0c6c*/ 	.short	0x010a
        /*0c6e*/ 	.byte	0x3f
	.zero		1


	//   ....[65]....
        /*0c70*/ 	.word	0x00017330
        /*0c74*/ 	.word	0x00000002
        /*0c78*/ 	.word	0x00038850
        /*0c7c*/ 	.short	0x010a
        /*0c7e*/ 	.byte	0x3f
	.zero		1


	//   ....[66]....
        /*0c80*/ 	.word	0x00017390
        /*0c84*/ 	.word	0x00000004
        /*0c88*/ 	.word	0x00038830
        /*0c8c*/ 	.short	0x010a
        /*0c8e*/ 	.byte	0x3f
	.zero		1


	//   ....[67]....
        /*0c90*/ 	.word	0x000173f0
        /*0c94*/ 	.word	0x00000002
        /*0c98*/ 	.word	0x00038850
        /*0c9c*/ 	.short	0x010a
        /*0c9e*/ 	.byte	0x3f
	.zero		1


	//   ....[68]....
        /*0ca0*/ 	.word	0x00017450
        /*0ca4*/ 	.word	0x00000007
        /*0ca8*/ 	.word	0x00038850
        /*0cac*/ 	.short	0x010a
        /*0cae*/ 	.byte	0x3f
	.zero		1


	//   ....[69]....
        /*0cb0*/ 	.word	0x00017570
        /*0cb4*/ 	.word	0x00000005
        /*0cb8*/ 	.word	0x00038840
        /*0cbc*/ 	.short	0x010a
        /*0cbe*/ 	.byte	0x3f
	.zero		1


	//   ....[70]....
        /*0cc0*/ 	.word	0x000187b0
        /*0cc4*/ 	.word	0x00000016
        /*0cc8*/ 	.word	0x00038820
        /*0ccc*/ 	.short	0x010a
        /*0cce*/ 	.byte	0x3f
	.zero		1


	//   ....[71]....
        /*0cd0*/ 	.word	0x00018800
        /*0cd4*/ 	.word	0x00000006
        /*0cd8*/ 	.word	0x00038840
        /*0cdc*/ 	.short	0x010a
        /*0cde*/ 	.byte	0x3f
	.zero		1


	//   ....[72]....
        /*0ce0*/ 	.word	0x00018f60
        /*0ce4*/ 	.word	0x00000006
        /*0ce8*/ 	.word	0x00038860
        /*0cec*/ 	.short	0x010a
        /*0cee*/ 	.byte	0x3f
	.zero		1


	//   ....[73]....
        /*0cf0*/ 	.word	0x00019710
        /*0cf4*/ 	.word	0x00000004
        /*0cf8*/ 	.word	0x00038860
        /*0cfc*/ 	.short	0x010a
        /*0cfe*/ 	.byte	0x3f
	.zero		1


	//   ....[74]....
        /*0d00*/ 	.word	0x0001a8b0
        /*0d04*/ 	.word	0x00000004
        /*0d08*/ 	.word	0x00038820
        /*0d0c*/ 	.short	0x010a
        /*0d0e*/ 	.byte	0x3f
	.zero		1


	//   ....[75]....
        /*0d10*/ 	.word	0x0001aa50
        /*0d14*/ 	.word	0x00000005
        /*0d18*/ 	.word	0x00038840
        /*0d1c*/ 	.short	0x010a
        /*0d1e*/ 	.byte	0x3f
	.zero		1


	//   ....[76]....
        /*0d20*/ 	.word	0x0001aaa0
        /*0d24*/ 	.word	0x0000001b
        /*0d28*/ 	.word	0x00038840
        /*0d2c*/ 	.short	0x010a
        /*0d2e*/ 	.byte	0x3f
	.zero		1


	//   ....[77]....
        /*0d30*/ 	.word	0x0001aaf0
        /*0d34*/ 	.word	0x00000005
        /*0d38*/ 	.word	0x00038860
        /*0d3c*/ 	.short	0x010a
        /*0d3e*/ 	.byte	0x3f
	.zero		1


	//----- nvinfo : EIATTR_NUM_MBARRIERS
	.align		4
.L_299:
        /*0d40*/ 	.byte	0x03, 0x38
        /*0d42*/ 	.short	0x0016


	//----- nvinfo : EIATTR_EXIT_INSTR_OFFSETS
	.align		4
        /*0d44*/ 	.byte	0x04, 0x1c
        /*0d46*/ 	.short	(.L_301 - .L_300)


	//   ....[0]....
.L_300:
        /*0d48*/ 	.word	0x00000990


	//   ....[1]....
        /*0d4c*/ 	.word	0x000116f0


	//   ....[2]....
        /*0d50*/ 	.word	0x000171f0


	//----- nvinfo : EIATTR_MAX_THREADS
	.align		4
.L_301:
        /*0d54*/ 	.byte	0x04, 0x05
        /*0d56*/ 	.short	(.L_303 - .L_302)
.L_302:
        /*0d58*/ 	.word	0x00000180
        /*0d5c*/ 	.word	0x00000001
        /*0d60*/ 	.word	0x00000001


	//----- nvinfo : EIATTR_CRS_STACK_SIZE
	.align		4
.L_303:
        /*0d64*/ 	.byte	0x04, 0x1e
        /*0d66*/ 	.short	(.L_305 - .L_304)
.L_304:
        /*0d68*/ 	.word	0x00000000


	//----- nvinfo : EIATTR_CBANK_PARAM_SIZE
	.align		4
.L_305:
        /*0d6c*/ 	.byte	0x03, 0x19
        /*0d6e*/ 	.short	0x0af0


	//----- nvinfo : EIATTR_PARAM_CBANK
	.align		4
        /*0d70*/ 	.byte	0x04, 0x0a
        /*0d72*/ 	.short	(.L_307 - .L_306)
	.align		4
.L_306:
        /*0d74*/ 	.word	index@(.nv.constant0._ZN7cutlass13device_kernelIN5flash11enable_sm90INS1_16FlashAttnFwdSm90INS1_25CollectiveMainloopFwdSm90ILi2EN4cute5tupleIJNS5_1CILi1EEES8_S8_EEENS6_IJNS7_ILi128EEENS7_ILi80EEENS7_ILi256EEEEEELi256ENS_6half_tEfNS_4arch4Sm90ELb1ELb0ELb0ELb1ELb1ELb0ELb0ELb1ELb1ELb1ELb0ELb0EEENS1_21CollectiveEpilogueFwdINS6_IJSA_SC_SB_EEES9_SE_SG_Li256ELb1ELb1ELb0ELb0EEENS1_36VarlenDynamicPersistentTileSchedulerILi128ELi80ELi256ELi128ELb0ELb1ELb1ELb1ELb1ELb1EEEEEEEEEvNT_6ParamsE)
        /*0d78*/ 	.short	0x0210
        /*0d7a*/ 	.short	0x0af0


	//----- nvinfo : EIATTR_SW_WAR
	.align		4
.L_307:
        /*0d7c*/ 	.byte	0x04, 0x36
        /*0d7e*/ 	.short	(.L_309 - .L_308)
.L_308:
        /*0d80*/ 	.word	0x00000008
.L_309:


//--------------------- .nv.info._ZN7cutlass13device_kernelIN5flash11enable_sm90INS1_16FlashAttnFwdSm90INS1_25CollectiveMainloopFwdSm90ILi2EN4cute5tupleIJNS5_1CILi1EEES8_S8_EEENS6_IJNS7_ILi128EEENS7_ILi80EEENS7_ILi256EEEEEELi256ENS_6half_tEfNS_4arch4Sm90ELb1ELb0ELb0ELb1ELb1ELb1ELb0ELb1ELb1ELb1ELb0ELb0EEENS1_21CollectiveEpilogueFwdINS6_IJSA_SC_SB_EEES9_SE_SG_Li256ELb1ELb1ELb0ELb0EEENS1_36VarlenDynamicPersistentTileSchedulerILi128ELi80ELi256ELi128ELb0ELb1ELb1ELb1ELb1ELb1EEEEEEEEEvNT_6ParamsE --------------------------
	.section	.nv.info._ZN7cutlass13device_kernelIN5flash11enable_sm90INS1_16FlashAttnFwdSm90INS1_25CollectiveMainloopFwdSm90ILi2EN4cute5tupleIJNS5_1CILi1EEES8_S8_EEENS6_IJNS7_ILi128EEENS7_ILi80EEENS7_ILi256EEEEEELi256ENS_6half_tEfNS_4arch4Sm90ELb1ELb0ELb0ELb1ELb1ELb1ELb0ELb1ELb1ELb1ELb0ELb0EEENS1_21CollectiveEpilogueFwdINS6_IJSA_SC_SB_EEES9_SE_SG_Li256ELb1ELb1ELb0ELb0EEENS1_36VarlenDynamicPersistentTileSchedulerILi128ELi80ELi256ELi128ELb0ELb1ELb1ELb1ELb1ELb1EEEEEEEEEvNT_6ParamsE,"",@"SHT_CUDA_INFO"
	.sectionflags	@""
	.align	4


	//----- nvinfo : EIATTR_CUDA_API_VERSION
	.align		4
        /*0000*/ 	.byte	0x04, 0x37
        /*0002*/ 	.short	(.L_311 - .L_310)
.L_310:
        /*0004*/ 	.word	0x00000082


	//----- nvinfo : EIATTR_KPARAM_INFO
	.align		4
.L_311:
        /*0008*/ 	.byte	0x04, 0x17
        /*000a*/ 	.short	(.L_313 - .L_312)
.L_312:
        /*000c*/ 	.word	0x00000000
        /*0010*/ 	.short	0x0000
        /*0012*/ 	.short	0x0070
        /*0014*/ 	.byte	0x00, 0xf0, 0x01, 0x2a


	//----- nvinfo : EIATTR_SPARSE_MMA_MASK
	.align		4
.L_313:
        /*0018*/ 	.byte	0x03, 0x50
        /*001a*/ 	.short	0x0000


	//----- nvinfo : EIATTR_MAXREG_COUNT
	.align		4
        /*001c*/ 	.byte	0x03, 0x1b
        /*001e*/ 	.short	0x00a8


	//----- nvinfo : EIATTR_NUM_BARRIERS
	.align		4
        /*0020*/ 	.byte	0x02, 0x4c
        /*0022*/ 	.byte	0x10
	.zero		1


	//----- nvinfo : EIATTR_EXTERNS
	.align		4
        /*0024*/ 	.byte	0x04, 0x0f
        /*0026*/ 	.short	(.L_315 - .L_314)


	//   ....[0]....
	.align		4
.L_314:
        /*0028*/ 	.word	index@(__assertfail)


	//----- nvinfo : EIATTR_ANNOTATIONS
	.align		4
.L_315:
        /*002c*/ 	.byte	0x04, 0x55
        /*002e*/ 	.short	(.L_317 - .L_316)


	//   ....[0]....
.L_316:
        /* <DEDUP_REMOVED lines=66> */


	//----- nvinfo : EIATTR_MERCURY_ISA_VERSION
	.align		4
.L_317:
        /*0440*/ 	.byte	0x03, 0x5f
        /*0442*/ 	.short	0x0101


	//----- nvinfo : EIATTR_UNUSED_LOAD_BYTE_OFFSET
	.align		4
        /*0444*/ 	.byte	0x04, 0x44
        /*0446*/ 	.short	(.L_319 - .L_318)


	//   ....[0]....
.L_318:
        /*0448*/ 	.word	0x00000a30
        /*044c*/ 	.word	0x0000fff0


	//   ....[1]....
        /*0450*/ 	.word	0x000242b0
        /*0454*/ 	.word	0x0000fff0


	//----- nvinfo : EIATTR_INT_WARP_WIDE_INSTR_OFFSETS
	.align		4
.L_319:
        /*0458*/ 	.byte	0x04, 0x31
        /*045a*/ 	.short	(.L_321 - .L_320)


	//   ....[0]....
.L_320:
        /*045c*/ 	.word	0x00000130


	//   ....[1]....
        /*0460*/ 	.word	0x00000170


	//   ....[2]....
        /*0464*/ 	.word	0x000001e0


	//   ....[3]....
        /*0468*/ 	.word	0x0002a080


	//   ....[4]....
        /*046c*/ 	.word	0x0002a120


	//   ....[5]....
        /*0470*/ 	.word	0x0002d1d0


	//   ....[6]....
        /*0474*/ 	.word	0x0002d270


	//----- nvinfo : EIATTR_COOP_GROUP_MASK_REGIDS
	.align		4
.L_321:
        /*0478*/ 	.byte	0x04, 0x29
        /*047a*/ 	.short	(.L_323 - .L_322)


	//   ....[0]....
.L_322:
        /*047c*/ 	.word	0xffffffff


	//   ....[1]....
        /*0480*/ 	.word	0xffffffff


	//   ....[2]....
        /*0484*/ 	.word	0xffffffff


	//   ....[3]....
        /*0488*/ 	.word	0xffffffff


	//   ....[4]....
        /*048c*/ 	.word	0xffffffff


	//   ....[5]....
        /*0490*/ 	.word	0xffffffff


	//   ....[6]....
        /*0494*/ 	.word	0xffffffff


	//   ....[7]....
        /*0498*/ 	.word	0xffffffff


	//   ....[8]....
        /*049c*/ 	.word	0xffffffff


	//   ....[9]....
        /*04a0*/ 	.word	0xffffffff


	//   ....[10]....
        /*04a4*/ 	.word	0xffffffff


	//   ....[11]....
        /*04a8*/ 	.word	0xffffffff


	//   ....[12]....
        /*04ac*/ 	.word	0xffffffff


	//   ....[13]....
        /*04b0*/ 	.word	0xffffffff


	//   ....[14]....
        /*04b4*/ 	.word	0xffffffff


	//   ....[15]....
        /*04b8*/ 	.word	0xffffffff


	//   ....[16]....
        /*04bc*/ 	.word	0xffffffff


	//   ....[17]....
        /*04c0*/ 	.word	0xffffffff


	//   ....[18]....
        /*04c4*/ 	.word	0xffffffff


	//   ....[19]....
        /*04c8*/ 	.word	0xffffffff


	//   ....[20]....
        /*04cc*/ 	.word	0xffffffff


	//   ....[21]....
        /*04d0*/ 	.word	0xffffffff


	//   ....[22]....
        /*04d4*/ 	.word	0xffffffff


	//   ....[23]....
        /*04d8*/ 	.word	0xffffffff


	//   ....[24]....
        /*04dc*/ 	.word	0xffffffff


	//   ....[25]....
        /*04e0*/ 	.word	0xffffffff


	//   ....[26]....
        /*04e4*/ 	.word	0xffffffff


	//   ....[27]....
        /*04e8*/ 	.word	0xffffffff


	//   ....[28]....
        /*04ec*/ 	.word	0xffffffff


	//   ....[29]....
        /*04f0*/ 	.word	0xffffffff


	//   ....[30]....
        /*04f4*/ 	.word	0xffffffff


	//   ....[31]....
        /*04f8*/ 	.word	0xffffffff


	//   ....[32]....
        /*04fc*/ 	.word	0xffffffff


	//   ....[33]....
        /*0500*/ 	.word	0xffffffff


	//   ....[34]....
        /*0504*/ 	.word	0xffffffff


	//   ....[35]....
        /*0508*/ 	.word	0xffffffff


	//   ....[36]....
        /*050c*/ 	.word	0xffffffff


	//   ....[37]....
        /*0510*/ 	.word	0xffffffff


	//   ....[38]....
        /*0514*/ 	.word	0xffffffff


	//   ....[39]....
        /*0518*/ 	.word	0xffffffff


	//   ....[40]....
        /*051c*/ 	.word	0xffffffff


	//   ....[41]....
        /*0520*/ 	.word	0xffffffff


	//   ....[42]....
        /*0524*/ 	.word	0xffffffff


	//   ....[43]....
        /*0528*/ 	.word	0xffffffff


	//   ....[44]....
        /*052c*/ 	.word	0xffffffff


	//   ....[45]....
        /*0530*/ 	.word	0xffffffff


	//   ....[46]....
        /*0534*/ 	.word	0xffffffff


	//   ....[47]....
        /*0538*/ 	.word	0xffffffff


	//   ....[48]....
        /*053c*/ 	.word	0xffffffff


	//   ....[49]....
        /*0540*/ 	.word	0xffffffff


	//   ....[50]....
        /*0544*/ 	.word	0xffffffff


	//   ....[51]....
        /*0548*/ 	.word	0xffffffff


	//   ....[52]....
        /*054c*/ 	.word	0xffffffff


	//   ....[53]....
        /*0550*/ 	.word	0xffffffff


	//   ....[54]....
        /*0554*/ 	.word	0xffffffff


	//   ....[55]....
        /*0558*/ 	.word	0xffffffff


	//   ....[56]....
        /*055c*/ 	.word	0xffffffff


	//   ....[57]....
        /*0560*/ 	.word	0xffffffff


	//   ....[58]....
        /*0564*/ 	.word	0xffffffff


	//   ....[59]....
        /*0568*/ 	.word	0xffffffff


	//   ....[60]....
        /*056c*/ 	.word	0xffffffff


	//   ....[61]....
        /*0570*/ 	.word	0xffffffff


	//   ....[62]....
        /*0574*/ 	.word	0xffffffff


	//   ....[63]....
        /*0578*/ 	.word	0xffffffff


	//   ....[64]....
        /*057c*/ 	.word	0xffffffff


	//   ....[65]....
        /*0580*/ 	.word	0xffffffff


	//   ....[66]....
        /*0584*/ 	.word	0xffffffff


	//   ....[67]....
        /*0588*/ 	.word	0xffffffff


	//   ....[68]....
        /*058c*/ 	.word	0xffffffff


	//   ....[69]....
        /*0590*/ 	.word	0xffffffff


	//   ....[70]....
        /*0594*/ 	.word	0xffffffff


	//   ....[71]....
        /*0598*/ 	.word	0xffffffff


	//   ....[72]....
        /*059c*/ 	.word	0xffffffff


	//   ....[73]....
        /*05a0*/ 	.word	0xffffffff


	//   ....[74]....
        /*05a4*/ 	.word	0xffffffff


	//   ....[75]....
        /*05a8*/ 	.word	0xffffffff


	//   ....[76]....
        /*05ac*/ 	.word	0xffffffff


	//   ....[77]....
        /*05b0*/ 	.word	0xffffffff


	//   ....[78]....
        /*05b4*/ 	.word	0xffffffff


	//   ....[79]....
        /*05b8*/ 	.word	0xffffffff


	//   ....[80]....
        /*05bc*/ 	.word	0xffffffff


	//   ....[81]....
        /*05c0*/ 	.word	0xffffffff


	//   ....[82]....
        /*05c4*/ 	.word	0xffffffff


	//   ....[83]....
        /*05c8*/ 	.word	0xffffffff


	//   ....[84]....
        /*05cc*/ 	.word	0xffffffff


	//   ....[85]....
        /*05d0*/ 	.word	0xffffffff


	//   ....[86]....
        /*05d4*/ 	.word	0xffffffff


	//   ....[87]....
        /*05d8*/ 	.word	0xffffffff


	//   ....[88]....
        /*05dc*/ 	.word	0xffffffff


	//   ....[89]....
        /*05e0*/ 	.word	0xffffffff


	//   ....[90]....
        /*05e4*/ 	.word	0xffffffff


	//   ....[91]....
        /*05e8*/ 	.word	0xffffffff


	//   ....[92]....
        /*05ec*/ 	.word	0xffffffff


	//   ....[93]....
        /*05f0*/ 	.word	0xffffffff


	//   ....[94]....
        /*05f4*/ 	.word	0xffffffff


	//   ....[95]....
        /*05f8*/ 	.word	0xffffffff


	//   ....[96]....
        /*05fc*/ 	.word	0xffffffff


	//   ....[97]....
        /*0600*/ 	.word	0xffffffff


	//   ....[98]....
        /*0604*/ 	.word	0xffffffff


	//   ....[99]....
        /*0608*/ 	.word	0xffffffff


	//   ....[100]....
        /*060c*/ 	.word	0xffffffff


	//   ....[101]....
        /*0610*/ 	.word	0xffffffff


	//   ....[102]....
        /*0614*/ 	.word	0xffffffff


	//   ....[103]....
        /*0618*/ 	.word	0xffffffff


	//   ....[104]....
        /*061c*/ 	.word	0xffffffff


	//   ....[105]....
        /*0620*/ 	.word	0xffffffff


	//   ....[106]....
        /*0624*/ 	.word	0xffffffff


	//   ....[107]....
        /*0628*/ 	.word	0xffffffff


	//   ....[108]....
        /*062c*/ 	.word	0xffffffff


	//   ....[109]....
        /*0630*/ 	.word	0xffffffff


	//   ....[110]....
        /*0634*/ 	.word	0xffffffff


	//   ....[111]....
        /*0638*/ 	.word	0xffffffff


	//   ....[112]....
        /*063c*/ 	.word	0xffffffff


	//   ....[113]....
        /*0640*/ 	.word	0xffffffff


	//   ....[114]....
        /*0644*/ 	.word	0xffffffff


	//   ....[115]....
        /*0648*/ 	.word	0xffffffff


	//   ....[116]....
        /*064c*/ 	.word	0xffffffff


	//   ....[117]....
        /*0650*/ 	.word	0xffffffff


	//   ....[118]....
        /*0654*/ 	.word	0xffffffff


	//   ....[119]....
        /*0658*/ 	.word	0xffffffff


	//   ....[120]....
        /*065c*/ 	.word	0xffffffff


	//   ....[121]....
        /*0660*/ 	.word	0xffffffff


	//   ....[122]....
        /*0664*/ 	.word	0xffffffff


	//   ....[123]....
        /*0668*/ 	.word	0xffffffff


	//   ....[124]....
        /*066c*/ 	.word	0xffffffff


	//   ....[125]....
        /*0670*/ 	.word	0xffffffff


	//   ....[126]....
        /*0674*/ 	.word	0xffffffff


	//   ....[127]....
        /*0678*/ 	.word	0xffffffff


	//   ....[128]....
        /*067c*/ 	.word	0xffffffff


	//   ....[129]....
        /*0680*/ 	.word	0xffffffff


	//   ....[130]....
        /*0684*/ 	.word	0xffffffff


	//   ....[131]....
        /*0688*/ 	.word	0xffffffff


	//   ....[132]....
        /*068c*/ 	.word	0xffffffff


	//   ....[133]....
        /*0690*/ 	.word	0xffffffff


	//   ....[134]....
        /*0694*/ 	.word	0xffffffff


	//   ....[135]....
        /*0698*/ 	.word	0xffffffff


	//   ....[136]....
        /*069c*/ 	.word	0xffffffff


	//   ....[137]....
        /*06a0*/ 	.word	0xffffffff


	//   ....[138]....
        /*06a4*/ 	.word	0xffffffff


	//   ....[139]....
        /*06a8*/ 	.word	0xffffffff


	//   ....[140]....
        /*06ac*/ 	.word	0xffffffff


	//   ....[141]....
        /*06b0*/ 	.word	0xffffffff


	//   ....[142]....
        /*06b4*/ 	.word	0xffffffff


	//   ....[143]....
        /*06b8*/ 	.word	0xffffffff


	//   ....[144]....
        /*06bc*/ 	.word	0xffffffff


	//   ....[145]....
        /*06c0*/ 	.word	0xffffffff


	//   ....[146]....
        /*06c4*/ 	.word	0xffffffff


	//   ....[147]....
        /*06c8*/ 	.word	0xffffffff


	//   ....[148]....
        /*06cc*/ 	.word	0xffffffff


	//   ....[149]....
        /*06d0*/ 	.word	0xffffffff


	//   ....[150]....
        /*06d4*/ 	.word	0xffffffff


	//   ....[151]....
        /*06d8*/ 	.word	0xffffffff


	//   ....[152]....
        /*06dc*/ 	.word	0xffffffff


	//   ....[153]....
        /*06e0*/ 	.word	0xffffffff


	//   ....[154]....
        /*06e4*/ 	.word	0xffffffff


	//   ....[155]....
        /*06e8*/ 	.word	0xffffffff


	//   ....[156]....
        /*06ec*/ 	.word	0xffffffff


	//   ....[157]....
        /*06f0*/ 	.word	0xffffffff


	//   ....[158]....
        /*06f4*/ 	.word	0xffffffff


	//   ....[159]....
        /*06f8*/ 	.word	0xffffffff


	//   ....[160]....
        /*06fc*/ 	.word	0xffffffff


	//   ....[161]....
        /*0700*/ 	.word	0xffffffff


	//   ....[162]....
        /*0704*/ 	.word	0xffffffff


	//   ....[163]....
        /*0708*/ 	.word	0xffffffff


	//   ....[164]....
        /*070c*/ 	.word	0xffffffff


	//   ....[165]....
        /*0710*/ 	.word	0xffffffff


	//   ....[166]....
        /*0714*/ 	.word	0xffffffff


	//   ....[167]....
        /*0718*/ 	.word	0xffffffff


	//   ....[168]....
        /*071c*/ 	.word	0xffffffff


	//   ....[169]....
        /*0720*/ 	.word	0xffffffff


	//   ....[170]....
        /*0724*/ 	.word	0xffffffff


	//   ....[171]....
        /*0728*/ 	.word	0xffffffff


	//   ....[172]....
        /*072c*/ 	.word	0xffffffff


	//   ....[173]....
        /*0730*/ 	.word	0xffffffff


	//   ....[174]....
        /*0734*/ 	.word	0xffffffff


	//   ....[175]....
        /*0738*/ 	.word	0xffffffff


	//   ....[176]....
        /*073c*/ 	.word	0xffffffff


	//   ....[177]....
        /*0740*/ 	.word	0xffffffff


	//   ....[178]....
        /*0744*/ 	.word	0xffffffff


	//   ....[179]....
        /*0748*/ 	.word	0xffffffff


	//   ....[180]....
        /*074c*/ 	.word	0xffffffff


	//   ....[181]....
        /*0750*/ 	.word	0xffffffff


	//   ....[182]....
        /*0754*/ 	.word	0xffffffff


	//   ....[183]....
        /*0758*/ 	.word	0xffffffff


	//   ....[184]....
        /*075c*/ 	.word	0xffffffff


	//   ....[185]....
        /*0760*/ 	.word	0xffffffff


	//   ....[186]....
        /*0764*/ 	.word	0xffffffff


	//   ....[187]....
        /*0768*/ 	.word	0xffffffff


	//   ....[188]....
        /*076c*/ 	.word	0xffffffff


	//   ....[189]....
        /*0770*/ 	.word	0xffffffff


	//   ....[190]....
        /*0774*/ 	.word	0xffffffff


	//   ....[191]....
        /*0778*/ 	.word	0xffffffff


	//   ....[192]....
        /*077c*/ 	.word	0xffffffff


	//   ....[193]....
        /*0780*/ 	.word	0xffffffff


	//   ....[194]....
        /*0784*/ 	.word	0xffffffff


	//   ....[195]....
        /*0788*/ 	.word	0x0500000f


	//   ....[196]....
        /*078c*/ 	.word	0x0500000f


	//   ....[197]....
        /*0790*/ 	.word	0x0500000f


	//   ....[198]....
        /*0794*/ 	.word	0x0500000f


	//   ....[199]....
        /*0798*/ 	.word	0x0500000f


	//   ....[200]....
        /*079c*/ 	.word	0x0500000f


	//   ....[201]....
        /*07a0*/ 	.word	0x0500000f


	//   ....[202]....
        /*07a4*/ 	.word	0x0500000f


	//   ....[203]....
        /*07a8*/ 	.word	0x0500000f


	//   ....[204]....
        /*07ac*/ 	.word	0x0500000f


	//   ....[205]....
        /*07b0*/ 	.word	0x0500000f


	//   ....[206]....
        /*07b4*/ 	.word	0x0500000f


	//   ....[207]....
        /*07b8*/ 	.word	0x0500000f


	//   ....[208]....
        /*07bc*/ 	.word	0x0500000f


	//   ....[209]....
        /*07c0*/ 	.word	0x0500000f


	//   ....[210]....
        /*07c4*/ 	.word	0x0500000f


	//   ....[211]....
        /*07c8*/ 	.word	0x0500000f


	//   ....[212]....
        /*07cc*/ 	.word	0x0500000f


	//   ....[213]....
        /*07d0*/ 	.word	0x0500000f


	//   ....[214]....
        /*07d4*/ 	.word	0x0500000f


	//   ....[215]....
        /*07d8*/ 	.word	0x0500000f


	//   ....[216]....
        /*07dc*/ 	.word	0x0500000f


	//   ....[217]....
        /*07e0*/ 	.word	0x0500000f


	//   ....[218]....
        /*07e4*/ 	.word	0x0500000f


	//   ....[219]....
        /*07e8*/ 	.word	0x0500000f


	//   ....[220]....
        /*07ec*/ 	.word	0x0500000f


	//   ....[221]....
        /*07f0*/ 	.word	0x0500000f


	//   ....[222]....
        /*07f4*/ 	.word	0x0500000f


	//   ....[223]....
        /*07f8*/ 	.word	0x0500000f


	//   ....[224]....
        /*07fc*/ 	.word	0x0500000f


	//   ....[225]....
        /*0800*/ 	.word	0x0500000f


	//   ....[226]....
        /*0804*/ 	.word	0x0500000f


	//   ....[227]....
        /*0808*/ 	.word	0x0500000f


	//   ....[228]....
        /*080c*/ 	.word	0x0500000f


	//   ....[229]....
        /*0810*/ 	.word	0x0500000f


	//   ....[230]....
        /*0814*/ 	.word	0x0500000f


	//   ....[231]....
        /*0818*/ 	.word	0x0500000f


	//   ....[232]....
        /*081c*/ 	.word	0x0500000f


	//   ....[233]....
        /*0820*/ 	.word	0x0500000f


	//   ....[234]....
        /*0824*/ 	.word	0x0500000f


	//   ....[235]....
        /*0828*/ 	.word	0x0500000f


	//   ....[236]....
        /*082c*/ 	.word	0x0500000f


	//   ....[237]....
        /*0830*/ 	.word	0x0500000f


	//   ....[238]....
        /*0834*/ 	.word	0x0500000f


	//   ....[239]....
        /*0838*/ 	.word	0x0500000f


	//   ....[240]....
        /*083c*/ 	.word	0x0500000f


	//   ....[241]....
        /*0840*/ 	.word	0x0500000f


	//   ....[242]....
        /*0844*/ 	.word	0x0500000f


	//   ....[243]....
        /*0848*/ 	.word	0x0500000f


	//   ....[244]....
        /*084c*/ 	.word	0x0500000f


	//   ....[245]....
        /*0850*/ 	.word	0x0500000f


	//   ....[246]....
        /*0854*/ 	.word	0x0500000f


	//   ....[247]....
        /*0858*/ 	.word	0x0500000f


	//   ....[248]....
        /*085c*/ 	.word	0x0500000f


	//   ....[249]....
        /*0860*/ 	.word	0x0500000f


	//   ....[250]....
        /*0864*/ 	.word	0x0500000f


	//   ....[251]....
        /*0868*/ 	.word	0x0500000f


	//   ....[252]....
        /*086c*/ 	.word	0x0500000f


	//   ....[253]....
        /*0870*/ 	.word	0x0500000f


	//   ....[254]....
        /*0874*/ 	.word	0x0500000f


	//   ....[255]....
        /*0878*/ 	.word	0x0500000f


	//   ....[0]....
        /*087c*/ 	.word	0x0500000f


	//   ....[1]....
        /*0880*/ 	.word	0x0500000f


	//   ....[2]....
        /*0884*/ 	.word	0x0500000f


	//   ....[3]....
        /*0888*/ 	.word	0x0500000f


	//   ....[4]....
        /*088c*/ 	.word	0x0500000f


	//   ....[5]....
        /*0890*/ 	.word	0x0500000f


	//   ....[6]....
        /*0894*/ 	.word	0x0500000f


	//   ....[7]....
        /*0898*/ 	.word	0x0500000f


	//   ....[8]....
        /*089c*/ 	.word	0x0500000f


	//   ....[9]....
        /*08a0*/ 	.word	0x0500000f


	//   ....[10]....
        /*08a4*/ 	.word	0x0500000f


	//   ....[11]....
        /*08a8*/ 	.word	0x0500000f


	//   ....[12]....
        /*08ac*/ 	.word	0x0500000f


	//   ....[13]....
        /*08b0*/ 	.word	0x0500000f


	//   ....[14]....
        /*08b4*/ 	.word	0x0500000f


	//   ....[15]....
        /*08b8*/ 	.word	0x0500000f


	//   ....[16]....
        /*08bc*/ 	.word	0x0500000f


	//   ....[17]....
        /*08c0*/ 	.word	0x0500000f


	//   ....[18]....
        /*08c4*/ 	.word	0x0500000f


	//   ....[19]....
        /*08c8*/ 	.word	0x0500000f


	//   ....[20]....
        /*08cc*/ 	.word	0x0500000f


	//   ....[21]....
        /*08d0*/ 	.word	0x0500000f


	//   ....[22]....
        /*08d4*/ 	.word	0x0500000f


	//   ....[23]....
        /*08d8*/ 	.word	0x0500000f


	//   ....[24]....
        /*08dc*/ 	.word	0x0500000f


	//   ....[25]....
        /*08e0*/ 	.word	0x0500000f


	//   ....[26]....
        /*08e4*/ 	.word	0x0500000f


	//   ....[27]....
        /*08e8*/ 	.word	0x0500000f


	//   ....[28]....
        /*08ec*/ 	.word	0x0500000f


	//   ....[29]....
        /*08f0*/ 	.word	0x0500000f


	//   ....[30]....
        /*08f4*/ 	.word	0x0500000f


	//   ....[31]....
        /*08f8*/ 	.word	0x0500000f


	//   ....[32]....
        /*08fc*/ 	.word	0x0500000f


	//   ....[33]....
        /*0900*/ 	.word	0x0500000f


	//   ....[34]....
        /*0904*/ 	.word	0x0500000f


	//   ....[35]....
        /*0908*/ 	.word	0x0500000f


	//   ....[36]....
        /*090c*/ 	.word	0x0500000f


	//   ....[37]....
        /*0910*/ 	.word	0x0500000f


	//   ....[38]....
        /*0914*/ 	.word	0x0500000f


	//   ....[39]....
        /*0918*/ 	.word	0x0500000f


	//   ....[40]....
        /*091c*/ 	.word	0x0500000f


	//   ....[41]....
        /*0920*/ 	.word	0x0500000f


	//   ....[42]....
        /*0924*/ 	.word	0x0500000f


	//   ....[43]....
        /*0928*/ 	.word	0x0500000f


	//   ....[44]....
        /*092c*/ 	.word	0x0500000f


	//   ....[45]....
        /*0930*/ 	.word	0x0500000f


	//   ....[46]....
        /*0934*/ 	.word	0x0500000f


	//   ....[47]....
        /*0938*/ 	.word	0x0500000f


	//   ....[48]....
        /*093c*/ 	.word	0x0500000f


	//   ....[49]....
        /*0940*/ 	.word	0x0500000f


	//   ....[50]....
        /*0944*/ 	.word	0x0500000f


	//   ....[51]....
        /*0948*/ 	.word	0x0500000f


	//   ....[52]....
        /*094c*/ 	.word	0x0500000f


	//   ....[53]....
        /*0950*/ 	.word	0x0500000f


	//   ....[54]....
        /*0954*/ 	.word	0x0500000f


	//   ....[55]....
        /*0958*/ 	.word	0x0500000f


	//   ....[56]....
        /*095c*/ 	.word	0x0500000f


	//   ....[57]....
        /*0960*/ 	.word	0x0500000f


	//   ....[58]....
        /*0964*/ 	.word	0x0500000f


	//   ....[59]....
        /*0968*/ 	.word	0x0500000f


	//   ....[60]....
        /*096c*/ 	.word	0x0500000f


	//   ....[61]....
        /*0970*/ 	.word	0x0500000f


	//   ....[62]....
        /*0974*/ 	.word	0x0500000f


	//   ....[63]....
        /*0978*/ 	.word	0x0500000f


	//   ....[64]....
        /*097c*/ 	.word	0x0500000f


	//----- nvinfo : EIATTR_COOP_GROUP_INSTR_OFFSETS
	.align		4
.L_323:
        /*0980*/ 	.byte	0x04, 0x28
        /*0982*/ 	.short	(.L_325 - .L_324)


	//   ....[0]....
.L_324:
        /*0984*/ 	.word	0x00000060


	//   ....[1]....
        /*0988*/ 	.word	0x00000140


	//   ....[2]....
        /*098c*/ 	.word	0x00000190


	//   ....[3]....
        /*0990*/ 	.word	0x000003c0


	//   ....[4]....
        /*0994*/ 	.word	0x00000520


	//   ....[5]....
        /*0998*/ 	.word	0x00000640


	//   ....[6]....
        /*099c*/ 	.word	0x000007a0


	//   ....[7]....
        /*09a0*/ 	.word	0x00003610


	//   ....[8]....
        /*09a4*/ 	.word	0x00003620


	//   ....[9]....
        /*09a8*/ 	.word	0x00004410


	//   ....[10]....
        /*09ac*/ 	.word	0x00004420


	//   ....[11]....
        /*09b0*/ 	.word	0x000051a0


	//   ....[12]....
        /*09b4*/ 	.word	0x000051b0


	//   ....[13]....
        /*09b8*/ 	.word	0x00006c40


	//   ....[14]....
        /*09bc*/ 	.word	0x00006c50


	//   ....[15]....
        /*09c0*/ 	.word	0x00007b80


	//   ....[16]....
        /*09c4*/ 	.word	0x00007b90


	//   ....[17]....
        /*09c8*/ 	.word	0x00008bb0


	//   ....[18]....
        /*09cc*/ 	.word	0x00008bc0


	//   ....[19]....
        /*09d0*/ 	.word	0x00009d40


	//   ....[20]....
        /*09d4*/ 	.word	0x00009d50


	//   ....[21]....
        /*09d8*/ 	.word	0x00009f10


	//   ....[22]....
        /*09dc*/ 	.word	0x00009f20


	//   ....[23]....
        /*09e0*/ 	.word	0x0000a0f0


	//   ....[24]....
        /*09e4*/ 	.word	0x0000a100


	//   ....[25]....
        /*09e8*/ 	.word	0x0000a570


	//   ....[26]....
        /*09ec*/ 	.word	0x0000a580


	//   ....[27]....
        /*09f0*/ 	.word	0x0000a700


	//   ....[28]....
        /*09f4*/ 	.word	0x0000a720


	//   ....[29]....
        /*09f8*/ 	.word	0x0000a8b0


	//   ....[30]....
        /*09fc*/ 	.word	0x0000a8d0


	//   ....[31]....
        /*0a00*/ 	.word	0x0000b180


	//   ....[32]....
        /*0a04*/ 	.word	0x0000b990


	//   ....[33]....
        /*0a08*/ 	.word	0x0000b9a0


	//   ....[34]....
        /*0a0c*/ 	.word	0x0000b9b0


	//   ....[35]....
        /*0a10*/ 	.word	0x0000b9c0


	//   ....[36]....
        /*0a14*/ 	.word	0x0000bf40


	//   ....[37]....
        /*0a18*/ 	.word	0x0000bf50


	//   ....[38]....
        /*0a1c*/ 	.word	0x0000bf60


	//   ....[39]....
        /*0a20*/ 	.word	0x0000bf70


	//   ....[40]....
        /*0a24*/ 	.word	0x0000c4c0


	//   ....[41]....
        /*0a28*/ 	.word	0x0000c4d0


	//   ....[42]....
        /*0a2c*/ 	.word	0x0000c4e0


	//   ....[43]....
        /*0a30*/ 	.word	0x0000c4f0


	//   ....[44]....
        /*0a34*/ 	.word	0x0000ca60


	//   ....[45]....
        /*0a38*/ 	.word	0x0000ca70


	//   ....[46]....
        /*0a3c*/ 	.word	0x0000ca80


	//   ....[47]....
        /*0a40*/ 	.word	0x0000ca90


	//   ....[48]....
        /*0a44*/ 	.word	0x000100f0


	//   ....[49]....
        /*0a48*/ 	.word	0x00010100


	//   ....[50]....
        /*0a4c*/ 	.word	0x00010110


	//   ....[51]....
        /*0a50*/ 	.word	0x00010120


	//   ....[52]....
        /*0a54*/ 	.word	0x000105a0


	//   ....[53]....
        /*0a58*/ 	.word	0x000105b0


	//   ....[54]....
        /*0a5c*/ 	.word	0x000105c0


	//   ....[55]....
        /*0a60*/ 	.word	0x000105d0


	//   ....[56]....
        /*0a64*/ 	.word	0x00010a00


	//   ....[57]....
        /*0a68*/ 	.word	0x00010a10


	//   ....[58]....
        /*0a6c*/ 	.word	0x00010a20


	//   ....[59]....
        /*0a70*/ 	.word	0x00010a30


	//   ....[60]....
        /*0a74*/ 	.word	0x00010e80


	//   ....[61]....
        /*0a78*/ 	.word	0x00010e90


	//   ....[62]....
        /*0a7c*/ 	.word	0x00010ea0


	//   ....[63]....
        /*0a80*/ 	.word	0x00010eb0


	//   ....[64]....
        /*0a84*/ 	.word	0x00017c30


	//   ....[65]....
        /*0a88*/ 	.word	0x00018040


	//   ....[66]....
        /*0a8c*/ 	.word	0x00018080


	//   ....[67]....
        /*0a90*/ 	.word	0x00018130


	//   ....[68]....
        /*0a94*/ 	.word	0x000184d0


	//   ....[69]....
        /*0a98*/ 	.word	0x00018500


	//   ....[70]....
        /*0a9c*/ 	.word	0x0001cfa0


	//   ....[71]....
        /*0aa0*/ 	.word	0x0001d370


	//   ....[72]....
        /*0aa4*/ 	.word	0x0001d3c0


	//   ....[73]....
        /*0aa8*/ 	.word	0x0001d470


	//   ....[74]....
        /*0aac*/ 	.word	0x0001d9e0


	//   ....[75]....
        /*0ab0*/ 	.word	0x0001da50


	//   ....[76]....
        /*0ab4*/ 	.word	0x00022180


	//   ....[77]....
        /*0ab8*/ 	.word	0x00022190


	//   ....[78]....
        /*0abc*/ 	.word	0x000221c0


	//   ....[79]....
        /*0ac0*/ 	.word	0x000221d0


	//   ....[80]....
        /*0ac4*/ 	.word	0x00023740


	//   ....[81]....
        /*0ac8*/ 	.word	0x000237c0


	//   ....[82]....
        /*0acc*/ 	.word	0x000237e0


	//   ....[83]....
        /*0ad0*/ 	.word	0x000237f0


	//   ....[84]....
        /*0ad4*/ 	.word	0x000256e0


	//   ....[85]....
        /*0ad8*/ 	.word	0x00025720


	//   ....[86]....
        /*0adc*/ 	.word	0x00025750


	//   ....[87]....
        /*0ae0*/ 	.word	0x00025780


	//   ....[88]....
        /*0ae4*/ 	.word	0x00025df0


	//   ....[89]....
        /*0ae8*/ 	.word	0x00025e20


	//   ....[90]....
        /*0aec*/ 	.word	0x00025f70


	//   ....[91]....
        /*0af0*/ 	.word	0x00025f90


	//   ....[92]....
        /*0af4*/ 	.word	0x000260e0


	//   ....[93]....
        /*0af8*/ 	.word	0x00026100


	//   ....[94]....
        /*0afc*/ 	.word	0x00026260


	//   ....[95]....
        /*0b00*/ 	.word	0x00026280


	//   ....[96]....
        /*0b04*/ 	.word	0x00026c10


	//   ....[97]....
        /*0b08*/ 	.word	0x00026c30


	//   ....[98]....
        /*0b0c*/ 	.word	0x00026d90


	//   ....[99]....
        /*0b10*/ 	.word	0x00026db0


	//   ....[100]....
        /*0b14*/ 	.word	0x00026f00


	//   ....[101]....
        /*0b18*/ 	.word	0x00026f20


	//   ....[102]....
        /*0b1c*/ 	.word	0x00027080


	//   ....[103]....
        /*0b20*/ 	.word	0x000270a0


	//   ....[104]....
        /*0b24*/ 	.word	0x00027280


	//   ....[105]....
        /*0b28*/ 	.word	0x00027440


	//   ....[106]....
        /*0b2c*/ 	.word	0x00027470


	//   ....[107]....
        /*0b30*/ 	.word	0x000274a0


	//   ....[108]....
        /*0b34*/ 	.word	0x000274d0


	//   ....[109]....
        /*0b38*/ 	.word	0x00027500


	//   ....[110]....
        /*0b3c*/ 	.word	0x00027530


	//   ....[111]....
        /*0b40*/ 	.word	0x000276b0


	//   ....[112]....
        /*0b44*/ 	.word	0x000276e0


	//   ....[113]....
        /*0b48*/ 	.word	0x00027710


	//   ....[114]....
        /*0b4c*/ 	.word	0x00027740


	//   ....[115]....
        /*0b50*/ 	.word	0x00027770


	//   ....[116]....
        /*0b54*/ 	.word	0x000277a0


	//   ....[117]....
        /*0b58*/ 	.word	0x00027840


	//   ....[118]....
        /*0b5c*/ 	.word	0x000278a0


	//   ....[119]....
        /*0b60*/ 	.word	0x00027930


	//   ....[120]....
        /*0b64*/ 	.word	0x00028780


	//   ....[121]....
        /*0b68*/ 	.word	0x0002aca0


	//   ....[122]....
        /*0b6c*/ 	.word	0x0002ace0


	//   ....[123]....
        /*0b70*/ 	.word	0x0002ad10


	//   ....[124]....
        /*0b74*/ 	.word	0x0002ade0


	//   ....[125]....
        /*0b78*/ 	.word	0x0002ae10


	//   ....[126]....
        /*0b7c*/ 	.word	0x0002ae70


	//   ....[127]....
        /*0b80*/ 	.word	0x0002aeb0


	//   ....[128]....
        /*0b84*/ 	.word	0x0002af10


	//   ....[129]....
        /*0b88*/ 	.word	0x0002af30


	//   ....[130]....
        /*0b8c*/ 	.word	0x0002af60


	//   ....[131]....
        /*0b90*/ 	.word	0x0002b7b0


	//   ....[132]....
        /*0b94*/ 	.word	0x0002b7f0


	//   ....[133]....
        /*0b98*/ 	.word	0x0002b810


	//   ....[134]....
        /*0b9c*/ 	.word	0x0002b8b0


	//   ....[135]....
        /*0ba0*/ 	.word	0x0002b8c0


	//   ....[136]....
        /*0ba4*/ 	.word	0x0002b970


	//   ....[137]....
        /*0ba8*/ 	.word	0x0002b980


	//   ....[138]....
        /*0bac*/ 	.word	0x0002ba30


	//   ....[139]....
        /*0bb0*/ 	.word	0x0002ba40


	//   ....[140]....
        /*0bb4*/ 	.word	0x0002baf0


	//   ....[141]....
        /*0bb8*/ 	.word	0x0002bb00


	//   ....[142]....
        /*0bbc*/ 	.word	0x0002bbb0


	//   ....[143]....
        /*0bc0*/ 	.word	0x0002bbc0


	//   ....[144]....
        /*0bc4*/ 	.word	0x0002bc70


	//   ....[145]....
        /*0bc8*/ 	.word	0x0002bc80


	//   ....[146]....
        /*0bcc*/ 	.word	0x0002bcc0


	//   ....[147]....
        /*0bd0*/ 	.word	0x0002c500


	//   ....[148]....
        /*0bd4*/ 	.word	0x0002c540


	//   ....[149]....
        /*0bd8*/ 	.word	0x0002c570


	//   ....[150]....
        /*0bdc*/ 	.word	0x0002c630


	//   ....[151]....
        /*0be0*/ 	.word	0x0002c660


	//   ....[152]....
        /*0be4*/ 	.word	0x0002c6b0


	//   ....[153]....
        /*0be8*/ 	.word	0x0002c6e0


	//   ....[154]....
        /*0bec*/ 	.word	0x0002c730


	//   ....[155]....
        /*0bf0*/ 	.word	0x0002c760


	//   ....[156]....
        /*0bf4*/ 	.word	0x0002c7d0


	//   ....[157]....
        /*0bf8*/ 	.word	0x0002cad0


	//   ....[158]....
        /*0bfc*/ 	.word	0x0002cb00


	//   ....[159]....
        /*0c00*/ 	.word	0x0002cbc0


	//   ....[160]....
        /*0c04*/ 	.word	0x0002cbd0


	//   ....[161]....
        /*0c08*/ 	.word	0x0002cc80


	//   ....[162]....
        /*0c0c*/ 	.word	0x0002cc90


	//   ....[163]....
        /*0c10*/ 	.word	0x0002cd40


	//   ....[164]....
        /*0c14*/ 	.word	0x0002cd50


	//   ....[165]....
        /*0c18*/ 	.word	0x0002cd60


	//   ....[166]....
        /*0c1c*/ 	.word	0x0002ce10


	//   ....[167]....
        /*0c20*/ 	.word	0x0002d3d0


	//   ....[168]....
        /*0c24*/ 	.word	0x0002d410


	//   ....[169]....
        /*0c28*/ 	.word	0x0002d4b0


	//   ....[170]....
        /*0c2c*/ 	.word	0x0002d4e0


	//   ....[171]....
        /*0c30*/ 	.word	0x0002d570


	//   ....[172]....
        /*0c34*/ 	.word	0x0002d5a0


	//   ....[173]....
        /*0c38*/ 	.word	0x0002d630


	//   ....[174]....
        /*0c3c*/ 	.word	0x0002d660


	//   ....[175]....
        /*0c40*/ 	.word	0x0002d670


	//   ....[176]....
        /*0c44*/ 	.word	0x0002d700


	//   ....[177]....
        /*0c48*/ 	.word	0x0002db60


	//   ....[178]....
        /*0c4c*/ 	.word	0x0002db90


	//   ....[179]....
        /*0c50*/ 	.word	0x0002dbc0


	//   ....[180]....
        /*0c54*/ 	.word	0x0002dbf0


	//   ....[181]....
        /*0c58*/ 	.word	0x0002dc20


	//   ....[182]....
        /*0c5c*/ 	.word	0x0002dc50


	//   ....[183]....
        /*0c60*/ 	.word	0x0002dc80


	//   ....[184]....
        /*0c64*/ 	.word	0x0002dcb0


	//   ....[185]....
        /*0c68*/ 	.word	0x0002de40


	//   ....[186]....
        /*0c6c*/ 	.word	0x0002de70


	//   ....[187]....
        /*0c70*/ 	.word	0x0002dea0


	//   ....[188]....
        /*0c74*/ 	.word	0x0002ded0


	//   ....[189]....
        /*0c78*/ 	.word	0x0002df00


	//   ....[190]....
        /*0c7c*/ 	.word	0x0002df30


	//   ....[191]....
        /*0c80*/ 	.word	0x0002dff0


	//   ....[192]....
        /*0c84*/ 	.word	0x0002e010


	//   ....[193]....
        /*0c88*/ 	.word	0x0002e080


	//   ....[194]....
        /*0c8c*/ 	.word	0x0002e730


	//   ....[195]....
        /*0c90*/ 	.word	0x0002ea50


	//   ....[196]....
        /*0c94*/ 	.word	0x0002eae0


	//   ....[197]....
        /*0c98*/ 	.word	0x0002eb80


	//   ....[198]....
        /*0c9c*/ 	.word	0x0002ec10


	//   ....[199]....
        /*0ca0*/ 	.word	0x0002ecb0


	//   ....[200]....
        /*0ca4*/ 	.word	0x0002ed40


	//   ....[201]....
        /*0ca8*/ 	.word	0x0002ee30


	//   ....[202]....
        /*0cac*/ 	.word	0x0002eec0


	//   ....[203]....
        /*0cb0*/ 	.word	0x0002ef60


	//   ....[204]....
        /*0cb4*/ 	.word	0x0002eff0


	//   ....[205]....
        /*0cb8*/ 	.word	0x0002f090


	//   ....[206]....
        /*0cbc*/ 	.word	0x0002f120


	//   ....[207]....
        /*0cc0*/ 	.word	0x0002f210


	//   ....[208]....
        /*0cc4*/ 	.word	0x0002f2a0


	//   ....[209]....
        /*0cc8*/ 	.word	0x0002f340


	//   ....[210]....
        /*0ccc*/ 	.word	0x0002f3d0


	//   ....[211]....
        /*0cd0*/ 	.word	0x0002f470


	//   ....[212]....
        /*0cd4*/ 	.word	0x0002f500


	//   ....[213]....
        /*0cd8*/ 	.word	0x0002f5f0


	//   ....[214]....
        /*0cdc*/ 	.word	0x0002f680


	//   ....[215]....
        /*0ce0*/ 	.word	0x0002f6d0


	//   ....[216]....
        /*0ce4*/ 	.word	0x0002f720


	//   ....[217]....
        /*0ce8*/ 	.word	0x0002f7b0


	//   ....[218]....
        /*0cec*/ 	.word	0x0002f840


	//   ....[219]....
        /*0cf0*/ 	.word	0x0002f890


	//   ....[220]....
        /*0cf4*/ 	.word	0x0002f8e0


	//   ....[221]....
        /*0cf8*/ 	.word	0x0002f970


	//   ....[222]....
        /*0cfc*/ 	.word	0x0002fa00


	//   ....[223]....
        /*0d00*/ 	.word	0x0002fa50


	//   ....[224]....
        /*0d04*/ 	.word	0x0002faa0


	//   ....[225]....
        /*0d08*/ 	.word	0x0002fb30


	//   ....[226]....
        /*0d0c*/ 	.word	0x0002fbc0


	//   ....[227]....
        /*0d10*/ 	.word	0x0002fc10


	//   ....[228]....
        /*0d14*/ 	.word	0x0002fc60


	//   ....[229]....
        /*0d18*/ 	.word	0x0002fd40


	//   ....[230]....
        /*0d1c*/ 	.word	0x0002fdd0


	//   ....[231]....
        /*0d20*/ 	.word	0x0002fe20


	//   ....[232]....
        /*0d24*/ 	.word	0x0002fe70


	//   ....[233]....
        /*0d28*/ 	.word	0x0002ff00


	//   ....[234]....
        /*0d2c*/ 	.word	0x0002ff90


	//   ....[235]....
        /*0d30*/ 	.word	0x0002ffe0


	//   ....[236]....
        /*0d34*/ 	.word	0x00030030


	//   ....[237]....
        /*0d38*/ 	.word	0x000300c0


	//   ....[238]....
        /*0d3c*/ 	.word	0x00030150


	//   ....[239]....
        /*0d40*/ 	.word	0x000301a0


	//   ....[240]....
        /*0d44*/ 	.word	0x000301f0


	//   ....[241]....
        /*0d48*/ 	.word	0x00030280


	//   ....[242]....
        /*0d4c*/ 	.word	0x00030310


	//   ....[243]....
        /*0d50*/ 	.word	0x00030360


	//   ....[244]....
        /*0d54*/ 	.word	0x000303b0


	//   ....[245]....
        /*0d58*/ 	.word	0x000306b0


	//   ....[246]....
        /*0d5c*/ 	.word	0x00030990


	//   ....[247]....
        /*0d60*/ 	.word	0x00030a80


	//   ....[248]....
        /*0d64*/ 	.word	0x00030b50


	//   ....[249]....
        /*0d68*/ 	.word	0x00030cb0


	//   ....[250]....
        /*0d6c*/ 	.word	0x00030d00


	//   ....[251]....
        /*0d70*/ 	.word	0x00030e10


	//   ....[252]....
        /*0d74*/ 	.word	0x00030e70


	//   ....[253]....
        /*0d78*/ 	.word	0x00030f80


	//   ....[254]....
        /*0d7c*/ 	.word	0x00030fe0


	//   ....[255]....
        /*0d80*/ 	.word	0x000310e0


	//   ....[0]....
        /*0d84*/ 	.word	0x00031130


	//   ....[1]....
        /*0d88*/ 	.word	0x000311e0


	//   ....[2]....
        /*0d8c*/ 	.word	0x00031240


	//   ....[3]....
        /*0d90*/ 	.word	0x00031370


	//   ....[4]....
        /*0d94*/ 	.word	0x000313c0


	//   ....[5]....
        /*0d98*/ 	.word	0x00031500


	//   ....[6]....
        /*0d9c*/ 	.word	0x00031550


	//   ....[7]....
        /*0da0*/ 	.word	0x00031690


	//   ....[8]....
        /*0da4*/ 	.word	0x000316e0


	//   ....[9]....
        /*0da8*/ 	.word	0x00031820


	//   ....[10]....
        /*0dac*/ 	.word	0x00031870


	//   ....[11]....
        /*0db0*/ 	.word	0x000319b0


	//   ....[12]....
        /*0db4*/ 	.word	0x00031a00


	//   ....[13]....
        /*0db8*/ 	.word	0x00031b40


	//   ....[14]....
        /*0dbc*/ 	.word	0x00031b90


	//   ....[15]....
        /*0dc0*/ 	.word	0x00031cb0


	//   ....[16]....
        /*0dc4*/ 	.word	0x00031d00


	//   ....[17]....
        /*0dc8*/ 	.word	0x00031e30


	//   ....[18]....
        /*0dcc*/ 	.word	0x00031ee0


	//   ....[19]....
        /*0dd0*/ 	.word	0x00032070


	//   ....[20]....
        /*0dd4*/ 	.word	0x000320c0


	//   ....[21]....
        /*0dd8*/ 	.word	0x000321c0


	//   ....[22]....
        /*0ddc*/ 	.word	0x00032210


	//   ....[23]....
        /*0de0*/ 	.word	0x00032310


	//   ....[24]....
        /*0de4*/ 	.word	0x00032360


	//   ....[25]....
        /*0de8*/ 	.word	0x00032490


	//   ....[26]....
        /*0dec*/ 	.word	0x000324e0


	//   ....[27]....
        /*0df0*/ 	.word	0x000325d0


	//   ....[28]....
        /*0df4*/ 	.word	0x00032670


	//   ....[29]....
        /*0df8*/ 	.word	0x000327b0


	//   ....[30]....
        /*0dfc*/ 	.word	0x00032800


	//   ....[31]....
        /*0e00*/ 	.word	0x00032940


	//   ....[32]....
        /*0e04*/ 	.word	0x00032990


	//   ....[33]....
        /*0e08*/ 	.word	0x00032ad0


	//   ....[34]....
        /*0e0c*/ 	.word	0x00032b20


	//   ....[35]....
        /*0e10*/ 	.word	0x00032c60


	//   ....[36]....
        /*0e14*/ 	.word	0x00032cb0


	//   ....[37]....
        /*0e18*/ 	.word	0x00032da0


	//   ....[38]....
        /*0e1c*/ 	.word	0x00032e60


	//   ....[39]....
        /*0e20*/ 	.word	0x00033000


	//   ....[40]....
        /*0e24*/ 	.word	0x00033050


	//   ....[41]....
        /*0e28*/ 	.word	0x00033180


	//   ....[42]....
        /*0e2c*/ 	.word	0x000331d0


	//   ....[43]....
        /*0e30*/ 	.word	0x00033300


	//   ....[44]....
        /*0e34*/ 	.word	0x00033350


	//   ....[45]....
        /*0e38*/ 	.word	0x00033480


	//   ....[46]....
        /*0e3c*/ 	.word	0x000334d0


	//   ....[47]....
        /*0e40*/ 	.word	0x00033560


	//   ....[48]....
        /*0e44*/ 	.word	0x00033600


	//   ....[49]....
        /*0e48*/ 	.word	0x00033730


	//   ....[50]....
        /*0e4c*/ 	.word	0x000337a0


	//   ....[51]....
        /*0e50*/ 	.word	0x00033810


	//   ....[52]....
        /*0e54*/ 	.word	0x00033880


	//   ....[53]....
        /*0e58*/ 	.word	0x000338f0


	//   ....[54]....
        /*0e5c*/ 	.word	0x00033970


	//   ....[55]....
        /*0e60*/ 	.word	0x00033a00


	//   ....[56]....
        /*0e64*/ 	.word	0x00033a90


	//   ....[57]....
        /*0e68*/ 	.word	0x00033b00


	//   ....[58]....
        /*0e6c*/ 	.word	0x00033b70


	//   ....[59]....
        /*0e70*/ 	.word	0x00033be0


	//   ....[60]....
        /*0e74*/ 	.word	0x00033c60


	//   ....[61]....
        /*0e78*/ 	.word	0x00033cd0


	//   ....[62]....
        /*0e7c*/ 	.word	0x00033d70


	//   ....[63]....
        /*0e80*/ 	.word	0x00033e00


	//   ....[64]....
        /*0e84*/ 	.word	0x00033f20


	//----- nvinfo : EIATTR_REG_RECONFIG
	.align		4
.L_325:
        /*0e88*/ 	.byte	0x01, 0x54
	.zero		2


	//----- nvinfo : EIATTR_SYSCALL_OFFSETS
	.align		4
        /*0e8c*/ 	.byte	0x04, 0x46
        /*0e8e*/ 	.short	(.L_327 - .L_326)


	//   ....[0]....
.L_326:
        /*0e90*/ 	.word	0x00001950


	//   ....[1]....
        /*0e94*/ 	.word	0x00001aa0


	//   ....[2]....
        /*0e98*/ 	.word	0x0000b320


	//   ....[3]....
        /*0e9c*/ 	.word	0x0000b650


	//   ....[4]....
        /*0ea0*/ 	.word	0x0002a280


	//   ....[5]....
        /*0ea4*/ 	.word	0x0002a3d0


	//   ....[6]....
        /*0ea8*/ 	.word	0x0002a4c0


	//   ....[7]....
        /*0eac*/ 	.word	0x0002b3f0


	//----- nvinfo : EIATTR_MBARRIER_INSTR_OFFSETS
	.align		4
.L_327:
        /*0eb0*/ 	.byte	0x04, 0x39
        /*0eb2*/ 	.short	(.L_329 - .L_328)


	//   ....[0]....
.L_328:
        /*0eb4*/ 	.word	0x00000270
        /*0eb8*/ 	.word	0x000000ff
        /*0ebc*/ 	.word	0x00038800
        /*0ec0*/ 	.short	0x0100
        /*0ec2*/ 	.byte	0x08
	.zero		1


	//   ....[1]....
        /*0ec4*/ 	.word	0x00000280
        /*0ec8*/ 	.word	0x000000ff
        /*0ecc*/ 	.word	0x00038820
        /*0ed0*/ 	.short	0x0100
        /*0ed2*/ 	.byte	0x08
	.zero		1


	//   ....[2]....
        /*0ed4*/ 	.word	0x00000370
        /*0ed8*/ 	.word	0x000000ff
        /*0edc*/ 	.word	0x00038830
        /*0ee0*/ 	.short	0x0100
        /*0ee2*/ 	.byte	0x08
	.zero		1


	//   ....[3]....
        /*0ee4*/ 	.word	0x00000380
        /*0ee8*/ 	.word	0x000000ff
        /*0eec*/ 	.word	0x00038840
        /*0ef0*/ 	.short	0x0100
        /*0ef2*/ 	.byte	0x08
	.zero		1


	//   ....[4]....
        /*0ef4*/ 	.word	0x00000390
        /*0ef8*/ 	.word	0x000000ff
        /*0efc*/ 	.word	0x00038838
        /*0f00*/ 	.short	0x0100
        /*0f02*/ 	.byte	0x08
	.zero		1


	//   ....[5]....
        /*0f04*/ 	.word	0x000003a0
        /*0f08*/ 	.word	0x000000ff
        /*0f0c*/ 	.word	0x00038848
        /*0f10*/ 	.short	0x0100
        /*0f12*/ 	.byte	0x08
	.zero		1


	//   ....[6]....
        /*0f14*/ 	.word	0x000004d0
        /*0f18*/ 	.word	0x000000ff
        /*0f1c*/ 	.word	0x00038850
        /*0f20*/ 	.short	0x0100
        /*0f22*/ 	.byte	0x08
	.zero		1


	//   ....[7]....
        /*0f24*/ 	.word	0x000004e0
        /*0f28*/ 	.word	0x000000ff
        /*0f2c*/ 	.word	0x00038860
        /*0f30*/ 	.short	0x0100
        /*0f32*/ 	.byte	0x08
	.zero		1


	//   ....[8]....
        /*0f34*/ 	.word	0x000004f0
        /*0f38*/ 	.word	0x000000ff
        /*0f3c*/ 	.word	0x00038858
        /*0f40*/ 	.short	0x0100
        /*0f42*/ 	.byte	0x08
	.zero		1


	//   ....[9]....
        /*0f44*/ 	.word	0x00000500
        /*0f48*/ 	.word	0x000000ff
        /*0f4c*/ 	.word	0x00038868
        /*0f50*/ 	.short	0x0100
        /*0f52*/ 	.byte	0x08
	.zero		1


	//   ....[10]....
        /*0f54*/ 	.word	0x000005f0
        /*0f58*/ 	.word	0x000000ff
        /*0f5c*/ 	.word	0x00038870
        /*0f60*/ 	.short	0x0100
        /*0f62*/ 	.byte	0x06
	.zero		1


	//   ....[11]....
        /*0f64*/ 	.word	0x00000600
        /*0f68*/ 	.word	0x000000ff
        /*0f6c*/ 	.word	0x00038880
        /*0f70*/ 	.short	0x0100
        /*0f72*/ 	.byte	0x06
	.zero		1


	//   ....[12]....
        /*0f74*/ 	.word	0x00000610
        /*0f78*/ 	.word	0x000000ff
        /*0f7c*/ 	.word	0x00038878
        /*0f80*/ 	.short	0x0100
        /*0f82*/ 	.byte	0x06
	.zero		1


	//   ....[13]....
        /*0f84*/ 	.word	0x00000620
        /*0f88*/ 	.word	0x000000ff
        /*0f8c*/ 	.word	0x00038888
        /*0f90*/ 	.short	0x0100
        /*0f92*/ 	.byte	0x06
	.zero		1


	//   ....[14]....
        /*0f94*/ 	.word	0x00000750
        /*0f98*/ 	.word	0x000000ff
        /*0f9c*/ 	.word	0x00038890
        /*0fa0*/ 	.short	0x0100
        /*0fa2*/ 	.byte	0x08
	.zero		1


	//   ....[15]....
        /*0fa4*/ 	.word	0x00000760
        /*0fa8*/ 	.word	0x000000ff
        /*0fac*/ 	.word	0x000388a0
        /*0fb0*/ 	.short	0x0100
        /*0fb2*/ 	.byte	0x08
	.zero		1


	//   ....[16]....
        /*0fb4*/ 	.word	0x00000770
        /*0fb8*/ 	.word	0x000000ff
        /*0fbc*/ 	.word	0x00038898
        /*0fc0*/ 	.short	0x0100
        /*0fc2*/ 	.byte	0x08
	.zero		1


	//   ....[17]....
        /*0fc4*/ 	.word	0x00000780
        /*0fc8*/ 	.word	0x000000ff
        /*0fcc*/ 	.word	0x000388a8
        /*0fd0*/ 	.short	0x0100
        /*0fd2*/ 	.byte	0x08
	.zero		1


	//   ....[18]....
        /*0fd4*/ 	.word	0x000008b0
        /*0fd8*/ 	.word	0x000000ff
        /*0fdc*/ 	.word	0x000388b0
        /*0fe0*/ 	.short	0x0100
        /*0fe2*/ 	.byte	0x08
	.zero		1


	//   ....[19]....
        /*0fe4*/ 	.word	0x000008c0
        /*0fe8*/ 	.word	0x000000ff
        /*0fec*/ 	.word	0x000388c0
        /*0ff0*/ 	.short	0x0100
        /*0ff2*/ 	.byte	0x08
	.zero		1


	//   ....[20]....
        /*0ff4*/ 	.word	0x000008d0
        /*0ff8*/ 	.word	0x000000ff
        /*0ffc*/ 	.word	0x000388b8
        /*1000*/ 	.short	0x0100
        /*1002*/ 	.byte	0x08
	.zero		1


	//   ....[21]....
        /*1004*/ 	.word	0x000008e0
        /*1008*/ 	.word	0x000000ff
        /*100c*/ 	.word	0x000388c8
        /*1010*/ 	.short	0x0100
        /*1012*/ 	.byte	0x08
	.zero		1


	//   ....[22]....
        /*1014*/ 	.word	0x000035c0
        /*1018*/ 	.word	0x00000059
        /*101c*/ 	.word	0x00038890
        /*1020*/ 	.short	0x010a
        /*1022*/ 	.byte	0x3f
	.zero		1


	//   ....[23]....
        /*1024*/ 	.word	0x00006be0
        /*1028*/ 	.word	0x00000059
        /*102c*/ 	.word	0x00038890
        /*1030*/ 	.short	0x010a
        /*1032*/ 	.byte	0x3f
	.zero		1


	//   ....[24]....
        /*1034*/ 	.word	0x00009b80
        /*1038*/ 	.word	0x00000059
        /*103c*/ 	.word	0x00038890
        /*1040*/ 	.short	0x010a
        /*1042*/ 	.byte	0x3f
	.zero		1


	//   ....[25]....
        /*1044*/ 	.word	0x0000a380
        /*1048*/ 	.word	0x0000000b
        /*104c*/ 	.word	0x00000000
        /*1050*/ 	.short	0x0101
        /*1052*/ 	.byte	0x3f
	.zero		1


	//   ....[26]....
        /*1054*/ 	.word	0x0000a3c0
        /*1058*/ 	.word	0x00000059
        /*105c*/ 	.word	0x000388b0
        /*1060*/ 	.short	0x010a
        /*1062*/ 	.byte	0x3f
	.zero		1


	//   ....[27]....
        /*1064*/ 	.word	0x0000ab10
        /*1068*/ 	.word	0x00000059
        /*106c*/ 	.word	0x00000000
        /*1070*/ 	.short	0x0101
        /*1072*/ 	.byte	0x3f
	.zero		1


	//   ....[28]....
        /*1074*/ 	.word	0x0000b3b0
        /*1078*/ 	.word	0x00000016
        /*107c*/ 	.word	0x00038800
        /*1080*/ 	.short	0x010a
        /*1082*/ 	.byte	0x3f
	.zero		1


	//   ....[29]....
        /*1084*/ 	.word	0x0000b400
        /*1088*/ 	.word	0x00000016
        /*108c*/ 	.word	0x00038800
        /*1090*/ 	.short	0x010a
        /*1092*/ 	.byte	0x3f
	.zero		1


	//   ....[30]....
        /*1094*/ 	.word	0x0000ce90
        /*1098*/ 	.word	0x00000016
        /*109c*/ 	.word	0x00038800
        /*10a0*/ 	.short	0x010a
        /*10a2*/ 	.byte	0x3f
	.zero		1


	//   ....[31]....
        /*10a4*/ 	.word	0x000111a0
        /*10a8*/ 	.word	0x00000016
        /*10ac*/ 	.word	0x00038800
        /*10b0*/ 	.short	0x010a
        /*10b2*/ 	.byte	0x3f
	.zero		1


	//   ....[32]....
        /*10b4*/ 	.word	0x00014ad0
        /*10b8*/ 	.word	0x00000000
        /*10bc*/ 	.word	0x00038830
        /*10c0*/ 	.short	0x010a
        /*10c2*/ 	.byte	0x3f
	.zero		1


	//   ....[33]....
        /*10c4*/ 	.word	0x00014b10
        /*10c8*/ 	.word	0x00000000
        /*10cc*/ 	.word	0x00038830
        /*10d0*/ 	.short	0x010a
        /*10d2*/ 	.byte	0x3f
	.zero		1


	//   ....[34]....
        /*10d4*/ 	.word	0x00018820
        /*10d8*/ 	.word	0x00000000
        /*10dc*/ 	.word	0x00000000
        /*10e0*/ 	.short	0x0101
        /*10e2*/ 	.byte	0x3f
	.zero		1


	//   ....[35]....
        /*10e4*/ 	.word	0x00019410
        /*10e8*/ 	.word	0x0000000a
        /*10ec*/ 	.word	0x00038830
        /*10f0*/ 	.short	0x010a
        /*10f2*/ 	.byte	0x3f
	.zero		1


	//   ....[36]....
        /*10f4*/ 	.word	0x000194a0
        /*10f8*/ 	.word	0x0000000a
        /*10fc*/ 	.word	0x00038830
        /*1100*/ 	.short	0x010a
        /*1102*/ 	.byte	0x3f
	.zero		1


	//   ....[37]....
        /*1104*/ 	.word	0x0001cba0
        /*1108*/ 	.word	0x00000006
        /*110c*/ 	.word	0x00038850
        /*1110*/ 	.short	0x010a
        /*1112*/ 	.byte	0x3f
	.zero		1


	//   ....[38]....
        /*1114*/ 	.word	0x0001cbf0
        /*1118*/ 	.word	0x00000006
        /*111c*/ 	.word	0x00038850
        /*1120*/ 	.short	0x010a
        /*1122*/ 	.byte	0x3f
	.zero		1


	//   ....[39]....
        /*1124*/ 	.word	0x0001ddc0
        /*1128*/ 	.word	0x0000000a
        /*112c*/ 	.word	0x00000000
        /*1130*/ 	.short	0x0101
        /*1132*/ 	.byte	0x3f
	.zero		1


	//   ....[40]....
        /*1134*/ 	.word	0x0001e170
        /*1138*/ 	.word	0x00000006
        /*113c*/ 	.word	0x00000000
        /*1140*/ 	.short	0x0101
        /*1142*/ 	.byte	0x3f
	.zero		1


	//   ....[41]....
        /*1144*/ 	.word	0x0001e3f0
        /*1148*/ 	.word	0x00000003
        /*114c*/ 	.word	0x00038830
        /*1150*/ 	.short	0x010a
        /*1152*/ 	.byte	0x3f
	.zero		1


	//   ....[42]....
        /*1154*/ 	.word	0x0001e480
        /*1158*/ 	.word	0x00000003
        /*115c*/ 	.word	0x00038830
        /*1160*/ 	.short	0x010a
        /*1162*/ 	.byte	0x3f
	.zero		1


	//   ....[43]....
        /*1164*/ 	.word	0x00021b90
        /*1168*/ 	.word	0x00000006
        /*116c*/ 	.word	0x00038850
        /*1170*/ 	.short	0x010a
        /*1172*/ 	.byte	0x3f
	.zero		1


	//   ....[44]....
        /*1174*/ 	.word	0x00021be0
        /*1178*/ 	.word	0x00000006
        /*117c*/ 	.word	0x00038850
        /*1180*/ 	.short	0x010a
        /*1182*/ 	.byte	0x3f
	.zero		1


	//   ....[45]....
        /*1184*/ 	.word	0x000226f0
        /*1188*/ 	.word	0x000000a4
        /*118c*/ 	.word	0x00000000
        /*1190*/ 	.short	0x0101
        /*1192*/ 	.byte	0x3f
	.zero		1


	//   ....[46]....
        /*1194*/ 	.word	0x00022af0
        /*1198*/ 	.word	0x00000006
        /*119c*/ 	.word	0x00000000
        /*11a0*/ 	.short	0x0101
        /*11a2*/ 	.byte	0x3f
	.zero		1


	//   ....[47]....
        /*11a4*/ 	.word	0x000234a0
        /*11a8*/ 	.word	0x00000008
        /*11ac*/ 	.word	0x00038850
        /*11b0*/ 	.short	0x010a
        /*11b2*/ 	.byte	0x3f
	.zero		1


	//   ....[48]....
        /*11b4*/ 	.word	0x00023540
        /*11b8*/ 	.word	0x00000008
        /*11bc*/ 	.word	0x00038850
        /*11c0*/ 	.short	0x010a
        /*11c2*/ 	.byte	0x3f
	.zero		1


	//   ....[49]....
        /*11c4*/ 	.word	0x00024200
        /*11c8*/ 	.word	0x00000004
        /*11cc*/ 	.word	0x00000000
        /*11d0*/ 	.short	0x0101
        /*11d2*/ 	.byte	0x3f
	.zero		1


	//   ....[50]....
        /*11d4*/ 	.word	0x00025e10
        /*11d8*/ 	.word	0x00000000
        /*11dc*/ 	.word	0x00000000
        /*11e0*/ 	.short	0x0101
        /*11e2*/ 	.byte	0x3f
	.zero		1


	//   ....[51]....
        /*11e4*/ 	.word	0x00028860
        /*11e8*/ 	.word	0x00000016
        /*11ec*/ 	.word	0x00038820
        /*11f0*/ 	.short	0x010a
        /*11f2*/ 	.byte	0x3f
	.zero		1


	//   ....[52]....
        /*11f4*/ 	.word	0x000288f0
        /*11f8*/ 	.word	0x0000000b
        /*11fc*/ 	.word	0x000388a0
        /*1200*/ 	.short	0x010a
        /*1202*/ 	.byte	0x3f
	.zero		1


	//   ....[53]....
        /*1204*/ 	.word	0x00028e40
        /*1208*/ 	.word	0x0000000b
        /*120c*/ 	.word	0x000388c0
        /*1210*/ 	.short	0x010a
        /*1212*/ 	.byte	0x3f
	.zero		1


	//   ....[54]....
        /*1214*/ 	.word	0x00029440
        /*1218*/ 	.word	0x0000000a
        /*121c*/ 	.word	0x000388a0
        /*1220*/ 	.short	0x010a
        /*1222*/ 	.byte	0x3f
	.zero		1


	//   ....[55]....
        /*1224*/ 	.word	0x00029980
        /*1228*/ 	.word	0x0000000a
        /*122c*/ 	.word	0x000388c0
        /*1230*/ 	.short	0x010a
        /*1232*/ 	.byte	0x3f
	.zero		1


	//   ....[56]....
        /*1234*/ 	.word	0x0002aab0
        /*1238*/ 	.word	0x00000005
        /*123c*/ 	.word	0x00038840
        /*1240*/ 	.short	0x010a
        /*1242*/ 	.byte	0x3f
	.zero		1


	//   ....[57]....
        /*1244*/ 	.word	0x0002b0e0
        /*1248*/ 	.word	0x00000005
        /*124c*/ 	.word	0x00038830
        /*1250*/ 	.short	0x0107
        /*1252*/ 	.byte	0x3f
	.zero		1


	//   ....[58]....
        /*1254*/ 	.word	0x0002b1c0
        /*1258*/ 	.word	0x00000005
        /*125c*/ 	.word	0x00038830
        /*1260*/ 	.short	0x0101
        /*1262*/ 	.byte	0x3f
	.zero		1


	//   ....[59]....
        /*1264*/ 	.word	0x0002be10
        /*1268*/ 	.word	0x00000016
        /*126c*/ 	.word	0x00038800
        /*1270*/ 	.short	0x0107
        /*1272*/ 	.byte	0x3f
	.zero		1


	//   ....[60]....
        /*1274*/ 	.word	0x0002bf10
        /*1278*/ 	.word	0x00000016
        /*127c*/ 	.word	0x00038800
        /*1280*/ 	.short	0x0101
        /*1282*/ 	.byte	0x3f
	.zero		1


	//   ....[61]....
        /*1284*/ 	.word	0x0002bf30
        /*1288*/ 	.word	0x00000016
        /*128c*/ 	.word	0x00038820
        /*1290*/ 	.short	0x010a
        /*1292*/ 	.byte	0x3f
	.zero		1


	//   ....[62]....
        /*1294*/ 	.word	0x0002c350
        /*1298*/ 	.word	0x00000006
        /*129c*/ 	.word	0x00038840
        /*12a0*/ 	.short	0x010a
        /*12a2*/ 	.byte	0x3f
	.zero		1


	//   ....[63]....
        /*12a4*/ 	.word	0x0002c8f0
        /*12a8*/ 	.word	0x00000006
        /*12ac*/ 	.word	0x00038830
        /*12b0*/ 	.short	0x0107
        /*12b2*/ 	.byte	0x3f
	.zero		1


	//   ....[64]....
        /*12b4*/ 	.word	0x0002c9b0
        /*12b8*/ 	.word	0x00000006
        /*12bc*/ 	.word	0x00038830
        /*12c0*/ 	.short	0x0101
        /*12c2*/ 	.byte	0x3f
	.zero		1


	//   ....[65]....
        /*12c4*/ 	.word	0x0002ca10
        /*12c8*/ 	.word	0x00000006
        /*12cc*/ 	.word	0x00038860
        /*12d0*/ 	.short	0x010a
        /*12d2*/ 	.byte	0x3f
	.zero		1


	//   ....[66]....
        /*12d4*/ 	.word	0x0002cf20
        /*12d8*/ 	.word	0x00000006
        /*12dc*/ 	.word	0x00038850
        /*12e0*/ 	.short	0x0107
        /*12e2*/ 	.byte	0x3f
	.zero		1


	//   ....[67]....
        /*12e4*/ 	.word	0x0002d100
        /*12e8*/ 	.word	0x00000006
        /*12ec*/ 	.word	0x00038850
        /*12f0*/ 	.short	0x0101
        /*12f2*/ 	.byte	0x3f
	.zero		1


	//   ....[68]....
        /*12f4*/ 	.word	0x0002d320
        /*12f8*/ 	.word	0x00000004
        /*12fc*/ 	.word	0x00038860
        /*1300*/ 	.short	0x010a
        /*1302*/ 	.byte	0x3f
	.zero		1


	//   ....[69]....
        /*1304*/ 	.word	0x0002d890
        /*1308*/ 	.word	0x00000004
        /*130c*/ 	.word	0x00038850
        /*1310*/ 	.short	0x0107
        /*1312*/ 	.byte	0x3f
	.zero		1


	//   ....[70]....
        /*1314*/ 	.word	0x0002d950
        /*1318*/ 	.word	0x00000004
        /*131c*/ 	.word	0x00038850
        /*1320*/ 	.short	0x0101
        /*1322*/ 	.byte	0x3f
	.zero		1


	//   ....[71]....
        /*1324*/ 	.word	0x0002e6b0
        /*1328*/ 	.word	0x00000005
        /*132c*/ 	.word	0x00038820
        /*1330*/ 	.short	0x010a
        /*1332*/ 	.byte	0x3f
	.zero		1


	//   ....[72]....
        /*1334*/ 	.word	0x0002e820
        /*1338*/ 	.word	0x00000003
        /*133c*/ 	.word	0x00038840
        /*1340*/ 	.short	0x010a
        /*1342*/ 	.byte	0x3f
	.zero		1


	//   ....[73]....
        /*1344*/ 	.word	0x0002e8c0
        /*1348*/ 	.word	0x0000001b
        /*134c*/ 	.word	0x00038840
        /*1350*/ 	.short	0x010a
        /*1352*/ 	.byte	0x3f
	.zero		1


	//   ....[74]....
        /*1354*/ 	.word	0x0002e900
        /*1358*/ 	.word	0x00000003
        /*135c*/ 	.word	0x00038860
        /*1360*/ 	.short	0x010a
        /*1362*/ 	.byte	0x3f
	.zero		1


	//   ....[75]....
        /*1364*/ 	.word	0x0002e940
        /*1368*/ 	.word	0x0000001b
        /*136c*/ 	.word	0x00038860
        /*1370*/ 	.short	0x010a
        /*1372*/ 	.byte	0x3f
	.zero		1


	//   ....[76]....
        /*1374*/ 	.word	0x0002e9a0
        /*1378*/ 	.word	0x00000059
        /*137c*/ 	.word	0x00038890
        /*1380*/ 	.short	0x010a
        /*1382*/ 	.byte	0x3f
	.zero		1


	//   ....[77]....
        /*1384*/ 	.word	0x0002ed80
        /*1388*/ 	.word	0x00000059
        /*138c*/ 	.word	0x00038890
        /*1390*/ 	.short	0x010a
        /*1392*/ 	.byte	0x3f
	.zero		1


	//   ....[78]....
        /*1394*/ 	.word	0x0002f160
        /*1398*/ 	.word	0x00000059
        /*139c*/ 	.word	0x00038890
        /*13a0*/ 	.short	0x010a
        /*13a2*/ 	.byte	0x3f
	.zero		1


	//   ....[79]....
        /*13a4*/ 	.word	0x0002f540
        /*13a8*/ 	.word	0x00000059
        /*13ac*/ 	.word	0x000388b0
        /*13b0*/ 	.short	0x010a
        /*13b2*/ 	.byte	0x3f
	.zero		1


	//   ....[80]....
        /*13b4*/ 	.word	0x0002fc90
        /*13b8*/ 	.word	0x00000016
        /*13bc*/ 	.word	0x00038800
        /*13c0*/ 	.short	0x010a
        /*13c2*/ 	.byte	0x3f
	.zero		1


	//   ....[81]....
        /*13c4*/ 	.word	0x000303f0
        /*13c8*/ 	.word	0x00000016
        /*13cc*/ 	.word	0x00038800
        /*13d0*/ 	.short	0x010a
        /*13d2*/ 	.byte	0x3f
	.zero		1


	//   ....[82]....
        /*13d4*/ 	.word	0x00030440
        /*13d8*/ 	.word	0x00000000
        /*13dc*/ 	.word	0x00038830
        /*13e0*/ 	.short	0x010a
        /*13e2*/ 	.byte	0x3f
	.zero		1


	//   ....[83]....
        /*13e4*/ 	.word	0x00030490
        /*13e8*/ 	.word	0x0000000a
        /*13ec*/ 	.word	0x00038830
        /*13f0*/ 	.short	0x010a
        /*13f2*/ 	.byte	0x3f
	.zero		1


	//   ....[84]....
        /*13f4*/ 	.word	0x000304e0
        /*13f8*/ 	.word	0x00000006
        /*13fc*/ 	.word	0x00038850
        /*1400*/ 	.short	0x010a
        /*1402*/ 	.byte	0x3f
	.zero		1


	//   ....[85]....
        /*1404*/ 	.word	0x00030530
        /*1408*/ 	.word	0x00000003
        /*140c*/ 	.word	0x00038830
        /*1410*/ 	.short	0x010a
        /*1412*/ 	.byte	0x3f
	.zero		1


	//   ....[86]....
        /*1414*/ 	.word	0x00030580
        /*1418*/ 	.word	0x00000006
        /*141c*/ 	.word	0x00038850
        /*1420*/ 	.short	0x010a
        /*1422*/ 	.byte	0x3f
	.zero		1


	//   ....[87]....
        /*1424*/ 	.word	0x000305d0
        /*1428*/ 	.word	0x00000008
        /*142c*/ 	.word	0x00038850
        /*1430*/ 	.short	0x010a
        /*1432*/ 	.byte	0x3f
	.zero		1


	//   ....[88]....
        /*1434*/ 	.word	0x00030770
        /*1438*/ 	.word	0x00000016
        /*143c*/ 	.word	0x00038820
        /*1440*/ 	.short	0x010a
        /*1442*/ 	.byte	0x3f
	.zero		1


	//   ....[89]....
        /*1444*/ 	.word	0x000307c0
        /*1448*/ 	.word	0x0000000b
        /*144c*/ 	.word	0x000388a0
        /*1450*/ 	.short	0x010a
        /*1452*/ 	.byte	0x3f
	.zero		1


	//   ....[90]....
        /*1454*/ 	.word	0x00030810
        /*1458*/ 	.word	0x0000000b
        /*145c*/ 	.word	0x000388c0
        /*1460*/ 	.short	0x010a
        /*1462*/ 	.byte	0x3f
	.zero		1


	//   ....[91]....
        /*1464*/ 	.word	0x00030860
        /*1468*/ 	.word	0x0000000a
        /*146c*/ 	.word	0x000388a0
        /*1470*/ 	.short	0x010a
        /*1472*/ 	.byte	0x3f
	.zero		1


	//   ....[92]....
        /*1474*/ 	.word	0x000308b0
        /*1478*/ 	.word	0x0000000a
        /*147c*/ 	.word	0x000388c0
        /*1480*/ 	.short	0x010a
        /*1482*/ 	.byte	0x3f
	.zero		1


	//   ....[93]....
        /*1484*/ 	.word	0x000309d0
        /*1488*/ 	.word	0x00000005
        /*148c*/ 	.word	0x00038840
        /*1490*/ 	.short	0x010a
        /*1492*/ 	.byte	0x3f
	.zero		1


	//   ....[94]....
        /*1494*/ 	.word	0x00031d30
        /*1498*/ 	.word	0x00000016
        /*149c*/ 	.word	0x00038820
        /*14a0*/ 	.short	0x010a
        /*14a2*/ 	.byte	0x3f
	.zero		1


	//   ....[95]....
        /*14a4*/ 	.word	0x00031d80
        /*14a8*/ 	.word	0x00000006
        /*14ac*/ 	.word	0x00038840
        /*14b0*/ 	.short	0x010a
        /*14b2*/ 	.byte	0x3f
	.zero		1


	//   ....[96]....
        /*14b4*/ 	.word	0x00032520
        /*14b8*/ 	.word	0x00000006
        /*14bc*/ 	.word	0x00038860
        /*14c0*/ 	.short	0x010a
        /*14c2*/ 	.byte	0x3f
	.zero		1


	//   ....[97]....
        /*14c4*/ 	.word	0x00032cf0
        /*14c8*/ 	.word	0x00000004
        /*14cc*/ 	.word	0x00038860
        /*14d0*/ 	.short	0x010a
        /*14d2*/ 	.byte	0x3f
	.zero		1


	//   ....[98]....
        /*14d4*/ 	.word	0x00033e40
        /*14d8*/ 	.word	0x00000005
        /*14dc*/ 	.word	0x00038820
        /*14e0*/ 	.short	0x010a
        /*14e2*/ 	.byte	0x3f
	.zero		1


	//   ....[99]....
        /*14e4*/ 	.word	0x00033fe0
        /*14e8*/ 	.word	0x00000003
        /*14ec*/ 	.word	0x00038840
        /*14f0*/ 	.short	0x010a
        /*14f2*/ 	.byte	0x3f
	.zero		1


	//   ....[100]....
        /*14f4*/ 	.word	0x00034030
        /*14f8*/ 	.word	0x0000001b
        /*14fc*/ 	.word	0x00038840
        /*1500*/ 	.short	0x010a
        /*1502*/ 	.byte	0x3f
	.zero		1


	//   ....[101]....
        /*1504*/ 	.word	0x00034080
        /*1508*/ 	.word	0x00000003
        /*150c*/ 	.word	0x00038860
        /*1510*/ 	.short	0x010a
        /*1512*/ 	.byte	0x3f
	.zero		1


	//----- nvinfo : EIATTR_NUM_MBARRIERS
	.align		4
.L_329:
        /*1514*/ 	.byte	0x03, 0x38
        /*1516*/ 	.short	0x0016


	//----- nvinfo : EIATTR_EXIT_INSTR_OFFSETS
	.align		4
        /*1518*/ 	.byte	0x04, 0x1c
        /*151a*/ 	.short	(.L_331 - .L_330)


	//   ....[0]....
.L_330:
        /*151c*/ 	.word	0x0002e990


	//----- nvinfo : EIATTR_MAX_THREADS
	.align		4
.L_331:
        /*1520*/ 	.byte	0x04, 0x05
        /*1522*/ 	.short	(.L_333 - .L_332)
.L_332:
        /*1524*/ 	.word	0x00000180
        /*1528*/ 	.word	0x00000001
        /*152c*/ 	.word	0x00000001


	//----- nvinfo : EIATTR_CRS_STACK_SIZE
	.align		4
.L_333:
        /*1530*/ 	.byte	0x04, 0x1e
        /*1532*/ 	.short	(.L_335 - .L_334)
.L_334:
        /*1534*/ 	.word	0x00000000


	//----- nvinfo : EIATTR_CBANK_PARAM_SIZE
	.align		4
.L_335:
        /*1538*/ 	.byte	0x03, 0x19
        /*153a*/ 	.short	0x0af0


	//----- nvinfo : EIATTR_PARAM_CBANK
	.align		4
        /*153c*/ 	.byte	0x04, 0x0a
        /*153e*/ 	.short	(.L_337 - .L_336)
	.align		4
.L_336:
        /*1540*/ 	.word	index@(.nv.constant0._ZN7cutlass13device_kernelIN5flash11enable_sm90INS1_16FlashAttnFwdSm90INS1_25CollectiveMainloopFwdSm90ILi2EN4cute5tupleIJNS5_1CILi1EEES8_S8_EEENS6_IJNS7_ILi128EEENS7_ILi80EEENS7_ILi256EEEEEELi256ENS_6half_tEfNS_4arch4Sm90ELb1ELb0ELb0ELb1ELb1ELb1ELb0ELb1ELb1ELb1ELb0ELb0EEENS1_21CollectiveEpilogueFwdINS6_IJSA_SC_SB_EEES9_SE_SG_Li256ELb1ELb1ELb0ELb0EEENS1_36VarlenDynamicPersistentTileSchedulerILi128ELi80ELi256ELi128ELb0ELb1ELb1ELb1ELb1ELb1EEEEEEEEEvNT_6ParamsE)
        /*1544*/ 	.short	0x0210
        /*1546*/ 	.short	0x0af0


	//----- nvinfo : EIATTR_SW_WAR
	.align		4
.L_337:
        /*1548*/ 	.byte	0x04, 0x36
        /*154a*/ 	.short	(.L_339 - .L_338)
.L_338:
        /*154c*/ 	.word	0x00000008
.L_339:


//--------------------- .nv.callgraph             --------------------------
	.section	.nv.callgraph,"",@"SHT_CUDA_CALLGRAPH"
	.align	4
	.sectionentsize	8
	.align		4
        /*0000*/ 	.word	0x00000000
	.align		4
        /*0004*/ 	.word	0xffffffff
	.align		4
        /*0008*/ 	.word	index@(_ZN7cutlass13device_kernelIN5flash11enable_sm90INS1_16FlashAttnFwdSm90INS1_25CollectiveMainloopFwdSm90ILi2EN4cute5tupleIJNS5_1CILi1EEES8_S8_EEENS6_IJNS7_ILi128EEENS7_ILi80EEENS7_ILi256EEEEEELi256ENS_6half_tEfNS_4arch4Sm90ELb0ELb0ELb0ELb0ELb1ELb0ELb0ELb1ELb1ELb1ELb0ELb0EEENS1_21CollectiveEpilogueFwdINS6_IJSA_SC_SB_EEES9_SE_SG_Li256ELb0ELb1ELb0ELb0EEENS1_29StaticPersistentTileSchedulerILb0EEEEEEEEEvNT_6ParamsE)
	.align		4
        /*000c*/ 	.word	index@(__assertfail)
	.align		4
        /*0010*/ 	.word	index@(_ZN7cutlass13device_kernelIN5flash11enable_sm90INS1_16FlashAttnFwdSm90INS1_25CollectiveMainloopFwdSm90ILi2EN4cute5tupleIJNS5_1CILi1EEES8_S8_EEENS6_IJNS7_ILi128EEENS7_ILi80EEENS7_ILi256EEEEEELi256ENS_6half_tEfNS_4arch4Sm90ELb0ELb0ELb0ELb1ELb1ELb0ELb0ELb1ELb1ELb1ELb0ELb0EEENS1_21CollectiveEpilogueFwdINS6_IJSA_SC_SB_EEES9_SE_SG_Li256ELb1ELb1ELb0ELb0EEENS1_36VarlenDynamicPersistentTileSchedulerILi128ELi80ELi256ELi128ELb0ELb1ELb1ELb0ELb1ELb1EEEEEEEEEvNT_6ParamsE)
	.align		4
        /*0014*/ 	.word	index@(__assertfail)
	.align		4
        /*0018*/ 	.word	index@(_ZN7cutlass13device_kernelIN5flash11enable_sm90INS1_16FlashAttnFwdSm90INS1_25CollectiveMainloopFwdSm90ILi2EN4cute5tupleIJNS5_1CILi1EEES8_S8_EEENS6_IJNS7_ILi128EEENS7_ILi80EEENS7_ILi256EEEEEELi256ENS_6half_tEfNS_4arch4Sm90ELb0ELb0ELb0ELb1ELb1ELb1ELb0ELb1ELb1ELb1ELb0ELb0EEENS1_21CollectiveEpilogueFwdINS6_IJSA_SC_SB_EEES9_SE_SG_Li256ELb1ELb1ELb0ELb0EEENS1_36VarlenDynamicPersistentTileSchedulerILi128ELi80ELi256ELi128ELb0ELb1ELb1ELb0ELb1ELb1EEEEEEEEEvNT_6ParamsE)
	.align		4
        /*001c*/ 	.word	index@(__assertfail)
	.align		4
        /*0020*/ 	.word	index@(_ZN7cutlass13device_kernelIN5flash11enable_sm90INS1_16FlashAttnFwdSm90INS1_25CollectiveMainloopFwdSm90ILi2EN4cute5tupleIJNS5_1CILi1EEES8_S8_EEENS6_IJNS7_ILi128EEENS7_ILi64EEENS7_ILi256EEEEEELi256ENS_6half_tEfNS_4arch4Sm90ELb0ELb1ELb0ELb0ELb1ELb0ELb0ELb1ELb1ELb1ELb0ELb0EEENS1_21CollectiveEpilogueFwdINS6_IJSA_SC_SB_EEES9_SE_SG_Li256ELb0ELb1ELb0ELb0EEENS1_30DynamicPersistentTileSchedulerILi256ELi128ELb0ELb1ELb1EEEEEEEEEvNT_6ParamsE)
	.align		4
        /*0024*/ 	.word	index@(__assertfail)
	.align		4
        /*0028*/ 	.word	index@(_ZN7cutlass13device_kernelIN5flash11enable_sm90INS1_16FlashAttnFwdSm90INS1_25CollectiveMainloopFwdSm90ILi2EN4cute5tupleIJNS5_1CILi1EEES8_S8_EEENS6_IJNS7_ILi128EEENS7_ILi64EEENS7_ILi256EEEEEELi256ENS_6half_tEfNS_4arch4Sm90ELb0ELb1ELb0ELb1ELb1ELb0ELb0ELb1ELb1ELb1ELb0ELb0EEENS1_21CollectiveEpilogueFwdINS6_IJSA_SC_SB_EEES9_SE_SG_Li256ELb1ELb1ELb0ELb0EEENS1_36VarlenDynamicPersistentTileSchedulerILi128ELi64ELi256ELi128ELb0ELb1ELb1ELb1ELb0ELb1EEEEEEEEEvNT_6ParamsE)
	.align		4
        /*002c*/ 	.word	index@(__assertfail)
	.align		4
        /*0030*/ 	.word	index@(_ZN7cutlass13device_kernelIN5flash11enable_sm90INS1_16FlashAttnFwdSm90INS1_25CollectiveMainloopFwdSm90ILi2EN4cute5tupleIJNS5_1CILi1EEES8_S8_EEENS6_IJNS7_ILi128EEENS7_ILi64EEENS7_ILi256EEEEEELi256ENS_6half_tEfNS_4arch4Sm90ELb0ELb1ELb0ELb1ELb1ELb1ELb0ELb1ELb1ELb1ELb0ELb0EEENS1_21CollectiveEpilogueFwdINS6_IJSA_SC_SB_EEES9_SE_SG_Li256ELb1ELb1ELb0ELb0EEENS1_36VarlenDynamicPersistentTileSchedulerILi128ELi64ELi256ELi128ELb0ELb1ELb1ELb1ELb0ELb1EEEEEEEEEvNT_6ParamsE)
	.align		4
        /*0034*/ 	.word	index@(__assertfail)
	.align		4
        /*0038*/ 	.word	index@(_ZN7cutlass13device_kernelIN5flash11enable_sm90INS1_16FlashAttnFwdSm90INS1_25CollectiveMainloopFwdSm90ILi2EN4cute5tupleIJNS5_1CILi1EEES8_S8_EEENS6_IJNS7_ILi128EEENS7_ILi80EEENS7_ILi256EEEEEELi256ENS_6half_tEfNS_4arch4Sm90ELb1ELb0ELb0ELb0ELb1ELb0ELb0ELb1ELb1ELb1ELb0ELb0EEENS1_21CollectiveEpilogueFwdINS6_IJSA_SC_SB_EEES9_SE_SG_Li256ELb0ELb1ELb0ELb0EEENS1_30DynamicPersistentTileSchedulerILi256ELi128ELb0ELb1ELb1EEEEEEEEEvNT_6ParamsE)
	.align		4
        /*003c*/ 	.word	index@(__assertfail)
	.align		4
        /*0040*/ 	.word	index@(_ZN7cutlass13device_kernelIN5flash11enable_sm90INS1_16FlashAttnFwdSm90INS1_25CollectiveMainloopFwdSm90ILi2EN4cute5tupleIJNS5_1CILi1EEES8_S8_EEENS6_IJNS7_ILi128EEENS7_ILi80EEENS7_ILi256EEEEEELi256ENS_6half_tEfNS_4arch4Sm90ELb1ELb0ELb0ELb1ELb1ELb0ELb0ELb1ELb1ELb1ELb0ELb0EEENS1_21CollectiveEpilogueFwdINS6_IJSA_SC_SB_EEES9_SE_SG_Li256ELb1ELb1ELb0ELb0EEENS1_36VarlenDynamicPersistentTileSchedulerILi128ELi80ELi256ELi128ELb0ELb1ELb1ELb1ELb1ELb1EEEEEEEEEvNT_6ParamsE)
	.align		4
        /*0044*/ 	.word	index@(__assertfail)
	.align		4
        /*0048*/ 	.word	index@(_ZN7cutlass13device_kernelIN5flash11enable_sm90INS1_16FlashAttnFwdSm90INS1_25CollectiveMainloopFwdSm90ILi2EN4cute5tupleIJNS5_1CILi1EEES8_S8_EEENS6_IJNS7_ILi128EEENS7_ILi80EEENS7_ILi256EEEEEELi256ENS_6half_tEfNS_4arch4Sm90ELb1ELb0ELb0ELb1ELb1ELb1ELb0ELb1ELb1ELb1ELb0ELb0EEENS1_21CollectiveEpilogueFwdINS6_IJSA_SC_SB_EEES9_SE_SG_Li256ELb1ELb1ELb0ELb0EEENS1_36VarlenDynamicPersistentTileSchedulerILi128ELi80ELi256ELi128ELb0ELb1ELb1ELb1ELb1ELb1EEEEEEEEEvNT_6ParamsE)
	.align		4
        /*004c*/ 	.word	index@(__assertfail)
	.align		4
        /*0050*/ 	.word	0x00000000
	.align		4
        /*0054*/ 	.word	0xfffffffe
	.align		4
        /*0058*/ 	.word	0x00000000
	.align		4
        /*005c*/ 	.word	0xfffffffd
	.align		4
        /*0060*/ 	.word	0x00000000
	.align		4
        /*0064*/ 	.word	0xfffffffc


//--------------------- .nv.constant4             --------------------------
	.section	.nv.constant4,"a",@progbits
	.align	8
	.align		8
.nv.constant4:
        /*0000*/ 	.dword	__assertfail
	.align		8
        /*0008*/ 	.dword	__unnamed_1
	.align		8
        /*0010*/ 	.dword	__unnamed_2
	.align		8
        /*0018*/ 	.dword	__unnamed_3
	.align		8
        /*0020*/ 	.dword	__unnamed_4
	.align		8
        /*0028*/ 	.dword	__unnamed_5
	.align		8
        /*0030*/ 	.dword	__unnamed_6
	.align		8
        /*0038*/ 	.dword	__unnamed_7
	.align		8
        /*0040*/ 	.dword	__unnamed_8
	.align		8
        /*0048*/ 	.dword	__unnamed_9
	.align		8
        /*0050*/ 	.dword	_ZN72_INTERNAL_7c4d67b1_36_flash_fwd_hdim256_fp16_paged_sm90_cu_a6473388_32154cuda3std3__45__cpo5beginE
	.align		8
        /*0058*/ 	.dword	_ZN72_INTERNAL_7c4d67b1_36_flash_fwd_hdim256_fp16_paged_sm90_cu_a6473388_32154cuda3std3__45__cpo3endE
	.align		8
        /*0060*/ 	.dword	_ZN72_INTERNAL_7c4d67b1_36_flash_fwd_hdim256_fp16_paged_sm90_cu_a6473388_32154cuda3std3__45__cpo6cbeginE
	.align		8
        /*0068*/ 	.dword	_ZN72_INTERNAL_7c4d67b1_36_flash_fwd_hdim256_fp16_paged_sm90_cu_a6473388_32154cuda3std3__45__cpo4cendE
	.align		8
        /*0070*/ 	.dword	_ZN72_INTERNAL_7c4d67b1_36_flash_fwd_hdim256_fp16_paged_sm90_cu_a6473388_32154cuda3std3__474_GLOBAL__N__7c4d67b1_36_flash_fwd_hdim256_fp16_paged_sm90_cu_a6473388_32156ignoreE
	.align		8
        /*0078*/ 	.dword	_ZN72_INTERNAL_7c4d67b1_36_flash_fwd_hdim256_fp16_paged_sm90_cu_a6473388_32154cuda3std3__419piecewise_constructE
	.align		8
        /*0080*/ 	.dword	_ZN72_INTERNAL_7c4d67b1_36_flash_fwd_hdim256_fp16_paged_sm90_cu_a6473388_32154cuda3std3__48in_placeE
	.align		8
        /*0088*/ 	.dword	_ZN72_INTERNAL_7c4d67b1_36_flash_fwd_hdim256_fp16_paged_sm90_cu_a6473388_32154cuda3std6ranges3__45__cpo4swapE
	.align		8
        /*0090*/ 	.dword	_ZN72_INTERNAL_7c4d67b1_36_flash_fwd_hdim256_fp16_paged_sm90_cu_a6473388_32154cuda3std6ranges3__45__cpo9iter_moveE
	.align		8
        /*0098*/ 	.dword	_ZN72_INTERNAL_7c4d67b1_36_flash_fwd_hdim256_fp16_paged_sm90_cu_a6473388_32154cute7productE
	.align		8
        /*00a0*/ 	.dword	_ZN72_INTERNAL_7c4d67b1_36_flash_fwd_hdim256_fp16_paged_sm90_cu_a6473388_32154cute1_E
	.align		8
        /*00a8*/ 	.dword	$str$23
	.align		8
        /*00b0*/ 	.dword	$str$24


//--------------------- .text._ZN7cutlass13device_kernelIN5flash11enable_sm90INS1_16FlashAttnFwdSm90INS1_25CollectiveMainloopFwdSm90ILi2EN4cute5tupleIJNS5_1CILi1EEES8_S8_EEENS6_IJNS7_ILi128EEENS7_ILi80EEENS7_ILi256EEEEEELi256ENS_6half_tEfNS_4arch4Sm90ELb0ELb0ELb0ELb0ELb1ELb0ELb0ELb1ELb1ELb1ELb0ELb0EEENS1_21CollectiveEpilogueFwdINS6_IJSA_SC_SB_EEES9_SE_SG_Li256ELb0ELb1ELb0ELb0EEENS1_29StaticPersistentTileSchedulerILb0EEEEEEEEEvNT_6ParamsE --------------------------
	.section	.text._ZN7cutlass13device_kernelIN5flash11enable_sm90INS1_16FlashAttnFwdSm90INS1_25CollectiveMainloopFwdSm90ILi2EN4cute5tupleIJNS5_1CILi1EEES8_S8_EEENS6_IJNS7_ILi128EEENS7_ILi80EEENS7_ILi256EEEEEELi256ENS_6half_tEfNS_4arch4Sm90ELb0ELb0ELb0ELb0ELb1ELb0ELb0ELb1ELb1ELb1ELb0ELb0EEENS1_21CollectiveEpilogueFwdINS6_IJSA_SC_SB_EEES9_SE_SG_Li256ELb0ELb1ELb0ELb0EEENS1_29StaticPersistentTileSchedulerILb0EEEEEEEEEvNT_6ParamsE,"ax",@progbits
	.align	128
.text._ZN7cutlass13device_kernelIN5flash11enable_sm90INS1_16FlashAttnFwdSm90INS1_25CollectiveMainloopFwdSm90ILi2EN4cute5tupleIJNS5_1CILi1EEES8_S8_EEENS6_IJNS7_ILi128EEENS7_ILi80EEENS7_ILi256EEEEEELi256ENS_6half_tEfNS_4arch4Sm90ELb0ELb0ELb0ELb0ELb1ELb0ELb0ELb1ELb1ELb1ELb0ELb0EEENS1_21CollectiveEpilogueFwdINS6_IJSA_SC_SB_EEES9_SE_SG_Li256ELb0ELb1ELb0ELb0EEENS1_29StaticPersistentTileSchedulerILb0EEEEEEEEEvNT_6ParamsE:
        .type           _ZN7cutlass13device_kernelIN5flash11enable_sm90INS1_16FlashAttnFwdSm90INS1_25CollectiveMainloopFwdSm90ILi2EN4cute5tupleIJNS5_1CILi1EEES8_S8_EEENS6_IJNS7_ILi128EEENS7_ILi80EEENS7_ILi256EEEEEELi256ENS_6half_tEfNS_4arch4Sm90ELb0ELb0ELb0ELb0ELb1ELb0ELb0ELb1ELb1ELb1ELb0ELb0EEENS1_21CollectiveEpilogueFwdINS6_IJSA_SC_SB_EEES9_SE_SG_Li256ELb0ELb1ELb0ELb0EEENS1_29StaticPersistentTileSchedulerILb0EEEEEEEEEvNT_6ParamsE,@function
        .size           _ZN7cutlass13device_kernelIN5flash11enable_sm90INS1_16FlashAttnFwdSm90INS1_25CollectiveMainloopFwdSm90ILi2EN4cute5tupleIJNS5_1CILi1EEES8_S8_EEENS6_IJNS7_ILi128EEENS7_ILi80EEENS7_ILi256EEEEEELi256ENS_6half_tEfNS_4arch4Sm90ELb0ELb0ELb0ELb0ELb1ELb0ELb0ELb1ELb1ELb1ELb0ELb0EEENS1_21CollectiveEpilogueFwdINS6_IJSA_SC_SB_EEES9_SE_SG_Li256ELb0ELb1ELb0ELb0EEENS1_29StaticPersistentTileSchedulerILb0EEEEEEEEEvNT_6ParamsE,(.L_x_3293 - _ZN7cutlass13device_kernelIN5flash11enable_sm90INS1_16FlashAttnFwdSm90INS1_25CollectiveMainloopFwdSm90ILi2EN4cute5tupleIJNS5_1CILi1EEES8_S8_EEENS6_IJNS7_ILi128EEENS7_ILi80EEENS7_ILi256EEEEEELi256ENS_6half_tEfNS_4arch4Sm90ELb0ELb0ELb0ELb0ELb1ELb0ELb0ELb1ELb1ELb1ELb0ELb0EEENS1_21CollectiveEpilogueFwdINS6_IJSA_SC_SB_EEES9_SE_SG_Li256ELb0ELb1ELb0ELb0EEENS1_29StaticPersistentTileSchedulerILb0EEEEEEEEEvNT_6ParamsE)
        .other          _ZN7cutlass13device_kernelIN5flash11enable_sm90INS1_16FlashAttnFwdSm90INS1_25CollectiveMainloopFwdSm90ILi2EN4cute5tupleIJNS5_1CILi1EEES8_S8_EEENS6_IJNS7_ILi128EEENS7_ILi80EEENS7_ILi256EEEEEELi256ENS_6half_tEfNS_4arch4Sm90ELb0ELb0ELb0ELb0ELb1ELb0ELb0ELb1ELb1ELb1ELb0ELb0EEENS1_21CollectiveEpilogueFwdINS6_IJSA_SC_SB_EEES9_SE_SG_Li256ELb0ELb1ELb0ELb0EEENS1_29StaticPersistentTileSchedulerILb0EEEEEEEEEvNT_6ParamsE,@"STO_CUDA_ENTRY STV_DEFAULT"
_ZN7cutlass13device_kernelIN5flash11enable_sm90INS1_16FlashAttnFwdSm90INS1_25CollectiveMainloopFwdSm90ILi2EN4cute5tupleIJNS5_1CILi1EEES8_S8_EEENS6_IJNS7_ILi128EEENS7_ILi80EEENS7_ILi256EEEEEELi256ENS_6half_tEfNS_4arch4Sm90ELb0ELb0ELb0ELb0ELb1ELb0ELb0ELb1ELb1ELb1ELb0ELb0EEENS1_21CollectiveEpilogueFwdINS6_IJSA_SC_SB_EEES9_SE_SG_Li256ELb0ELb1ELb0ELb0EEENS1_29StaticPersistentTileSchedulerILb0EEEEEEEEEvNT_6ParamsE:
[----:B------:R-:W0:Y:S02]  /*0000*/  LDC R1, c[0x0][0x28] ;  /* 0x00000a00ff017b82 */ /* 0x000e240000000800 */
[----:B0-----:R-:W-:Y:S01]  /*0010*/  VIADD R1, R1, 0xfffffff0 ;  /* 0xfffffff001017836 */ /* 0x001fe20000000000 */
[----:B------:R-:W0:Y:S01]  /*0020*/  S2R R27, SR_TID.X ;  /* 0x00000000001b7919 */ /* 0x000e220000002100 */
[----:B------:R-:W-:Y:S01]  /*0030*/  ELECT P0, URZ, PT ;  /* 0x00000000003f782f */ /* 0x000fe20003800000 */
[----:B------:R-:W-:Y:S01]  /*0040*/  UMOV UR4, 0x80 ;  /* 0x0000008000047882 */ /* 0x000fe20000000000 */
[----:B------:R-:W-:Y:S01]  /*0050*/  UMOV UR7, 0x100 ;  /* 0x0000010000077882 */ /* 0x000fe20000000000 */
[----:B0-----:R-:W-:-:S05]  /*0060*/  SHF.R.U32.HI R0, RZ, 0x5, R27 ;  /* 0x00000005ff007819 */ /* 0x001fca000001161b */
[----:B------:R-:W0:Y:S02]  /*0070*/  SHFL.IDX PT, R2, R0, RZ, 0x1f ;  /* 0x00001fff00027589 */ /* 0x000e2400000e0000 */
[C---:B0-----:R-:W-:Y:S02]  /*0080*/  ISETP.NE.OR P0, PT, R2.reuse, RZ, !P0 ;  /* 0x000000ff0200720c */ /* 0x041fe40004705670 */
[----:B------:R-:W-:Y:S02]  /*0090*/  ISETP.NE.AND P1, PT, R2, RZ, PT ;  /* 0x000000ff0200720c */ /* 0x000fe40003f25270 */
[----:B------:R-:W-:-:S06]  /*00a0*/  SHF.R.U32.HI R2, RZ, 0x7, R27 ;  /* 0x00000007ff027819 */ /* 0x000fcc000001161b */
[----:B------:R-:W0:Y:S03]  /*00b0*/  SHFL.IDX PT, R2, R2, RZ, 0x1f ;  /* 0x00001fff02027589 */ /* 0x000e2600000e0000 */
[----:B------:R-:W-:Y:S01]  /*00c0*/  VOTEU.ALL UP0, P0 ;  /* 0x00000000003f7886 */ /* 0x000fe20000000000 */
[----:B------:R-:W-:-:S04]  /*00d0*/  VOTEU.ALL UP1, P0 ;  /* 0x00000000003f7886 */ /* 0x000fc80000020000 */
[----:B------:R-:W1:Y:S01]  /*00e0*/  @!UP0 S2UR UR8, SR_CgaCtaId ;  /* 0x00000000000889c3 */ /* 0x000e620000008800 */
[----:B------:R-:W-:Y:S01]  /*00f0*/  @!UP0 UMOV UR6, 0x400 ;  /* 0x0000040000068882 */ /* 0x000fe20000000000 */
[----:B------:R-:W-:-:S04]  /*0100*/  @!UP0 UIADD3 UR4, -UR4, 0x100000, URZ ;  /* 0x0010000004048890 */ /* 0x000fc8000fffe13f */
[----:B------:R-:W-:Y:S02]  /*0110*/  @!UP0 USHF.L.U32 UR5, UR4, 0xb, URZ ;  /* 0x0000000b04058899 */ /* 0x000fe4000800063f */
[----:B------:R-:W-:Y:S02]  /*0120*/  @!UP0 USHF.L.U32 UR4, UR4, 0x1, URZ ;  /* 0x0000000104048899 */ /* 0x000fe4000800063f */
[----:B-1----:R-:W-:Y:S02]  /*0130*/  @!UP0 ULEA UR8, UR8, UR6, 0x18 ;  /* 0x0000000608088291 */ /* 0x002fe4000f8ec03f */
[----:B------:R-:W-:-:S04]  /*0140*/  @!UP0 UIADD3 UR6, -UR7, 0x100000, URZ ;  /* 0x0010000007068890 */ /* 0x000fc8000fffe13f */
[----:B------:R-:W-:Y:S02]  /*0150*/  @!UP0 USHF.L.U32 UR7, UR6, 0xb, URZ ;  /* 0x0000000b06078899 */ /* 0x000fe4000800063f */
[----:B------:R-:W-:Y:S01]  /*0160*/  @!UP0 USHF.L.U32 UR6, UR6, 0x1, URZ ;  /* 0x0000000106068899 */ /* 0x000fe2000800063f */
[----:B------:R-:W-:-:S05]  /*0170*/  VOTEU.ALL UP0, P0 ;  /* 0x00000000003f7886 */ /* 0x000fca0000000000 */
[----:B------:R1:W2:Y:S06]  /*0180*/  @!UP0 SYNCS.EXCH.64 URZ, [UR8+0x38800], UR4 ;  /* 0x03880004083f85b2 */ /* 0x0002ac0008000100 */
[----:B------:R1:W3:Y:S02]  /*0190*/  @!UP1 SYNCS.EXCH.64 URZ, [UR8+0x38820], UR6 ;  /* 0x03882006083f95b2 */ /* 0x0002e40008000100 */
[----:B01----:R-:W-:Y:S05]  /*01a0*/  @P1 BRA `(.L_x_0) ;  /* 0x0000000000481947 */ /* 0x003fea0003800000 */
[----:B------:R-:W0:Y:S01]  /*01b0*/  S2UR UR5, SR_CgaCtaId ;  /* 0x00000000000579c3 */ /* 0x000e220000008800 */
[----:B------:R-:W-:Y:S01]  /*01c0*/  UMOV UR4, 0x400 ;  /* 0x0000040000047882 */ /* 0x000fe20000000000 */
[----:B------:R-:W-:Y:S01]  /*01d0*/  UMOV UR6, 0x80 ;  /* 0x0000008000067882 */ /* 0x000fe20000000000 */
[----:B------:R-:W-:Y:S01]  /*01e0*/  UMOV UR7, 0x100 ;  /* 0x0000010000077882 */ /* 0x000fe20000000000 */
[----:B------:R-:W-:Y:S01]  /*01f0*/  ELECT P0, URZ, PT ;  /* 0x00000000003f782f */ /* 0x000fe20003800000 */
[----:B0-----:R-:W-:Y:S02]  /*0200*/  ULEA UR8, UR5, UR4, 0x18 ;  /* 0x0000000405087291 */ /* 0x001fe4000f8ec03f */
[----:B------:R-:W-:-:S04]  /*0210*/  UIADD3 UR4, -UR6, 0x100000, URZ ;  /* 0x0010000006047890 */ /* 0x000fc8000fffe13f */
[----:B------:R-:W-:Y:S02]  /*0220*/  USHF.L.U32 UR5, UR4, 0xb, URZ ;  /* 0x0000000b04057899 */ /* 0x000fe4000800063f */
[----:B------:R-:W-:Y:S02]  /*0230*/  USHF.L.U32 UR4, UR4, 0x1, URZ ;  /* 0x0000000104047899 */ /* 0x000fe4000800063f */
[----:B------:R-:W-:-:S04]  /*0240*/  UIADD3 UR6, -UR7, 0x100000, URZ ;  /* 0x0010000007067890 */ /* 0x000fc8000fffe13f */
[----:B------:R-:W-:Y:S02]  /*0250*/  USHF.L.U32 UR7, UR6, 0xb, URZ ;  /* 0x0000000b06077899 */ /* 0x000fe4000800063f */
[----:B------:R-:W-:Y:S01]  /*0260*/  USHF.L.U32 UR6, UR6, 0x1, URZ ;  /* 0x0000000106067899 */ /* 0x000fe2000800063f */
[----:B------:R-:W0:Y:S03]  /*0270*/  FENCE.VIEW.ASYNC.S ;  /* 0x00000000000073c6 */ /* 0x000e260000000000 */
[----:B0-----:R0:W1:Y:S08]  /*0280*/  SYNCS.EXCH.64 URZ, [UR8+0x38830], UR4 ;  /* 0x03883004083f75b2 */ /* 0x0010700008000100 */
[----:B------:R0:W4:Y:S01]  /*0290*/  SYNCS.EXCH.64 URZ, [UR8+0x38840], UR6 ;  /* 0x03884006083f75b2 */ /* 0x0001220008000100 */
[----:B------:R0:W0:Y:S01]  /*02a0*/  SYNCS.EXCH.64 URZ, [UR8+0x38838], UR4 ;  /* 0x03883804083f75b2 */ /* 0x0000220008000100 */
[----:B------:R0:W0:Y:S01]  /*02b0*/  SYNCS.EXCH.64 URZ, [UR8+0x38848], UR6 ;  /* 0x03884806083f75b2 */ /* 0x0000220008000100 */
[----:B------:R-:W-:Y:S01]  /*02c0*/  NOP ;  /* 0x0000000000007918 */ /* 0x000fe20000000000 */
.L_x_0:
[----:B------:R-:W5:Y:S01]  /*02d0*/  SHFL.IDX PT, R3, R0, RZ, 0x1f ;  /* 0x00001fff00037589 */ /* 0x000f6200000e0000 */
[----:B------:R-:W-:Y:S01]  /*02e0*/  NOP ;  /* 0x0000000000007918 */ /* 0x000fe20000000000 */
[----:B-----5:R-:W-:-:S13]  /*02f0*/  ISETP.NE.AND P0, PT, R3, RZ, PT ;  /* 0x000000ff0300720c */ /* 0x020fda0003f05270 */
[----:B------:R-:W-:Y:S05]  /*0300*/  @P0 BRA `(.L_x_1) ;  /* 0x0000000000480947 */ /* 0x000fea0003800000 */
[----:B0-----:R-:W0:Y:S01]  /*0310*/  S2UR UR5, SR_CgaCtaId ;  /* 0x00000000000579c3 */ /* 0x001e220000008800 */
        /* <DEDUP_REMOVED lines=12> */
[----:B0-----:R0:W0:Y:S08]  /*03e0*/  SYNCS.EXCH.64 URZ, [UR8+0x38850], UR4 ;  /* 0x03885004083f75b2 */ /* 0x0010300008000100 */
[----:B------:R0:W0:Y:S01]  /*03f0*/  SYNCS.EXCH.64 URZ, [UR8+0x38860], UR6 ;  /* 0x03886006083f75b2 */ /* 0x0000220008000100 */
[----:B------:R0:W0:Y:S01]  /*0400*/  SYNCS.EXCH.64 URZ, [UR8+0x38858], UR4 ;  /* 0x03885804083f75b2 */ /* 0x0000220008000100 */
[----:B------:R0:W0:Y:S01]  /*0410*/  SYNCS.EXCH.64 URZ, [UR8+0x38868], UR6 ;  /* 0x03886806083f75b2 */ /* 0x0000220008000100 */
[----:B------:R-:W-:Y:S01]  /*0420*/  NOP ;  /* 0x0000000000007918 */ /* 0x000fe20000000000 */
.L_x_1:
[----:B------:R-:W5:Y:S01]  /*0430*/  SHFL.IDX PT, R3, R0, RZ, 0x1f ;  /* 0x00001fff00037589 */ /* 0x000f6200000e0000 */
[----:B------:R-:W-:Y:S01]  /*0440*/  NOP ;  /* 0x0000000000007918 */ /* 0x000fe20000000000 */
[----:B-----5:R-:W-:-:S13]  /*0450*/  ISETP.NE.AND P0, PT, R3, RZ, PT ;  /* 0x000000ff0300720c */ /* 0x020fda0003f05270 */
[----:B------:R-:W-:Y:S05]  /*0460*/  @P0 BRA `(.L_x_2) ;  /* 0x0000000000380947 */ /* 0x000fea0003800000 */
[----:B0-----:R-:W0:Y:S01]  /*0470*/  S2UR UR5, SR_CgaCtaId ;  /* 0x00000000000579c3 */ /* 0x001e220000008800 */
[----:B------:R-:W-:Y:S01]  /*0480*/  UMOV UR4, 0x400 ;  /* 0x0000040000047882 */ /* 0x000fe20000000000 */
[----:B------:R-:W-:Y:S01]  /*0490*/  UMOV UR7, 0x80 ;  /* 0x0000008000077882 */ /* 0x000fe20000000000 */
[----:B------:R-:W-:Y:S01]  /*04a0*/  ELECT P0, URZ, PT ;  /* 0x00000000003f782f */ /* 0x000fe20003800000 */
[----:B0-----:R-:W-:Y:S02]  /*04b0*/  ULEA UR6, UR5, UR4, 0x18 ;  /* 0x0000000405067291 */ /* 0x001fe4000f8ec03f */
[----:B------:R-:W-:-:S04]  /*04c0*/  UIADD3 UR4, -UR7, 0x100000, URZ ;  /* 0x0010000007047890 */ /* 0x000fc8000fffe13f */
[----:B------:R-:W-:Y:S02]  /*04d0*/  USHF.L.U32 UR5, UR4, 0xb, URZ ;  /* 0x0000000b04057899 */ /* 0x000fe4000800063f */
[----:B------:R-:W-:Y:S01]  /*04e0*/  USHF.L.U32 UR4, UR4, 0x1, URZ ;  /* 0x0000000104047899 */ /* 0x000fe2000800063f */
[----:B------:R-:W0:Y:S11]  /*04f0*/  FENCE.VIEW.ASYNC.S ;  /* 0x00000000000073c6 */ /* 0x000e360000000000 */
[----:B0-----:R0:W0:Y:S01]  /*0500*/  SYNCS.EXCH.64 URZ, [UR6+0x38870], UR4 ;  /* 0x03887004063f75b2 */ /* 0x0010220008000100 */
[----:B------:R0:W0:Y:S01]  /*0510*/  SYNCS.EXCH.64 URZ, [UR6+0x38880], UR4 ;  /* 0x03888004063f75b2 */ /* 0x0000220008000100 */
[----:B------:R0:W0:Y:S01]  /*0520*/  SYNCS.EXCH.64 URZ, [UR6+0x38878], UR4 ;  /* 0x03887804063f75b2 */ /* 0x0000220008000100 */
[----:B------:R0:W0:Y:S01]  /*0530*/  SYNCS.EXCH.64 URZ, [UR6+0x38888], UR4 ;  /* 0x03888804063f75b2 */ /* 0x0000220008000100 */
[----:B------:R-:W-:Y:S01]  /*0540*/  NOP ;  /* 0x0000000000007918 */ /* 0x000fe20000000000 */
.L_x_2:
        /* <DEDUP_REMOVED lines=22> */
.L_x_3:
[----:B------:R-:W5:Y:S01]  /*06b0*/  SHFL.IDX PT, R3, R0, RZ, 0x1f ;  /* 0x00001fff00037589 */ /* 0x000f6200000e0000 */
[----:B------:R-:W-:Y:S01]  /*06c0*/  R2UR UR9, R2 ;  /* 0x00000000020972ca */ /* 0x000fe200000e0000 */
        /* <DEDUP_REMOVED lines=21> */
.L_x_4:
[----:B------:R-:W-:Y:S01]  /*0820*/  UISETP.NE.AND UP0, UPT, UR9, URZ, UPT ;  /* 0x0000003f0900728c */ /* 0x000fe2000bf05270 */
[----:B------:R-:W-:Y:S01]  /*0830*/  NOP ;  /* 0x0000000000007918 */ /* 0x000fe20000000000 */
[----:B0-----:R-:W-:Y:S01]  /*0840*/  UMOV UR4, 0x1 ;  /* 0x0000000100047882 */ /* 0x001fe20000000000 */
[----:B------:R-:W-:Y:S01]  /*0850*/  ULDC.64 UR36, c[0x0][0x208] ;  /* 0x0000820000247ab9 */ /* 0x000fe20000000a00 */
[----:B------:R-:W-:Y:S01]  /*0860*/  USEL UR4, UR4, 0x2, !UP0 ;  /* 0x0000000204047887 */ /* 0x000fe2000c000000 */
[----:B-1234-:R-:W-:Y:S01]  /*0870*/  BAR.SYNC.DEFER_BLOCKING 0x0 ;  /* 0x0000000000007b1d */ /* 0x01efe20000010000 */
[----:B------:R-:W-:-:S04]  /*0880*/  PLOP3.LUT P0, PT, PT, PT, UP0, 0x80, 0x0 ;  /* 0x000000000000781c */ /* 0x000fc80003f0f008 */
[----:B------:R-:W-:-:S05]  /*0890*/  IMAD.U32 R2, RZ, RZ, UR4 ;  /* 0x00000004ff027e24 */ /* 0x000fca000f8e00ff */
[----:B------:R0:W-:Y:S04]  /*08a0*/  STL [R1+0xc], R2 ;  /* 0x00000c0201007387 */ /* 0x0001e80000100800 */
[----:B------:R-:W-:Y:S05]  /*08b0*/  @!P0 BRA `(.L_x_5) ;  /* 0x000000b8006c8947 */ /* 0x000fea0003800000 */
.L_x_6:
[----:B------:R-:W-:-:S08]  /*08c0*/  NOP ;  /* 0x0000000000007918 */ /* 0x000fd00000000000 */
[----:B------:R-:W1:Y:S02]  /*08d0*/  USETMAXREG.TRY_ALLOC.CTAPOOL UP0, 0xe8 ;  /* 0x000000e8000079c8 */ /* 0x000e640008000600 */
[----:B-1----:R-:W-:-:S13]  /*08e0*/  PLOP3.LUT P0, PT, PT, PT, UP0, 0x80, 0x0 ;  /* 0x000000000000781c */ /* 0x002fda0003f0f008 */
[----:B------:R-:W-:Y:S05]  /*08f0*/  @!P0 BRA `(.L_x_6) ;  /* 0xfffffffc00f08947 */ /* 0x000fea000383ffff */
[----:B------:R-:W1:Y:S08]  /*0900*/  S2UR UR4, SR_CTAID.X ;  /* 0x00000000000479c3 */ /* 0x000e700000002500 */
[----:B------:R-:W-:Y:S08]  /*0910*/  BAR.ARV 0x8, 0x180 ;  /* 0x0206000000007b1d */ /* 0x000ff00000002000 */
[----:B------:R-:W1:Y:S02]  /*0920*/  LDC R0, c[0x0][0xc34] ;  /* 0x00030d00ff007b82 */ /* 0x000e640000000800 */
[----:B-1----:R-:W-:-:S13]  /*0930*/  ISETP.LE.AND P0, PT, R0, UR4, PT ;  /* 0x0000000400007c0c */ /* 0x002fda000bf03270 */
[----:B------:R-:W-:Y:S05]  /*0940*/  @P0 EXIT ;  /* 0x000000000000094d */ /* 0x000fea0003800000 */
[----:B0-----:R-:W2:Y:S01]  /*0950*/  LDL R2, [R1+0xc] ;  /* 0x00000c0001027983 */ /* 0x001ea20000100800 */
[----:B------:R-:W-:Y:S01]  /*0960*/  VIADD R213, R27, 0xffffff80 ;  /* 0xffffff801bd57836 */ /* 0x000fe20000000000 */
[----:B------:R-:W-:Y:S01]  /*0970*/  UMOV UR38, URZ ;  /* 0x0000003f00267c82 */ /* 0x000fe20008000000 */
[----:B------:R-:W-:Y:S01]  /*0980*/  IMAD.U32 R214, RZ, RZ, UR4 ;  /* 0x00000004ffd67e24 */ /* 0x000fe2000f8e00ff */
[----:B------:R-:W-:Y:S02]  /*0990*/  UMOV UR4, URZ ;  /* 0x0000003f00047c82 */ /* 0x000fe40008000000 */
[----:B------:R-:W-:Y:S01]  /*09a0*/  SHF.R.S32.HI R0, RZ, 0x1f, R213 ;  /* 0x0000001fff007819 */ /* 0x000fe200000114d5 */
[----:B------:R-:W-:Y:S02]  /*09b0*/  IMAD.U32 R219, RZ, RZ, UR4 ;  /* 0x00000004ffdb7e24 */ /* 0x000fe4000f8e00ff */
[----:B------:R-:W-:Y:S01]  /*09c0*/  IMAD.U32 R16, RZ, RZ, UR4 ;  /* 0x00000004ff107e24 */ /* 0x000fe2000f8e00ff */
[----:B------:R-:W-:-:S02]  /*09d0*/  LEA.HI R5, R0, R213, RZ, 0x5 ;  /* 0x000000d500057211 */ /* 0x000fc400078f28ff */
[CC--:B------:R-:W-:Y:S02]  /*09e0*/  LEA.HI R4, R0.reuse, R213.reuse, RZ, 0x4 ;  /* 0x000000d500047211 */ /* 0x0c0fe400078f20ff */
[CC--:B------:R-:W-:Y:S02]  /*09f0*/  LEA.HI R6, R0.reuse, R213.reuse, RZ, 0x2 ;  /* 0x000000d500067211 */ /* 0x0c0fe400078f10ff */
[----:B------:R-:W-:Y:S02]  /*0a00*/  SHF.L.U32 R7, R5, 0x5, RZ ;  /* 0x0000000505077819 */ /* 0x000fe400000006ff */
[----:B------:R-:W-:Y:S02]  /*0a10*/  LEA.HI R218, R0, R213, RZ, 0x3 ;  /* 0x000000d500da7211 */ /* 0x000fe400078f18ff */
[----:B------:R-:W-:Y:S02]  /*0a20*/  SHF.R.S32.HI R5, RZ, 0x4, R4 ;  /* 0x00000004ff057819 */ /* 0x000fe40000011404 */
[----:B------:R-:W-:-:S02]  /*0a30*/  LOP3.LUT R10, R6, 0xfffffffc, RZ, 0xc0, !PT ;  /* 0xfffffffc060a7812 */ /* 0x000fc400078ec0ff */
[C---:B------:R-:W-:Y:S02]  /*0a40*/  LOP3.LUT R6, R4.reuse, 0x3fffff0, RZ, 0xc0, !PT ;  /* 0x03fffff004067812 */ /* 0x040fe400078ec0ff */
[----:B------:R-:W-:Y:S01]  /*0a50*/  LEA.HI R4, R4, R5, RZ, 0x1 ;  /* 0x0000000504047211 */ /* 0x000fe200078f08ff */
[----:B------:R-:W-:Y:S01]  /*0a60*/  IMAD.IADD R10, R213, 0x1, -R10 ;  /* 0x00000001d50a7824 */ /* 0x000fe200078e0a0a */
[----:B------:R-:W-:Y:S01]  /*0a70*/  LOP3.LUT R7, R7, 0xfffffc00, RZ, 0xc0, !PT ;  /* 0xfffffc0007077812 */ /* 0x000fe200078ec0ff */
[----:B------:R-:W-:Y:S01]  /*0a80*/  IMAD.IADD R6, R213, 0x1, -R6 ;  /* 0x00000001d5067824 */ /* 0x000fe200078e0a06 */
[----:B------:R-:W-:Y:S02]  /*0a90*/  LOP3.LUT R4, R4, 0x1ffffffe, RZ, 0xc0, !PT ;  /* 0x1ffffffe04047812 */ /* 0x000fe400078ec0ff */
[----:B------:R-:W-:Y:S01]  /*0aa0*/  LOP3.LUT R12, R218, 0xfffffff8, RZ, 0xc0, !PT ;  /* 0xfffffff8da0c7812 */ /* 0x000fe200078ec0ff */
[----:B------:R-:W-:Y:S01]  /*0ab0*/  IMAD R7, R6, 0x40, R7 ;  /* 0x0000004006077824 */ /* 0x000fe200078e0207 */
[----:B------:R-:W-:-:S02]  /*0ac0*/  IADD3 R4, R5, -R4, RZ ;  /* 0x8000000405047210 */ /* 0x000fc40007ffe0ff */
[----:B------:R-:W-:Y:S02]  /*0ad0*/  LEA.HI R6, R10, R10, RZ, 0x1 ;  /* 0x0000000a0a067211 */ /* 0x000fe400078f08ff */
[----:B------:R-:W-:Y:S01]  /*0ae0*/  SHF.R.S32.HI R218, RZ, 0x3, R218 ;  /* 0x00000003ffda7819 */ /* 0x000fe200000114da */
[----:B------:R-:W-:Y:S01]  /*0af0*/  IMAD R224, R4, 0x8, R7 ;  /* 0x0000000804e07824 */ /* 0x000fe200078e0207 */
[----:B--2---:R-:W-:Y:S02]  /*0b00*/  R2UR UR5, R2 ;  /* 0x00000000020572ca */ /* 0x004fe400000e0000 */
[----:B------:R-:W-:-:S04]  /*0b10*/  LEA.HI R2, R0, R213, RZ, 0x7 ;  /* 0x000000d500027211 */ /* 0x000fc800078f38ff */
[----:B------:R-:W-:Y:S02]  /*0b20*/  LOP3.LUT R220, R2, 0xffffff80, RZ, 0xc0, !PT ;  /* 0xffffff8002dc7812 */ /* 0x000fe400078ec0ff */
[----:B------:R-:W-:-:S03]  /*0b30*/  SHF.R.S32.HI R221, RZ, 0x7, R2 ;  /* 0x00000007ffdd7819 */ /* 0x000fc60000011402 */
[C---:B------:R-:W-:Y:S01]  /*0b40*/  IMAD.IADD R220, R213.reuse, 0x1, -R220 ;  /* 0x00000001d5dc7824 */ /* 0x040fe200078e0adc */
[----:B------:R-:W-:Y:S01]  /*0b50*/  LEA.HI R2, R2, R221, RZ, 0x1 ;  /* 0x000000dd02027211 */ /* 0x000fe200078f08ff */
[----:B------:R-:W-:Y:S01]  /*0b60*/  IMAD.IADD R213, R213, 0x1, -R12 ;  /* 0x00000001d5d57824 */ /* 0x000fe200078e0a0c */
[----:B------:R-:W-:Y:S01]  /*0b70*/  ULOP3.LUT UR5, UR5, 0x1, URZ, 0xfc, !UPT ;  /* 0x0000000105057892 */ /* 0x000fe2000f8efc3f */
[----:B------:R-:W-:Y:S01]  /*0b80*/  IMAD.MOV.U32 R12, RZ, RZ, -0x2 ;  /* 0xfffffffeff0c7424 */ /* 0x000fe200078e00ff */
[----:B------:R-:W-:Y:S01]  /*0b90*/  SHF.R.S32.HI R3, RZ, 0x1f, R220 ;  /* 0x0000001fff037819 */ /* 0x000fe200000114dc */
[----:B------:R-:W-:Y:S01]  /*0ba0*/  IMAD.SHL.U32 R19, R213, 0x8, RZ ;  /* 0x00000008d5137824 */ /* 0x000fe200078e00ff */
[----:B------:R-:W-:Y:S02]  /*0bb0*/  LOP3.LUT R2, R2, 0x3fffffe, RZ, 0xc0, !PT ;  /* 0x03fffffe02027812 */ /* 0x000fe400078ec0ff */
[-C--:B------:R-:W-:Y:S01]  /*0bc0*/  LEA.HI R0, R3, R220.reuse, RZ, 0x2 ;  /* 0x000000dc03007211 */ /* 0x080fe200078f10ff */
[----:B------:R-:W-:Y:S01]  /*0bd0*/  VIADD R212, R19, 0x40 ;  /* 0x0000004013d47836 */ /* 0x000fe20000000000 */
[----:B------:R-:W-:Y:S01]  /*0be0*/  LEA.HI R5, R3, R220, RZ, 0x5 ;  /* 0x000000dc03057211 */ /* 0x000fe200078f28ff */
[----:B------:R-:W-:Y:S01]  /*0bf0*/  IMAD.IADD R2, R221, 0x1, -R2 ;  /* 0x00000001dd027824 */ /* 0x000fe200078e0a02 */
[--C-:B------:R-:W-:Y:S01]  /*0c00*/  SHF.R.S32.HI R8, RZ, 0x2, R0.reuse ;  /* 0x00000002ff087819 */ /* 0x100fe20000011400 */
[----:B------:R-:W-:Y:S01]  /*0c10*/  VIADD R23, R19, 0x80 ;  /* 0x0000008013177836 */ /* 0x000fe20000000000 */
[----:B------:R-:W-:Y:S01]  /*0c20*/  SHF.R.S32.HI R9, RZ, 0x1f, R0 ;  /* 0x0000001fff097819 */ /* 0x000fe20000011400 */
[----:B------:R-:W-:Y:S01]  /*0c30*/  IMAD.U32 R226, RZ, RZ, UR5 ;  /* 0x00000005ffe27e24 */ /* 0x000fe2000f8e00ff */
[----:B------:R-:W-:-:S02]  /*0c40*/  SHF.R.S32.HI R5, RZ, 0x5, R5 ;  /* 0x00000005ff057819 */ /* 0x000fc40000011405 */
[----:B------:R-:W-:Y:S02]  /*0c50*/  LEA.HI R9, R9, R8, RZ, 0x3 ;  /* 0x0000000809097211 */ /* 0x000fe400078f18ff */
[----:B------:R-:W-:Y:S02]  /*0c60*/  LOP3.LUT R3, R0, 0x7ffffffc, RZ, 0xc0, !PT ;  /* 0x7ffffffc00037812 */ /* 0x000fe400078ec0ff */
[----:B------:R-:W-:Y:S02]  /*0c70*/  LOP3.LUT R9, R9, 0xfffffff8, RZ, 0xc0, !PT ;  /* 0xfffffff809097812 */ /* 0x000fe400078ec0ff */
[----:B------:R-:W-:Y:S01]  /*0c80*/  IADD3 R22, R19, 0xc0, RZ ;  /* 0x000000c013167810 */ /* 0x000fe20007ffe0ff */
[----:B------:R-:W-:Y:S01]  /*0c90*/  IMAD.IADD R3, R220, 0x1, -R3 ;  /* 0x00000001dc037824 */ /* 0x000fe200078e0a03 */
[----:B------:R-:W-:Y:S01]  /*0ca0*/  SHF.R.S32.HI R0, RZ, 0x1f, R23 ;  /* 0x0000001fff007819 */ /* 0x000fe20000011417 */
[----:B------:R-:W-:Y:S01]  /*0cb0*/  IMAD.IADD R8, R8, 0x1, -R9 ;  /* 0x0000000108087824 */ /* 0x000fe200078e0a09 */
[----:B------:R-:W-:Y:S01]  /*0cc0*/  LOP3.LUT R9, R6, 0x1ffffffe, RZ, 0xc0, !PT ;  /* 0x1ffffffe06097812 */ /* 0x000fe200078ec0ff */
[----:B------:R-:W-:Y:S01]  /*0cd0*/  IMAD R225, R3, R12, 0x50 ;  /* 0x0000005003e17424 */ /* 0x000fe200078e020c */
[----:B------:R-:W-:Y:S01]  /*0ce0*/  SHF.R.S32.HI R227, RZ, 0x1f, R22 ;  /* 0x0000001fffe37819 */ /* 0x000fe20000011416 */
[----:B------:R-:W-:Y:S01]  /*0cf0*/  IMAD R5, R5, 0x10, R8 ;  /* 0x0000001005057824 */ /* 0x000fe200078e0208 */
[----:B------:R-:W-:-:S04]  /*0d00*/  IADD3 R9, R10, -R9, RZ ;  /* 0x800000090a097210 */ /* 0x000fc80007ffe0ff */
[----:B------:R-:W-:Y:S02]  /*0d10*/  LEA R222, R2, R5, 0x6 ;  /* 0x0000000502de7211 */ /* 0x000fe400078e30ff */
[----:B------:R-:W-:-:S03]  /*0d20*/  SHF.R.S32.HI R2, RZ, 0x1f, R212 ;  /* 0x0000001fff027819 */ /* 0x000fc600000114d4 */
[----:B------:R-:W-:-:S07]  /*0d30*/  IMAD R223, R9, 0x8, R222 ;  /* 0x0000000809df7824 */ /* 0x000fce00078e02de */
.L_x_39:
[----:B0-----:R-:W0:Y:S01]  /*0d40*/  SHFL.IDX PT, R0, R221, RZ, 0x1f ;  /* 0x00001fffdd007589 */ /* 0x001e2200000e0000 */
[----:B-1----:R-:W1:Y:S01]  /*0d50*/  S2UR UR61, SR_CgaCtaId ;  /* 0x00000000003d79c3 */ /* 0x002e620000008800 */
[----:B------:R-:W-:Y:S01]  /*0d60*/  ULDC.64 UR6, c[0x0][0x418] ;  /* 0x0001060000067ab9 */ /* 0x000fe20000000a00 */
[----:B------:R-:W-:Y:S01]  /*0d70*/  ULDC UR4, c[0x0][0xc38] ;  /* 0x00030e0000047ab9 */ /* 0x000fe20000000800 */
[----:B------:R-:W-:Y:S01]  /*0d80*/  UISETP.NE.U32.AND UP0, UPT, UR6, URZ, UPT ;  /* 0x0000003f0600728c */ /* 0x000fe2000bf05070 */
[----:B------:R-:W-:Y:S01]  /*0d90*/  R2UR UR13, R214 ;  /* 0x00000000d60d72ca */ /* 0x000fe200000e0000 */
[----:B------:R-:W-:Y:S01]  /*0da0*/  UISETP.NE.AND UP1, UPT, UR4, 0x1, UPT ;  /* 0x000000010400788c */ /* 0x000fe2000bf25270 */
[----:B------:R-:W-:Y:S02]  /*0db0*/  UMOV UR40, 0x400 ;  /* 0x0000040000287882 */ /* 0x000fe40000000000 */
[----:B------:R-:W-:Y:S01]  /*0dc0*/  ULDC UR4, c[0x0][0xc44] ;  /* 0x0003110000047ab9 */ /* 0x000fe20000000800 */
[----:B------:R-:W-:-:S02]  /*0dd0*/  UISETP.NE.AND.EX UP0, UPT, UR7, URZ, UPT, UP0 ;  /* 0x0000003f0700728c */ /* 0x000fc4000bf05300 */
[----:B------:R-:W-:Y:S01]  /*0de0*/  UISETP.NE.AND UP2, UPT, UR4, 0x1, UPT ;  /* 0x000000010400788c */ /* 0x000fe2000bf45270 */
[----:B------:R-:W-:Y:S01]  /*0df0*/  ULDC UR39, c[0x0][0x424] ;  /* 0x0001090000277ab9 */ /* 0x000fe20000000800 */
[----:B------:R-:W-:Y:S01]  /*0e00*/  ULDC UR10, c[0x0][0x2f0] ;  /* 0x0000bc00000a7ab9 */ /* 0x000fe20000000800 */
[----:B------:R-:W-:Y:S02]  /*0e10*/  USEL UR39, UR39, 0x1, UP0 ;  /* 0x0000000127277887 */ /* 0x000fe40008000000 */
[----:B------:R-:W-:Y:S01]  /*0e20*/  @UP1 ULDC UR4, c[0x0][0xc3c] ;  /* 0x00030f0000041ab9 */ /* 0x000fe20000000800 */
[----:B------:R-:W-:Y:S01]  /*0e30*/  @UP1 ULDC UR12, c[0x0][0xc40] ;  /* 0x00031000000c1ab9 */ /* 0x000fe20000000800 */
[----:B------:R-:W-:Y:S02]  /*0e40*/  UIMAD.WIDE.U32 UR4, UR13, UR4, URZ ;  /* 0x000000040d0472a5 */ /* 0x000fe4000f8e003f */
[----:B------:R-:W-:Y:S01]  /*0e50*/  UIMAD UR39, UR39, UR10, URZ ;  /* 0x0000000a272772a4 */ /* 0x000fe2000f8e023f */
[----:B0-----:R-:W-:Y:S01]  /*0e60*/  R2UR UR6, R0 ;  /* 0x00000000000672ca */ /* 0x001fe200000e0000 */
[----:B-1----:R-:W-:Y:S01]  /*0e70*/  ULEA UR40, UR61, UR40, 0x18 ;  /* 0x000000283d287291 */ /* 0x002fe2000f8ec03f */
[----:B------:R-:W-:Y:S01]  /*0e80*/  UMOV UR14, UR13 ;  /* 0x0000000d000e7c82 */ /* 0x000fe20008000000 */
[----:B------:R-:W-:-:S02]  /*0e90*/  @UP1 USHF.R.U32.HI UR14, URZ, UR12, UR5 ;  /* 0x0000000c3f0e1299 */ /* 0x000fc40008011605 */
[----:B------:R-:W-:Y:S01]  /*0ea0*/  UIADD3 UR11, UR40, 0x14400, URZ ;  /* 0x00014400280b7890 */ /* 0x000fe2000fffe03f */
[----:B------:R-:W-:-:S03]  /*0eb0*/  @UP2 ULDC.64 UR8, c[0x0][0xc48] ;  /* 0x0003120000082ab9 */ /* 0x000fc60000000a00 */
[----:B------:R-:W-:Y:S01]  /*0ec0*/  ULOP3.LUT UP0, URZ, UR11, 0x9f, URZ, 0xc0, !UPT ;  /* 0x0000009f0b3f7892 */ /* 0x000fe2000f80c03f */
[----:B------:R-:W-:Y:S01]  /*0ed0*/  IMAD.U32 R217, RZ, RZ, UR14 ;  /* 0x0000000effd97e24 */ /* 0x000fe2000f8e00ff */
[----:B------:R-:W-:Y:S02]  /*0ee0*/  UIMAD.WIDE.U32 UR4, UR14, UR8, URZ ;  /* 0x000000080e0472a5 */ /* 0x000fe4000f8e003f */
[----:B------:R-:W-:Y:S02]  /*0ef0*/  ULEA.HI UR7, UR6, UR6, URZ, 0x1 ;  /* 0x0000000606077291 */ /* 0x000fe4000f8f083f */
[----:B------:R-:W-:Y:S01]  /*0f00*/  PLOP3.LUT P0, PT, PT, PT, UP0, 0x80, 0x0 ;  /* 0x000000000000781c */ /* 0x000fe20003f0f008 */
[----:B------:R-:W-:Y:S01]  /*0f10*/  UMOV UR10, UR14 ;  /* 0x0000000e000a7c82 */ /* 0x000fe20008000000 */
[----:B------:R-:W-:Y:S02]  /*0f20*/  ULOP3.LUT UR7, UR7, 0x1e, URZ, 0xc0, !UPT ;  /* 0x0000001e07077892 */ /* 0x000fe4000f8ec03f */
[----:B------:R-:W-:-:S02]  /*0f30*/  @UP2 USHF.R.U32.HI UR10, URZ, UR9, UR5 ;  /* 0x000000093f0a2299 */ /* 0x000fc40008011605 */
[----:B------:R-:W-:Y:S02]  /*0f40*/  UIADD3 UR7, UR6, -UR7, URZ ;  /* 0x8000000706077290 */ /* 0x000fe4000fffe03f */
[----:B------:R-:W-:Y:S02]  /*0f50*/  UIADD3 UR6, UR39, 0x4f, URZ ;  /* 0x0000004f27067890 */ /* 0x000fe4000fffe03f */
[----:B------:R-:W-:Y:S01]  /*0f60*/  ULEA UR8, UR7, UR11, 0xd ;  /* 0x0000000b07087291 */ /* 0x000fe2000f8e683f */
[----:B------:R-:W-:Y:S01]  /*0f70*/  IMAD.U32 R216, RZ, RZ, UR10 ;  /* 0x0000000affd87e24 */ /* 0x000fe2000f8e00ff */
[----:B------:R-:W-:Y:S02]  /*0f80*/  UIMAD.WIDE UR6, UR6, 0x66666667, URZ ;  /* 0x66666667060678a5 */ /* 0x000fe4000f8e023f */
[----:B------:R-:W-:Y:S02]  /*0f90*/  USHF.R.U32.HI UR8, URZ, 0x4, UR8 ;  /* 0x000000043f087899 */ /* 0x000fe40008011608 */
[----:B------:R-:W-:Y:S01]  /*0fa0*/  USHF.R.U32.HI UR60, URZ, 0x1f, UR7 ;  /* 0x0000001f3f3c7899 */ /* 0x000fe20008011607 */
[----:B------:R-:W-:Y:S01]  /*0fb0*/  UMOV UR4, UR13 ;  /* 0x0000000d00047c82 */ /* 0x000fe20008000000 */
[----:B------:R-:W-:Y:S01]  /*0fc0*/  ULOP3.LUT UR41, UR8, 0x3fff, URZ, 0xc0, !UPT ;  /* 0x00003fff08297892 */ /* 0x000fe2000f8ec03f */
[----:B------:R-:W-:Y:S01]  /*0fd0*/  MOV R215, UR4 ;  /* 0x0000000400d77c02 */ /* 0x000fe20008000f00 */
[----:B------:R-:W-:Y:S01]  /*0fe0*/  ULEA.HI.SX32 UR60, UR7, UR60, 0x1b ;  /* 0x0000003c073c7291 */ /* 0x000fe2000f8fda3f */
[----:B--234-:R-:W-:Y:S11]  /*0ff0*/  @!P0 BRA `(.L_x_7) ;  /* 0x0000000000408947 */ /* 0x01cff60003800000 */
[----:B------:R-:W-:Y:S01]  /*1000*/  MOV R0, 0x0 ;  /* 0x0000000000007802 */ /* 0x000fe20000000f00 */
[----:B------:R-:W-:Y:S01]  /*1010*/  ULDC.64 UR4, c[0x4][0xa8] ;  /* 0x01002a0000047ab9 */ /* 0x000fe20000000a00 */
[----:B------:R-:W-:Y:S01]  /*1020*/  ULDC.64 UR6, c[0x4][0x28] ;  /* 0x01000a0000067ab9 */ /* 0x000fe20000000a00 */
[----:B------:R-:W-:Y:S01]  /*1030*/  IMAD.U32 R4, RZ, RZ, UR4 ;  /* 0x00000004ff047e24 */ /* 0x000fe2000f8e00ff */
[----:B------:R0:W1:Y:S01]  /*1040*/  LDC.64 R2, c[0x4][R0] ;  /* 0x0100000000027b82 */ /* 0x0000620000000a00 */
[----:B------:R-:W-:Y:S01]  /*1050*/  IMAD.U32 R5, RZ, RZ, UR5 ;  /* 0x00000005ff057e24 */ /* 0x000fe2000f8e00ff */
[----:B------:R-:W-:Y:S01]  /*1060*/  ULDC.64 UR4, c[0x4][0xb0] ;  /* 0x01002c0000047ab9 */ /* 0x000fe20000000a00 */
[----:B------:R-:W-:Y:S01]  /*1070*/  MOV R10, UR6 ;  /* 0x00000006000a7c02 */ /* 0x000fe20008000f00 */
[----:B------:R-:W-:Y:S02]  /*1080*/  IMAD.U32 R6, RZ, RZ, UR4 ;  /* 0x00000004ff067e24 */ /* 0x000fe4000f8e00ff */
[----:B------:R-:W-:-:S02]  /*1090*/  IMAD.U32 R7, RZ, RZ, UR5 ;  /* 0x00000005ff077e24 */ /* 0x000fc4000f8e00ff */
[----:B------:R-:W-:Y:S02]  /*10a0*/  IMAD.U32 R11, RZ, RZ, UR7 ;  /* 0x00000007ff0b7e24 */ /* 0x000fe4000f8e00ff */
[----:B------:R-:W-:Y:S02]  /*10b0*/  IMAD.MOV.U32 R8, RZ, RZ, 0x70 ;  /* 0x00000070ff087424 */ /* 0x000fe400078e00ff */
[----:B------:R-:W-:Y:S02]  /*10c0*/  IMAD.MOV.U32 R12, RZ, RZ, 0x1 ;  /* 0x00000001ff0c7424 */ /* 0x000fe400078e00ff */
[----:B0-----:R-:W-:-:S07]  /*10d0*/  IMAD.MOV.U32 R13, RZ, RZ, RZ ;  /* 0x000000ffff0d7224 */ /* 0x001fce00078e00ff */
[----:B------:R-:W-:-:S07]  /*10e0*/  LEPC R20, `(.L_x_7) ;  /* 0x000000001014794e */ /* 0x000fce0000000000 */
[----:B-1----:R-:W-:Y:S05]  /*10f0*/  CALL.ABS.NOINC R2 ;  /* 0x0000000002007343 */ /* 0x002fea0003c00000 */
.L_x_7:
[----:B------:R-:W-:Y:S02]  /*1100*/  R2UR UR4, R219 ;  /* 0x00000000db0472ca */ /* 0x000fe400000e0000 */
[----:B------:R-:W-:-:S11]  /*1110*/  R2UR UR5, R226 ;  /* 0x00000000e20572ca */ /* 0x000fd600000e0000 */
[----:B------:R-:W-:Y:S02]  /*1120*/  ULOP3.LUT UR4, UR4, 0x1, URZ, 0xc0, !UPT ;  /* 0x0000000104047892 */ /* 0x000fe4000f8ec03f */
[----:B------:R-:W-:-:S04]  /*1130*/  IMAD.U32 R2, RZ, RZ, UR5 ;  /* 0x00000005ff027e24 */ /* 0x000fc8000f8e00ff */
[----:B------:R-:W-:Y:S02]  /*1140*/  MOV R0, UR4 ;  /* 0x0000000400007c02 */ /* 0x000fe40008000f00 */
[----:B------:R-:W-:Y:S02]  /*1150*/  ISETP.NE.AND P0, PT, R2, 0x3, PT ;  /* 0x000000030200780c */ /* 0x000fe40003f05270 */
[----:B------:R-:W-:-:S04]  /*1160*/  SHF.L.U32 R0, R0, 0x1f, RZ ;  /* 0x0000001f00007819 */ /* 0x000fc800000006ff */
[----:B------:R-:W0:Y:S02]  /*1170*/  SYNCS.PHASECHK.TRANS64.TRYWAIT P1, [UR40+0x38800], R0 ;  /* 0x03880000ff0075a7 */ /* 0x000e240008020168 */
[----:B0-----:R-:W-:Y:S05]  /*1180*/  @!P1 BRA `(.L_x_8) ;  /* 0x000000e800fc9947 */ /* 0x001fea0003800000 */
.L_x_91:
[----:B------:R-:W-:Y:S05]  /*1190*/  @!P0 BRA `(.L_x_9) ;  /* 0x0000000000048947 */ /* 0x000fea0003800000 */
[----:B------:R-:W-:Y:S01]  /*11a0*/  BPT.TRAP 0x1 ;  /* 0x000000040000795c */ /* 0x000fe20000300000 */
.L_x_9:
[----:B------:R-:W-:Y:S01]  /*11b0*/  R2UR UR4, R16 ;  /* 0x00000000100472ca */ /* 0x000fe200000e0000 */
[----:B0-----:R-:W-:-:S05]  /*11c0*/  IMAD.U32 R0, RZ, RZ, UR38 ;  /* 0x00000026ff007e24 */ /* 0x001fca000f8e00ff */
[----:B------:R-:W-:-:S07]  /*11d0*/  LEA R0, R0, UR40, 0x3 ;  /* 0x0000002800007c11 */ /* 0x000fce000f8e18ff */
[----:B------:R-:W-:-:S05]  /*11e0*/  IMAD.U32 R3, RZ, RZ, UR4 ;  /* 0x00000004ff037e24 */ /* 0x000fca000f8e00ff */
[----:B------:R-:W-:-:S04]  /*11f0*/  SHF.L.U32 R3, R3, 0x1f, RZ ;  /* 0x0000001f03037819 */ /* 0x000fc800000006ff */
[----:B------:R0:W1:Y:S01]  /*1200*/  SYNCS.PHASECHK.TRANS64.TRYWAIT P1, [R0+URZ+0x38830], R3 ;  /* 0x03883003000075a7 */ /* 0x000062000802017f */
[----:B------:R-:W-:Y:S05]  /*1210*/  @!P0 BRA `(.L_x_10) ;  /* 0x0000000000048947 */ /* 0x000fea0003800000 */
[----:B------:R-:W-:Y:S01]  /*1220*/  BPT.TRAP 0x1 ;  /* 0x000000040000795c */ /* 0x000fe20000300000 */
.L_x_10:
[----:B------:R-:W-:Y:S01]  /*1230*/  IMAD.MOV.U32 R151, RZ, RZ, RZ ;  /* 0x000000ffff977224 */ /* 0x000fe200078e00ff */
[----:B-1----:R-:W-:Y:S06]  /*1240*/  @P1 BRA `(.L_x_11) ;  /* 0x0000000000081947 */ /* 0x002fec0003800000 */
[----:B------:R-:W1:Y:S02]  /*1250*/  SYNCS.PHASECHK.TRANS64.TRYWAIT P1, [R0+URZ+0x38830], R3 ;  /* 0x03883003000075a7 */ /* 0x000e64000802017f */
[----:B-1----:R-:W-:Y:S05]  /*1260*/  @!P1 BRA `(.L_x_12) ;  /* 0x000000e800dc9947 */ /* 0x002fea0003800000 */
.L_x_11:
[----:B------:R-:W-:Y:S05]  /*1270*/  WARPSYNC.ALL ;  /* 0x0000000000007948 */ /* 0x000fea0003800000 */
[----:B------:R-:W-:Y:S01]  /*1280*/  UIADD3 UR40, UR40, 0x24400, URZ ;  /* 0x0002440028287890 */ /* 0x000fe2000fffe03f */
[----:B------:R-:W-:Y:S01]  /*1290*/  WARPGROUP.ARRIVE ;  /* 0x00000000000079c5 */ /* 0x000fe20000000000 */
[----:B------:R-:W-:Y:S01]  /*12a0*/  ULOP3.LUT UR5, UR41, 0x10000, URZ, 0xfc, !UPT ;  /* 0x0001000029057892 */ /* 0x000fe2000f8efc3f */
[----:B------:R-:W-:Y:S01]  /*12b0*/  MOV R4, UR39 ;  /* 0x0000002700047c02 */ /* 0x000fe20008000f00 */
[----:B------:R-:W-:Y:S01]  /*12c0*/  USHF.R.U32.HI UR40, URZ, 0x4, UR40 ;  /* 0x000000043f287899 */ /* 0x000fe20008011628 */
[----:B------:R-:W-:Y:S01]  /*12d0*/  MOV R5, UR38 ;  /* 0x0000002600057c02 */ /* 0x000fe20008000f00 */
[----:B------:R-:W-:Y:S01]  /*12e0*/  UMOV UR17, 0x40000040 ;  /* 0x4000004000117882 */ /* 0x000fe20000000000 */
[----:B------:R-:W-:Y:S01]  /*12f0*/  UMOV UR19, 0x40000040 ;  /* 0x4000004000137882 */ /* 0x000fe20000000000 */
[----:B------:R-:W-:Y:S01]  /*1300*/  ULOP3.LUT UR40, UR40, 0x3fff, URZ, 0xc0, !UPT ;  /* 0x00003fff28287892 */ /* 0x000fe2000f8ec03f */
[----:B------:R-:W-:Y:S01]  /*1310*/  IMAD.U32 R15, RZ, RZ, UR17 ;  /* 0x00000011ff0f7e24 */ /* 0x000fe2000f8e00ff */
[----:B------:R-:W-:Y:S01]  /*1320*/  UMOV UR16, UR5 ;  /* 0x0000000500107c82 */ /* 0x000fe20008000000 */
[----:B------:R-:W-:Y:S01]  /*1330*/  UMOV UR9, UR17 ;  /* 0x0000001100097c82 */ /* 0x000fe20008000000 */
[----:B------:R-:W-:Y:S01]  /*1340*/  ULOP3.LUT UR4, UR40, 0x10000, URZ, 0xfc, !UPT ;  /* 0x0001000028047892 */ /* 0x000fe2000f8efc3f */
[----:B------:R-:W-:Y:S01]  /*1350*/  IMAD.U32 R14, RZ, RZ, UR16 ;  /* 0x00000010ff0e7e24 */ /* 0x000fe2000f8e00ff */
[----:B------:R-:W-:Y:S01]  /*1360*/  UMOV UR8, UR16 ;  /* 0x0000001000087c82 */ /* 0x000fe20008000000 */
[----:B------:R-:W-:Y:S01]  /*1370*/  UMOV UR11, 0x40000040 ;  /* 0x40000040000b7882 */ /* 0x000fe20000000000 */
[----:B------:R-:W-:Y:S01]  /*1380*/  UMOV UR12, UR16 ;  /* 0x00000010000c7c82 */ /* 0x000fe20008000000 */
[----:B------:R-:W-:Y:S01]  /*1390*/  UMOV UR13, UR17 ;  /* 0x00000011000d7c82 */ /* 0x000fe20008000000 */
[----:B------:R-:W-:Y:S01]  /*13a0*/  MOV R18, UR4 ;  /* 0x0000000400127c02 */ /* 0x000fe20008000f00 */
[----:B------:R-:W-:Y:S01]  /*13b0*/  UIMAD UR4, UR38, 0xa00, UR4 ;  /* 0x00000a00260478a4 */ /* 0x000fe2000f8e0204 */
[----:B------:R-:W-:Y:S01]  /*13c0*/  MOV R17, UR37 ;  /* 0x0000002500117c02 */ /* 0x000fe20008000f00 */
[----:B------:R-:W-:Y:S01]  /*13d0*/  UMOV UR15, 0x40000040 ;  /* 0x40000040000f7882 */ /* 0x000fe20000000000 */
[----:B------:R-:W-:Y:S01]  /*13e0*/  UMOV UR23, 0x40000040 ;  /* 0x4000004000177882 */ /* 0x000fe20000000000 */
[----:B------:R-:W-:Y:S01]  /*13f0*/  UIADD3 UR10, UR4, 0x80, URZ ;  /* 0x00000080040a7890 */ /* 0x000fe2000fffe03f */
[----:B------:R-:W-:Y:S01]  /*1400*/  MOV R20, UR36 ;  /* 0x0000002400147c02 */ /* 0x000fe20008000f00 */
[----:B------:R-:W-:-:S02]  /*1410*/  UIADD3 UR14, UR4, 0x100, URZ ;  /* 0x00000100040e7890 */ /* 0x000fc4000fffe03f */
[----:B------:R-:W-:Y:S01]  /*1420*/  UMOV UR18, UR4 ;  /* 0x0000000400127c82 */ /* 0x000fe20008000000 */
[----:B------:R-:W-:Y:S01]  /*1430*/  UIADD3 UR6, UR4, 0x180, URZ ;  /* 0x0000018004067890 */ /* 0x000fe2000fffe03f */
[----:B------:R-:W-:Y:S01]  /*1440*/  HGMMA.64x16x16.F32 R56, gdesc[UR16], RZ, !UPT, gsb0 ;  /* 0x00200000103879f0 */ /* 0x000fe2000c0008ff */
[----:B------:R-:W-:Y:S01]  /*1450*/  UIADD3 UR7, UR4, 0x200, URZ ;  /* 0x0000020004077890 */ /* 0x000fe2000fffe03f */
[----:B------:R-:W-:Y:S01]  /*1460*/  UMOV UR19, 0x40000040 ;  /* 0x4000004000137882 */ /* 0x000fe20000000000 */
[----:B------:R-:W-:Y:S02]  /*1470*/  UIADD3 UR22, UR4, 0x384, URZ ;  /* 0x0000038404167890 */ /* 0x000fe4000fffe03f */
[----:B------:R-:W-:Y:S01]  /*1480*/  UIADD3 UR26, UR4, 0x386, URZ ;  /* 0x00000386041a7890 */ /* 0x000fe2000fffe03f */
[----:B------:R-:W-:Y:S01]  /*1490*/  UMOV UR27, 0x40000040 ;  /* 0x40000040001b7882 */ /* 0x000fe20000000000 */
        /* <DEDUP_REMOVED lines=14> */
[----:B------:R-:W-:Y:S01]  /*1580*/  UMOV UR39, 0x40000040 ;  /* 0x4000004000277882 */ /* 0x000fe20000000000 */
[----:B------:R-:W-:-:S02]  /*1590*/  WARPGROUP.DEPBAR.LE gsb0, 0x0 ;  /* 0x00008000000079c5 */ /* 0x000fc40000010000 */
[----:B------:R-:W-:-:S06]  /*15a0*/  WARPGROUP.ARRIVE ;  /* 0x00000000000079c5 */ /* 0x000fcc0000000000 */
[----:B------:R-:W-:Y:S01]  /*15b0*/  HGMMA.64x16x16.F32 R48, gdesc[UR8], RZ, !UPT, gsb0 ;  /* 0x00200000083079f0 */ /* 0x000fe2000c0008ff */
[----:B------:R-:W-:Y:S01]  /*15c0*/  UMOV UR8, UR16 ;  /* 0x0000001000087c82 */ /* 0x000fe20008000000 */
[----:B------:R-:W-:Y:S01]  /*15d0*/  UMOV UR9, UR17 ;  /* 0x0000001100097c82 */ /* 0x000fe20008000000 */
[----:B------:R-:W-:Y:S01]  /*15e0*/  UMOV UR10, UR6 ;  /* 0x00000006000a7c82 */ /* 0x000fe20008000000 */
[----:B------:R-:W-:Y:S01]  /*15f0*/  UMOV UR11, 0x40000040 ;  /* 0x40000040000b7882 */ /* 0x000fe20000000000 */
[----:B------:R-:W-:Y:S01]  /*1600*/  UIADD3 UR6, UR5, 0x2, URZ ;  /* 0x0000000205067890 */ /* 0x000fe2000fffe03f */
[----:B------:R-:W-:Y:S02]  /*1610*/  WARPGROUP.DEPBAR.LE gsb0, 0x0 ;  /* 0x00008000000079c5 */ /* 0x000fe40000010000 */
[----:B------:R-:W-:-:S06]  /*1620*/  WARPGROUP.ARRIVE ;  /* 0x00000000000079c5 */ /* 0x000fcc0000000000 */
[----:B------:R-:W-:Y:S01]  /*1630*/  HGMMA.64x16x16.F32 R40, gdesc[UR12], RZ, !UPT, gsb0 ;  /* 0x002000000c2879f0 */ /* 0x000fe2000c0008ff */
[----:B------:R-:W-:Y:S01]  /*1640*/  UIADD3 UR14, UR4, 0x102, URZ ;  /* 0x00000102040e7890 */ /* 0x000fe2000fffe03f */
[----:B------:R-:W-:Y:S01]  /*1650*/  UMOV UR15, 0x40000040 ;  /* 0x40000040000f7882 */ /* 0x000fe20000000000 */
[----:B------:R-:W-:Y:S02]  /*1660*/  WARPGROUP.DEPBAR.LE gsb0, 0x0 ;  /* 0x00008000000079c5 */ /* 0x000fe40000010000 */
[----:B------:R-:W-:-:S06]  /*1670*/  WARPGROUP.ARRIVE ;  /* 0x00000000000079c5 */ /* 0x000fcc0000000000 */
[----:B------:R-:W-:Y:S01]  /*1680*/  HGMMA.64x16x16.F32 R32, gdesc[UR8], RZ, !UPT, gsb0 ;  /* 0x00200000082079f0 */ /* 0x000fe2000c0008ff */
[----:B------:R-:W-:Y:S01]  /*1690*/  UMOV UR8, UR16 ;  /* 0x0000001000087c82 */ /* 0x000fe20008000000 */
[----:B------:R-:W-:Y:S01]  /*16a0*/  UMOV UR9, UR17 ;  /* 0x0000001100097c82 */ /* 0x000fe20008000000 */
[----:B------:R-:W-:Y:S01]  /*16b0*/  UMOV UR10, UR7 ;  /* 0x00000007000a7c82 */ /* 0x000fe20008000000 */
[----:B------:R-:W-:Y:S01]  /*16c0*/  UMOV UR11, 0x40000040 ;  /* 0x40000040000b7882 */ /* 0x000fe20000000000 */
[----:B------:R-:W-:Y:S01]  /*16d0*/  UMOV UR16, UR6 ;  /* 0x0000000600107c82 */ /* 0x000fe20008000000 */
[----:B------:R-:W-:Y:S01]  /*16e0*/  UIADD3 UR6, UR4, 0x2, URZ ;  /* 0x0000000204067890 */ /* 0x000fe2000fffe03f */
[----:B------:R-:W-:Y:S01]  /*16f0*/  IMAD.U32 R12, RZ, RZ, UR16 ;  /* 0x00000010ff0c7e24 */ /* 0x000fe2000f8e00ff */
[----:B------:R-:W-:Y:S01]  /*1700*/  UMOV UR17, 0x40000040 ;  /* 0x4000004000117882 */ /* 0x000fe20000000000 */
[----:B------:R-:W-:Y:S01]  /*1710*/  UMOV UR12, UR16 ;  /* 0x00000010000c7c82 */ /* 0x000fe20008000000 */
[----:B------:R-:W-:Y:S01]  /*1720*/  UMOV UR13, UR17 ;  /* 0x00000011000d7c82 */ /* 0x000fe20008000000 */
[----:B------:R-:W-:Y:S01]  /*1730*/  UIADD3 UR7, UR4, 0x202, URZ ;  /* 0x0000020204077890 */ /* 0x000fe2000fffe03f */
[----:B------:R-:W-:Y:S01]  /*1740*/  IMAD.U32 R13, RZ, RZ, UR17 ;  /* 0x00000011ff0d7e24 */ /* 0x000fe2000f8e00ff */
[----:B------:R-:W-:Y:S01]  /*1750*/  UMOV UR18, UR6 ;  /* 0x0000000600127c82 */ /* 0x000fe20008000000 */
[----:B------:R-:W-:Y:S01]  /*1760*/  UIADD3 UR6, UR4, 0x182, URZ ;  /* 0x0000018204067890 */ /* 0x000fe2000fffe03f */
[----:B------:R-:W-:-:S02]  /*1770*/  WARPGROUP.DEPBAR.LE gsb0, 0x0 ;  /* 0x00008000000079c5 */ /* 0x000fc40000010000 */
[----:B------:R-:W-:-:S06]  /*1780*/  WARPGROUP.ARRIVE ;  /* 0x00000000000079c5 */ /* 0x000fcc0000000000 */
[----:B------:R-:W-:Y:S01]  /*1790*/  HGMMA.64x16x16.F32 R24, gdesc[UR8], RZ, !UPT, gsb0 ;  /* 0x00200000081879f0 */ /* 0x000fe2000c0008ff */
[----:B------:R-:W-:Y:S01]  /*17a0*/  UIADD3 UR10, UR4, 0x82, URZ ;  /* 0x00000082040a7890 */ /* 0x000fe2000fffe03f */
[----:B------:R-:W-:Y:S01]  /*17b0*/  UMOV UR8, UR16 ;  /* 0x0000001000087c82 */ /* 0x000fe20008000000 */
[----:B------:R-:W-:Y:S01]  /*17c0*/  UMOV UR9, UR17 ;  /* 0x0000001100097c82 */ /* 0x000fe20008000000 */
[----:B------:R-:W-:Y:S01]  /*17d0*/  UMOV UR11, 0x40000040 ;  /* 0x40000040000b7882 */ /* 0x000fe20000000000 */
[----:B------:R-:W-:Y:S02]  /*17e0*/  WARPGROUP.DEPBAR.LE gsb0, 0x0 ;  /* 0x00008000000079c5 */ /* 0x000fe40000010000 */
[----:B------:R-:W-:-:S06]  /*17f0*/  WARPGROUP.ARRIVE ;  /* 0x00000000000079c5 */ /* 0x000fcc0000000000 */
[----:B------:R-:W-:Y:S01]  /*1800*/  HGMMA.64x16x16.F32 R56, gdesc[UR16], R56, gsb0 ;  /* 0x00200000103879f0 */ /* 0x000fe20008000838 */
[----:B------:R-:W-:Y:S02]  /*1810*/  UMOV UR19, 0x40000040 ;  /* 0x4000004000137882 */ /* 0x000fe40000000000 */
[----:B------:R-:W-:Y:S02]  /*1820*/  WARPGROUP.DEPBAR.LE gsb0, 0x0 ;  /* 0x00008000000079c5 */ /* 0x000fe40000010000 */
[----:B------:R-:W-:-:S06]  /*1830*/  WARPGROUP.ARRIVE ;  /* 0x00000000000079c5 */ /* 0x000fcc0000000000 */
[----:B------:R-:W-:Y:S01]  /*1840*/  HGMMA.64x16x16.F32 R48, gdesc[UR8], R48, gsb0 ;  /* 0x00200000083079f0 */ /* 0x000fe20008000830 */
[----:B------:R-:W-:Y:S01]  /*1850*/  UMOV UR8, UR16 ;  /* 0x0000001000087c82 */ /* 0x000fe20008000000 */
[----:B------:R-:W-:Y:S01]  /*1860*/  UMOV UR9, UR17 ;  /* 0x0000001100097c82 */ /* 0x000fe20008000000 */
[----:B------:R-:W-:Y:S01]  /*1870*/  UMOV UR10, UR6 ;  /* 0x00000006000a7c82 */ /* 0x000fe20008000000 */
[----:B------:R-:W-:Y:S01]  /*1880*/  UMOV UR11, 0x40000040 ;  /* 0x40000040000b7882 */ /* 0x000fe20000000000 */
[----:B------:R-:W-:Y:S01]  /*1890*/  UIADD3 UR6, UR5, 0x4, URZ ;  /* 0x0000000405067890 */ /* 0x000fe2000fffe03f */
[----:B------:R-:W-:Y:S02]  /*18a0*/  WARPGROUP.DEPBAR.LE gsb0, 0x0 ;  /* 0x00008000000079c5 */ /* 0x000fe40000010000 */
[----:B------:R-:W-:-:S06]  /*18b0*/  WARPGROUP.ARRIVE ;  /* 0x00000000000079c5 */ /* 0x000fcc0000000000 */
[----:B------:R-:W-:Y:S01]  /*18c0*/  HGMMA.64x16x16.F32 R40, gdesc[UR12], R40, gsb0 ;  /* 0x002000000c2879f0 */ /* 0x000fe20008000828 */
[----:B------:R-:W-:Y:S01]  /*18d0*/  UIADD3 UR14, UR4, 0x104, URZ ;  /* 0x00000104040e7890 */ /* 0x000fe2000fffe03f */
[----:B------:R-:W-:Y:S01]  /*18e0*/  UMOV UR15, 0x40000040 ;  /* 0x40000040000f7882 */ /* 0x000fe20000000000 */
[----:B------:R-:W-:Y:S02]  /*18f0*/  WARPGROUP.DEPBAR.LE gsb0, 0x0 ;  /* 0x00008000000079c5 */ /* 0x000fe40000010000 */
[----:B------:R-:W-:-:S06]  /*1900*/  WARPGROUP.ARRIVE ;  /* 0x00000000000079c5 */ /* 0x000fcc0000000000 */
[----:B------:R-:W-:Y:S01]  /*1910*/  HGMMA.64x16x16.F32 R32, gdesc[UR8], R32, gsb0 ;  /* 0x00200000082079f0 */ /* 0x000fe20008000820 */
[----:B------:R-:W-:Y:S01]  /*1920*/  UMOV UR8, UR16 ;  /* 0x0000001000087c82 */ /* 0x000fe20008000000 */
[----:B------:R-:W-:Y:S01]  /*1930*/  UMOV UR9, UR17 ;  /* 0x0000001100097c82 */ /* 0x000fe20008000000 */
[----:B------:R-:W-:Y:S01]  /*1940*/  UMOV UR10, UR7 ;  /* 0x00000007000a7c82 */ /* 0x000fe20008000000 */
[----:B------:R-:W-:Y:S01]  /*1950*/  UMOV UR11, 0x40000040 ;  /* 0x40000040000b7882 */ /* 0x000fe20000000000 */
[----:B------:R-:W-:Y:S01]  /*1960*/  UMOV UR16, UR6 ;  /* 0x0000000600107c82 */ /* 0x000fe20008000000 */
[----:B------:R-:W-:Y:S01]  /*1970*/  UIADD3 UR6, UR4, 0x4, URZ ;  /* 0x0000000404067890 */ /* 0x000fe2000fffe03f */
[----:B------:R-:W-:Y:S01]  /*1980*/  MOV R10, UR16 ;  /* 0x00000010000a7c02 */ /* 0x000fe20008000f00 */
        /* <DEDUP_REMOVED lines=9> */
[----:B------:R-:W-:Y:S01]  /*1a20*/  HGMMA.64x16x16.F32 R24, gdesc[UR8], R24, gsb0 ;  /* 0x00200000081879f0 */ /* 0x000fe20008000818 */
        /* <DEDUP_REMOVED lines=74> */
[----:B------:R-:W-:Y:S02]  /*1ed0*/  UIADD3 UR8, UR5, 0x400, URZ ;  /* 0x0000040005087890 */ /* 0x000fe4000fffe03f */
[----:B------:R-:W-:Y:S01]  /*1ee0*/  UIADD3 UR10, UR4, 0x280, URZ ;  /* 0x00000280040a7890 */ /* 0x000fe2000fffe03f */
[----:B------:R-:W-:Y:S01]  /*1ef0*/  UMOV UR9, 0x40000040 ;  /* 0x4000004000097882 */ /* 0x000fe20000000000 */
[----:B------:R-:W-:Y:S01]  /*1f00*/  UMOV UR11, 0x40000040 ;  /* 0x40000040000b7882 */ /* 0x000fe20000000000 */
[----:B------:R-:W-:Y:S02]  /*1f10*/  UMOV UR13, UR9 ;  /* 0x00000009000d7c82 */ /* 0x000fe40008000000 */
[----:B------:R-:W-:Y:S01]  /*1f20*/  UMOV UR12, UR8 ;  /* 0x00000008000c7c82 */ /* 0x000fe20008000000 */
[----:B------:R-:W-:Y:S02]  /*1f30*/  WARPGROUP.DEPBAR.LE gsb0, 0x0 ;  /* 0x00008000000079c5 */ /* 0x000fe40000010000 */
[----:B------:R-:W-:-:S06]  /*1f40*/  WARPGROUP.ARRIVE ;  /* 0x00000000000079c5 */ /* 0x000fcc0000000000 */
[----:B------:R-:W-:Y:S01]  /*1f50*/  HGMMA.64x16x16.F32 R56, gdesc[UR8], R56, gsb0 ;  /* 0x00200000083879f0 */ /* 0x000fe20008000838 */
[----:B------:R-:W-:Y:S01]  /*1f60*/  UMOV UR10, UR6 ;  /* 0x00000006000a7c82 */ /* 0x000fe20008000000 */
[----:B------:R-:W-:Y:S01]  /*1f70*/  UMOV UR11, 0x40000040 ;  /* 0x40000040000b7882 */ /* 0x000fe20000000000 */
[----:B------:R-:W-:Y:S01]  /*1f80*/  UIADD3 UR6, UR4, 0x480, URZ ;  /* 0x0000048004067890 */ /* 0x000fe2000fffe03f */
        /* <DEDUP_REMOVED lines=15> */
[----:B01----:R-:W-:Y:S02]  /*2080*/  MOV R3, UR12 ;  /* 0x0000000c00037c02 */ /* 0x003fe40008000f00 */
[----:B------:R-:W-:Y:S01]  /*2090*/  MOV R2, UR13 ;  /* 0x0000000d00027c02 */ /* 0x000fe20008000f00 */
[----:B------:R-:W-:-:S02]  /*20a0*/  WARPGROUP.DEPBAR.LE gsb0, 0x0 ;  /* 0x00008000000079c5 */ /* 0x000fc40000010000 */
        /* <DEDUP_REMOVED lines=39> */
[----:B------:R-:W-:Y:S01]  /*2320*/  UMOV UR13, 0x40000040 ;  /* 0x40000040000d7882 */ /* 0x000fe20000000000 */
[----:B------:R-:W-:Y:S01]  /*2330*/  UMOV UR15, 0x40000040 ;  /* 0x40000040000f7882 */ /* 0x000fe20000000000 */
[----:B------:R-:W-:Y:S01]  /*2340*/  UMOV UR37, UR13 ;  /* 0x0000000d00257c82 */ /* 0x000fe20008000000 */
[----:B------:R-:W-:Y:S01]  /*2350*/  MOV R7, UR13 ;  /* 0x0000000d00077c02 */ /* 0x000fe20008000f00 */
        /* <DEDUP_REMOVED lines=29> */
[----:B------:R-:W-:Y:S03]  /*2530*/  HGMMA.64x16x16.F32 R24, gdesc[UR16], R24, gsb0 ;  /* 0x00200000101879f0 */ /* 0x000fe60008000818 */
        /* <DEDUP_REMOVED lines=195> */
[----:B------:R-:W-:-:S07]  /*3170*/  UIADD3 UR5, UR5, 0xc06, URZ ;  /* 0x00000c0605057890 */ /* 0x000fce000fffe03f */
[----:B------:R-:W-:Y:S01]  /*3180*/  UMOV UR12, UR5 ;  /* 0x00000005000c7c82 */ /* 0x000fe20008000000 */
[----:B------:R-:W-:Y:S01]  /*3190*/  UIADD3 UR5, UR4, 0x786, URZ ;  /* 0x0000078604057890 */ /* 0x000fe2000fffe03f */
[----:B------:R-:W-:Y:S01]  /*31a0*/  IMAD.U32 R6, RZ, RZ, UR12 ;  /* 0x0000000cff067e24 */ /* 0x000fe2000f8e00ff */
[----:B------:R-:W-:-:S05]  /*31b0*/  UMOV UR36, UR12 ;  /* 0x0000000c00247c82 */ /* 0x000fca0008000000 */
        /* <DEDUP_REMOVED lines=40> */
[----:B------:R-:W-:-:S07]  /*3440*/  UIADD3 UR7, UR4, 0x806, URZ ;  /* 0x0000080604077890 */ /* 0x000fce000fffe03f */
[----:B------:R-:W-:Y:S01]  /*3450*/  UMOV UR38, UR7 ;  /* 0x0000000700267c82 */ /* 0x000fe20008000000 */
[----:B------:R-:W-:Y:S01]  /*3460*/  UMOV UR7, 0x40000040 ;  /* 0x4000004000077882 */ /* 0x000fe20000000000 */
[----:B------:R-:W-:Y:S02]  /*3470*/  WARPGROUP.DEPBAR.LE gsb0, 0x0 ;  /* 0x00008000000079c5 */ /* 0x000fe40000010000 */
[----:B------:R-:W-:-:S06]  /*3480*/  WARPGROUP.ARRIVE ;  /* 0x00000000000079c5 */ /* 0x000fcc0000000000 */
[----:B------:R-:W-:Y:S03]  /*3490*/  HGMMA.64x16x16.F32 R24, gdesc[UR52], R24, gsb0 ;  /* 0x00200000341879f0 */ /* 0x000fe60008000818 */
[----:B------:R-:W-:Y:S02]  /*34a0*/  WARPGROUP.DEPBAR.LE gsb0, 0x0 ;  /* 0x00008000000079c5 */ /* 0x000fe40000010000 */
[----:B------:R-:W-:-:S06]  /*34b0*/  WARPGROUP.ARRIVE ;  /* 0x00000000000079c5 */ /* 0x000fcc0000000000 */
[----:B------:R-:W-:Y:S01]  /*34c0*/  HGMMA.64x16x16.F32 R56, gdesc[UR12], R56, gsb0 ;  /* 0x002000000c3879f0 */ /* 0x000fe20008000838 */
[----:B------:R-:W-:Y:S01]  /*34d0*/  UMOV UR14, UR12 ;  /* 0x0000000c000e7c82 */ /* 0x000fe20008000000 */
[----:B------:R-:W-:Y:S01]  /*34e0*/  UMOV UR15, UR13 ;  /* 0x0000000d000f7c82 */ /* 0x000fe20008000000 */
[----:B------:R-:W-:Y:S01]  /*34f0*/  UMOV UR4, UR14 ;  /* 0x0000000e00047c82 */ /* 0x000fe20008000000 */
[----:B------:R-:W-:Y:S01]  /*3500*/  UMOV UR5, UR15 ;  /* 0x0000000f00057c82 */ /* 0x000fe20008000000 */
[----:B------:R-:W-:Y:S02]  /*3510*/  R2UR UR13, R2 ;  /* 0x00000000020d72ca */ /* 0x000fe400000e0000 */
[----:B------:R-:W-:Y:S01]  /*3520*/  R2UR UR12, R3 ;  /* 0x00000000030c72ca */ /* 0x000fe200000e0000 */
[----:B------:R-:W-:Y:S02]  /*3530*/  WARPGROUP.DEPBAR.LE gsb0, 0x0 ;  /* 0x00008000000079c5 */ /* 0x000fe40000010000 */
[----:B------:R-:W-:-:S06]  /*3540*/  WARPGROUP.ARRIVE ;  /* 0x00000000000079c5 */ /* 0x000fcc0000000000 */
[----:B------:R-:W-:Y:S01]  /*3550*/  HGMMA.64x16x16.F32 R48, gdesc[UR36], R48, gsb0 ;  /* 0x00200000243079f0 */ /* 0x000fe20008000830 */
[----:B------:R-:W-:Y:S02]  /*3560*/  R2UR UR39, R4 ;  /* 0x00000000042772ca */ /* 0x000fe400000e0000 */
[----:B------:R-:W-:Y:S02]  /*3570*/  R2UR UR38, R5 ;  /* 0x00000000052672ca */ /* 0x000fe400000e0000 */
[----:B------:R-:W-:Y:S02]  /*3580*/  R2UR UR37, R17 ;  /* 0x00000000112572ca */ /* 0x000fe400000e0000 */
[----:B------:R-:W-:Y:S01]  /*3590*/  R2UR UR36, R20 ;  /* 0x00000000142472ca */ /* 0x000fe200000e0000 */
        /* <DEDUP_REMOVED lines=9> */
[----:B------:R-:W-:Y:S01]  /*3630*/  UMOV UR7, 0x40000040 ;  /* 0x4000004000077882 */ /* 0x000fe20000000000 */
[----:B------:R-:W-:Y:S02]  /*3640*/  WARPGROUP.DEPBAR.LE gsb0, 0x0 ;  /* 0x00008000000079c5 */ /* 0x000fe40000010000 */
[----:B------:R-:W-:-:S06]  /*3650*/  WARPGROUP.ARRIVE ;  /* 0x00000000000079c5 */ /* 0x000fcc0000000000 */
[----:B------:R-:W-:Y:S03]  /*3660*/  HGMMA.64x16x16.F32 R24, gdesc[UR4], R24, gsb0 ;  /* 0x00200000041879f0 */ /* 0x000fe60008000818 */
[----:B------:R-:W-:Y:S02]  /*3670*/  WARPGROUP.DEPBAR.LE gsb0, 0x0 ;  /* 0x00008000000079c5 */ /* 0x000fe40000010000 */
[----:B------:R-:W-:Y:S05]  /*3680*/  @!P0 BRA `(.L_x_13) ;  /* 0x0000000000048947 */ /* 0x000fea0003800000 */
[----:B------:R-:W-:Y:S01]  /*3690*/  BPT.TRAP 0x1 ;  /* 0x000000040000795c */ /* 0x000fe20000300000 */
.L_x_13:
[----:B------:R-:W-:Y:S01]  /*36a0*/  VIADD R2, R225, UR39 ;  /* 0x00000027e1027c36 */ /* 0x000fe20008000000 */
[----:B------:R-:W-:Y:S01]  /*36b0*/  ULDC UR5, c[0x0][0x988] ;  /* 0x0002620000057ab9 */ /* 0x000fe20000000800 */
[----:B------:R-:W-:Y:S01]  /*36c0*/  IMAD.U32 R3, RZ, RZ, UR60 ;  /* 0x0000003cff037e24 */ /* 0x000fe2000f8e00ff */
[----:B------:R-:W-:Y:S01]  /*36d0*/  P2R R21, PR, RZ, 0x1 ;  /* 0x00000001ff157803 */ /* 0x000fe20000000000 */
[----:B------:R-:W-:Y:S01]  /*36e0*/  UISETP.GE.AND UP0, UPT, UR39, 0x51, UPT ;  /* 0x000000512700788c */ /* 0x000fe2000bf06270 */
[----:B------:R-:W-:Y:S01]  /*36f0*/  R2UR UR4, R0 ;  /* 0x00000000000472ca */ /* 0x000fe200000e0000 */
[----:B------:R-:W-:Y:S01]  /*3700*/  IMAD R2, R3, -0x50, R2 ;  /* 0xffffffb003027824 */ /* 0x000fe200078e0202 */
[-C--:B------:R-:W-:Y:S01]  /*3710*/  MOV R150, R151.reuse ;  /* 0x0000009700967202 */ /* 0x080fe20000000f00 */
[--C-:B------:R-:W-:Y:S01]  /*3720*/  IMAD.MOV.U32 R149, RZ, RZ, R151.reuse ;  /* 0x000000ffff957224 */ /* 0x100fe200078e0097 */
[----:B------:R-:W-:Y:S01]  /*3730*/  MOV R145, R151 ;  /* 0x0000009700917202 */ /* 0x000fe20000000f00 */
[--C-:B------:R-:W-:Y:S01]  /*3740*/  IMAD.MOV.U32 R148, RZ, RZ, R151.reuse ;  /* 0x000000ffff947224 */ /* 0x100fe200078e0097 */
[C---:B------:R-:W-:Y:S01]  /*3750*/  ISETP.GT.AND P2, PT, R2.reuse, RZ, PT ;  /* 0x000000ff0200720c */ /* 0x040fe20003f44270 */
[--C-:B------:R-:W-:Y:S01]  /*3760*/  IMAD.MOV.U32 R147, RZ, RZ, R151.reuse ;  /* 0x000000ffff937224 */ /* 0x100fe200078e0097 */
[C---:B------:R-:W-:Y:S01]  /*3770*/  ISETP.GT.AND P1, PT, R2.reuse, 0x1, PT ;  /* 0x000000010200780c */ /* 0x040fe20003f24270 */
[--C-:B------:R-:W-:Y:S01]  /*3780*/  IMAD.MOV.U32 R146, RZ, RZ, R151.reuse ;  /* 0x000000ffff927224 */ /* 0x100fe200078e0097 */
[----:B------:R-:W-:Y:S01]  /*3790*/  ISETP.GT.AND P6, PT, R2, 0x8, PT ;  /* 0x000000080200780c */ /* 0x000fe20003fc4270 */
[--C-:B------:R-:W-:Y:S01]  /*37a0*/  IMAD.MOV.U32 R144, RZ, RZ, R151.reuse ;  /* 0x000000ffff907224 */ /* 0x100fe200078e0097 */
[----:B------:R-:W-:Y:S01]  /*37b0*/  FSEL R56, R56, -INF , P2 ;  /* 0xff80000038387808 */ /* 0x000fe20001000000 */
[----:B------:R-:W-:Y:S01]  /*37c0*/  UIADD3 UR4, UR4, 0x38840, URZ ;  /* 0x0003884004047890 */ /* 0x000fe2000fffe03f */
[----:B------:R-:W-:Y:S01]  /*37d0*/  FSEL R57, R57, -INF , P1 ;  /* 0xff80000039397808 */ /* 0x000fe20000800000 */
[--C-:B------:R-:W-:Y:S01]  /*37e0*/  IMAD.MOV.U32 R143, RZ, RZ, R151.reuse ;  /* 0x000000ffff8f7224 */ /* 0x100fe200078e0097 */
[----:B------:R-:W-:Y:S01]  /*37f0*/  ISETP.GT.AND P5, PT, R2, 0x9, PT ;  /* 0x000000090200780c */ /* 0x000fe20003fa4270 */
[----:B------:R-:W-:Y:S01]  /*3800*/  UPRMT UR4, UR61, 0x654, UR4 ;  /* 0x000006543d047896 */ /* 0x000fe20008000004 */
[----:B------:R-:W-:Y:S01]  /*3810*/  FSEL R60, R60, -INF , P6 ;  /* 0xff8000003c3c7808 */ /* 0x000fe20003000000 */
[--C-:B------:R-:W-:Y:S01]  /*3820*/  IMAD.MOV.U32 R142, RZ, RZ, R151.reuse ;  /* 0x000000ffff8e7224 */ /* 0x100fe200078e0097 */
[----:B------:R-:W-:Y:S01]  /*3830*/  FMNMX.FTZ R3, R56, R57, !PT ;  /* 0x0000003938037209 */ /* 0x000fe20007810000 */
[--C-:B------:R-:W-:Y:S01]  /*3840*/  IMAD.MOV.U32 R141, RZ, RZ, R151.reuse ;  /* 0x000000ffff8d7224 */ /* 0x100fe200078e0097 */
[----:B------:R-:W-:Y:S01]  /*3850*/  ISETP.GT.AND P4, PT, R2, 0x10, PT ;  /* 0x000000100200780c */ /* 0x000fe20003f84270 */
[--C-:B------:R-:W-:Y:S01]  /*3860*/  IMAD.MOV.U32 R139, RZ, RZ, R151.reuse ;  /* 0x000000ffff8b7224 */ /* 0x100fe200078e0097 */
[----:B------:R-:W-:Y:S01]  /*3870*/  FSEL R61, R61, -INF , P5 ;  /* 0xff8000003d3d7808 */ /* 0x000fe20002800000 */
[--C-:B------:R-:W-:Y:S01]  /*3880*/  IMAD.MOV.U32 R138, RZ, RZ, R151.reuse ;  /* 0x000000ffff8a7224 */ /* 0x100fe200078e0097 */
[----:B------:R-:W-:Y:S01]  /*3890*/  FMNMX.FTZ R4, R60, R3, !PT ;  /* 0x000000033c047209 */ /* 0x000fe20007810000 */
[----:B------:R-:W-:Y:S01]  /*38a0*/  SYNCS.ARRIVE.TRANS64.RED.A1T0 RZ, [UR4], RZ ;  /* 0x000000ffffff79a7 */ /* 0x000fe20008100404 */
[----:B------:R-:W-:Y:S01]  /*38b0*/  ISETP.GT.AND P3, PT, R2, 0x11, PT ;  /* 0x000000110200780c */ /* 0x000fe20003f64270 */
[--C-:B------:R-:W-:Y:S01]  /*38c0*/  IMAD.MOV.U32 R137, RZ, RZ, R151.reuse ;  /* 0x000000ffff897224 */ /* 0x100fe200078e0097 */
[----:B------:R-:W-:Y:S01]  /*38d0*/  FSEL R48, R48, -INF , P4 ;  /* 0xff80000030307808 */ /* 0x000fe20002000000 */
[--C-:B------:R-:W-:Y:S01]  /*38e0*/  IMAD.MOV.U32 R136, RZ, RZ, R151.reuse ;  /* 0x000000ffff887224 */ /* 0x100fe200078e0097 */
[----:B------:R-:W-:Y:S01]  /*38f0*/  FMNMX.FTZ R3, R61, R4, !PT ;  /* 0x000000043d037209 */ /* 0x000fe20007810000 */
[--C-:B------:R-:W-:Y:S01]  /*3900*/  IMAD.MOV.U32 R134, RZ, RZ, R151.reuse ;  /* 0x000000ffff867224 */ /* 0x100fe200078e0097 */
[----:B------:R-:W-:Y:S01]  /*3910*/  FSEL R58, R58, -INF , P2 ;  /* 0xff8000003a3a7808 */ /* 0x000fe20001000000 */
[--C-:B------:R-:W-:Y:S01]  /*3920*/  IMAD.MOV.U32 R133, RZ, RZ, R151.reuse ;  /* 0x000000ffff857224 */ /* 0x100fe200078e0097 */
        /* <DEDUP_REMOVED lines=107> */
[----:B------:R-:W-:Y:S01]  /*3fe0*/  IMAD.MOV.U32 R66, RZ, RZ, R151 ;  /* 0x000000ffff427224 */ /* 0x000fe200078e0097 */
[----:B------:R-:W-:-:S02]  /*3ff0*/  FMNMX.FTZ R3, R25, R4, !PT ;  /* 0x0000000419037209 */ /* 0x000fc40007810000 */
[----:B------:R-:W-:Y:S02]  /*4000*/  FSEL R29, R29, -INF , P1 ;  /* 0xff8000001d1d7808 */ /* 0x000fe40000800000 */
[----:B------:R-:W-:Y:S02]  /*4010*/  FMNMX.FTZ R2, R28, R3, !PT ;  /* 0x000000031c027209 */ /* 0x000fe40007810000 */
[----:B------:R-:W-:Y:S02]  /*4020*/  FMNMX.FTZ R3, R58, R59, !PT ;  /* 0x0000003b3a037209 */ /* 0x000fe40007810000 */
[----:B------:R-:W-:Y:S02]  /*4030*/  FMNMX.FTZ R5, R29, R2, !PT ;  /* 0x000000021d057209 */ /* 0x000fe40007810000 */
[----:B------:R-:W-:Y:S02]  /*4040*/  FSEL R38, R38, -INF , P6 ;  /* 0xff80000026267808 */ /* 0x000fe40003000000 */
[----:B------:R-:W-:Y:S01]  /*4050*/  FSEL R39, R39, -INF , P5 ;  /* 0xff80000027277808 */ /* 0x000fe20002800000 */
[----:B------:R-:W0:Y:S01]  /*4060*/  SHFL.BFLY PT, R2, R5, 0x2, 0x1f ;  /* 0x0c401f0005027f89 */ /* 0x000e2200000e0000 */
[----:B------:R-:W-:-:S02]  /*4070*/  FSEL R26, R26, -INF , P4 ;  /* 0xff8000001a1a7808 */ /* 0x000fc40002000000 */
[----:B------:R-:W-:Y:S02]  /*4080*/  FSEL R27, R27, -INF , P3 ;  /* 0xff8000001b1b7808 */ /* 0x000fe40001800000 */
[----:B------:R-:W-:Y:S02]  /*4090*/  FSEL R30, R30, -INF , P2 ;  /* 0xff8000001e1e7808 */ /* 0x000fe40001000000 */
[----:B------:R-:W-:Y:S02]  /*40a0*/  FSEL R31, R31, -INF , P1 ;  /* 0xff8000001f1f7808 */ /* 0x000fe40000800000 */
[-C--:B------:R-:W-:Y:S02]  /*40b0*/  MOV R140, R151.reuse ;  /* 0x00000097008c7202 */ /* 0x080fe40000000f00 */
[-C--:B------:R-:W-:Y:S02]  /*40c0*/  MOV R135, R151.reuse ;  /* 0x0000009700877202 */ /* 0x080fe40000000f00 */
[----:B------:R-:W-:-:S02]  /*40d0*/  MOV R130, R151 ;  /* 0x0000009700827202 */ /* 0x000fc40000000f00 */
[-C--:B------:R-:W-:Y:S02]  /*40e0*/  MOV R125, R151.reuse ;  /* 0x00000097007d7202 */ /* 0x080fe40000000f00 */
[-C--:B------:R-:W-:Y:S02]  /*40f0*/  MOV R120, R151.reuse ;  /* 0x0000009700787202 */ /* 0x080fe40000000f00 */
[-C--:B------:R-:W-:Y:S02]  /*4100*/  MOV R115, R151.reuse ;  /* 0x0000009700737202 */ /* 0x080fe40000000f00 */
[-C--:B------:R-:W-:Y:S02]  /*4110*/  MOV R110, R151.reuse ;  /* 0x00000097006e7202 */ /* 0x080fe40000000f00 */
[----:B------:R-:W-:Y:S02]  /*4120*/  MOV R105, R151 ;  /* 0x0000009700697202 */ /* 0x000fe40000000f00 */
[----:B0-----:R-:W-:-:S02]  /*4130*/  FMNMX.FTZ R17, R5, R2, !PT ;  /* 0x0000000205117209 */ /* 0x001fc40007810000 */
[-C--:B------:R-:W-:Y:S02]  /*4140*/  MOV R100, R151.reuse ;  /* 0x0000009700647202 */ /* 0x080fe40000000f00 */
[-C--:B------:R-:W-:Y:S01]  /*4150*/  MOV R95, R151.reuse ;  /* 0x00000097005f7202 */ /* 0x080fe20000000f00 */
[----:B------:R-:W0:Y:S01]  /*4160*/  SHFL.BFLY PT, R4, R17, 0x1, 0x1f ;  /* 0x0c201f0011047f89 */ /* 0x000e2200000e0000 */
[-C--:B------:R-:W-:Y:S02]  /*4170*/  MOV R90, R151.reuse ;  /* 0x00000097005a7202 */ /* 0x080fe40000000f00 */
[-C--:B------:R-:W-:Y:S02]  /*4180*/  MOV R85, R151.reuse ;  /* 0x0000009700557202 */ /* 0x080fe40000000f00 */
[-C--:B------:R-:W-:Y:S02]  /*4190*/  MOV R80, R151.reuse ;  /* 0x0000009700507202 */ /* 0x080fe40000000f00 */
[----:B------:R-:W-:-:S02]  /*41a0*/  MOV R75, R151 ;  /* 0x00000097004b7202 */ /* 0x000fc40000000f00 */
[-C--:B------:R-:W-:Y:S02]  /*41b0*/  MOV R70, R151.reuse ;  /* 0x0000009700467202 */ /* 0x080fe40000000f00 */
[----:B------:R-:W-:Y:S02]  /*41c0*/  MOV R65, R151 ;  /* 0x0000009700417202 */ /* 0x000fe40000000f00 */
[----:B0-----:R-:W-:-:S04]  /*41d0*/  FMNMX.FTZ R4, R17, R4, !PT ;  /* 0x0000000411047209 */ /* 0x001fc80007810000 */
[C---:B------:R-:W-:Y:S01]  /*41e0*/  FSETP.NEU.FTZ.AND P0, PT, R4.reuse, -INF , PT ;  /* 0xff8000000400780b */ /* 0x040fe20003f1d000 */
[----:B------:R-:W-:-:S05]  /*41f0*/  FMUL.FTZ R2, R4, UR5 ;  /* 0x0000000504027c20 */ /* 0x000fca0008410000 */
[----:B------:R-:W-:Y:S02]  /*4200*/  FSEL R20, R2, RZ, P0 ;  /* 0x000000ff02147208 */ /* 0x000fe40000000000 */
[----:B------:R-:W-:Y:S02]  /*4210*/  FMNMX.FTZ R2, R62, R3, !PT ;  /* 0x000000033e027209 */ /* 0x000fe40007810000 */
[----:B------:R-:W-:Y:S01]  /*4220*/  ISETP.NE.AND P0, PT, R21, RZ, PT ;  /* 0x000000ff1500720c */ /* 0x000fe20003f05270 */
[--C-:B------:R-:W-:Y:S01]  /*4230*/  FFMA.FTZ R56, R56, UR5, -R20.reuse ;  /* 0x0000000538387c23 */ /* 0x100fe20008010814 */
[----:B------:R-:W-:Y:S01]  /*4240*/  FMNMX.FTZ R3, R63, R2, !PT ;  /* 0x000000023f037209 */ /* 0x000fe20007810000 */
[--C-:B------:R-:W-:Y:S01]  /*4250*/  FFMA.FTZ R57, R57, UR5, -R20.reuse ;  /* 0x0000000539397c23 */ /* 0x100fe20008010814 */
[--C-:B------:R-:W-:Y:S01]  /*4260*/  FFMA.FTZ R60, R60, UR5, -R20.reuse ;  /* 0x000000053c3c7c23 */ /* 0x100fe20008010814 */
[--C-:B------:R-:W-:Y:S01]  /*4270*/  FFMA.FTZ R61, R61, UR5, -R20.reuse ;  /* 0x000000053d3d7c23 */ /* 0x100fe20008010814 */
[----:B------:R-:W-:Y:S01]  /*4280*/  FMNMX.FTZ R2, R50, R3, !PT ;  /* 0x0000000332027209 */ /* 0x000fe20007810000 */
[----:B------:R-:W-:Y:S01]  /*4290*/  MUFU.EX2 R56, R56 ;  /* 0x0000003800387308 */ /* 0x000fe20000000800 */
[--C-:B------:R-:W-:Y:S01]  /*42a0*/  FFMA.FTZ R48, R48, UR5, -R20.reuse ;  /* 0x0000000530307c23 */ /* 0x100fe20008010814 */
[--C-:B------:R-:W-:Y:S01]  /*42b0*/  FFMA.FTZ R49, R49, UR5, -R20.reuse ;  /* 0x0000000531317c23 */ /* 0x100fe20008010814 */
[----:B------:R-:W-:Y:S01]  /*42c0*/  FMNMX.FTZ R3, R51, R2, !PT ;  /* 0x0000000233037209 */ /* 0x000fe20007810000 */
[--C-:B------:R-:W-:Y:S01]  /*42d0*/  FFMA.FTZ R52, R52, UR5, -R20.reuse ;  /* 0x0000000534347c23 */ /* 0x100fe20008010814 */
[--C-:B------:R-:W-:Y:S01]  /*42e0*/  FFMA.FTZ R53, R53, UR5, -R20.reuse ;  /* 0x0000000535357c23 */ /* 0x100fe20008010814 */
[--C-:B------:R-:W-:Y:S01]  /*42f0*/  FFMA.FTZ R40, R40, UR5, -R20.reuse ;  /* 0x0000000528287c23 */ /* 0x100fe20008010814 */
[----:B------:R-:W-:Y:S01]  /*4300*/  FMNMX.FTZ R2, R54, R3, !PT ;  /* 0x0000000336027209 */ /* 0x000fe20007810000 */
[----:B------:R-:W0:Y:S01]  /*4310*/  MUFU.EX2 R57, R57 ;  /* 0x0000003900397308 */ /* 0x000e220000000800 */
[--C-:B------:R-:W-:Y:S01]  /*4320*/  FFMA.FTZ R41, R41, UR5, -R20.reuse ;  /* 0x0000000529297c23 */ /* 0x100fe20008010814 */
        /* <DEDUP_REMOVED lines=14> */
[----:B------:R-:W1:Y:S01]  /*4410*/  MUFU.EX2 R61, R61 ;  /* 0x0000003d003d7308 */ /* 0x000e620000000800 */
[----:B------:R-:W-:Y:S01]  /*4420*/  FFMA.FTZ R20, R29, UR5, -R20 ;  /* 0x000000051d147c23 */ /* 0x000fe20008010814 */
[----:B0-----:R-:W-:Y:S01]  /*4430*/  FADD.FTZ R17, R56, R57 ;  /* 0x0000003938117221 */ /* 0x001fe20000010000 */
[----:B------:R-:W-:Y:S01]  /*4440*/  FMNMX.FTZ R3, R47, R2, !PT ;  /* 0x000000022f037209 */ /* 0x000fe20007810000 */
[--C-:B------:R-:W-:Y:S01]  /*4450*/  IMAD.MOV.U32 R29, RZ, RZ, R151.reuse ;  /* 0x000000ffff1d7224 */ /* 0x100fe200078e0097 */
[----:B------:R-:W-:Y:S01]  /*4460*/  F2FP.F16.F32.PACK_AB R208, R57, R56 ;  /* 0x0000003839d0723e */ /* 0x000fe200000000ff */
[--C-:B------:R-:W-:Y:S01]  /*4470*/  IMAD.MOV.U32 R57, RZ, RZ, R151.reuse ;  /* 0x000000ffff397224 */ /* 0x100fe200078e0097 */
[----:B------:R-:W-:Y:S01]  /*4480*/  FMNMX.FTZ R2, R34, R3, !PT ;  /* 0x0000000322027209 */ /* 0x000fe20007810000 */
[----:B------:R-:W-:Y:S01]  /*4490*/  MUFU.EX2 R48, R48 ;  /* 0x0000003000307308 */ /* 0x000fe20000000800 */
[----:B------:R-:W-:-:S02]  /*44a0*/  IMAD.MOV.U32 R56, RZ, RZ, R151 ;  /* 0x000000ffff387224 */ /* 0x000fc400078e0097 */
[----:B------:R-:W-:-:S04]  /*44b0*/  FMNMX.FTZ R3, R35, R2, !PT ;  /* 0x0000000223037209 */ /* 0x000fc80007810000 */
[----:B------:R-:W-:Y:S01]  /*44c0*/  FMNMX.FTZ R2, R38, R3, !PT ;  /* 0x0000000326027209 */ /* 0x000fe20007810000 */
[----:B------:R-:W0:Y:S01]  /*44d0*/  MUFU.EX2 R49, R49 ;  /* 0x0000003100317308 */ /* 0x000e220000000800 */
[----:B-1----:R-:W-:Y:S02]  /*44e0*/  F2FP.F16.F32.PACK_AB R210, R61, R60 ;  /* 0x0000003c3dd2723e */ /* 0x002fe400000000ff */
[----:B------:R-:W-:-:S04]  /*44f0*/  FMNMX.FTZ R3, R39, R2, !PT ;  /* 0x0000000227037209 */ /* 0x000fc80007810000 */
[----:B------:R-:W-:Y:S01]  /*4500*/  FMNMX.FTZ R2, R26, R3, !PT ;  /* 0x000000031a027209 */ /* 0x000fe20007810000 */
[----:B------:R-:W-:Y:S03]  /*4510*/  MUFU.EX2 R52, R52 ;  /* 0x0000003400347308 */ /* 0x000fe60000000800 */
[----:B------:R-:W-:-:S04]  /*4520*/  FMNMX.FTZ R3, R27, R2, !PT ;  /* 0x000000021b037209 */ /* 0x000fc80007810000 */
[----:B------:R-:W-:Y:S01]  /*4530*/  FMNMX.FTZ R2, R30, R3, !PT ;  /* 0x000000031e027209 */ /* 0x000fe20007810000 */
[----:B------:R-:W1:Y:S01]  /*4540*/  MUFU.EX2 R53, R53 ;  /* 0x0000003500357308 */ /* 0x000e620000000800 */
[----:B0-----:R-:W-:Y:S02]  /*4550*/  F2FP.F16.F32.PACK_AB R204, R49, R48 ;  /* 0x0000003031cc723e */ /* 0x001fe400000000ff */
[----:B------:R-:W-:-:S05]  /*4560*/  FMNMX.FTZ R2, R31, R2, !PT ;  /* 0x000000021f027209 */ /* 0x000fca0007810000 */
[----:B------:R-:W0:Y:S01]  /*4570*/  SHFL.BFLY PT, R3, R2, 0x2, 0x1f ;  /* 0x0c401f0002037f89 */ /* 0x000e2200000e0000 */
[----:B------:R-:W-:Y:S08]  /*4580*/  MUFU.EX2 R40, R40 ;  /* 0x0000002800287308 */ /* 0x000ff00000000800 */
[----:B------:R-:W2:Y:S01]  /*4590*/  MUFU.EX2 R41, R41 ;  /* 0x0000002900297308 */ /* 0x000ea20000000800 */
[----:B-1----:R-:W-:-:S07]  /*45a0*/  F2FP.F16.F32.PACK_AB R206, R53, R52 ;  /* 0x0000003435ce723e */ /* 0x002fce00000000ff */
[----:B------:R-:W-:Y:S01]  /*45b0*/  MUFU.EX2 R44, R44 ;  /* 0x0000002c002c7308 */ /* 0x000fe20000000800 */
[----:B0-----:R-:W-:-:S07]  /*45c0*/  FMNMX.FTZ R5, R2, R3, !PT ;  /* 0x0000000302057209 */ /* 0x001fce0007810000 */
[----:B------:R-:W0:Y:S01]  /*45d0*/  MUFU.EX2 R45, R45 ;  /* 0x0000002d002d7308 */ /* 0x000e220000000800 */
[----:B--2---:R-:W-:Y:S01]  /*45e0*/  F2FP.F16.F32.PACK_AB R200, R41, R40 ;  /* 0x0000002829c8723e */ /* 0x004fe200000000ff */
[----:B------:R-:W1:Y:S06]  /*45f0*/  SHFL.BFLY PT, R2, R5, 0x1, 0x1f ;  /* 0x0c201f0005027f89 */ /* 0x000e6c00000e0000 */
[----:B------:R-:W-:Y:S08]  /*4600*/  MUFU.EX2 R32, R32 ;  /* 0x0000002000207308 */ /* 0x000ff00000000800 */
[----:B------:R-:W2:Y:S01]  /*4610*/  MUFU.EX2 R33, R33 ;  /* 0x0000002100217308 */ /* 0x000ea20000000800 */
[----:B0-----:R-:W-:-:S07]  /*4620*/  F2FP.F16.F32.PACK_AB R202, R45, R44 ;  /* 0x0000002c2dca723e */ /* 0x001fce00000000ff */
[----:B------:R-:W-:Y:S01]  /*4630*/  MUFU.EX2 R36, R36 ;  /* 0x0000002400247308 */ /* 0x000fe20000000800 */
[----:B-1----:R-:W-:-:S04]  /*4640*/  FMNMX.FTZ R3, R5, R2, !PT ;  /* 0x0000000205037209 */ /* 0x002fc80007810000 */
[C---:B------:R-:W-:Y:S01]  /*4650*/  FSETP.NEU.FTZ.AND P1, PT, R3.reuse, -INF , PT ;  /* 0xff8000000300780b */ /* 0x040fe20003f3d000 */
[----:B------:R-:W-:Y:S02]  /*4660*/  FMUL.FTZ R2, R3, UR5 ;  /* 0x0000000503027c20 */ /* 0x000fe40008410000 */
[----:B------:R0:W-:Y:S01]  /*4670*/  MUFU.EX2 R5, R20 ;  /* 0x0000001400057308 */ /* 0x0001e20000000800 */
[----:B--2---:R-:W-:Y:S02]  /*4680*/  F2FP.F16.F32.PACK_AB R196, R33, R32 ;  /* 0x0000002021c4723e */ /* 0x004fe400000000ff */
[----:B------:R-:W-:Y:S02]  /*4690*/  FSEL R2, R2, RZ, P1 ;  /* 0x000000ff02027208 */ /* 0x000fe40000800000 */
[----:B------:R-:W-:-:S03]  /*46a0*/  PLOP3.LUT P1, PT, PT, PT, UP0, 0x80, 0x0 ;  /* 0x000000000000781c */ /* 0x000fc60003f2f008 */
[----:B------:R-:W1:Y:S01]  /*46b0*/  MUFU.EX2 R37, R37 ;  /* 0x0000002500257308 */ /* 0x000e620000000800 */
[--C-:B------:R-:W-:Y:S01]  /*46c0*/  FFMA.FTZ R58, R58, UR5, -R2.reuse ;  /* 0x000000053a3a7c23 */ /* 0x100fe20008010802 */
[--C-:B------:R-:W-:Y:S01]  /*46d0*/  FFMA.FTZ R59, R59, UR5, -R2.reuse ;  /* 0x000000053b3b7c23 */ /* 0x100fe20008010802 */
[--C-:B------:R-:W-:Y:S01]  /*46e0*/  FFMA.FTZ R62, R62, UR5, -R2.reuse ;  /* 0x000000053e3e7c23 */ /* 0x100fe20008010802 */
[--C-:B------:R-:W-:Y:S01]  /*46f0*/  FFMA.FTZ R63, R63, UR5, -R2.reuse ;  /* 0x000000053f3f7c23 */ /* 0x100fe20008010802 */
[--C-:B------:R-:W-:Y:S01]  /*4700*/  FFMA.FTZ R50, R50, UR5, -R2.reuse ;  /* 0x0000000532327c23 */ /* 0x100fe20008010802 */
[----:B0-----:R-:W-:Y:S01]  /*4710*/  FADD.FTZ R20, R60, R17 ;  /* 0x000000113c147221 */ /* 0x001fe20000010000 */
[--C-:B------:R-:W-:Y:S01]  /*4720*/  FFMA.FTZ R51, R51, UR5, -R2.reuse ;  /* 0x0000000533337c23 */ /* 0x100fe20008010802 */
[----:B------:R-:W-:Y:S01]  /*4730*/  MUFU.EX2 R58, R58 ;  /* 0x0000003a003a7308 */ /* 0x000fe20000000800 */
[----:B------:R-:W-:Y:S01]  /*4740*/  FFMA.FTZ R54, R54, UR5, -R2 ;  /* 0x0000000536367c23 */ /* 0x000fe20008010802 */
[----:B------:R-:W-:Y:S01]  /*4750*/  FADD.FTZ R17, R61, R20 ;  /* 0x000000143d117221 */ /* 0x000fe20000010000 */
[--C-:B------:R-:W-:Y:S01]  /*4760*/  FFMA.FTZ R55, R55, UR5, -R2.reuse ;  /* 0x0000000537377c23 */ /* 0x100fe20008010802 */
[--C-:B------:R-:W-:Y:S01]  /*4770*/  FFMA.FTZ R42, R42, UR5, -R2.reuse ;  /* 0x000000052a2a7c23 */ /* 0x100fe20008010802 */
[--C-:B------:R-:W-:Y:S01]  /*4780*/  FFMA.FTZ R43, R43, UR5, -R2.reuse ;  /* 0x000000052b2b7c23 */ /* 0x100fe20008010802 */
[----:B------:R-:W-:Y:S01]  /*4790*/  FADD.FTZ R20, R48, R17 ;  /* 0x0000001130147221 */ /* 0x000fe20000010000 */
[--C-:B------:R-:W-:Y:S01]  /*47a0*/  FFMA.FTZ R46, R46, UR5, -R2.reuse ;  /* 0x000000052e2e7c23 */ /* 0x100fe20008010802 */
[----:B------:R-:W0:Y:S01]  /*47b0*/  MUFU.EX2 R59, R59 ;  /* 0x0000003b003b7308 */ /* 0x000e220000000800 */
[----:B------:R-:W-:Y:S01]  /*47c0*/  FFMA.FTZ R47, R47, UR5, -R2 ;  /* 0x000000052f2f7c23 */ /* 0x000fe20008010802 */
[----:B------:R-:W-:Y:S01]  /*47d0*/  FADD.FTZ R21, R49, R20 ;  /* 0x0000001431157221 */ /* 0x000fe20000010000 */
[--C-:B------:R-:W-:Y:S01]  /*47e0*/  FFMA.FTZ R34, R34, UR5, -R2.reuse ;  /* 0x0000000522227c23 */ /* 0x100fe20008010802 */
[--C-:B------:R-:W-:Y:S01]  /*47f0*/  FFMA.FTZ R35, R35, UR5, -R2.reuse ;  /* 0x0000000523237c23 */ /* 0x100fe20008010802 */
[--C-:B------:R-:W-:Y:S01]  /*4800*/  FFMA.FTZ R38, R38, UR5, -R2.reuse ;  /* 0x0000000526267c23 */ /* 0x100fe20008010802 */
[----:B------:R-:W-:Y:S01]  /*4810*/  FADD.FTZ R64, R52, R21 ;  /* 0x0000001534407221 */ /* 0x000fe20000010000 */
[--C-:B------:R-:W-:Y:S01]  /*4820*/  FFMA.FTZ R39, R39, UR5, -R2.reuse ;  /* 0x0000000527277c23 */ /* 0x100fe20008010802 */
[----:B------:R-:W2:Y:S01]  /*4830*/  MUFU.EX2 R62, R62 ;  /* 0x0000003e003e7308 */ /* 0x000ea20000000800 */
[----:B------:R-:W-:Y:S01]  /*4840*/  FFMA.FTZ R26, R26, UR5, -R2 ;  /* 0x000000051a1a7c23 */ /* 0x000fe20008010802 */
[----:B------:R-:W-:Y:S01]  /*4850*/  FADD.FTZ R21, R53, R64 ;  /* 0x0000004035157221 */ /* 0x000fe20000010000 */
[--C-:B------:R-:W-:Y:S01]  /*4860*/  FFMA.FTZ R27, R27, UR5, -R2.reuse ;  /* 0x000000051b1b7c23 */ /* 0x100fe20008010802 */
[--C-:B------:R-:W-:Y:S01]  /*4870*/  FFMA.FTZ R30, R30, UR5, -R2.reuse ;  /* 0x000000051e1e7c23 */ /* 0x100fe20008010802 */
[----:B------:R-:W-:Y:S01]  /*4880*/  FFMA.FTZ R2, R31, UR5, -R2 ;  /* 0x000000051f027c23 */ /* 0x000fe20008010802 */
[----:B------:R-:W-:Y:S01]  /*4890*/  FADD.FTZ R64, R40, R21 ;  /* 0x0000001528407221 */ /* 0x000fe20000010000 */
[----:B-1----:R-:W-:Y:S01]  /*48a0*/  F2FP.F16.F32.PACK_AB R198, R37, R36 ;  /* 0x0000002425c6723e */ /* 0x002fe200000000ff */
[----:B------:R-:W1:Y:S01]  /*48b0*/  MUFU.EX2 R63, R63 ;  /* 0x0000003f003f7308 */ /* 0x000e620000000800 */
[----:B0-----:R-:W-:Y:S01]  /*48c0*/  FADD.FTZ R17, R58, R59 ;  /* 0x0000003b3a117221 */ /* 0x001fe20000010000 */
[----:B------:R-:W-:Y:S01]  /*48d0*/  FADD.FTZ R21, R41, R64 ;  /* 0x0000004029157221 */ /* 0x000fe20000010000 */
[----:B------:R-:W-:Y:S01]  /*48e0*/  F2FP.F16.F32.PACK_AB R209, R59, R58 ;  /* 0x0000003a3bd1723e */ /* 0x000fe200000000ff */
[----:B------:R-:W-:Y:S01]  /*48f0*/  IMAD.MOV.U32 R64, RZ, RZ, R151 ;  /* 0x000000ffff407224 */ /* 0x000fe200078e0097 */
[-C--:B------:R-:W-:Y:S01]  /*4900*/  MOV R60, R151.reuse ;  /* 0x00000097003c7202 */ /* 0x080fe20000000f00 */
[----:B------:R-:W-:Y:S01]  /*4910*/  FADD.FTZ R0, R44, R21 ;  /* 0x000000152c007221 */ /* 0x000fe20000010000 */
[----:B------:R-:W-:Y:S01]  /*4920*/  IMAD.MOV.U32 R61, RZ, RZ, R151 ;  /* 0x000000ffff3d7224 */ /* 0x000fe200078e0097 */
[----:B------:R-:W0:Y:S01]  /*4930*/  MUFU.EX2 R50, R50 ;  /* 0x0000003200327308 */ /* 0x000e220000000800 */
[----:B--2---:R-:W-:Y:S01]  /*4940*/  FADD.FTZ R20, R62, R17 ;  /* 0x000000113e147221 */ /* 0x004fe20000010000 */
[----:B------:R-:W-:Y:S01]  /*4950*/  FADD.FTZ R21, R45, R0 ;  /* 0x000000002d157221 */ /* 0x000fe20000010000 */
[--C-:B------:R-:W-:Y:S01]  /*4960*/  IMAD.MOV.U32 R59, RZ, RZ, R151.reuse ;  /* 0x000000ffff3b7224 */ /* 0x100fe200078e0097 */
[-C--:B------:R-:W-:Y:S01]  /*4970*/  MOV R45, R151.reuse ;  /* 0x00000097002d7202 */ /* 0x080fe20000000f00 */
[--C-:B------:R-:W-:Y:S01]  /*4980*/  IMAD.MOV.U32 R58, RZ, RZ, R151.reuse ;  /* 0x000000ffff3a7224 */ /* 0x100fe200078e0097 */
[----:B------:R-:W-:Y:S01]  /*4990*/  MOV R40, R151 ;  /* 0x0000009700287202 */ /* 0x000fe20000000f00 */
[--C-:B------:R-:W-:Y:S01]  /*49a0*/  IMAD.MOV.U32 R53, RZ, RZ, R151.reuse ;  /* 0x000000ffff357224 */ /* 0x100fe200078e0097 */
[----:B------:R-:W2:Y:S01]  /*49b0*/  MUFU.EX2 R51, R51 ;  /* 0x0000003300337308 */ /* 0x000ea20000000800 */
[C---:B-1----:R-:W-:Y:S01]  /*49c0*/  FADD.FTZ R17, R63.reuse, R20 ;  /* 0x000000143f117221 */ /* 0x042fe20000010000 */
[----:B------:R-:W-:Y:S01]  /*49d0*/  F2FP.F16.F32.PACK_AB R211, R63, R62 ;  /* 0x0000003e3fd3723e */ /* 0x000fe200000000ff */
[----:B------:R-:W-:-:S02]  /*49e0*/  IMAD.MOV.U32 R63, RZ, RZ, R151 ;  /* 0x000000ffff3f7224 */ /* 0x000fc400078e0097 */
[--C-:B------:R-:W-:Y:S02]  /*49f0*/  IMAD.MOV.U32 R62, RZ, RZ, R151.reuse ;  /* 0x000000ffff3e7224 */ /* 0x100fe400078e0097 */
[----:B------:R-:W-:Y:S01]  /*4a00*/  IMAD.MOV.U32 R52, RZ, RZ, R151 ;  /* 0x000000ffff347224 */ /* 0x000fe200078e0097 */
[----:B------:R-:W1:Y:S01]  /*4a10*/  MUFU.EX2 R54, R54 ;  /* 0x0000003600367308 */ /* 0x000e620000000800 */
[----:B0-----:R-:W-:Y:S01]  /*4a20*/  FADD.FTZ R20, R50, R17 ;  /* 0x0000001132147221 */ /* 0x001fe20000010000 */
[--C-:B------:R-:W-:Y:S02]  /*4a30*/  IMAD.MOV.U32 R49, RZ, RZ, R151.reuse ;  /* 0x000000ffff317224 */ /* 0x100fe400078e0097 */
[--C-:B------:R-:W-:Y:S02]  /*4a40*/  IMAD.MOV.U32 R48, RZ, RZ, R151.reuse ;  /* 0x000000ffff307224 */ /* 0x100fe400078e0097 */
[--C-:B------:R-:W-:Y:S02]  /*4a50*/  IMAD.MOV.U32 R44, RZ, RZ, R151.reuse ;  /* 0x000000ffff2c7224 */ /* 0x100fe400078e0097 */
[----:B------:R-:W0:Y:S01]  /*4a60*/  MUFU.EX2 R55, R55 ;  /* 0x0000003700377308 */ /* 0x000e220000000800 */
[C---:B--2---:R-:W-:Y:S01]  /*4a70*/  FADD.FTZ R17, R51.reuse, R20 ;  /* 0x0000001433117221 */ /* 0x044fe20000010000 */
[----:B------:R-:W-:Y:S01]  /*4a80*/  F2FP.F16.F32.PACK_AB R205, R51, R50 ;  /* 0x0000003233cd723e */ /* 0x000fe200000000ff */
[--C-:B------:R-:W-:Y:S01]  /*4a90*/  IMAD.MOV.U32 R51, RZ, RZ, R151.reuse ;  /* 0x000000ffff337224 */ /* 0x100fe200078e0097 */
[----:B------:R-:W-:Y:S01]  /*4aa0*/  MOV R50, R151 ;  /* 0x0000009700327202 */ /* 0x000fe20000000f00 */
[----:B------:R-:W-:-:S02]  /*4ab0*/  IMAD.MOV.U32 R41, RZ, RZ, R151 ;  /* 0x000000ffff297224 */ /* 0x000fc400078e0097 */
[----:B------:R-:W-:Y:S01]  /*4ac0*/  IMAD.MOV.U32 R31, RZ, RZ, R151 ;  /* 0x000000ffff1f7224 */ /* 0x000fe200078e0097 */
[----:B------:R-:W2:Y:S01]  /*4ad0*/  MUFU.EX2 R42, R42 ;  /* 0x0000002a002a7308 */ /* 0x000ea20000000800 */
[----:B-1----:R-:W-:-:S07]  /*4ae0*/  FADD.FTZ R20, R54, R17 ;  /* 0x0000001136147221 */ /* 0x002fce0000010000 */
[----:B------:R-:W1:Y:S01]  /*4af0*/  MUFU.EX2 R43, R43 ;  /* 0x0000002b002b7308 */ /* 0x000e620000000800 */
[C---:B0-----:R-:W-:Y:S01]  /*4b00*/  FADD.FTZ R17, R55.reuse, R20 ;  /* 0x0000001437117221 */ /* 0x041fe20000010000 */
[----:B------:R-:W-:Y:S01]  /*4b10*/  FADD.FTZ R20, R32, R21 ;  /* 0x0000001520147221 */ /* 0x000fe20000010000 */
[----:B------:R-:W-:Y:S01]  /*4b20*/  F2FP.F16.F32.PACK_AB R207, R55, R54 ;  /* 0x0000003637cf723e */ /* 0x000fe200000000ff */
[--C-:B------:R-:W-:Y:S01]  /*4b30*/  IMAD.MOV.U32 R54, RZ, RZ, R151.reuse ;  /* 0x000000ffff367224 */ /* 0x100fe200078e0097 */
[----:B------:R-:W-:Y:S01]  /*4b40*/  MOV R55, R151 ;  /* 0x0000009700377202 */ /* 0x000fe20000000f00 */
[----:B------:R-:W-:Y:S01]  /*4b50*/  FADD.FTZ R21, R33, R20 ;  /* 0x0000001421157221 */ /* 0x000fe20000010000 */
[----:B------:R-:W-:Y:S01]  /*4b60*/  IMAD.MOV.U32 R33, RZ, RZ, R151 ;  /* 0x000000ffff217224 */ /* 0x000fe200078e0097 */
[----:B------:R-:W0:Y:S01]  /*4b70*/  MUFU.EX2 R46, R46 ;  /* 0x0000002e002e7308 */ /* 0x000e220000000800 */
[----:B--2---:R-:W-:Y:S01]  /*4b80*/  FADD.FTZ R0, R42, R17 ;  /* 0x000000112a007221 */ /* 0x004fe20000010000 */
[----:B------:R-:W-:Y:S01]  /*4b90*/  FADD.FTZ R20, R36, R21 ;  /* 0x0000001524147221 */ /* 0x000fe20000010000 */
[----:B------:R-:W-:-:S02]  /*4ba0*/  IMAD.MOV.U32 R36, RZ, RZ, R151 ;  /* 0x000000ffff247224 */ /* 0x000fc400078e0097 */
[--C-:B------:R-:W-:Y:S02]  /*4bb0*/  IMAD.MOV.U32 R32, RZ, RZ, R151.reuse ;  /* 0x000000ffff207224 */ /* 0x100fe400078e0097 */
[----:B------:R-:W-:Y:S01]  /*4bc0*/  FADD.FTZ R21, R37, R20 ;  /* 0x0000001425157221 */ /* 0x000fe20000010000 */
[--C-:B------:R-:W-:Y:S01]  /*4bd0*/  IMAD.MOV.U32 R37, RZ, RZ, R151.reuse ;  /* 0x000000ffff257224 */ /* 0x100fe200078e0097 */
[----:B------:R-:W2:Y:S01]  /*4be0*/  MUFU.EX2 R47, R47 ;  /* 0x0000002f002f7308 */ /* 0x000ea20000000800 */
[C---:B-1----:R-:W-:Y:S01]  /*4bf0*/  FADD.FTZ R17, R43.reuse, R0 ;  /* 0x000000002b117221 */ /* 0x042fe20000010000 */
[----:B------:R-:W-:Y:S01]  /*4c00*/  F2FP.F16.F32.PACK_AB R201, R43, R42 ;  /* 0x0000002a2bc9723e */ /* 0x000fe200000000ff */
[--C-:B------:R-:W-:Y:S02]  /*4c10*/  IMAD.MOV.U32 R43, RZ, RZ, R151.reuse ;  /* 0x000000ffff2b7224 */ /* 0x100fe400078e0097 */
[----:B------:R-:W-:-:S03]  /*4c20*/  IMAD.MOV.U32 R42, RZ, RZ, R151 ;  /* 0x000000ffff2a7224 */ /* 0x000fc600078e0097 */
[----:B------:R-:W1:Y:S01]  /*4c30*/  MUFU.EX2 R34, R34 ;  /* 0x0000002200227308 */ /* 0x000e620000000800 */
[----:B0-----:R-:W-:-:S07]  /*4c40*/  FADD.FTZ R0, R46, R17 ;  /* 0x000000112e007221 */ /* 0x001fce0000010000 */
[----:B------:R-:W0:Y:S01]  /*4c50*/  MUFU.EX2 R24, R24 ;  /* 0x0000001800187308 */ /* 0x000e220000000800 */
[C---:B--2---:R-:W-:Y:S01]  /*4c60*/  FADD.FTZ R17, R47.reuse, R0 ;  /* 0x000000002f117221 */ /* 0x044fe20000010000 */
[----:B------:R-:W-:Y:S01]  /*4c70*/  F2FP.F16.F32.PACK_AB R203, R47, R46 ;  /* 0x0000002e2fcb723e */ /* 0x000fe200000000ff */
[--C-:B------:R-:W-:Y:S02]  /*4c80*/  IMAD.MOV.U32 R47, RZ, RZ, R151.reuse ;  /* 0x000000ffff2f7224 */ /* 0x100fe400078e0097 */
[----:B------:R-:W-:-:S03]  /*4c90*/  IMAD.MOV.U32 R46, RZ, RZ, R151 ;  /* 0x000000ffff2e7224 */ /* 0x000fc600078e0097 */
[----:B------:R-:W2:Y:S01]  /*4ca0*/  MUFU.EX2 R35, R35 ;  /* 0x0000002300237308 */ /* 0x000ea20000000800 */
[----:B-1----:R-:W-:-:S07]  /*4cb0*/  FADD.FTZ R0, R34, R17 ;  /* 0x0000001122007221 */ /* 0x002fce0000010000 */
[----:B------:R-:W1:Y:S01]  /*4cc0*/  MUFU.EX2 R25, R25 ;  /* 0x0000001900197308 */ /* 0x000e620000000800 */
[----:B0-----:R-:W-:-:S07]  /*4cd0*/  FADD.FTZ R20, R24, R21 ;  /* 0x0000001518147221 */ /* 0x001fce0000010000 */
[----:B------:R-:W0:Y:S01]  /*4ce0*/  MUFU.EX2 R38, R38 ;  /* 0x0000002600267308 */ /* 0x000e220000000800 */
[C---:B--2---:R-:W-:Y:S01]  /*4cf0*/  FADD.FTZ R17, R35.reuse, R0 ;  /* 0x0000000023117221 */ /* 0x044fe20000010000 */
[----:B------:R-:W-:Y:S01]  /*4d00*/  F2FP.F16.F32.PACK_AB R197, R35, R34 ;  /* 0x0000002223c5723e */ /* 0x000fe200000000ff */
[----:B------:R-:W-:Y:S01]  /*4d10*/  IMAD.MOV.U32 R34, RZ, RZ, R151 ;  /* 0x000000ffff227224 */ /* 0x000fe200078e0097 */
[----:B------:R-:W-:-:S04]  /*4d20*/  MOV R35, R151 ;  /* 0x0000009700237202 */ /* 0x000fc80000000f00 */
        /* <DEDUP_REMOVED lines=8> */
[----:B--2---:R-:W-:Y:S01]  /*4db0*/  FADD.FTZ R20, R28, R21 ;  /* 0x000000151c147221 */ /* 0x004fe20000010000 */
[C---:B------:R-:W-:Y:S01]  /*4dc0*/  F2FP.F16.F32.PACK_AB R194, R5.reuse, R28 ;  /* 0x0000001c05c2723e */ /* 0x040fe200000000ff */
[----:B------:R-:W-:Y:S02]  /*4dd0*/  IMAD.MOV.U32 R28, RZ, RZ, R151 ;  /* 0x000000ffff1c7224 */ /* 0x000fe400078e0097 */
[----:B------:R-:W-:-:S03]  /*4de0*/  FADD.FTZ R17, R5, R20 ;  /* 0x0000001405117221 */ /* 0x000fc60000010000 */
[----:B------:R-:W2:Y:S01]  /*4df0*/  MUFU.EX2 R27, R27 ;  /* 0x0000001b001b7308 */ /* 0x000ea20000000800 */
[C---:B-1----:R-:W-:Y:S01]  /*4e00*/  FADD.FTZ R21, R39.reuse, R0 ;  /* 0x0000000027157221 */ /* 0x042fe20000010000 */
[----:B------:R-:W-:Y:S01]  /*4e10*/  F2FP.F16.F32.PACK_AB R199, R39, R38 ;  /* 0x0000002627c7723e */ /* 0x000fe200000000ff */
[--C-:B------:R-:W-:Y:S02]  /*4e20*/  IMAD.MOV.U32 R39, RZ, RZ, R151.reuse ;  /* 0x000000ffff277224 */ /* 0x100fe400078e0097 */
[----:B------:R-:W-:-:S03]  /*4e30*/  IMAD.MOV.U32 R38, RZ, RZ, R151 ;  /* 0x000000ffff267224 */ /* 0x000fc600078e0097 */
[----:B------:R-:W1:Y:S01]  /*4e40*/  MUFU.EX2 R30, R30 ;  /* 0x0000001e001e7308 */ /* 0x000e620000000800 */
[----:B0-----:R-:W-:-:S07]  /*4e50*/  FADD.FTZ R0, R26, R21 ;  /* 0x000000151a007221 */ /* 0x001fce0000010000 */
[----:B------:R0:W3:Y:S01]  /*4e60*/  MUFU.EX2 R195, R2 ;  /* 0x0000000200c37308 */ /* 0x0000e20000000800 */
[C---:B--2---:R-:W-:Y:S01]  /*4e70*/  FADD.FTZ R5, R27.reuse, R0 ;  /* 0x000000001b057221 */ /* 0x044fe20000010000 */
[----:B------:R-:W-:Y:S01]  /*4e80*/  F2FP.F16.F32.PACK_AB R193, R27, R26 ;  /* 0x0000001a1bc1723e */ /* 0x000fe200000000ff */
[----:B------:R-:W-:Y:S01]  /*4e90*/  IMAD.MOV.U32 R27, RZ, RZ, R151 ;  /* 0x000000ffff1b7224 */ /* 0x000fe200078e0097 */
[----:B------:R-:W-:Y:S01]  /*4ea0*/  MOV R26, R151 ;  /* 0x00000097001a7202 */ /* 0x000fe20000000f00 */
[----:B-1----:R-:W-:Y:S01]  /*4eb0*/  FADD.FTZ R0, R30, R5 ;  /* 0x000000051e007221 */ /* 0x002fe20000010000 */
[----:B0-----:R-:W-:-:S03]  /*4ec0*/  IMAD.MOV.U32 R2, RZ, RZ, 0x3f800000 ;  /* 0x3f800000ff027424 */ /* 0x001fc600078e00ff */
[C---:B---3--:R-:W-:Y:S01]  /*4ed0*/  FADD.FTZ R5, R195.reuse, R0 ;  /* 0x00000000c3057221 */ /* 0x048fe20000010000 */
[----:B------:R-:W-:Y:S01]  /*4ee0*/  F2FP.F16.F32.PACK_AB R195, R195, R30 ;  /* 0x0000001ec3c3723e */ /* 0x000fe200000000ff */
[----:B------:R-:W-:Y:S01]  /*4ef0*/  IMAD.MOV.U32 R0, RZ, RZ, 0x3f800000 ;  /* 0x3f800000ff007424 */ /* 0x000fe200078e00ff */
[----:B------:R-:W-:Y:S01]  /*4f00*/  MOV R30, R151 ;  /* 0x00000097001e7202 */ /* 0x000fe20000000f00 */
[----:B------:R-:W-:Y:S06]  /*4f10*/  @!P1 BRA `(.L_x_14) ;  /* 0x0000003c00d49947 */ /* 0x000fec0003800000 */
[----:B------:R-:W-:Y:S01]  /*4f20*/  UIADD3 UR4, UR60, -0x2, URZ ;  /* 0xfffffffe3c047890 */ /* 0x000fe2000fffe03f */
[----:B------:R-:W-:Y:S01]  /*4f30*/  IMAD.MOV.U32 R20, RZ, RZ, R3 ;  /* 0x000000ffff147224 */ /* 0x000fe200078e0003 */
[----:B------:R-:W-:Y:S01]  /*4f40*/  MOV R21, R4 ;  /* 0x0000000400157202 */ /* 0x000fe20000000f00 */
[----:B------:R-:W-:Y:S01]  /*4f50*/  IMAD.MOV.U32 R2, RZ, RZ, 0x3f800000 ;  /* 0x3f800000ff027424 */ /* 0x000fe200078e00ff */
[----:B------:R-:W-:Y:S02]  /*4f60*/  CS2R R150, SRZ ;  /* 0x0000000000967805 */ /* 0x000fe4000001ff00 */
[----:B------:R-:W-:Y:S01]  /*4f70*/  CS2R R146, SRZ ;  /* 0x0000000000927805 */ /* 0x000fe2000001ff00 */
[----:B------:R-:W-:Y:S01]  /*4f80*/  IMAD.U32 R228, RZ, RZ, UR4 ;  /* 0x00000004ffe47e24 */ /* 0x000fe2000f8e00ff */
[----:B------:R-:W-:Y:S02]  /*4f90*/  R2UR UR4, R16 ;  /* 0x00000000100472ca */ /* 0x000fe400000e0000 */
[----:B------:R-:W-:-:S02]  /*4fa0*/  CS2R R142, SRZ ;  /* 0x00000000008e7805 */ /* 0x000fc4000001ff00 */
[----:B------:R-:W-:Y:S02]  /*4fb0*/  CS2R R138, SRZ ;  /* 0x00000000008a7805 */ /* 0x000fe4000001ff00 */
[----:B------:R-:W-:Y:S02]  /*4fc0*/  CS2R R134, SRZ ;  /* 0x0000000000867805 */ /* 0x000fe4000001ff00 */
[----:B------:R-:W-:Y:S02]  /*4fd0*/  CS2R R130, SRZ ;  /* 0x0000000000827805 */ /* 0x000fe4000001ff00 */
[----:B------:R-:W-:Y:S02]  /*4fe0*/  CS2R R126, SRZ ;  /* 0x00000000007e7805 */ /* 0x000fe4000001ff00 */
[----:B------:R-:W-:Y:S02]  /*4ff0*/  CS2R R122, SRZ ;  /* 0x00000000007a7805 */ /* 0x000fe4000001ff00 */
[----:B------:R-:W-:-:S02]  /*5000*/  CS2R R118, SRZ ;  /* 0x0000000000767805 */ /* 0x000fc4000001ff00 */
[----:B------:R-:W-:Y:S02]  /*5010*/  CS2R R114, SRZ ;  /* 0x0000000000727805 */ /* 0x000fe4000001ff00 */
[----:B------:R-:W-:Y:S02]  /*5020*/  CS2R R110, SRZ ;  /* 0x00000000006e7805 */ /* 0x000fe4000001ff00 */
[----:B------:R-:W-:Y:S02]  /*5030*/  CS2R R106, SRZ ;  /* 0x00000000006a7805 */ /* 0x000fe4000001ff00 */
[----:B------:R-:W-:Y:S02]  /*5040*/  CS2R R102, SRZ ;  /* 0x0000000000667805 */ /* 0x000fe4000001ff00 */
[----:B------:R-:W-:Y:S01]  /*5050*/  CS2R R98, SRZ ;  /* 0x0000000000627805 */ /* 0x000fe2000001ff00 */
[----:B------:R-:W-:Y:S01]  /*5060*/  IMAD.U32 R229, RZ, RZ, UR4 ;  /* 0x00000004ffe57e24 */ /* 0x000fe2000f8e00ff */
        /* <DEDUP_REMOVED lines=49> */
[----:B------:R-:W-:Y:S01]  /*5380*/  CS2R R24, SRZ ;  /* 0x0000000000187805 */ /* 0x000fe2000001ff00 */
[----:B------:R-:W-:-:S06]  /*5390*/  UMOV UR39, UR38 ;  /* 0x0000002600277c82 */ /* 0x000fcc0008000000 */
.L_x_25:
[----:B------:R-:W-:Y:S01]  /*53a0*/  R2UR UR5, R229 ;  /* 0x00000000e50572ca */ /* 0x000fe200000e0000 */
[----:B------:R-:W-:-:S04]  /*53b0*/  UISETP.NE.AND UP0, UPT, UR39, 0x1, UPT ;  /* 0x000000012700788c */ /* 0x000fc8000bf05270 */
[----:B------:R-:W-:-:S08]  /*53c0*/  USEL UR4, URZ, 0x1, UP0 ;  /* 0x000000013f047887 */ /* 0x000fd00008000000 */
[----:B------:R-:W-:-:S06]  /*53d0*/  ULOP3.LUT UR4, UR5, UR4, URZ, 0x3c, !UPT ;  /* 0x0000000405047292 */ /* 0x000fcc000f8e3c3f */
[----:B------:R-:W-:Y:S01]  /*53e0*/  MOV R16, UR4 ;  /* 0x0000000400107c02 */ /* 0x000fe20008000f00 */
[----:B------:R-:W-:Y:S06]  /*53f0*/  @!P0 BRA `(.L_x_15) ;  /* 0x0000000000048947 */ /* 0x000fec0003800000 */
[----:B------:R-:W-:Y:S01]  /*5400*/  BPT.TRAP 0x1 ;  /* 0x000000040000795c */ /* 0x000fe20000300000 */
.L_x_15:
[----:B------:R-:W0:Y:S01]  /*5410*/  S2UR UR5, SR_CgaCtaId ;  /* 0x00000000000579c3 */ /* 0x000e220000008800 */
[----:B------:R-:W-:Y:S01]  /*5420*/  R2UR UR4, R16 ;  /* 0x00000000100472ca */ /* 0x000fe200000e0000 */
[----:B------:R-:W-:Y:S01]  /*5430*/  UIADD3 UR38, UR39, 0x1, URZ ;  /* 0x0000000127267890 */ /* 0x000fe2000fffe03f */
[----:B------:R-:W-:-:S03]  /*5440*/  UMOV UR61, 0x400 ;  /* 0x00000400003d7882 */ /* 0x000fc60000000000 */
[----:B------:R-:W-:-:S04]  /*5450*/  UISETP.NE.AND UP0, UPT, UR38, 0x2, UPT ;  /* 0x000000022600788c */ /* 0x000fc8000bf05270 */
[----:B------:R-:W-:-:S04]  /*5460*/  USEL UR38, UR38, URZ, UP0 ;  /* 0x0000003f26267287 */ /* 0x000fc80008000000 */
[----:B------:R-:W-:-:S05]  /*5470*/  IMAD.U32 R3, RZ, RZ, UR4 ;  /* 0x00000004ff037e24 */ /* 0x000fca000f8e00ff */
[----:B------:R-:W-:Y:S01]  /*5480*/  SHF.L.U32 R3, R3, 0x1f, RZ ;  /* 0x0000001f03037819 */ /* 0x000fe200000006ff */
[----:B0-----:R-:W-:-:S04]  /*5490*/  ULEA UR61, UR5, UR61, 0x18 ;  /* 0x0000003d053d7291 */ /* 0x001fc8000f8ec03f */
[----:B------:R-:W-:-:S09]  /*54a0*/  ULEA UR60, UR38, UR61, 0x3 ;  /* 0x0000003d263c7291 */ /* 0x000fd2000f8e183f */
[----:B------:R0:W1:Y:S01]  /*54b0*/  SYNCS.PHASECHK.TRANS64.TRYWAIT P1, [UR60+0x38830], R3 ;  /* 0x03883003ff0075a7 */ /* 0x000062000802017c */
[----:B------:R-:W-:Y:S05]  /*54c0*/  @!P0 BRA `(.L_x_16) ;  /* 0x0000000000048947 */ /* 0x000fea0003800000 */
[----:B------:R-:W-:Y:S01]  /*54d0*/  BPT.TRAP 0x1 ;  /* 0x000000040000795c */ /* 0x000fe20000300000 */
.L_x_16:
[----:B-1----:R-:W-:Y:S05]  /*54e0*/  @P1 BRA `(.L_x_17) ;  /* 0x0000000000081947 */ /* 0x002fea0003800000 */
[----:B------:R-:W1:Y:S02]  /*54f0*/  SYNCS.PHASECHK.TRANS64.TRYWAIT P1, [UR60+0x38830], R3 ;  /* 0x03883003ff0075a7 */ /* 0x000e64000802017c */
[----:B-1----:R-:W-:Y:S05]  /*5500*/  @!P1 BRA `(.L_x_18) ;  /* 0x000000a800489947 */ /* 0x002fea0003800000 */
.L_x_17:
[----:B------:R-:W-:Y:S01]  /*5510*/  R2UR UR4, R18 ;  /* 0x00000000120472ca */ /* 0x000fe200000e0000 */
[----:B------:R-:W-:Y:S01]  /*5520*/  WARPGROUP.ARRIVE ;  /* 0x00000000000079c5 */ /* 0x000fe20000000000 */
[----:B------:R-:W-:Y:S01]  /*5530*/  R2UR UR10, R14 ;  /* 0x000000000e0a72ca */ /* 0x000fe200000e0000 */
[----:B------:R-:W-:Y:S01]  /*5540*/  UMOV UR59, 0x40000040 ;  /* 0x40000040003b7882 */ /* 0x000fe20000000000 */
        /* <DEDUP_REMOVED lines=9> */
[----:B------:R-:W-:Y:S01]  /*55e0*/  UIMAD UR4, UR38, 0xa00, UR4 ;  /* 0x00000a00260478a4 */ /* 0x000fe2000f8e0204 */
[-C--:B------:R-:W-:Y:S01]  /*55f0*/  FMUL.FTZ R24, R24, R0.reuse ;  /* 0x0000000018187220 */ /* 0x080fe20000410000 */
[----:B------:R-:W-:Y:S01]  /*5600*/  UMOV UR56, UR10 ;  /* 0x0000000a00387c82 */ /* 0x000fe20008000000 */
[----:B------:R-:W-:Y:S01]  /*5610*/  UMOV UR43, 0x40000040 ;  /* 0x40000040002b7882 */ /* 0x000fe20000000000 */
[----:B------:R-:W-:Y:S01]  /*5620*/  UMOV UR57, UR11 ;  /* 0x0000000b00397c82 */ /* 0x000fe20008000000 */
[----:B------:R-:W-:Y:S01]  /*5630*/  UIADD3 UR6, UR4, 0x80, URZ ;  /* 0x0000008004067890 */ /* 0x000fe2000fffe03f */
[-C--:B------:R-:W-:Y:S01]  /*5640*/  FMUL.FTZ R25, R25, R0.reuse ;  /* 0x0000000019197220 */ /* 0x080fe20000410000 */
[----:B------:R-:W-:Y:S01]  /*5650*/  UMOV UR58, UR4 ;  /* 0x00000004003a7c82 */ /* 0x000fe20008000000 */
[----:B------:R-:W-:Y:S01]  /*5660*/  UIADD3 UR5, UR4, 0x100, URZ ;  /* 0x0000010004057890 */ /* 0x000fe2000fffe03f */
[----:B------:R-:W-:Y:S01]  /*5670*/  HGMMA.64x16x16.F32 R184, gdesc[UR56], RZ, !UPT, gsb0 ;  /* 0x0020000038b879f0 */ /* 0x000fe2000c0008ff */
[----:B------:R-:W-:Y:S01]  /*5680*/  UMOV UR56, UR10 ;  /* 0x0000000a00387c82 */ /* 0x000fe20008000000 */
[----:B------:R-:W-:Y:S01]  /*5690*/  UMOV UR57, UR11 ;  /* 0x0000000b00397c82 */ /* 0x000fe20008000000 */
[----:B------:R-:W-:Y:S01]  /*56a0*/  UMOV UR58, UR6 ;  /* 0x00000006003a7c82 */ /* 0x000fe20008000000 */
[----:B------:R-:W-:Y:S01]  /*56b0*/  UMOV UR59, 0x40000040 ;  /* 0x40000040003b7882 */ /* 0x000fe20000000000 */
[----:B------:R-:W-:Y:S01]  /*56c0*/  UIADD3 UR6, UR4, 0x180, URZ ;  /* 0x0000018004067890 */ /* 0x000fe2000fffe03f */
[-C--:B------:R-:W-:Y:S01]  /*56d0*/  FMUL.FTZ R28, R28, R0.reuse ;  /* 0x000000001c1c7220 */ /* 0x080fe20000410000 */
        /* <DEDUP_REMOVED lines=12> */
[----:B------:R-:W-:Y:S01]  /*57a0*/  UMOV UR47, 0x40000040 ;  /* 0x40000040002f7882 */ /* 0x000fe20000000000 */
[----:B------:R-:W-:Y:S01]  /*57b0*/  UIADD3 UR50, UR4, 0x782, URZ ;  /* 0x0000078204327890 */ /* 0x000fe2000fffe03f */
[-C--:B------:R-:W-:Y:S01]  /*57c0*/  FMUL.FTZ R41, R41, R0.reuse ;  /* 0x0000000029297220 */ /* 0x080fe20000410000 */
[----:B------:R-:W-:Y:S01]  /*57d0*/  UMOV UR51, 0x40000040 ;  /* 0x4000004000337882 */ /* 0x000fe20000000000 */
[----:B------:R-:W-:Y:S01]  /*57e0*/  UIADD3 UR54, UR4, 0x784, URZ ;  /* 0x0000078404367890 */ /* 0x000fe2000fffe03f */
[-C--:B------:R-:W-:Y:S01]  /*57f0*/  FMUL.FTZ R44, R44, R0.reuse ;  /* 0x000000002c2c7220 */ /* 0x080fe20000410000 */
[----:B------:R-:W-:Y:S01]  /*5800*/  UMOV UR55, 0x40000040 ;  /* 0x4000004000377882 */ /* 0x000fe20000000000 */
[----:B------:R-:W-:Y:S01]  /*5810*/  UMOV UR7, 0x40000040 ;  /* 0x4000004000077882 */ /* 0x000fe20000000000 */
[-C--:B------:R-:W-:Y:S01]  /*5820*/  FMUL.FTZ R45, R45, R0.reuse ;  /* 0x000000002d2d7220 */ /* 0x080fe20000410000 */
        /* <DEDUP_REMOVED lines=23> */
[----:B------:R-:W-:Y:S01]  /*59a0*/  FMUL.FTZ R93, R93, R0 ;  /* 0x000000005d5d7220 */ /* 0x000fe20000410000 */
[----:B------:R-:W-:-:S02]  /*59b0*/  WARPGROUP.DEPBAR.LE gsb0, 0x0 ;  /* 0x00008000000079c5 */ /* 0x000fc40000010000 */
[----:B------:R-:W-:Y:S01]  /*59c0*/  WARPGROUP.ARRIVE ;  /* 0x00000000000079c5 */ /* 0x000fe20000000000 */
[-C--:B------:R-:W-:Y:S01]  /*59d0*/  FMUL.FTZ R96, R96, R0.reuse ;  /* 0x0000000060607220 */ /* 0x080fe20000410000 */
[-C--:B------:R-:W-:Y:S01]  /*59e0*/  FMUL.FTZ R97, R97, R0.reuse ;  /* 0x0000000061617220 */ /* 0x080fe20000410000 */
[-C--:B------:R-:W-:Y:S01]  /*59f0*/  FMUL.FTZ R100, R100, R0.reuse ;  /* 0x0000000064647220 */ /* 0x080fe20000410000 */
[-C--:B------:R-:W-:Y:S01]  /*5a00*/  FMUL.FTZ R101, R101, R0.reuse ;  /* 0x0000000065657220 */ /* 0x080fe20000410000 */
[-C--:B------:R-:W-:Y:S01]  /*5a10*/  FMUL.FTZ R104, R104, R0.reuse ;  /* 0x0000000068687220 */ /* 0x080fe20000410000 */
[----:B------:R-:W-:Y:S01]  /*5a20*/  HGMMA.64x16x16.F32 R176, gdesc[UR56], RZ, !UPT, gsb0 ;  /* 0x0020000038b079f0 */ /* 0x000fe2000c0008ff */
[----:B------:R-:W-:Y:S01]  /*5a30*/  UMOV UR56, UR10 ;  /* 0x0000000a00387c82 */ /* 0x000fe20008000000 */
[----:B------:R-:W-:Y:S01]  /*5a40*/  UMOV UR57, UR11 ;  /* 0x0000000b00397c82 */ /* 0x000fe20008000000 */
[----:B------:R-:W-:Y:S01]  /*5a50*/  UMOV UR58, UR5 ;  /* 0x00000005003a7c82 */ /* 0x000fe20008000000 */
[----:B------:R-:W-:Y:S01]  /*5a60*/  UMOV UR59, 0x40000040 ;  /* 0x40000040003b7882 */ /* 0x000fe20000000000 */
[----:B------:R-:W-:Y:S01]  /*5a70*/  UIADD3 UR5, UR4, 0x200, URZ ;  /* 0x0000020004057890 */ /* 0x000fe2000fffe03f */
        /* <DEDUP_REMOVED lines=103> */
[----:B------:R-:W-:Y:S02]  /*60f0*/  R2UR UR10, R8 ;  /* 0x00000000080a72ca */ /* 0x000fe400000e0000 */
[----:B------:R-:W-:Y:S01]  /*6100*/  R2UR UR11, R9 ;  /* 0x00000000090b72ca */ /* 0x000fe200000e0000 */
[----:B------:R-:W-:Y:S02]  /*6110*/  WARPGROUP.DEPBAR.LE gsb0, 0x0 ;  /* 0x00008000000079c5 */ /* 0x000fe40000010000 */
        /* <DEDUP_REMOVED lines=37> */
[----:B------:R-:W-:Y:S02]  /*6370*/  UIADD3 UR5, UR4, 0x104, URZ ;  /* 0x0000010404057890 */ /* 0x000fe4000fffe03f */
[----:B------:R-:W-:Y:S01]  /*6380*/  UIADD3 UR18, UR4, 0x284, URZ ;  /* 0x0000028404127890 */ /* 0x000fe2000fffe03f */
[----:B------:R-:W-:Y:S01]  /*6390*/  UMOV UR19, 0x40000040 ;  /* 0x4000004000137882 */ /* 0x000fe20000000000 */
        /* <DEDUP_REMOVED lines=142> */
[----:B------:R-:W-:Y:S02]  /*6c80*/  R2UR UR14, R6 ;  /* 0x00000000060e72ca */ /* 0x000fe400000e0000 */
[----:B------:R-:W-:-:S11]  /*6c90*/  R2UR UR15, R7 ;  /* 0x00000000070f72ca */ /* 0x000fd600000e0000 */
        /* <DEDUP_REMOVED lines=252> */
[----:B------:R-:W-:-:S03]  /*7c60*/  UIADD3 UR6, UR4, 0x906, URZ ;  /* 0x0000090604067890 */ /* 0x000fc6000fffe03f */
[----:B------:R-:W-:Y:S01]  /*7c70*/  UMOV UR4, UR14 ;  /* 0x0000000e00047c82 */ /* 0x000fe20008000000 */
        /* <DEDUP_REMOVED lines=24> */
.L_x_19:
[----:B------:R-:W-:Y:S01]  /*7e00*/  R2UR UR5, R229 ;  /* 0x00000000e50572ca */ /* 0x000fe200000e0000 */
[----:B------:R-:W-:-:S12]  /*7e10*/  ULEA UR4, UR39, UR61, 0x3 ;  /* 0x0000003d27047291 */ /* 0x000fd8000f8e183f */
[----:B------:R-:W-:-:S05]  /*7e20*/  IMAD.U32 R0, RZ, RZ, UR5 ;  /* 0x00000005ff007e24 */ /* 0x000fca000f8e00ff */
[----:B------:R-:W-:-:S04]  /*7e30*/  SHF.L.U32 R0, R0, 0x1f, RZ ;  /* 0x0000001f00007819 */ /* 0x000fc800000006ff */
[----:B------:R2:W3:Y:S01]  /*7e40*/  SYNCS.PHASECHK.TRANS64.TRYWAIT P1, [UR4+0x38850], R0 ;  /* 0x03885000ff0075a7 */ /* 0x0004e20008020144 */
[----:B------:R-:W-:Y:S05]  /*7e50*/  @!P0 BRA `(.L_x_20) ;  /* 0x0000000000048947 */ /* 0x000fea0003800000 */
[----:B------:R-:W-:Y:S01]  /*7e60*/  BPT.TRAP 0x1 ;  /* 0x000000040000795c */ /* 0x000fe20000300000 */
.L_x_20:
[----:B---3--:R-:W-:Y:S05]  /*7e70*/  @P1 BRA `(.L_x_21) ;  /* 0x0000000000081947 */ /* 0x008fea0003800000 */
[----:B------:R-:W3:Y:S02]  /*7e80*/  SYNCS.PHASECHK.TRANS64.TRYWAIT P1, [UR4+0x38850], R0 ;  /* 0x03885000ff0075a7 */ /* 0x000ee40008020144 */
[----:B---3--:R-:W-:Y:S05]  /*7e90*/  @!P1 BRA `(.L_x_22) ;  /* 0x0000007c00fc9947 */ /* 0x008fea0003800000 */
.L_x_21:
[----:B------:R-:W-:Y:S01]  /*7ea0*/  UIADD3 UR61, UR61, 0x400, URZ ;  /* 0x000004003d3d7890 */ /* 0x000fe2000fffe03f */
[----:B------:R-:W-:Y:S01]  /*7eb0*/  WARPGROUP.ARRIVE ;  /* 0x00000000000079c5 */ /* 0x000fe20000000000 */
[----:B------:R-:W-:Y:S02]  /*7ec0*/  UMOV UR7, 0x40000040 ;  /* 0x4000004000077882 */ /* 0x000fe40000000000 */
[----:B------:R-:W-:-:S04]  /*7ed0*/  USHF.R.U32.HI UR61, URZ, 0x4, UR61 ;  /* 0x000000043f3d7899 */ /* 0x000fc8000801163d */
[----:B------:R-:W-:-:S04]  /*7ee0*/  ULOP3.LUT UR61, UR61, 0x3fff, URZ, 0xc0, !UPT ;  /* 0x00003fff3d3d7892 */ /* 0x000fc8000f8ec03f */
[----:B------:R-:W-:-:S04]  /*7ef0*/  ULOP3.LUT UR5, UR61, 0x2800000, URZ, 0xfc, !UPT ;  /* 0x028000003d057892 */ /* 0x000fc8000f8efc3f */
[----:B------:R-:W-:-:S07]  /*7f00*/  UIMAD UR5, UR39, 0xa00, UR5 ;  /* 0x00000a00270578a4 */ /* 0x000fce000f8e0205 */
[----:B------:R-:W-:Y:S02]  /*7f10*/  UMOV UR6, UR5 ;  /* 0x0000000500067c82 */ /* 0x000fe40008000000 */
[----:B------:R-:W-:Y:S01]  /*7f20*/  HGMMA.64x256x16.F32 R24, R208, gdesc[UR4].tnspB, R24, gsb0 ;  /* 0x43e00004d0187df0 */ /* 0x000fe20008000818 */
[----:B------:R-:W-:Y:S01]  /*7f30*/  UIADD3 UR6, UR5, 0x80, URZ ;  /* 0x0000008005067890 */ /* 0x000fe2000fffe03f */
[----:B------:R-:W-:Y:S01]  /*7f40*/  UMOV UR7, 0x40000040 ;  /* 0x4000004000077882 */ /* 0x000fe20000000000 */
[----:B------:R-:W-:Y:S02]  /*7f50*/  WARPGROUP.DEPBAR.LE gsb0, 0x0 ;  /* 0x00008000000079c5 */ /* 0x000fe40000010000 */
[----:B------:R-:W-:-:S15]  /*7f60*/  WARPGROUP.ARRIVE ;  /* 0x00000000000079c5 */ /* 0x000fde0000000000 */
[----:B------:R-:W-:-:S08]  /*7f70*/  NOP ;  /* 0x0000000000007918 */ /* 0x000fd00000000000 */
        /* <DEDUP_REMOVED lines=18> */
[----:B------:R-:W-:Y:S03]  /*80a0*/  HGMMA.64x256x16.F32 R24, R192, gdesc[UR4].tnspB, R24, gsb0 ;  /* 0x43e00004c0187df0 */ /* 0x000fe60008000818 */
[----:B------:R-:W-:Y:S02]  /*80b0*/  WARPGROUP.DEPBAR.LE gsb0, 0x0 ;  /* 0x00008000000079c5 */ /* 0x000fe40000010000 */
[----:B------:R-:W-:Y:S05]  /*80c0*/  @!P0 BRA `(.L_x_23) ;  /* 0x0000000000048947 */ /* 0x000fea0003800000 */
[----:B------:R-:W-:Y:S01]  /*80d0*/  BPT.TRAP 0x1 ;  /* 0x000000040000795c */ /* 0x000fe20000300000 */
.L_x_23:
[----:B0-2---:R-:W-:Y:S01]  /*80e0*/  FMNMX.FTZ R0, R184, R21, !PT ;  /* 0x00000015b8007209 */ /* 0x005fe20007810000 */
[----:B------:R-:W-:Y:S01]  /*80f0*/  ULDC UR5, c[0x0][0x988] ;  /* 0x0002620000057ab9 */ /* 0x000fe20000000800 */
[----:B------:R-:W-:Y:S01]  /*8100*/  FMNMX.FTZ R2, R186, R20, !PT ;  /* 0x00000014ba027209 */ /* 0x000fe20007810000 */
[----:B------:R-:W0:Y:S01]  /*8110*/  S2UR UR6, SR_CgaCtaId ;  /* 0x00000000000679c3 */ /* 0x000e220000008800 */
[----:B-1----:R-:W-:Y:S01]  /*8120*/  FMNMX.FTZ R3, R185, R0, !PT ;  /* 0x00000000b9037209 */ /* 0x002fe20007810000 */
[----:B------:R-:W-:Y:S01]  /*8130*/  UIADD3 UR60, UR60, 0x38840, URZ ;  /* 0x000388403c3c7890 */ /* 0x000fe2000fffe03f */
[----:B------:R-:W-:Y:S02]  /*8140*/  FMNMX.FTZ R193, R187, R2, !PT ;  /* 0x00000002bbc17209 */ /* 0x000fe40007810000 */
[----:B------:R-:W-:Y:S02]  /*8150*/  FMNMX.FTZ R0, R188, R3, !PT ;  /* 0x00000003bc007209 */ /* 0x000fe40007810000 */
[----:B------:R-:W-:-:S02]  /*8160*/  FMNMX.FTZ R2, R190, R193, !PT ;  /* 0x000000c1be027209 */ /* 0x000fc40007810000 */
[----:B------:R-:W-:Y:S02]  /*8170*/  FMNMX.FTZ R3, R189, R0, !PT ;  /* 0x00000000bd037209 */ /* 0x000fe40007810000 */
[----:B------:R-:W-:Y:S02]  /*8180*/  FMNMX.FTZ R193, R191, R2, !PT ;  /* 0x00000002bfc17209 */ /* 0x000fe40007810000 */
[----:B------:R-:W-:Y:S02]  /*8190*/  FMNMX.FTZ R0, R176, R3, !PT ;  /* 0x00000003b0007209 */ /* 0x000fe40007810000 */
[----:B------:R-:W-:Y:S02]  /*81a0*/  FMNMX.FTZ R2, R178, R193, !PT ;  /* 0x000000c1b2027209 */ /* 0x000fe40007810000 */
[----:B------:R-:W-:Y:S02]  /*81b0*/  FMNMX.FTZ R3, R177, R0, !PT ;  /* 0x00000000b1037209 */ /* 0x000fe40007810000 */
[----:B------:R-:W-:-:S02]  /*81c0*/  FMNMX.FTZ R193, R179, R2, !PT ;  /* 0x00000002b3c17209 */ /* 0x000fc40007810000 */
[----:B------:R-:W-:Y:S02]  /*81d0*/  FMNMX.FTZ R0, R180, R3, !PT ;  /* 0x00000003b4007209 */ /* 0x000fe40007810000 */
[----:B------:R-:W-:Y:S01]  /*81e0*/  FMNMX.FTZ R2, R182, R193, !PT ;  /* 0x000000c1b6027209 */ /* 0x000fe20007810000 */
[----:B0-----:R-:W-:Y:S01]  /*81f0*/  UPRMT UR60, UR6, 0x654, UR60 ;  /* 0x00000654063c7896 */ /* 0x001fe2000800003c */
[----:B------:R-:W-:Y:S02]  /*8200*/  FMNMX.FTZ R3, R181, R0, !PT ;  /* 0x00000000b5037209 */ /* 0x000fe40007810000 */
[----:B------:R-:W-:Y:S02]  /*8210*/  FMNMX.FTZ R193, R183, R2, !PT ;  /* 0x00000002b7c17209 */ /* 0x000fe40007810000 */
[----:B------:R-:W-:Y:S02]  /*8220*/  FMNMX.FTZ R0, R168, R3, !PT ;  /* 0x00000003a8007209 */ /* 0x000fe40007810000 */
[----:B------:R-:W-:-:S02]  /*8230*/  FMNMX.FTZ R2, R170, R193, !PT ;  /* 0x000000c1aa027209 */ /* 0x000fc40007810000 */
[----:B------:R-:W-:Y:S01]  /*8240*/  FMNMX.FTZ R3, R169, R0, !PT ;  /* 0x00000000a9037209 */ /* 0x000fe20007810000 */
[----:B------:R-:W-:Y:S01]  /*8250*/  SYNCS.ARRIVE.TRANS64.RED.A1T0 RZ, [UR60], RZ ;  /* 0x000000ffffff79a7 */ /* 0x000fe2000810043c */
[----:B------:R-:W-:Y:S02]  /*8260*/  FMNMX.FTZ R193, R171, R2, !PT ;  /* 0x00000002abc17209 */ /* 0x000fe40007810000 */
[----:B------:R-:W-:Y:S02]  /*8270*/  FMNMX.FTZ R0, R172, R3, !PT ;  /* 0x00000003ac007209 */ /* 0x000fe40007810000 */
        /* <DEDUP_REMOVED lines=18> */
[----:B------:R-:W-:-:S03]  /*83a0*/  FMNMX.FTZ R2, R159, R2, !PT ;  /* 0x000000029f027209 */ /* 0x000fc60007810000 */
[----:B------:R-:W0:Y:S04]  /*83b0*/  SHFL.BFLY PT, R3, R0, 0x2, 0x1f ;  /* 0x0c401f0000037f89 */ /* 0x000e2800000e0000 */
[----:B------:R-:W1:Y:S01]  /*83c0*/  SHFL.BFLY PT, R193, R2, 0x2, 0x1f ;  /* 0x0c401f0002c17f89 */ /* 0x000e6200000e0000 */
[----:B0-----:R-:W-:Y:S02]  /*83d0*/  FMNMX.FTZ R192, R0, R3, !PT ;  /* 0x0000000300c07209 */ /* 0x001fe40007810000 */
[----:B-1----:R-:W-:-:S03]  /*83e0*/  FMNMX.FTZ R193, R2, R193, !PT ;  /* 0x000000c102c17209 */ /* 0x002fc60007810000 */
[----:B------:R-:W0:Y:S04]  /*83f0*/  SHFL.BFLY PT, R3, R192, 0x1, 0x1f ;  /* 0x0c201f00c0037f89 */ /* 0x000e2800000e0000 */
[----:B------:R-:W1:Y:S01]  /*8400*/  SHFL.BFLY PT, R194, R193, 0x1, 0x1f ;  /* 0x0c201f00c1c27f89 */ /* 0x000e6200000e0000 */
[----:B0-----:R-:W-:Y:S02]  /*8410*/  FMNMX.FTZ R4, R192, R3, !PT ;  /* 0x00000003c0047209 */ /* 0x001fe40007810000 */
[----:B-1----:R-:W-:-:S03]  /*8420*/  FMNMX.FTZ R3, R193, R194, !PT ;  /* 0x000000c2c1037209 */ /* 0x002fc60007810000 */
[----:B------:R-:W-:Y:S02]  /*8430*/  FADD.FTZ R21, -R4, R21 ;  /* 0x0000001504157221 */ /* 0x000fe40000010100 */
[----:B------:R-:W-:Y:S02]  /*8440*/  FADD.FTZ R20, -R3, R20 ;  /* 0x0000001403147221 */ /* 0x000fe40000010100 */
[----:B------:R-:W-:Y:S02]  /*8450*/  FMUL.FTZ R194, R21, UR5 ;  /* 0x0000000515c27c20 */ /* 0x000fe40008410000 */
[----:B------:R-:W-:Y:S01]  /*8460*/  FMUL.FTZ R2, R20, UR5 ;  /* 0x0000000514027c20 */ /* 0x000fe20008410000 */
[----:B------:R-:W-:Y:S01]  /*8470*/  FMUL.FTZ R20, R4, UR5 ;  /* 0x0000000504147c20 */ /* 0x000fe20008410000 */
[----:B------:R0:W-:Y:S03]  /*8480*/  MUFU.EX2 R0, R194 ;  /* 0x000000c200007308 */ /* 0x0001e60000000800 */
[--C-:B------:R-:W-:Y:S01]  /*8490*/  FFMA.FTZ R208, R185, UR5, -R20.reuse ;  /* 0x00000005b9d07c23 */ /* 0x100fe20008010814 */
        /* <DEDUP_REMOVED lines=17> */
[--C-:B0-----:R-:W-:Y:S01]  /*85b0*/  FFMA.FTZ R194, R156, UR5, -R20.reuse ;  /* 0x000000059cc27c23 */ /* 0x101fe20008010814 */
[----:B------:R-:W-:Y:S01]  /*85c0*/  FFMA.FTZ R153, R157, UR5, -R20 ;  /* 0x000000059d997c23 */ /* 0x000fe20008010814 */
[----:B------:R-:W-:Y:S01]  /*85d0*/  FMUL.FTZ R20, R3, UR5 ;  /* 0x0000000503147c20 */ /* 0x000fe20008410000 */
[----:B------:R-:W0:Y:S03]  /*85e0*/  MUFU.EX2 R21, R21 ;  /* 0x0000001500157308 */ /* 0x000e260000000800 */
[--C-:B------:R-:W-:Y:S01]  /*85f0*/  FFMA.FTZ R209, R186, UR5, -R20.reuse ;  /* 0x00000005bad17c23 */ /* 0x100fe20008010814 */
[--C-:B------:R-:W-:Y:S01]  /*8600*/  FFMA.FTZ R152, R187, UR5, -R20.reuse ;  /* 0x00000005bb987c23 */ /* 0x100fe20008010814 */
[--C-:B------:R-:W-:Y:S01]  /*8610*/  FFMA.FTZ R211, R190, UR5, -R20.reuse ;  /* 0x00000005bed37c23 */ /* 0x100fe20008010814 */
[--C-:B------:R-:W-:Y:S01]  /*8620*/  FFMA.FTZ R156, R191, UR5, -R20.reuse ;  /* 0x00000005bf9c7c23 */ /* 0x100fe20008010814 */
[--C-:B------:R-:W-:Y:S01]  /*8630*/  FFMA.FTZ R205, R178, UR5, -R20.reuse ;  /* 0x00000005b2cd7c23 */ /* 0x100fe20008010814 */
[----:B------:R-:W-:Y:S01]  /*8640*/  MUFU.EX2 R2, R2 ;  /* 0x0000000200027308 */ /* 0x000fe20000000800 */
[--C-:B------:R-:W-:Y:S01]  /*8650*/  FFMA.FTZ R160, R179, UR5, -R20.reuse ;  /* 0x00000005b3a07c23 */ /* 0x100fe20008010814 */
[--C-:B------:R-:W-:Y:S01]  /*8660*/  FFMA.FTZ R207, R182, UR5, -R20.reuse ;  /* 0x00000005b6cf7c23 */ /* 0x100fe20008010814 */
[--C-:B------:R-:W-:Y:S01]  /*8670*/  FFMA.FTZ R164, R183, UR5, -R20.reuse ;  /* 0x00000005b7a47c23 */ /* 0x100fe20008010814 */
[--C-:B------:R-:W-:Y:S01]  /*8680*/  FFMA.FTZ R203, R174, UR5, -R20.reuse ;  /* 0x00000005aecb7c23 */ /* 0x100fe20008010814 */
[--C-:B------:R-:W-:Y:S01]  /*8690*/  FFMA.FTZ R201, R170, UR5, -R20.reuse ;  /* 0x00000005aac97c23 */ /* 0x100fe20008010814 */
[--C-:B------:R-:W-:Y:S01]  /*86a0*/  FFMA.FTZ R168, R171, UR5, -R20.reuse ;  /* 0x00000005aba87c23 */ /* 0x100fe20008010814 */
[--C-:B------:R-:W-:Y:S01]  /*86b0*/  FFMA.FTZ R199, R166, UR5, -R20.reuse ;  /* 0x00000005a6c77c23 */ /* 0x100fe20008010814 */
[----:B------:R-:W1:Y:S01]  /*86c0*/  MUFU.EX2 R209, R209 ;  /* 0x000000d100d17308 */ /* 0x000e620000000800 */
[----:B0-----:R-:W-:Y:S01]  /*86d0*/  FFMA.FTZ R17, R0, R17, R21 ;  /* 0x0000001100117223 */ /* 0x001fe20000010015 */
[--C-:B------:R-:W-:Y:S01]  /*86e0*/  FFMA.FTZ R170, R175, UR5, -R20.reuse ;  /* 0x00000005afaa7c23 */ /* 0x100fe20008010814 */
[--C-:B------:R-:W-:Y:S01]  /*86f0*/  FFMA.FTZ R197, R162, UR5, -R20.reuse ;  /* 0x00000005a2c57c23 */ /* 0x100fe20008010814 */
[--C-:B------:R-:W-:Y:S01]  /*8700*/  FFMA.FTZ R162, R163, UR5, -R20.reuse ;  /* 0x00000005a3a27c23 */ /* 0x100fe20008010814 */
[--C-:B------:R-:W-:Y:S01]  /*8710*/  FFMA.FTZ R193, R154, UR5, -R20.reuse ;  /* 0x000000059ac17c23 */ /* 0x100fe20008010814 */
[----:B------:R-:W-:-:S02]  /*8720*/  FFMA.FTZ R195, R158, UR5, -R20 ;  /* 0x000000059ec37c23 */ /* 0x000fc40008010814 */
[----:B------:R-:W0:Y:S08]  /*8730*/  MUFU.EX2 R208, R208 ;  /* 0x000000d000d07308 */ /* 0x000e300000000800 */
[----:B------:R-:W2:Y:S01]  /*8740*/  MUFU.EX2 R152, R152 ;  /* 0x0000009800987308 */ /* 0x000ea20000000800 */
[----:B-1----:R-:W-:-:S07]  /*8750*/  FFMA.FTZ R5, R2, R5, R209 ;  /* 0x0000000502057223 */ /* 0x002fce00000100d1 */
[----:B------:R-:W1:Y:S01]  /*8760*/  MUFU.EX2 R210, R210 ;  /* 0x000000d200d27308 */ /* 0x000e620000000800 */
[----:B0-----:R-:W-:-:S07]  /*8770*/  FADD.FTZ R17, R208, R17 ;  /* 0x00000011d0117221 */ /* 0x001fce0000010000 */
[----:B------:R-:W0:Y:S01]  /*8780*/  MUFU.EX2 R211, R211 ;  /* 0x000000d300d37308 */ /* 0x000e220000000800 */
[----:B--2---:R-:W-:-:S07]  /*8790*/  FADD.FTZ R172, R152, R5 ;  /* 0x0000000598ac7221 */ /* 0x004fce0000010000 */
[----:B------:R-:W2:Y:S01]  /*87a0*/  MUFU.EX2 R189, R189 ;  /* 0x000000bd00bd7308 */ /* 0x000ea20000000800 */
[----:B-1----:R-:W-:-:S07]  /*87b0*/  FADD.FTZ R174, R210, R17 ;  /* 0x00000011d2ae7221 */ /* 0x002fce0000010000 */
        /* <DEDUP_REMOVED lines=11> */
[----:B-1----:R-:W-:Y:S01]  /*8870*/  FADD.FTZ R17, R185, R166 ;  /* 0x000000a6b9117221 */ /* 0x002fe20000010000 */
[----:B------:R-:W-:-:S06]  /*8880*/  FFMA.FTZ R166, R167, UR5, -R20 ;  /* 0x00000005a7a67c23 */ /* 0x000fcc0008010814 */
        /* <DEDUP_REMOVED lines=15> */
[----:B--2---:R-:W-:Y:S01]  /*8980*/  FADD.FTZ R17, R177, R154 ;  /* 0x0000009ab1117221 */ /* 0x004fe20000010000 */
[--C-:B------:R-:W-:Y:S01]  /*8990*/  FFMA.FTZ R154, R155, UR5, -R20.reuse ;  /* 0x000000059b9a7c23 */ /* 0x100fe20008010814 */
[----:B------:R-:W-:-:S05]  /*89a0*/  FFMA.FTZ R20, R159, UR5, -R20 ;  /* 0x000000059f147c23 */ /* 0x000fca0008010814 */
        /* <DEDUP_REMOVED lines=38> */
[----:B0-----:R-:W-:-:S03]  /*8c10*/  FADD.FTZ R17, R153, R172 ;  /* 0x000000ac99117221 */ /* 0x001fc60000010000 */
[----:B--2---:R-:W-:Y:S01]  /*8c20*/  FADD.FTZ R5, R20, R5 ;  /* 0x0000000514057221 */ /* 0x004fe20000010000 */
[----:B------:R-:W-:Y:S06]  /*8c30*/  @!P0 BRA `(.L_x_24) ;  /* 0x0000000000048947 */ /* 0x000fec0003800000 */
[----:B------:R-:W-:Y:S01]  /*8c40*/  BPT.TRAP 0x1 ;  /* 0x000000040000795c */ /* 0x000fe20000300000 */
.L_x_24:
[----:B------:R-:W0:Y:S01]  /*8c50*/  S2UR UR7, SR_CgaCtaId ;  /* 0x00000000000779c3 */ /* 0x000e220000008800 */
[----:B------:R-:W-:Y:S01]  /*8c60*/  UIADD3 UR4, UR4, 0x38860, URZ ;  /* 0x0003886004047890 */ /* 0x000fe2000fffe03f */
[----:B------:R-:W-:Y:S01]  /*8c70*/  R2UR UR6, R228 ;  /* 0x00000000e40672ca */ /* 0x000fe200000e0000 */
[----:B------:R-:W-:Y:S01]  /*8c80*/  UMOV UR39, UR38 ;  /* 0x0000002600277c82 */ /* 0x000fe20008000000 */
[----:B------:R-:W-:Y:S02]  /*8c90*/  F2FP.F16.F32.PACK_AB R208, R208, R21 ;  /* 0x00000015d0d0723e */ /* 0x000fe400000000ff */
[----:B------:R-:W-:Y:S01]  /*8ca0*/  F2FP.F16.F32.PACK_AB R195, R20, R195 ;  /* 0x000000c314c3723e */ /* 0x000fe200000000ff */
[----:B------:R-:W-:Y:S01]  /*8cb0*/  IMAD.MOV.U32 R20, RZ, RZ, R3 ;  /* 0x000000ffff147224 */ /* 0x000fe200078e0003 */
[----:B------:R-:W-:Y:S02]  /*8cc0*/  F2FP.F16.F32.PACK_AB R209, R152, R209 ;  /* 0x000000d198d1723e */ /* 0x000fe400000000ff */
[----:B------:R-:W-:-:S02]  /*8cd0*/  F2FP.F16.F32.PACK_AB R210, R189, R210 ;  /* 0x000000d2bdd2723e */ /* 0x000fc400000000ff */
[----:B------:R-:W-:Y:S02]  /*8ce0*/  F2FP.F16.F32.PACK_AB R211, R156, R211 ;  /* 0x000000d39cd3723e */ /* 0x000fe400000000ff */
[----:B------:R-:W-:Y:S02]  /*8cf0*/  F2FP.F16.F32.PACK_AB R204, R185, R204 ;  /* 0x000000ccb9cc723e */ /* 0x000fe400000000ff */
[----:B------:R-:W-:Y:S02]  /*8d00*/  ISETP.LT.AND P1, PT, RZ, UR6, PT ;  /* 0x00000006ff007c0c */ /* 0x000fe4000bf21270 */
[----:B------:R-:W-:Y:S02]  /*8d10*/  F2FP.F16.F32.PACK_AB R205, R160, R205 ;  /* 0x000000cda0cd723e */ /* 0x000fe400000000ff */
[----:B------:R-:W-:Y:S02]  /*8d20*/  F2FP.F16.F32.PACK_AB R206, R181, R206 ;  /* 0x000000ceb5ce723e */ /* 0x000fe400000000ff */
[----:B------:R-:W-:Y:S01]  /*8d30*/  F2FP.F16.F32.PACK_AB R207, R164, R207 ;  /* 0x000000cfa4cf723e */ /* 0x000fe200000000ff */
[----:B0-----:R-:W-:Y:S01]  /*8d40*/  UPRMT UR4, UR7, 0x654, UR4 ;  /* 0x0000065407047896 */ /* 0x001fe20008000004 */
[----:B------:R-:W-:-:S02]  /*8d50*/  F2FP.F16.F32.PACK_AB R200, R177, R200 ;  /* 0x000000c8b1c8723e */ /* 0x000fc400000000ff */
[----:B------:R-:W-:Y:S02]  /*8d60*/  F2FP.F16.F32.PACK_AB R201, R168, R201 ;  /* 0x000000c9a8c9723e */ /* 0x000fe400000000ff */
[----:B------:R-:W-:Y:S02]  /*8d70*/  F2FP.F16.F32.PACK_AB R202, R173, R202 ;  /* 0x000000caadca723e */ /* 0x000fe400000000ff */
[----:B------:R-:W-:Y:S02]  /*8d80*/  F2FP.F16.F32.PACK_AB R203, R170, R203 ;  /* 0x000000cbaacb723e */ /* 0x000fe400000000ff */
[----:B------:R-:W-:Y:S01]  /*8d90*/  SYNCS.ARRIVE.TRANS64.RED.A1T0 RZ, [UR4], RZ ;  /* 0x000000ffffff79a7 */ /* 0x000fe20008100404 */
[----:B------:R-:W-:Y:S01]  /*8da0*/  UIADD3 UR4, UR6, -0x1, URZ ;  /* 0xffffffff06047890 */ /* 0x000fe2000fffe03f */
[----:B------:R-:W-:Y:S02]  /*8db0*/  R2UR UR6, R16 ;  /* 0x00000000100672ca */ /* 0x000fe400000e0000 */
[----:B------:R-:W-:-:S02]  /*8dc0*/  F2FP.F16.F32.PACK_AB R196, R169, R196 ;  /* 0x000000c4a9c4723e */ /* 0x000fc400000000ff */
[----:B------:R-:W-:Y:S01]  /*8dd0*/  F2FP.F16.F32.PACK_AB R197, R162, R197 ;  /* 0x000000c5a2c5723e */ /* 0x000fe200000000ff */
[----:B------:R-:W-:Y:S01]  /*8de0*/  IMAD.U32 R228, RZ, RZ, UR4 ;  /* 0x00000004ffe47e24 */ /* 0x000fe2000f8e00ff */
[----:B------:R-:W-:Y:S02]  /*8df0*/  F2FP.F16.F32.PACK_AB R198, R165, R198 ;  /* 0x000000c6a5c6723e */ /* 0x000fe400000000ff */
[----:B------:R-:W-:Y:S02]  /*8e00*/  F2FP.F16.F32.PACK_AB R199, R166, R199 ;  /* 0x000000c7a6c7723e */ /* 0x000fe400000000ff */
[----:B------:R-:W-:Y:S02]  /*8e10*/  F2FP.F16.F32.PACK_AB R192, R161, R192 ;  /* 0x000000c0a1c0723e */ /* 0x000fe400000000ff */
[----:B------:R-:W-:Y:S01]  /*8e20*/  F2FP.F16.F32.PACK_AB R193, R154, R193 ;  /* 0x000000c19ac1723e */ /* 0x000fe200000000ff */
[----:B------:R-:W-:Y:S01]  /*8e30*/  IMAD.U32 R229, RZ, RZ, UR6 ;  /* 0x00000006ffe57e24 */ /* 0x000fe2000f8e00ff */
[----:B------:R-:W-:-:S02]  /*8e40*/  F2FP.F16.F32.PACK_AB R194, R153, R194 ;  /* 0x000000c299c2723e */ /* 0x000fc400000000ff */
[----:B------:R-:W-:Y:S01]  /*8e50*/  MOV R21, R4 ;  /* 0x0000000400157202 */ /* 0x000fe20000000f00 */
[----:B------:R-:W-:Y:S06]  /*8e60*/  @P1 BRA `(.L_x_25) ;  /* 0xffffffc4004c1947 */ /* 0x000fec000383ffff */
.L_x_14:
[----:B------:R-:W-:Y:S06]  /*8e70*/  BAR.ARV 0x8, 0x180 ;  /* 0x0206000000007b1d */ /* 0x000fec0000002000 */
        /* <DEDUP_REMOVED lines=128> */
[----:B------:R-:W-:Y:S06]  /*9680*/  @!P0 BRA `(.L_x_26) ;  /* 0x0000000000048947 */ /* 0x000fec0003800000 */
[----:B------:R-:W-:Y:S01]  /*9690*/  BPT.TRAP 0x1 ;  /* 0x000000040000795c */ /* 0x000fe20000300000 */
.L_x_26:
[----:B------:R-:W0:Y:S01]  /*96a0*/  S2UR UR13, SR_CgaCtaId ;  /* 0x00000000000d79c3 */ /* 0x000e220000008800 */
[----:B------:R-:W-:Y:S01]  /*96b0*/  R2UR UR6, R16 ;  /* 0x00000000100672ca */ /* 0x000fe200000e0000 */
[----:B------:R-:W-:-:S12]  /*96c0*/  UMOV UR4, 0x400 ;  /* 0x0000040000047882 */ /* 0x000fd80000000000 */
[----:B------:R-:W-:-:S05]  /*96d0*/  IMAD.U32 R0, RZ, RZ, UR6 ;  /* 0x00000006ff007e24 */ /* 0x000fca000f8e00ff */
[----:B------:R-:W-:Y:S01]  /*96e0*/  SHF.L.U32 R0, R0, 0x1f, RZ ;  /* 0x0000001f00007819 */ /* 0x000fe200000006ff */
[----:B0-----:R-:W-:-:S04]  /*96f0*/  ULEA UR4, UR13, UR4, 0x18 ;  /* 0x000000040d047291 */ /* 0x001fc8000f8ec03f */
[----:B------:R-:W-:-:S09]  /*9700*/  ULEA UR12, UR38, UR4, 0x3 ;  /* 0x00000004260c7291 */ /* 0x000fd2000f8e183f */
[----:B------:R0:W1:Y:S01]  /*9710*/  SYNCS.PHASECHK.TRANS64.TRYWAIT P1, [UR12+0x38850], R0 ;  /* 0x03885000ff0075a7 */ /* 0x000062000802014c */
[----:B------:R-:W-:Y:S05]  /*9720*/  @!P0 BRA `(.L_x_27) ;  /* 0x0000000000048947 */ /* 0x000fea0003800000 */
[----:B------:R-:W-:Y:S01]  /*9730*/  BPT.TRAP 0x1 ;  /* 0x000000040000795c */ /* 0x000fe20000300000 */
.L_x_27:
[----:B-1----:R-:W-:Y:S05]  /*9740*/  @P1 BRA `(.L_x_28) ;  /* 0x0000000000081947 */ /* 0x002fea0003800000 */
[----:B------:R-:W1:Y:S02]  /*9750*/  SYNCS.PHASECHK.TRANS64.TRYWAIT P1, [UR12+0x38850], R0 ;  /* 0x03885000ff0075a7 */ /* 0x000e64000802014c */
[----:B-1----:R-:W-:Y:S05]  /*9760*/  @!P1 BRA `(.L_x_29) ;  /* 0x0000006400e09947 */ /* 0x002fea0003800000 */
.L_x_28:
[----:B------:R-:W-:Y:S01]  /*9770*/  UIADD3 UR6, UR4, 0x400, URZ ;  /* 0x0000040004067890 */ /* 0x000fe2000fffe03f */
[----:B------:R-:W-:Y:S01]  /*9780*/  WARPGROUP.ARRIVE ;  /* 0x00000000000079c5 */ /* 0x000fe20000000000 */
[----:B------:R-:W-:Y:S01]  /*9790*/  UMOV UR7, 0x40000040 ;  /* 0x4000004000077882 */ /* 0x000fe20000000000 */
[----:B------:R-:W-:Y:S01]  /*97a0*/  UMOV UR11, 0x40000040 ;  /* 0x40000040000b7882 */ /* 0x000fe20000000000 */
[----:B------:R-:W-:Y:S01]  /*97b0*/  USHF.R.U32.HI UR6, URZ, 0x4, UR6 ;  /* 0x000000043f067899 */ /* 0x000fe20008011606 */
[----:B01----:R-:W0:Y:S01]  /*97c0*/  SHFL.BFLY PT, R0, R17, 0x2, 0x1f ;  /* 0x0c401f0011007f89 */ /* 0x003e2200000e0000 */
[----:B------:R-:W-:Y:S01]  /*97d0*/  MOV R6, RZ ;  /* 0x000000ff00067202 */ /* 0x000fe20000000f00 */
[----:B------:R-:W-:Y:S01]  /*97e0*/  IMAD.U32 R13, RZ, RZ, UR5 ;  /* 0x00000005ff0d7e24 */ /* 0x000fe2000f8e00ff */
[----:B------:R-:W-:Y:S01]  /*97f0*/  ULOP3.LUT UR6, UR6, 0x3fff, URZ, 0xc0, !UPT ;  /* 0x00003fff06067892 */ /* 0x000fe2000f8ec03f */
[----:B------:R-:W1:Y:S03]  /*9800*/  SHFL.BFLY PT, R2, R5, 0x2, 0x1f ;  /* 0x0c401f0005027f89 */ /* 0x000e6600000e0000 */
[----:B------:R-:W-:-:S04]  /*9810*/  ULOP3.LUT UR6, UR6, 0x2800000, URZ, 0xfc, !UPT ;  /* 0x0280000006067892 */ /* 0x000fc8000f8efc3f */
[----:B------:R-:W-:-:S04]  /*9820*/  UIMAD UR6, UR38, 0xa00, UR6 ;  /* 0x00000a00260678a4 */ /* 0x000fc8000f8e0206 */
[----:B------:R-:W-:-:S05]  /*9830*/  UIADD3 UR8, UR6, 0x80, URZ ;  /* 0x0000008006087890 */ /* 0x000fca000fffe03f */
[----:B------:R-:W-:Y:S01]  /*9840*/  HGMMA.64x256x16.F32 R24, R208, gdesc[UR4].tnspB, R24, gsb0 ;  /* 0x43e00004d0187df0 */ /* 0x000fe20008000818 */
[----:B------:R-:W-:Y:S01]  /*9850*/  UMOV UR7, 0x40000040 ;  /* 0x4000004000077882 */ /* 0x000fe20000000000 */
[----:B------:R-:W-:Y:S01]  /*9860*/  UMOV UR10, UR8 ;  /* 0x00000008000a7c82 */ /* 0x000fe20008000000 */
[----:B------:R-:W-:Y:S01]  /*9870*/  UIADD3 UR8, UR6, 0x100, URZ ;  /* 0x0000010006087890 */ /* 0x000fe2000fffe03f */
[----:B0-----:R-:W-:Y:S01]  /*9880*/  FADD.FTZ R0, R0, R17 ;  /* 0x0000001100007221 */ /* 0x001fe20000010000 */
[----:B-1----:R-:W-:-:S04]  /*9890*/  FADD.FTZ R2, R2, R5 ;  /* 0x0000000502027221 */ /* 0x002fc80000010000 */
[----:B------:R-:W0:Y:S01]  /*98a0*/  SHFL.BFLY PT, R7, R0, 0x1, 0x1f ;  /* 0x0c201f0000077f89 */ /* 0x000e2200000e0000 */
[----:B------:R-:W-:-:S03]  /*98b0*/  IMAD.MOV.U32 R5, RZ, RZ, RZ ;  /* 0x000000ffff057224 */ /* 0x000fc600078e00ff */
[----:B------:R-:W1:Y:S01]  /*98c0*/  SHFL.BFLY PT, R9, R2, 0x1, 0x1f ;  /* 0x0c201f0002097f89 */ /* 0x000e6200000e0000 */
[----:B0-----:R-:W-:Y:S01]  /*98d0*/  FADD.FTZ R11, R0, R7 ;  /* 0x00000007000b7221 */ /* 0x001fe20000010000 */
[----:B------:R-:W-:Y:S02]  /*98e0*/  IMAD.U32 R7, RZ, RZ, UR5 ;  /* 0x00000005ff077e24 */ /* 0x000fe4000f8e00ff */
[----:B------:R-:W-:Y:S02]  /*98f0*/  IMAD.MOV.U32 R0, RZ, RZ, -0x800000 ;  /* 0xff800000ff007424 */ /* 0x000fe400078e00ff */
[----:B-1----:R-:W-:Y:S01]  /*9900*/  FADD.FTZ R12, R2, R9 ;  /* 0x00000009020c7221 */ /* 0x002fe20000010000 */
[----:B------:R-:W-:Y:S02]  /*9910*/  FSETP.NE.FTZ.AND P1, PT, R11, RZ, PT ;  /* 0x000000ff0b00720b */ /* 0x000fe40003f35000 */
[----:B------:R-:W-:Y:S02]  /*9920*/  MOV R2, 0xff800000 ;  /* 0xff80000000027802 */ /* 0x000fe40000000f00 */
[----:B------:R-:W-:-:S09]  /*9930*/  FSETP.NE.FTZ.AND P2, PT, R12, RZ, PT ;  /* 0x000000ff0c00720b */ /* 0x000fd20003f55000 */
[----:B------:R-:W0:Y:S01]  /*9940*/  @P1 MUFU.LG2 R8, R11 ;  /* 0x0000000b00081308 */ /* 0x000e220000000c00 */
[----:B------:R-:W-:-:S03]  /*9950*/  @P1 FMUL.FTZ R7, R7, 0.69314718246459960938 ;  /* 0x3f31721807071820 */ /* 0x000fc60000410000 */
[----:B------:R-:W-:-:S04]  /*9960*/  @P2 FMUL.FTZ R13, R13, 0.69314718246459960938 ;  /* 0x3f3172180d0d2820 */ /* 0x000fc80000410000 */
[----:B------:R-:W1:Y:S08]  /*9970*/  @P2 MUFU.LG2 R9, R12 ;  /* 0x0000000c00092308 */ /* 0x000e700000000c00 */
[----:B------:R2:W3:Y:S01]  /*9980*/  @P1 MUFU.RCP R6, R11 ;  /* 0x0000000b00061308 */ /* 0x0004e20000001000 */
[----:B0-----:R-:W-:-:S04]  /*9990*/  @P1 FMUL.FTZ R8, R8, 0.69314718246459960938 ;  /* 0x3f31721808081820 */ /* 0x001fc80000410000 */
[----:B------:R-:W-:-:S03]  /*99a0*/  @P1 FFMA.FTZ R2, R7, R4, R8 ;  /* 0x0000000407021223 */ /* 0x000fc60000010008 */
[----:B------:R2:W0:Y:S01]  /*99b0*/  @P2 MUFU.RCP R5, R12 ;  /* 0x0000000c00052308 */ /* 0x0004220000001000 */
[----:B-1----:R-:W-:-:S04]  /*99c0*/  @P2 FMUL.FTZ R10, R9, 0.69314718246459960938 ;  /* 0x3f317218090a2820 */ /* 0x002fc80000410000 */
[----:B------:R-:W-:Y:S01]  /*99d0*/  @P2 FFMA.FTZ R0, R13, R3, R10 ;  /* 0x000000030d002223 */ /* 0x000fe2000001000a */
[----:B------:R-:W-:Y:S02]  /*99e0*/  WARPGROUP.DEPBAR.LE gsb0, 0x0 ;  /* 0x00008000000079c5 */ /* 0x000fe40000010000 */
[----:B------:R-:W-:-:S06]  /*99f0*/  WARPGROUP.ARRIVE ;  /* 0x00000000000079c5 */ /* 0x000fcc0000000000 */
[----:B------:R-:W-:Y:S01]  /*9a00*/  HGMMA.64x256x16.F32 R24, R204, gdesc[UR8].tnspB, R24, gsb0 ;  /* 0x43e00008cc187df0 */ /* 0x000fe20008000818 */
[----:B------:R-:W-:Y:S01]  /*9a10*/  UMOV UR10, UR8 ;  /* 0x00000008000a7c82 */ /* 0x000fe20008000000 */
[----:B------:R-:W-:Y:S01]  /*9a20*/  UMOV UR11, 0x40000040 ;  /* 0x40000040000b7882 */ /* 0x000fe20000000000 */
[----:B------:R-:W-:Y:S02]  /*9a30*/  UIADD3 UR8, UR6, 0x180, URZ ;  /* 0x0000018006087890 */ /* 0x000fe4000fffe03f */
[----:B------:R-:W-:Y:S01]  /*9a40*/  UIADD3 UR6, UR6, 0x200, URZ ;  /* 0x0000020006067890 */ /* 0x000fe2000fffe03f */
[----:B------:R-:W-:Y:S02]  /*9a50*/  WARPGROUP.DEPBAR.LE gsb0, 0x0 ;  /* 0x00008000000079c5 */ /* 0x000fe40000010000 */
[----:B------:R-:W-:-:S15]  /*9a60*/  WARPGROUP.ARRIVE ;  /* 0x00000000000079c5 */ /* 0x000fde0000000000 */
[----:B------:R-:W-:-:S05]  /*9a70*/  NOP ;  /* 0x0000000000007918 */ /* 0x000fca0000000000 */
[----:B------:R-:W-:Y:S01]  /*9a80*/  HGMMA.64x256x16.F32 R24, R200, gdesc[UR8].tnspB, R24, gsb0 ;  /* 0x43e00008c8187df0 */ /* 0x000fe20008000818 */
[----:B------:R-:W-:Y:S01]  /*9a90*/  UMOV UR10, UR8 ;  /* 0x00000008000a7c82 */ /* 0x000fe20008000000 */
[----:B------:R-:W-:Y:S01]  /*9aa0*/  UMOV UR11, 0x40000040 ;  /* 0x40000040000b7882 */ /* 0x000fe20000000000 */
[----:B------:R-:W-:Y:S02]  /*9ab0*/  WARPGROUP.DEPBAR.LE gsb0, 0x0 ;  /* 0x00008000000079c5 */ /* 0x000fe40000010000 */
[----:B------:R-:W-:-:S15]  /*9ac0*/  WARPGROUP.ARRIVE ;  /* 0x00000000000079c5 */ /* 0x000fde0000000000 */
[----:B------:R-:W-:-:S08]  /*9ad0*/  NOP ;  /* 0x0000000000007918 */ /* 0x000fd00000000000 */
[----:B------:R-:W-:Y:S03]  /*9ae0*/  HGMMA.64x256x16.F32 R24, R196, gdesc[UR8].tnspB, R24, gsb0 ;  /* 0x43e00008c4187df0 */ /* 0x000fe60008000818 */
[----:B------:R-:W-:Y:S02]  /*9af0*/  WARPGROUP.DEPBAR.LE gsb0, 0x0 ;  /* 0x00008000000079c5 */ /* 0x000fe40000010000 */
[----:B------:R-:W-:-:S15]  /*9b00*/  WARPGROUP.ARRIVE ;  /* 0x00000000000079c5 */ /* 0x000fde0000000000 */
[----:B------:R-:W-:-:S08]  /*9b10*/  NOP ;  /* 0x0000000000007918 */ /* 0x000fd00000000000 */
[----:B------:R-:W-:Y:S03]  /*9b20*/  HGMMA.64x256x16.F32 R24, R192, gdesc[UR4].tnspB, R24, gsb0 ;  /* 0x43e00004c0187df0 */ /* 0x000fe60008000818 */
[----:B------:R-:W-:Y:S02]  /*9b30*/  WARPGROUP.DEPBAR.LE gsb0, 0x0 ;  /* 0x00008000000079c5 */ /* 0x000fe40000010000 */
[----:B0-23--:R-:W-:Y:S05]  /*9b40*/  @!P0 BRA `(.L_x_30) ;  /* 0x0000000000048947 */ /* 0x00dfea0003800000 */
[----:B------:R-:W-:Y:S01]  /*9b50*/  BPT.TRAP 0x1 ;  /* 0x000000040000795c */ /* 0x000fe20000300000 */
.L_x_30:
[----:B------:R-:W0:Y:S01]  /*9b60*/  S2UR UR5, SR_SWINHI ;  /* 0x00000000000579c3 */ /* 0x000e220000002f00 */
        /* <DEDUP_REMOVED lines=23> */
[----:B------:R-:W-:Y:S01]  /*9ce0*/  UMOV UR6, UR4 ;  /* 0x0000000400067c82 */ /* 0x000fe20008000000 */
[----:B0-----:R-:W-:Y:S01]  /*9cf0*/  UMOV UR7, UR5 ;  /* 0x0000000500077c82 */ /* 0x001fe20008000000 */
[----:B------:R-:W-:Y:S01]  /*9d00*/  FMUL.FTZ R43, R43, R5 ;  /* 0x000000052b2b7220 */ /* 0x000fe20000410000 */
[----:B------:R-:W-:-:S02]  /*9d10*/  IMAD.U32 R160, RZ, RZ, UR6 ;  /* 0x00000006ffa07e24 */ /* 0x000fc4000f8e00ff */
[-C--:B------:R-:W-:Y:S01]  /*9d20*/  FMUL.FTZ R42, R42, R5.reuse ;  /* 0x000000052a2a7220 */ /* 0x080fe20000410000 */
[----:B------:R-:W-:Y:S02]  /*9d30*/  IMAD.U32 R161, RZ, RZ, UR7 ;  /* 0x00000007ffa17e24 */ /* 0x000fe4000f8e00ff */
[-C--:B------:R-:W-:Y:S01]  /*9d40*/  FMUL.FTZ R47, R47, R5.reuse ;  /* 0x000000052f2f7220 */ /* 0x080fe20000410000 */
[-C--:B------:R-:W-:Y:S01]  /*9d50*/  FMUL.FTZ R46, R46, R5.reuse ;  /* 0x000000052e2e7220 */ /* 0x080fe20000410000 */
[----:B------:R-:W-:Y:S01]  /*9d60*/  FMUL.FTZ R51, R51, R5 ;  /* 0x0000000533337220 */ /* 0x000fe20000410000 */
[----:B------:R-:W-:-:S04]  /*9d70*/  IMAD.WIDE R20, R224, 0x2, R160 ;  /* 0x00000002e0147825 */ /* 0x000fc800078e02a0 */
[-C--:B------:R-:W-:Y:S01]  /*9d80*/  FMUL.FTZ R50, R50, R5.reuse ;  /* 0x0000000532327220 */ /* 0x080fe20000410000 */
[-C--:B------:R-:W-:Y:S01]  /*9d90*/  FMUL.FTZ R55, R55, R5.reuse ;  /* 0x0000000537377220 */ /* 0x080fe20000410000 */
[-C--:B------:R-:W-:Y:S01]  /*9da0*/  FMUL.FTZ R54, R54, R5.reuse ;  /* 0x0000000536367220 */ /* 0x080fe20000410000 */
[-C--:B------:R-:W-:Y:S01]  /*9db0*/  FMUL.FTZ R59, R59, R5.reuse ;  /* 0x000000053b3b7220 */ /* 0x080fe20000410000 */
[----:B------:R-:W-:Y:S01]  /*9dc0*/  IADD3 R9, P3, R20, 0xc060, RZ ;  /* 0x0000c06014097810 */ /* 0x000fe20007f7e0ff */
[-C--:B------:R-:W-:Y:S01]  /*9dd0*/  FMUL.FTZ R58, R58, R5.reuse ;  /* 0x000000053a3a7220 */ /* 0x080fe20000410000 */
[-C--:B------:R-:W-:Y:S01]  /*9de0*/  FMUL.FTZ R63, R63, R5.reuse ;  /* 0x000000053f3f7220 */ /* 0x080fe20000410000 */
[-C--:B------:R-:W-:Y:S01]  /*9df0*/  FMUL.FTZ R62, R62, R5.reuse ;  /* 0x000000053e3e7220 */ /* 0x080fe20000410000 */
[----:B------:R-:W-:Y:S01]  /*9e00*/  LOP3.LUT R4, R9, 0x380, RZ, 0xc0, !PT ;  /* 0x0000038009047812 */ /* 0x000fe200078ec0ff */
        /* <DEDUP_REMOVED lines=41> */
[----:B------:R-:W-:Y:S01]  /*a0a0*/  LEA R7, R218, R19, 0x6 ;  /* 0x00000013da077211 */ /* 0x000fe200078e30ff */
[-C--:B------:R-:W-:Y:S01]  /*a0b0*/  FMUL.FTZ R169, R146, R5.reuse ;  /* 0x0000000592a97220 */ /* 0x080fe20000410000 */
[-C--:B------:R-:W-:Y:S01]  /*a0c0*/  FMUL.FTZ R170, R151, R5.reuse ;  /* 0x0000000597aa7220 */ /* 0x080fe20000410000 */
[----:B------:R-:W-:Y:S01]  /*a0d0*/  FMUL.FTZ R172, R150, R5 ;  /* 0x0000000596ac7220 */ /* 0x000fe20000410000 */
[-C--:B------:R-:W-:Y:S01]  /*a0e0*/  FMUL.FTZ R195, R61, R6.reuse ;  /* 0x000000063dc37220 */ /* 0x080fe20000410000 */
[-C--:B------:R-:W-:Y:S01]  /*a0f0*/  FMUL.FTZ R194, R65, R6.reuse ;  /* 0x0000000641c27220 */ /* 0x080fe20000410000 */
[----:B------:R-:W-:Y:S01]  /*a100*/  FMUL.FTZ R193, R69, R6 ;  /* 0x0000000645c17220 */ /* 0x000fe20000410000 */
[----:B------:R-:W-:Y:S01]  /*a110*/  SHF.R.U64 R4, R4, 0x3, RZ ;  /* 0x0000000304047819 */ /* 0x000fe200000012ff */
[----:B------:R-:W-:Y:S01]  /*a120*/  IMAD.X R5, RZ, RZ, R21, P3 ;  /* 0x000000ffff057224 */ /* 0x000fe200018e0615 */
[C---:B------:R-:W-:Y:S01]  /*a130*/  IADD3 R107, P4, R20.reuse, 0xc040, RZ ;  /* 0x0000c040146b7810 */ /* 0x040fe20007f9e0ff */
[----:B------:R-:W-:Y:S01]  /*a140*/  IMAD.WIDE R160, R7, 0x2, R160 ;  /* 0x0000000207a07825 */ /* 0x000fe200078e02a0 */
[----:B------:R-:W-:-:S03]  /*a150*/  IADD3 R73, P5, R20, 0xc020, RZ ;  /* 0x0000c02014497810 */ /* 0x000fc60007fbe0ff */
[-C--:B------:R-:W-:Y:S01]  /*a160*/  FMUL.FTZ R171, R32, R6.reuse ;  /* 0x0000000620ab7220 */ /* 0x080fe20000410000 */
[C---:B------:R-:W-:Y:S01]  /*a170*/  IADD3 R33, P1, R20.reuse, 0x20, RZ ;  /* 0x0000002014217810 */ /* 0x040fe20007f3e0ff */
[-C--:B------:R-:W-:Y:S01]  /*a180*/  FMUL.FTZ R197, R53, R6.reuse ;  /* 0x0000000635c57220 */ /* 0x080fe20000410000 */
[----:B------:R-:W-:Y:S01]  /*a190*/  IADD3 R64, P2, R20, 0x8040, RZ ;  /* 0x0000804014407810 */ /* 0x000fe20007f5e0ff */
[-C--:B------:R-:W-:Y:S01]  /*a1a0*/  FMUL.FTZ R181, R52, R6.reuse ;  /* 0x0000000634b57220 */ /* 0x080fe20000410000 */
[C---:B------:R-:W-:Y:S01]  /*a1b0*/  IADD3 R69, P6, R20.reuse, 0xc000, RZ ;  /* 0x0000c00014457810 */ /* 0x040fe20007fde0ff */
[-C--:B------:R-:W-:Y:S01]  /*a1c0*/  FMUL.FTZ R196, R57, R6.reuse ;  /* 0x0000000639c47220 */ /* 0x080fe20000410000 */
[----:B------:R-:W-:Y:S01]  /*a1d0*/  IADD3 R65, P0, R20, 0x8060, RZ ;  /* 0x0000806014417810 */ /* 0x000fe20007f1e0ff */
[-C--:B------:R-:W-:Y:S01]  /*a1e0*/  FMUL.FTZ R179, R60, R6.reuse ;  /* 0x000000063cb37220 */ /* 0x080fe20000410000 */
[C---:B------:R-:W-:Y:S01]  /*a1f0*/  IADD3 R61, P3, R20.reuse, 0x8020, RZ ;  /* 0x00008020143d7810 */ /* 0x040fe20007f7e0ff */
[--C-:B------:R-:W-:Y:S01]  /*a200*/  IMAD.X R7, RZ, RZ, R21.reuse, P4 ;  /* 0x000000ffff077224 */ /* 0x100fe200020e0615 */
[----:B------:R-:W-:Y:S01]  /*a210*/  LOP3.LUT R131, R20, 0x380, RZ, 0xc0, !PT ;  /* 0x0000038014837812 */ /* 0x000fe200078ec0ff */
[--C-:B------:R-:W-:Y:S01]  /*a220*/  IMAD.X R15, RZ, RZ, R21.reuse, P1 ;  /* 0x000000ffff0f7224 */ /* 0x100fe200008e0615 */
[----:B------:R-:W-:Y:S01]  /*a230*/  LOP3.LUT R4, R4, R9, RZ, 0x3c, !PT ;  /* 0x0000000904047212 */ /* 0x000fe200078e3cff */
[--C-:B------:R-:W-:Y:S01]  /*a240*/  IMAD.X R9, RZ, RZ, R21.reuse, P5 ;  /* 0x000000ffff097224 */ /* 0x100fe200028e0615 */
[-C--:B------:R-:W-:Y:S01]  /*a250*/  IADD3.X R11, RZ, R21.reuse, RZ, P6, !PT ;  /* 0x00000015ff0b7210 */ /* 0x080fe200037fe4ff */
[--C-:B------:R-:W-:Y:S01]  /*a260*/  IMAD.X R135, RZ, RZ, R21.reuse, P2 ;  /* 0x000000ffff877224 */ /* 0x100fe200010e0615 */
[-C--:B------:R-:W-:Y:S01]  /*a270*/  IADD3.X R139, RZ, R21.reuse, RZ, P3, !PT ;  /* 0x00000015ff8b7210 */ /* 0x080fe20001ffe4ff */
[----:B------:R-:W-:Y:S01]  /*a280*/  FMUL.FTZ R180, R56, R6 ;  /* 0x0000000638b47220 */ /* 0x000fe20000410000 */
[C---:B------:R-:W-:Y:S01]  /*a290*/  IADD3 R60, P4, R20.reuse, 0x8000, RZ ;  /* 0x00008000143c7810 */ /* 0x040fe20007f9e0ff */
[--C-:B------:R-:W-:Y:S01]  /*a2a0*/  IMAD.X R13, RZ, RZ, R21.reuse, P0 ;  /* 0x000000ffff0d7224 */ /* 0x100fe200000e0615 */
[C---:B------:R-:W-:Y:S01]  /*a2b0*/  IADD3 R57, P5, R20.reuse, 0x4060, RZ ;  /* 0x0000406014397810 */ /* 0x040fe20007fbe0ff */
[----:B------:R-:W-:Y:S01]  /*a2c0*/  ULDC UR10, c[0x0][0xc44] ;  /* 0x00031100000a7ab9 */ /* 0x000fe20000000800 */
[C---:B------:R-:W-:Y:S01]  /*a2d0*/  IADD3 R53, P6, R20.reuse, 0x40, RZ ;  /* 0x0000004014357810 */ /* 0x040fe20007fde0ff */
[--C-:B------:R-:W-:Y:S01]  /*a2e0*/  IMAD.X R143, RZ, RZ, R21.reuse, P4 ;  /* 0x000000ffff8f7224 */ /* 0x100fe200020e0615 */
[C---:B------:R-:W-:Y:S01]  /*a2f0*/  IADD3 R52, P1, R20.reuse, 0x4020, RZ ;  /* 0x0000402014347810 */ /* 0x040fe20007f3e0ff */
[--C-:B------:R-:W-:Y:S01]  /*a300*/  IMAD.X R147, RZ, RZ, R21.reuse, P5 ;  /* 0x000000ffff937224 */ /* 0x100fe200028e0615 */
[C---:B------:R-:W-:Y:S01]  /*a310*/  IADD3 R32, P2, R20.reuse, 0x4000, RZ ;  /* 0x0000400014207810 */ /* 0x040fe20007f5e0ff */
[--C-:B------:R-:W-:Y:S01]  /*a320*/  IMAD.X R151, RZ, RZ, R21.reuse, P6 ;  /* 0x000000ffff977224 */ /* 0x100fe200030e0615 */
[----:B------:R-:W-:Y:S01]  /*a330*/  IADD3 R30, P3, R20, 0x60, RZ ;  /* 0x00000060141e7810 */ /* 0x000fe20007f7e0ff */
[--C-:B------:R-:W-:Y:S01]  /*a340*/  IMAD.X R155, RZ, RZ, R21.reuse, P1 ;  /* 0x000000ffff9b7224 */ /* 0x100fe200008e0615 */
[----:B------:R-:W-:Y:S01]  /*a350*/  SHF.R.U64 R131, R131, 0x3, RZ ;  /* 0x0000000383837819 */ /* 0x000fe200000012ff */
[--C-:B------:R-:W-:Y:S01]  /*a360*/  IMAD.X R157, RZ, RZ, R21.reuse, P2 ;  /* 0x000000ffff9d7224 */ /* 0x100fe200010e0615 */
[----:B------:R-:W-:Y:S01]  /*a370*/  R2UR UR14, R216 ;  /* 0x00000000d80e72ca */ /* 0x000fe200000e0000 */
[----:B------:R-:W-:Y:S01]  /*a380*/  IMAD.X R159, RZ, RZ, R21, P3 ;  /* 0x000000ffff9f7224 */ /* 0x000fe200018e0615 */
[----:B------:R-:W-:Y:S01]  /*a390*/  IADD3 R56, P0, R20, 0x4040, RZ ;  /* 0x0000404014387810 */ /* 0x000fe20007f1e0ff */
[----:B------:R-:W-:Y:S01]  /*a3a0*/  ULDC.64 UR8, c[0x0][0xb90] ;  /* 0x0002e40000087ab9 */ /* 0x000fe20000000a00 */
[----:B------:R-:W-:Y:S01]  /*a3b0*/  LOP3.LUT R130, R131, R20, RZ, 0x3c, !PT ;  /* 0x0000001483827212 */ /* 0x000fe200078e3cff */
[-C--:B------:R-:W-:Y:S01]  /*a3c0*/  FMUL.FTZ R177, R68, R6.reuse ;  /* 0x0000000644b17220 */ /* 0x080fe20000410000 */
[----:B------:R-:W-:Y:S01]  /*a3d0*/  R2UR UR16, R217 ;  /* 0x00000000d91072ca */ /* 0x000fe200000e0000 */
[----:B------:R-:W0:Y:S01]  /*a3e0*/  LDC R198, c[0x0][0xbe8] ;  /* 0x0002fa00ffc67b82 */ /* 0x000e220000000800 */
[-C--:B------:R-:W-:Y:S01]  /*a3f0*/  IADD3.X R153, RZ, R21.reuse, RZ, P0, !PT ;  /* 0x00000015ff997210 */ /* 0x080fe200007fe4ff */
[-C--:B------:R-:W-:Y:S01]  /*a400*/  FMUL.FTZ R25, R25, R6.reuse ;  /* 0x0000000619197220 */ /* 0x080fe20000410000 */
[----:B------:R-:W-:Y:S01]  /*a410*/  MOV R131, R21 ;  /* 0x0000001500837202 */ /* 0x000fe20000000f00 */
[-C--:B------:R-:W-:Y:S01]  /*a420*/  FMUL.FTZ R24, R24, R6.reuse ;  /* 0x0000000618187220 */ /* 0x080fe20000410000 */
[----:B------:R-:W-:Y:S01]  /*a430*/  LOP3.LUT R21, R64, 0x380, RZ, 0xc0, !PT ;  /* 0x0000038040157812 */ /* 0x000fe200078ec0ff */
[----:B------:R-:W-:Y:S01]  /*a440*/  UIADD3 UR5, -UR14, URZ, URZ ;  /* 0x0000003f0e057290 */ /* 0x000fe2000fffe13f */
[----:B------:R-:W-:Y:S01]  /*a450*/  LOP3.LUT R20, R61, 0x380, RZ, 0xc0, !PT ;  /* 0x000003803d147812 */ /* 0x000fe200078ec0ff */
[-C--:B------:R-:W-:Y:S01]  /*a460*/  FMUL.FTZ R29, R29, R6.reuse ;  /* 0x000000061d1d7220 */ /* 0x080fe20000410000 */
[----:B------:R-:W-:Y:S01]  /*a470*/  SHF.R.U64 R21, R21, 0x3, RZ ;  /* 0x0000000315157819 */ /* 0x000fe200000012ff */
[----:B------:R-:W-:Y:S01]  /*a480*/  FMUL.FTZ R28, R28, R6 ;  /* 0x000000061c1c7220 */ /* 0x000fe20000410000 */
[----:B------:R-:W-:Y:S01]  /*a490*/  SHF.R.U64 R20, R20, 0x3, RZ ;  /* 0x0000000314147819 */ /* 0x000fe200000012ff */
[----:B------:R-:W-:Y:S01]  /*a4a0*/  UIMAD UR10, UR10, UR5, UR16 ;  /* 0x000000050a0a72a4 */ /* 0x000fe2000f8e0210 */
[----:B------:R-:W-:Y:S01]  /*a4b0*/  LOP3.LUT R134, R21, R64, RZ, 0x3c, !PT ;  /* 0x0000004015867212 */ /* 0x000fe200078e3cff */
[-C--:B------:R-:W-:Y:S01]  /*a4c0*/  FMUL.FTZ R36, R36, R6.reuse ;  /* 0x0000000624247220 */ /* 0x080fe20000410000 */
[----:B------:R-:W-:Y:S01]  /*a4d0*/  LOP3.LUT R21, R60, 0x380, RZ, 0xc0, !PT ;  /* 0x000003803c157812 */ /* 0x000fe200078ec0ff */
[----:B------:R-:W-:Y:S01]  /*a4e0*/  USHF.R.S32.HI UR11, URZ, 0x1f, UR10 ;  /* 0x0000001f3f0b7899 */ /* 0x000fe2000801140a */
[----:B------:R-:W-:Y:S01]  /*a4f0*/  LOP3.LUT R138, R20, R61, RZ, 0x3c, !PT ;  /* 0x0000003d148a7212 */ /* 0x000fe200078e3cff */
[----:B------:R-:W-:Y:S01]  /*a500*/  UIMAD.WIDE.U32 UR6, UR10, UR8, URZ ;  /* 0x000000080a0672a5 */ /* 0x000fe2000f8e003f */
[----:B------:R-:W-:Y:S01]  /*a510*/  LOP3.LUT R20, R57, 0x380, RZ, 0xc0, !PT ;  /* 0x0000038039147812 */ /* 0x000fe200078ec0ff */
[----:B------:R-:W-:Y:S01]  /*a520*/  UIMAD UR5, UR11, UR8, URZ ;  /* 0x000000080b0572a4 */ /* 0x000fe2000f8e023f */
[----:B------:R-:W-:Y:S01]  /*a530*/  LOP3.LUT R14, R33, 0x380, RZ, 0xc0, !PT ;  /* 0x00000380210e7812 */ /* 0x000fe200078ec0ff */
[----:B------:R-:W-:Y:S01]  /*a540*/  FMUL.FTZ R41, R41, R6 ;  /* 0x0000000629297220 */ /* 0x000fe20000410000 */
[----:B------:R-:W-:Y:S01]  /*a550*/  SHF.R.U64 R21, R21, 0x3, RZ ;  /* 0x0000000315157819 */ /* 0x000fe200000012ff */
[----:B------:R-:W-:Y:S01]  /*a560*/  UIMAD UR5, UR10, UR9, UR5 ;  /* 0x000000090a0572a4 */ /* 0x000fe2000f8e0205 */
[----:B------:R-:W-:Y:S01]  /*a570*/  SHF.R.U64 R20, R20, 0x3, RZ ;  /* 0x0000000314147819 */ /* 0x000fe200000012ff */
[----:B------:R-:W-:Y:S01]  /*a580*/  IMAD.U32 R126, RZ, RZ, UR6 ;  /* 0x00000006ff7e7e24 */ /* 0x000fe2000f8e00ff */
[----:B------:R-:W-:Y:S01]  /*a590*/  SHF.R.U64 R14, R14, 0x3, RZ ;  /* 0x000000030e0e7819 */ /* 0x000fe200000012ff */
[----:B------:R-:W-:Y:S01]  /*a5a0*/  UIADD3 UR6, UR7, UR5, URZ ;  /* 0x0000000507067290 */ /* 0x000fe2000fffe03f */
[----:B------:R-:W-:Y:S01]  /*a5b0*/  LOP3.LUT R142, R21, R60, RZ, 0x3c, !PT ;  /* 0x0000003c158e7212 */ /* 0x000fe200078e3cff */
[----:B------:R-:W-:Y:S01]  /*a5c0*/  UIADD3 UR5, UR12, 0x38860, URZ ;  /* 0x000388600c057890 */ /* 0x000fe2000fffe03f */
[----:B------:R-:W-:Y:S01]  /*a5d0*/  LOP3.LUT R146, R20, R57, RZ, 0x3c, !PT ;  /* 0x0000003914927212 */ /* 0x000fe200078e3cff */
[-C--:B------:R-:W-:Y:S01]  /*a5e0*/  FMUL.FTZ R40, R40, R6.reuse ;  /* 0x0000000628287220 */ /* 0x080fe20000410000 */
[----:B------:R-:W-:Y:S01]  /*a5f0*/  LOP3.LUT R21, R52, 0x380, RZ, 0xc0, !PT ;  /* 0x0000038034157812 */ /* 0x000fe200078ec0ff */
[----:B------:R-:W-:Y:S01]  /*a600*/  UPRMT UR5, UR13, 0x654, UR5 ;  /* 0x000006540d057896 */ /* 0x000fe20008000005 */
[----:B------:R-:W-:Y:S01]  /*a610*/  LOP3.LUT R10, R69, 0x380, RZ, 0xc0, !PT ;  /* 0x00000380450a7812 */ /* 0x000fe200078ec0ff */
[-C--:B------:R-:W-:Y:S01]  /*a620*/  FMUL.FTZ R44, R44, R6.reuse ;  /* 0x000000062c2c7220 */ /* 0x080fe20000410000 */
[----:B------:R-:W-:Y:S01]  /*a630*/  LOP3.LUT R57, R32, 0x380, RZ, 0xc0, !PT ;  /* 0x0000038020397812 */ /* 0x000fe200078ec0ff */
[-C--:B------:R-:W-:Y:S01]  /*a640*/  FMUL.FTZ R49, R49, R6.reuse ;  /* 0x0000000631317220 */ /* 0x080fe20000410000 */
[----:B------:R-:W-:Y:S01]  /*a650*/  LOP3.LUT R14, R14, R33, RZ, 0x3c, !PT ;  /* 0x000000210e0e7212 */ /* 0x000fe200078e3cff */
[-C--:B------:R-:W-:Y:S01]  /*a660*/  FMUL.FTZ R48, R48, R6.reuse ;  /* 0x0000000630307220 */ /* 0x080fe20000410000 */
[----:B------:R-:W-:Y:S01]  /*a670*/  LOP3.LUT R33, R56, 0x380, RZ, 0xc0, !PT ;  /* 0x0000038038217812 */ /* 0x000fe200078ec0ff */
[-C--:B------:R-:W-:Y:S01]  /*a680*/  FMUL.FTZ R176, R72, R6.reuse ;  /* 0x0000000648b07220 */ /* 0x080fe20000410000 */
[----:B------:R-:W-:Y:S01]  /*a690*/  SHF.R.U64 R21, R21, 0x3, RZ ;  /* 0x0000000315157819 */ /* 0x000fe200000012ff */
[----:B------:R-:W-:Y:S01]  /*a6a0*/  SYNCS.ARRIVE.TRANS64.RED.A1T0 RZ, [UR5], RZ ;  /* 0x000000ffffff79a7 */ /* 0x000fe20008100405 */
[----:B------:R-:W-:Y:S01]  /*a6b0*/  SHF.R.U64 R10, R10, 0x3, RZ ;  /* 0x000000030a0a7819 */ /* 0x000fe200000012ff */
[-C--:B------:R-:W-:Y:S01]  /*a6c0*/  FMUL.FTZ R76, R76, R6.reuse ;  /* 0x000000064c4c7220 */ /* 0x080fe20000410000 */
[----:B------:R-:W-:Y:S01]  /*a6d0*/  SHF.R.U64 R57, R57, 0x3, RZ ;  /* 0x0000000339397819 */ /* 0x000fe200000012ff */
[-C--:B------:R-:W-:Y:S01]  /*a6e0*/  FMUL.FTZ R81, R81, R6.reuse ;  /* 0x0000000651517220 */ /* 0x080fe20000410000 */
[----:B------:R-:W-:Y:S01]  /*a6f0*/  LOP3.LUT R20, R53, 0x380, RZ, 0xc0, !PT ;  /* 0x0000038035147812 */ /* 0x000fe200078ec0ff */
[-C--:B------:R-:W-:Y:S01]  /*a700*/  FMUL.FTZ R80, R80, R6.reuse ;  /* 0x0000000650507220 */ /* 0x080fe20000410000 */
[----:B------:R-:W-:Y:S01]  /*a710*/  SHF.R.U64 R33, R33, 0x3, RZ ;  /* 0x0000000321217819 */ /* 0x000fe200000012ff */
[----:B------:R-:W-:Y:S01]  /*a720*/  FMUL.FTZ R84, R84, R6 ;  /* 0x0000000654547220 */ /* 0x000fe20000410000 */
[----:B------:R-:W-:Y:S01]  /*a730*/  LOP3.LUT R154, R21, R52, RZ, 0x3c, !PT ;  /* 0x00000034159a7212 */ /* 0x000fe200078e3cff */
[-C--:B------:R-:W-:Y:S01]  /*a740*/  FMUL.FTZ R89, R89, R6.reuse ;  /* 0x0000000659597220 */ /* 0x080fe20000410000 */
[----:B------:R-:W-:Y:S01]  /*a750*/  LOP3.LUT R10, R10, R69, RZ, 0x3c, !PT ;  /* 0x000000450a0a7212 */ /* 0x000fe200078e3cff */
[-C--:B------:R-:W-:Y:S01]  /*a760*/  FMUL.FTZ R88, R88, R6.reuse ;  /* 0x0000000658587220 */ /* 0x080fe20000410000 */
[----:B------:R-:W-:Y:S01]  /*a770*/  IADD3 R52, P3, R160, 0x1000, RZ ;  /* 0x00001000a0347810 */ /* 0x000fe20007f7e0ff */
[----:B------:R-:W-:Y:S01]  /*a780*/  FMUL.FTZ R92, R92, R6 ;  /* 0x000000065c5c7220 */ /* 0x000fe20000410000 */
[----:B------:R-:W-:Y:S01]  /*a790*/  LOP3.LUT R156, R57, R32, RZ, 0x3c, !PT ;  /* 0x00000020399c7212 */ /* 0x000fe200078e3cff */
[-C--:B------:R-:W-:Y:S01]  /*a7a0*/  FMUL.FTZ R97, R97, R6.reuse ;  /* 0x0000000661617220 */ /* 0x080fe20000410000 */
[----:B------:R-:W-:Y:S01]  /*a7b0*/  IADD3 R57, P6, R160, 0x4000, RZ ;  /* 0x00004000a0397810 */ /* 0x000fe20007fde0ff */
[-C--:B------:R-:W-:Y:S01]  /*a7c0*/  FMUL.FTZ R96, R96, R6.reuse ;  /* 0x0000000660607220 */ /* 0x080fe20000410000 */
[----:B------:R-:W-:Y:S01]  /*a7d0*/  IADD3 R69, P2, R160, 0x7000, RZ ;  /* 0x00007000a0457810 */ /* 0x000fe20007f5e0ff */
[-C--:B------:R-:W-:Y:S01]  /*a7e0*/  FMUL.FTZ R100, R100, R6.reuse ;  /* 0x0000000664647220 */ /* 0x080fe20000410000 */
[----:B------:R-:W-:Y:S01]  /*a7f0*/  SHF.R.U64 R20, R20, 0x3, RZ ;  /* 0x0000000314147819 */ /* 0x000fe200000012ff */
[----:B------:R-:W-:Y:S01]  /*a800*/  FMUL.FTZ R104, R104, R6 ;  /* 0x0000000668687220 */ /* 0x000fe20000410000 */
[----:B------:R-:W-:Y:S01]  /*a810*/  LOP3.LUT R152, R33, R56, RZ, 0x3c, !PT ;  /* 0x0000003821987212 */ /* 0x000fe200078e3cff */
[-C--:B------:R-:W-:Y:S01]  /*a820*/  FMUL.FTZ R108, R108, R6.reuse ;  /* 0x000000066c6c7220 */ /* 0x080fe20000410000 */
[----:B------:R-:W-:Y:S01]  /*a830*/  IADD3 R33, P4, R160, 0x2000, RZ ;  /* 0x00002000a0217810 */ /* 0x000fe20007f9e0ff */
[-C--:B------:R-:W-:Y:S01]  /*a840*/  FMUL.FTZ R112, R112, R6.reuse ;  /* 0x0000000670707220 */ /* 0x080fe20000410000 */
[----:B------:R-:W-:Y:S01]  /*a850*/  LOP3.LUT R21, R52, 0x380, RZ, 0xc0, !PT ;  /* 0x0000038034157812 */ /* 0x000fe200078ec0ff */
[-C--:B------:R-:W-:Y:S01]  /*a860*/  FMUL.FTZ R116, R116, R6.reuse ;  /* 0x0000000674747220 */ /* 0x080fe20000410000 */
        /* <DEDUP_REMOVED lines=9> */
[-C--:B------:R-:W-:Y:S01]  /*a900*/  FMUL.FTZ R133, R133, R6.reuse ;  /* 0x0000000685857220 */ /* 0x080fe20000410000 */
[----:B------:R-:W-:Y:S01]  /*a910*/  SHF.R.U64 R56, R56, 0x3, RZ ;  /* 0x0000000338387819 */ /* 0x000fe200000012ff */
[-C--:B------:R-:W-:Y:S01]  /*a920*/  FMUL.FTZ R132, R132, R6.reuse ;  /* 0x0000000684847220 */ /* 0x080fe20000410000 */
[----:B------:R-:W-:Y:S01]  /*a930*/  SHF.R.U64 R68, R68, 0x3, RZ ;  /* 0x0000000344447819 */ /* 0x000fe200000012ff */
[-C--:B------:R-:W-:Y:S01]  /*a940*/  FMUL.FTZ R137, R137, R6.reuse ;  /* 0x0000000689897220 */ /* 0x080fe20000410000 */
[----:B------:R-:W-:Y:S01]  /*a950*/  SHF.R.U64 R32, R20, 0x3, RZ ;  /* 0x0000000314207819 */ /* 0x000fe200000012ff */
[----:B------:R-:W-:Y:S01]  /*a960*/  FMUL.FTZ R136, R136, R6 ;  /* 0x0000000688887220 */ /* 0x000fe20000410000 */
[----:B------:R-:W-:Y:S01]  /*a970*/  LOP3.LUT R20, R21, R52, RZ, 0x3c, !PT ;  /* 0x0000003415147212 */ /* 0x000fe200078e3cff */
[-C--:B------:R-:W-:Y:S01]  /*a980*/  FMUL.FTZ R141, R141, R6.reuse ;  /* 0x000000068d8d7220 */ /* 0x080fe20000410000 */
[----:B------:R-:W-:Y:S01]  /*a990*/  LOP3.LUT R56, R56, R57, RZ, 0x3c, !PT ;  /* 0x0000003938387212 */ /* 0x000fe200078e3cff */
[-C--:B------:R-:W-:Y:S01]  /*a9a0*/  FMUL.FTZ R140, R140, R6.reuse ;  /* 0x000000068c8c7220 */ /* 0x080fe20000410000 */
[----:B------:R-:W-:Y:S01]  /*a9b0*/  IADD3.X R21, RZ, R161, RZ, P3, !PT ;  /* 0x000000a1ff157210 */ /* 0x000fe20001ffe4ff */
[-C--:B------:R-:W-:Y:S01]  /*a9c0*/  FMUL.FTZ R145, R145, R6.reuse ;  /* 0x0000000691917220 */ /* 0x080fe20000410000 */
[----:B------:R-:W-:Y:S01]  /*a9d0*/  LOP3.LUT R68, R68, R69, RZ, 0x3c, !PT ;  /* 0x0000004544447212 */ /* 0x000fe200078e3cff */
[--C-:B------:R-:W-:Y:S01]  /*a9e0*/  IMAD.X R69, RZ, RZ, R161.reuse, P2 ;  /* 0x000000ffff457224 */ /* 0x100fe200010e06a1 */
[----:B------:R-:W-:Y:S01]  /*a9f0*/  IADD3 R57, P3, R160, 0x8000, RZ ;  /* 0x00008000a0397810 */ /* 0x000fe20007f7e0ff */
[-C--:B------:R-:W-:Y:S01]  /*aa00*/  FMUL.FTZ R144, R144, R6.reuse ;  /* 0x0000000690907220 */ /* 0x080fe20000410000 */
[----:B------:R-:W-:Y:S01]  /*aa10*/  IADD3 R123, P2, R160, 0xe000, RZ ;  /* 0x0000e000a07b7810 */ /* 0x000fe20007f5e0ff */
[----:B------:R-:W-:Y:S01]  /*aa20*/  FMUL.FTZ R149, R149, R6 ;  /* 0x0000000695957220 */ /* 0x000fe20000410000 */
[----:B------:R-:W-:Y:S01]  /*aa30*/  F2FP.F16.F32.PACK_AB R24, R25, R24 ;  /* 0x000000181918723e */ /* 0x000fe200000000ff */
[----:B------:R-:W-:Y:S01]  /*aa40*/  FMUL.FTZ R148, R148, R6 ;  /* 0x0000000694947220 */ /* 0x000fe20000410000 */
[----:B------:R-:W-:Y:S01]  /*aa50*/  F2FP.F16.F32.PACK_AB R25, R27, R26 ;  /* 0x0000001a1b19723e */ /* 0x000fe200000000ff */
[----:B------:R-:W-:Y:S01]  /*aa60*/  USHF.R.S32.HI UR12, URZ, 0x1f, UR14 ;  /* 0x0000001f3f0c7899 */ /* 0x000fe2000801140e */
[----:B------:R-:W-:Y:S01]  /*aa70*/  F2FP.F16.F32.PACK_AB R27, R31, R17 ;  /* 0x000000111f1b723e */ /* 0x000fe200000000ff */
[--C-:B------:R-:W-:Y:S01]  /*aa80*/  IMAD.X R31, RZ, RZ, R161.reuse, P3 ;  /* 0x000000ffff1f7224 */ /* 0x100fe200018e06a1 */
[----:B------:R-:W-:Y:S01]  /*aa90*/  LOP3.LUT R122, R123, 0x380, RZ, 0xc0, !PT ;  /* 0x000003807b7a7812 */ /* 0x000fe200078ec0ff */
[----:B------:R-:W-:Y:S01]  /*aaa0*/  IMAD.U32 R127, RZ, RZ, UR7 ;  /* 0x00000007ff7f7e24 */ /* 0x000fe2000f8e00ff */
[----:B------:R-:W-:Y:S01]  /*aab0*/  MOV R199, R130 ;  /* 0x0000008200c77202 */ /* 0x000fe20000000f00 */
[----:B------:R-:W-:Y:S01]  /*aac0*/  IMAD.U32 R127, RZ, RZ, UR6 ;  /* 0x00000006ff7f7e24 */ /* 0x000fe2000f8e00ff */
[----:B------:R-:W-:Y:S01]  /*aad0*/  IADD3 R130, P3, R160, 0xf000, RZ ;  /* 0x0000f000a0827810 */ /* 0x000fe20007f7e0ff */
[----:B------:R-:W-:Y:S01]  /*aae0*/  ULDC.64 UR6, c[0x0][0xb88] ;  /* 0x0002e20000067ab9 */ /* 0x000fe20000000a00 */
[----:B------:R-:W-:Y:S01]  /*aaf0*/  SHF.R.U64 R122, R122, 0x3, RZ ;  /* 0x000000037a7a7819 */ /* 0x000fe200000012ff */
[----:B------:R-:W-:Y:S01]  /*ab00*/  ULDC UR5, c[0x0][0xa88] ;  /* 0x0002a20000057ab9 */ /* 0x000fe20000000800 */
[----:B------:R-:W-:Y:S01]  /*ab10*/  LOP3.LUT R17, R130, 0x380, RZ, 0xc0, !PT ;  /* 0x0000038082117812 */ /* 0x000fe200078ec0ff */
[--C-:B------:R-:W-:Y:S01]  /*ab20*/  IMAD.X R131, RZ, RZ, R161.reuse, P3 ;  /* 0x000000ffff837224 */ /* 0x100fe200018e06a1 */
[----:B------:R-:W-:Y:S01]  /*ab30*/  LOP3.LUT R122, R122, R123, RZ, 0x3c, !PT ;  /* 0x0000007b7a7a7212 */ /* 0x000fe200078e3cff */
[----:B------:R-:W-:Y:S01]  /*ab40*/  IMAD.X R123, RZ, RZ, R161, P2 ;  /* 0x000000ffff7b7224 */ /* 0x000fe200010e06a1 */
[----:B------:R-:W-:Y:S01]  /*ab50*/  LOP3.LUT R8, R73, 0x380, RZ, 0xc0, !PT ;  /* 0x0000038049087812 */ /* 0x000fe200078ec0ff */
[----:B------:R-:W-:Y:S01]  /*ab60*/  ULDC.64 UR8, c[0x0][0xae8] ;  /* 0x0002ba0000087ab9 */ /* 0x000fe20000000a00 */
[----:B------:R-:W-:-:S02]  /*ab70*/  SHF.R.U64 R17, R17, 0x3, RZ ;  /* 0x0000000311117819 */ /* 0x000fc400000012ff */
[----:B0-----:R-:W-:Y:S02]  /*ab80*/  ISETP.NE.AND P2, PT, R198, 0x1, PT ;  /* 0x00000001c600780c */ /* 0x001fe40003f45270 */
[----:B------:R-:W-:Y:S02]  /*ab90*/  SHF.R.U64 R8, R8, 0x3, RZ ;  /* 0x0000000308087819 */ /* 0x000fe400000012ff */
[----:B------:R-:W-:Y:S02]  /*aba0*/  LOP3.LUT R130, R17, R130, RZ, 0x3c, !PT ;  /* 0x0000008211827212 */ /* 0x000fe400078e3cff */
[----:B------:R-:W-:Y:S02]  /*abb0*/  MOV R17, R4 ;  /* 0x0000000400117202 */ /* 0x000fe40000000f00 */
[----:B------:R-:W0:Y:S01]  /*abc0*/  LDC R4, c[0x0][0xc38] ;  /* 0x00030e00ff047b82 */ /* 0x000e220000000800 */
[----:B------:R-:W-:-:S07]  /*abd0*/  F2FP.F16.F32.PACK_AB R26, R29, R28 ;  /* 0x0000001c1d1a723e */ /* 0x000fce00000000ff */
[----:B------:R-:W-:Y:S01]  /*abe0*/  BAR.SYNC.DEFER_BLOCKING 0x1, 0x100 ;  /* 0x0044000000007b1d */ /* 0x000fe20000010000 */
[----:B------:R-:W-:Y:S02]  /*abf0*/  LOP3.LUT R8, R8, R73, RZ, 0x3c, !PT ;  /* 0x0000004908087212 */ /* 0x000fe400078e3cff */
[----:B------:R-:W-:Y:S02]  /*ac00*/  LOP3.LUT R12, R65, 0x380, RZ, 0xc0, !PT ;  /* 0x00000380410c7812 */ /* 0x000fe400078ec0ff */
[----:B------:R-:W-:Y:S02]  /*ac10*/  LOP3.LUT R53, R30, 0x380, RZ, 0xc0, !PT ;  /* 0x000003801e357812 */ /* 0x000fe400078ec0ff */
[----:B------:R-:W-:Y:S02]  /*ac20*/  SHF.R.U64 R12, R12, 0x3, RZ ;  /* 0x000000030c0c7819 */ /* 0x000fe400000012ff */
[----:B------:R-:W-:Y:S02]  /*ac30*/  SHF.R.U64 R53, R53, 0x3, RZ ;  /* 0x0000000335357819 */ /* 0x000fe400000012ff */
[----:B------:R-:W-:-:S02]  /*ac40*/  R2UR UR15, R215 ;  /* 0x00000000d70f72ca */ /* 0x000fc400000e0000 */
[----:B------:R-:W-:Y:S02]  /*ac50*/  LOP3.LUT R12, R12, R65, RZ, 0x3c, !PT ;  /* 0x000000410c0c7212 */ /* 0x000fe400078e3cff */
[----:B------:R-:W-:Y:S02]  /*ac60*/  LOP3.LUT R158, R53, R30, RZ, 0x3c, !PT ;  /* 0x0000001e359e7212 */ /* 0x000fe400078e3cff */
[C---:B------:R-:W-:Y:S02]  /*ac70*/  IADD3 R53, P5, R160.reuse, 0x3000, RZ ;  /* 0x00003000a0357810 */ /* 0x040fe40007fbe0ff */
[C---:B------:R-:W-:Y:S02]  /*ac80*/  IADD3 R61, P0, R160.reuse, 0x5000, RZ ;  /* 0x00005000a03d7810 */ /* 0x040fe40007f1e0ff */
[----:B------:R-:W-:Y:S02]  /*ac90*/  IADD3 R65, P1, R160, 0x6000, RZ ;  /* 0x00006000a0417810 */ /* 0x000fe40007f3e0ff */
[----:B------:R-:W-:Y:S01]  /*aca0*/  MOV R134, R134 ;  /* 0x0000008600867202 */ /* 0x000fe20000000f00 */
[----:B------:R1:W-:Y:S01]  /*acb0*/  STSM.16.M88.4 [R199], R24 ;  /* 0x00000018c7007844 */ /* 0x0003e20000000200 */
[----:B------:R-:W-:-:S02]  /*acc0*/  LOP3.LUT R52, R53, 0x380, RZ, 0xc0, !PT ;  /* 0x0000038035347812 */ /* 0x000fc400078ec0ff */
[----:B------:R-:W-:Y:S02]  /*acd0*/  LOP3.LUT R60, R61, 0x380, RZ, 0xc0, !PT ;  /* 0x000003803d3c7812 */ /* 0x000fe400078ec0ff */
[----:B------:R-:W-:Y:S02]  /*ace0*/  LOP3.LUT R64, R65, 0x380, RZ, 0xc0, !PT ;  /* 0x0000038041407812 */ /* 0x000fe400078ec0ff */
[----:B------:R-:W-:Y:S02]  /*acf0*/  LOP3.LUT R30, R57, 0x380, RZ, 0xc0, !PT ;  /* 0x00000380391e7812 */ /* 0x000fe400078ec0ff */
[----:B------:R-:W-:Y:S02]  /*ad00*/  IADD3 R135, RZ, -UR16, RZ ;  /* 0x80000010ff877c10 */ /* 0x000fe4000fffe0ff */
[----:B------:R-:W-:Y:S02]  /*ad10*/  LOP3.LUT R6, R107, 0x380, RZ, 0xc0, !PT ;  /* 0x000003806b067812 */ /* 0x000fe400078ec0ff */
[----:B------:R-:W-:Y:S01]  /*ad20*/  SHF.R.U64 R52, R52, 0x3, RZ ;  /* 0x0000000334347819 */ /* 0x000fe200000012ff */
[----:B0-----:R-:W-:Y:S01]  /*ad30*/  IMAD R135, R4, R135, UR15 ;  /* 0x0000000f04877e24 */ /* 0x001fe2000f8e0287 */
[----:B------:R-:W-:Y:S01]  /*ad40*/  SHF.R.U64 R60, R60, 0x3, RZ ;  /* 0x000000033c3c7819 */ /* 0x000fe200000012ff */
[----:B-1----:R-:W0:Y:S01]  /*ad50*/  LDC.64 R24, c[0x0][0xb98] ;  /* 0x0002e600ff187b82 */ /* 0x002e220000000a00 */
[----:B------:R-:W-:-:S02]  /*ad60*/  MOV R27, R8 ;  /* 0x00000008001b7202 */ /* 0x000fc40000000f00 */
[----:B------:R-:W-:Y:S02]  /*ad70*/  SHF.R.U64 R64, R64, 0x3, RZ ;  /* 0x0000000340407819 */ /* 0x000fe400000012ff */
[----:B------:R-:W-:Y:S02]  /*ad80*/  SHF.R.U64 R30, R30, 0x3, RZ ;  /* 0x000000031e1e7819 */ /* 0x000fe400000012ff */
[----:B------:R-:W-:Y:S01]  /*ad90*/  SHF.R.U64 R6, R6, 0x3, RZ ;  /* 0x0000000306067819 */ /* 0x000fe200000012ff */
[----:B------:R-:W1:Y:S01]  /*ada0*/  @P2 LDC R8, c[0x0][0xbec] ;  /* 0x0002fb00ff082b82 */ /* 0x000e620000000800 */
[----:B------:R-:W-:Y:S02]  /*adb0*/  F2FP.F16.F32.PACK_AB R40, R41, R40 ;  /* 0x000000282928723e */ /* 0x000fe400000000ff */
[----:B------:R-:W-:Y:S02]  /*adc0*/  F2FP.F16.F32.PACK_AB R41, R43, R42 ;  /* 0x0000002a2b29723e */ /* 0x000fe400000000ff */
[----:B------:R-:W-:Y:S01]  /*add0*/  LOP3.LUT R32, R32, R33, RZ, 0x3c, !PT ;  /* 0x0000002120207212 */ /* 0x000fe200078e3cff */
[--C-:B------:R-:W-:Y:S01]  /*ade0*/  IMAD.X R33, RZ, RZ, R161.reuse, P4 ;  /* 0x000000ffff217224 */ /* 0x100fe200020e06a1 */
[----:B------:R-:W-:Y:S01]  /*adf0*/  LOP3.LUT R52, R52, R53, RZ, 0x3c, !PT ;  /* 0x0000003534347212 */ /* 0x000fe200078e3cff */
[----:B------:R-:W2:Y:S01]  /*ae00*/  @P2 LDC R9, c[0x0][0xbf0] ;  /* 0x0002fc00ff092b82 */ /* 0x000ea20000000800 */
[----:B------:R-:W-:Y:S01]  /*ae10*/  LOP3.LUT R60, R60, R61, RZ, 0x3c, !PT ;  /* 0x0000003d3c3c7212 */ /* 0x000fe200078e3cff */
[--C-:B------:R-:W-:Y:S01]  /*ae20*/  IMAD.X R53, RZ, RZ, R161.reuse, P5 ;  /* 0x000000ffff357224 */ /* 0x100fe200028e06a1 */
[----:B------:R-:W-:Y:S01]  /*ae30*/  LOP3.LUT R64, R64, R65, RZ, 0x3c, !PT ;  /* 0x0000004140407212 */ /* 0x000fe200078e3cff */
[--C-:B------:R-:W-:Y:S01]  /*ae40*/  IMAD.X R65, RZ, RZ, R161.reuse, P1 ;  /* 0x000000ffff417224 */ /* 0x100fe200008e06a1 */
[----:B------:R-:W-:Y:S01]  /*ae50*/  LOP3.LUT R30, R30, R57, RZ, 0x3c, !PT ;  /* 0x000000391e1e7212 */ /* 0x000fe200078e3cff */
[----:B------:R-:W-:Y:S01]  /*ae60*/  IMAD.X R57, RZ, RZ, R161, P6 ;  /* 0x000000ffff397224 */ /* 0x000fe200030e06a1 */
[----:B------:R-:W-:Y:S01]  /*ae70*/  F2FP.F16.F32.PACK_AB R43, R47, R46 ;  /* 0x0000002e2f2b723e */ /* 0x000fe200000000ff */
[----:B------:R-:W-:Y:S01]  /*ae80*/  IMAD R47, R135, 0x80, R223 ;  /* 0x00000080872f7824 */ /* 0x000fe200078e02df */
[----:B------:R-:W-:-:S02]  /*ae90*/  LOP3.LUT R6, R6, R107, RZ, 0x3c, !PT ;  /* 0x0000006b06067212 */ /* 0x000fc400078e3cff */
[----:B------:R-:W-:Y:S02]  /*aea0*/  IADD3.X R61, RZ, R161, RZ, P0, !PT ;  /* 0x000000a1ff3d7210 */ /* 0x000fe400007fe4ff */
[C---:B------:R-:W-:Y:S02]  /*aeb0*/  IADD3 R73, P4, R160.reuse, 0x9000, RZ ;  /* 0x00009000a0497810 */ /* 0x040fe40007f9e0ff */
[C---:B------:R-:W-:Y:S01]  /*aec0*/  IADD3 R107, P5, R160.reuse, 0xa000, RZ ;  /* 0x0000a000a06b7810 */ /* 0x040fe20007fbe0ff */
[----:B-1----:R-:W-:Y:S01]  /*aed0*/  @P2 IMAD.HI.U32 R8, R47, R8, RZ ;  /* 0x000000082f082227 */ /* 0x002fe200078e00ff */
[C---:B------:R-:W-:Y:S02]  /*aee0*/  IADD3 R111, P6, R160.reuse, 0xb000, RZ ;  /* 0x0000b000a06f7810 */ /* 0x040fe40007fde0ff */
[C---:B------:R-:W-:Y:S02]  /*aef0*/  IADD3 R115, P0, R160.reuse, 0xc000, RZ ;  /* 0x0000c000a0737810 */ /* 0x040fe40007f1e0ff */
[----:B------:R-:W-:-:S02]  /*af00*/  IADD3 R119, P1, R160, 0xd000, RZ ;  /* 0x0000d000a0777810 */ /* 0x000fc40007f3e0ff */
[----:B------:R-:W-:Y:S02]  /*af10*/  LOP3.LUT R72, R73, 0x380, RZ, 0xc0, !PT ;  /* 0x0000038049487812 */ /* 0x000fe400078ec0ff */
[----:B------:R-:W-:Y:S02]  /*af20*/  LOP3.LUT R106, R107, 0x380, RZ, 0xc0, !PT ;  /* 0x000003806b6a7812 */ /* 0x000fe400078ec0ff */
[----:B------:R-:W-:Y:S02]  /*af30*/  LOP3.LUT R110, R111, 0x380, RZ, 0xc0, !PT ;  /* 0x000003806f6e7812 */ /* 0x000fe400078ec0ff */
[----:B------:R-:W-:Y:S02]  /*af40*/  LOP3.LUT R114, R115, 0x380, RZ, 0xc0, !PT ;  /* 0x0000038073727812 */ /* 0x000fe400078ec0ff */
[----:B------:R-:W-:Y:S02]  /*af50*/  LOP3.LUT R118, R119, 0x380, RZ, 0xc0, !PT ;  /* 0x0000038077767812 */ /* 0x000fe400078ec0ff */
[----:B------:R-:W-:-:S02]  /*af60*/  LOP3.LUT R29, R160, 0x380, RZ, 0xc0, !PT ;  /* 0x00000380a01d7812 */ /* 0x000fc400078ec0ff */
[----:B------:R-:W-:Y:S01]  /*af70*/  F2FP.F16.F32.PACK_AB R5, R35, R34 ;  /* 0x000000222305723e */ /* 0x000fe200000000ff */
[----:B------:R-:W-:Y:S01]  /*af80*/  IMAD.MOV.U32 R35, RZ, RZ, R47 ;  /* 0x000000ffff237224 */ /* 0x000fe200078e002f */
[----:B------:R-:W-:Y:S01]  /*af90*/  SHF.R.U64 R72, R72, 0x3, RZ ;  /* 0x0000000348487819 */ /* 0x000fe200000012ff */
[----:B0-----:R-:W-:Y:S01]  /*afa0*/  IMAD R34, R24, UR12, RZ ;  /* 0x0000000c18227c24 */ /* 0x001fe2000f8e02ff */
[----:B------:R-:W-:Y:S02]  /*afb0*/  SHF.R.U64 R106, R106, 0x3, RZ ;  /* 0x000000036a6a7819 */ /* 0x000fe400000012ff */
[----:B------:R-:W-:Y:S01]  /*afc0*/  SHF.R.U64 R110, R110, 0x3, RZ ;  /* 0x000000036e6e7819 */ /* 0x000fe200000012ff */
[----:B------:R-:W-:Y:S01]  /*afd0*/  IMAD R34, R25, UR14, R34 ;  /* 0x0000000e19227c24 */ /* 0x000fe2000f8e0222 */
[----:B------:R-:W-:Y:S01]  /*afe0*/  SHF.R.U64 R114, R114, 0x3, RZ ;  /* 0x0000000372727819 */ /* 0x000fe200000012ff */
[----:B------:R-:W-:Y:S01]  /*aff0*/  IMAD.WIDE.U32 R24, R24, UR14, R126 ;  /* 0x0000000e18187c25 */ /* 0x000fe2000f8e007e */
[----:B------:R-:W-:-:S02]  /*b000*/  SHF.R.U64 R118, R118, 0x3, RZ ;  /* 0x0000000376767819 */ /* 0x000fc400000012ff */
[----:B------:R-:W-:Y:S02]  /*b010*/  SHF.R.U64 R29, R29, 0x3, RZ ;  /* 0x000000031d1d7819 */ /* 0x000fe400000012ff */
[----:B------:R-:W-:Y:S02]  /*b020*/  MOV R26, R6 ;  /* 0x00000006001a7202 */ /* 0x000fe40000000f00 */
[----:B--2---:R-:W-:Y:S02]  /*b030*/  @P2 SHF.R.U32.HI R35, RZ, R9, R8 ;  /* 0x00000009ff232219 */ /* 0x004fe40000011608 */
[----:B------:R-:W-:Y:S02]  /*b040*/  MOV R15, R14 ;  /* 0x0000000e000f7202 */ /* 0x000fe40000000f00 */
[----:B------:R-:W-:Y:S02]  /*b050*/  F2FP.F16.F32.PACK_AB R4, R175, R171 ;  /* 0x000000abaf04723e */ /* 0x000fe400000000ff */
[----:B------:R-:W-:-:S02]  /*b060*/  F2FP.F16.F32.PACK_AB R6, R174, R36 ;  /* 0x00000024ae06723e */ /* 0x000fc400000000ff */
[----:B------:R-:W-:Y:S01]  /*b070*/  F2FP.F16.F32.PACK_AB R7, R39, R38 ;  /* 0x000000262707723e */ /* 0x000fe200000000ff */
[----:B------:R-:W-:Y:S01]  /*b080*/  IMAD.MOV R39, RZ, RZ, -R35 ;  /* 0x000000ffff277224 */ /* 0x000fe200078e0a23 */
[----:B------:R-:W-:Y:S02]  /*b090*/  F2FP.F16.F32.PACK_AB R48, R49, R48 ;  /* 0x000000303130723e */ /* 0x000fe400000000ff */
[----:B------:R-:W-:Y:S01]  /*b0a0*/  LOP3.LUT R72, R72, R73, RZ, 0x3c, !PT ;  /* 0x0000004948487212 */ /* 0x000fe200078e3cff */
[----:B------:R0:W-:Y:S01]  /*b0b0*/  STSM.16.M88.4 [R15], R4 ;  /* 0x000000040f007844 */ /* 0x0001e20000000200 */
[----:B------:R-:W-:Y:S01]  /*b0c0*/  LOP3.LUT R106, R106, R107, RZ, 0x3c, !PT ;  /* 0x0000006b6a6a7212 */ /* 0x000fe200078e3cff */
[--C-:B------:R-:W-:Y:S01]  /*b0d0*/  IMAD.X R107, RZ, RZ, R161.reuse, P5 ;  /* 0x000000ffff6b7224 */ /* 0x100fe200028e06a1 */
[----:B------:R-:W-:Y:S01]  /*b0e0*/  LOP3.LUT R110, R110, R111, RZ, 0x3c, !PT ;  /* 0x0000006f6e6e7212 */ /* 0x000fe200078e3cff */
[--C-:B------:R-:W-:Y:S01]  /*b0f0*/  IMAD.X R111, RZ, RZ, R161.reuse, P6 ;  /* 0x000000ffff6f7224 */ /* 0x100fe200030e06a1 */
[----:B------:R-:W-:Y:S01]  /*b100*/  LOP3.LUT R114, R114, R115, RZ, 0x3c, !PT ;  /* 0x0000007372727212 */ /* 0x000fe200078e3cff */
[----:B------:R-:W-:Y:S01]  /*b110*/  IMAD.X R115, RZ, RZ, R161, P0 ;  /* 0x000000ffff737224 */ /* 0x000fe200000e06a1 */
[----:B------:R-:W-:Y:S01]  /*b120*/  LOP3.LUT R118, R118, R119, RZ, 0x3c, !PT ;  /* 0x0000007776767212 */ /* 0x000fe200078e3cff */
[----:B------:R-:W-:Y:S01]  /*b130*/  IMAD R39, R198, R39, R47 ;  /* 0x00000027c6277224 */ /* 0x000fe200078e022f */
[----:B------:R-:W-:Y:S01]  /*b140*/  LOP3.LUT R28, R29, R160, RZ, 0x3c, !PT ;  /* 0x000000a01d1c7212 */ /* 0x000fe200078e3cff */
[----:B------:R-:W-:Y:S01]  /*b150*/  IMAD.MOV.U32 R29, RZ, RZ, R161 ;  /* 0x000000ffff1d7224 */ /* 0x000fe200078e00a1 */
[----:B------:R-:W-:-:S02]  /*b160*/  MOV R150, R150 ;  /* 0x0000009600967202 */ /* 0x000fc40000000f00 */
[----:B------:R-:W-:Y:S02]  /*b170*/  F2FP.F16.F32.PACK_AB R42, R173, R44 ;  /* 0x0000002cad2a723e */ /* 0x000fe400000000ff */
[----:B------:R-:W-:Y:S02]  /*b180*/  F2FP.F16.F32.PACK_AB R49, R51, R50 ;  /* 0x000000323331723e */ /* 0x000fe400000000ff */
[-C--:B------:R-:W-:Y:S01]  /*b190*/  IADD3.X R73, RZ, R161.reuse, RZ, P4, !PT ;  /* 0x000000a1ff497210 */ /* 0x080fe200027fe4ff */
[----:B------:R-:W-:Y:S01]  /*b1a0*/  STSM.16.M88.4 [R150], R40 ;  /* 0x0000002896007844 */ /* 0x000fe20000000200 */
[----:B------:R-:W-:Y:S02]  /*b1b0*/  IADD3.X R119, RZ, R161, RZ, P1, !PT ;  /* 0x000000a1ff777210 */ /* 0x000fe40000ffe4ff */
[----:B------:R-:W-:Y:S02]  /*b1c0*/  MOV R160, R10 ;  /* 0x0000000a00a07202 */ /* 0x000fe40000000f00 */
[----:B------:R-:W-:-:S02]  /*b1d0*/  MOV R158, R158 ;  /* 0x0000009e009e7202 */ /* 0x000fc40000000f00 */
[----:B------:R-:W-:Y:S02]  /*b1e0*/  F2FP.F16.F32.PACK_AB R50, R197, R181 ;  /* 0x000000b5c532723e */ /* 0x000fe400000000ff */
[----:B------:R-:W-:Y:S02]  /*b1f0*/  F2FP.F16.F32.PACK_AB R51, R55, R54 ;  /* 0x000000363733723e */ /* 0x000fe400000000ff */
[----:B------:R-:W-:Y:S02]  /*b200*/  MOV R161, R12 ;  /* 0x0000000c00a17202 */ /* 0x000fe40000000f00 */
[----:B------:R-:W-:Y:S01]  /*b210*/  MOV R156, R156 ;  /* 0x0000009c009c7202 */ /* 0x000fe20000000f00 */
[----:B------:R-:W-:Y:S01]  /*b220*/  STSM.16.M88.4 [R158], R48 ;  /* 0x000000309e007844 */ /* 0x000fe20000000200 */
[----:B------:R-:W-:Y:S02]  /*b230*/  F2FP.F16.F32.PACK_AB R8, R196, R180 ;  /* 0x000000b4c408723e */ /* 0x000fe400000000ff */
[----:B------:R-:W-:-:S02]  /*b240*/  F2FP.F16.F32.PACK_AB R9, R59, R58 ;  /* 0x0000003a3b09723e */ /* 0x000fc400000000ff */
[----:B------:R-:W-:Y:S02]  /*b250*/  F2FP.F16.F32.PACK_AB R10, R195, R179 ;  /* 0x000000b3c30a723e */ /* 0x000fe400000000ff */
[----:B------:R-:W-:Y:S02]  /*b260*/  F2FP.F16.F32.PACK_AB R11, R63, R62 ;  /* 0x0000003e3f0b723e */ /* 0x000fe400000000ff */
[----:B------:R-:W-:Y:S02]  /*b270*/  MOV R154, R154 ;  /* 0x0000009a009a7202 */ /* 0x000fe40000000f00 */
[----:B------:R-:W-:Y:S01]  /*b280*/  F2FP.F16.F32.PACK_AB R12, R194, R178 ;  /* 0x000000b2c20c723e */ /* 0x000fe200000000ff */
[----:B------:R1:W-:Y:S01]  /*b290*/  STSM.16.M88.4 [R156], R8 ;  /* 0x000000089c007844 */ /* 0x0003e20000000200 */
[----:B------:R-:W-:Y:S02]  /*b2a0*/  F2FP.F16.F32.PACK_AB R13, R67, R66 ;  /* 0x00000042430d723e */ /* 0x000fe400000000ff */
[----:B------:R-:W-:-:S02]  /*b2b0*/  F2FP.F16.F32.PACK_AB R14, R193, R177 ;  /* 0x000000b1c10e723e */ /* 0x000fc400000000ff */
[----:B0-----:R-:W-:Y:S02]  /*b2c0*/  F2FP.F16.F32.PACK_AB R15, R71, R70 ;  /* 0x00000046470f723e */ /* 0x001fe400000000ff */
[----:B------:R-:W-:Y:S02]  /*b2d0*/  MOV R152, R152 ;  /* 0x0000009800987202 */ /* 0x000fe40000000f00 */
[----:B------:R-:W-:Y:S01]  /*b2e0*/  F2FP.F16.F32.PACK_AB R4, R192, R176 ;  /* 0x000000b0c004723e */ /* 0x000fe200000000ff */
[----:B------:R-:W-:Y:S01]  /*b2f0*/  STSM.16.M88.4 [R154], R12 ;  /* 0x0000000c9a007844 */ /* 0x000fe20000000200 */
[----:B------:R-:W-:Y:S02]  /*b300*/  F2FP.F16.F32.PACK_AB R5, R75, R74 ;  /* 0x0000004a4b05723e */ /* 0x000fe400000000ff */
[----:B------:R-:W-:Y:S02]  /*b310*/  F2FP.F16.F32.PACK_AB R6, R191, R76 ;  /* 0x0000004cbf06723e */ /* 0x000fe400000000ff */
[----:B------:R-:W-:-:S02]  /*b320*/  F2FP.F16.F32.PACK_AB R7, R79, R78 ;  /* 0x0000004e4f07723e */ /* 0x000fc400000000ff */
[----:B-1----:R-:W-:Y:S02]  /*b330*/  IADD3 R8, P0, R35, R24, RZ ;  /* 0x0000001823087210 */ /* 0x002fe40007f1e0ff */
[----:B------:R-:W-:Y:S01]  /*b340*/  F2FP.F16.F32.PACK_AB R80, R81, R80 ;  /* 0x000000505150723e */ /* 0x000fe200000000ff */
[----:B------:R0:W-:Y:S01]  /*b350*/  STSM.16.M88.4 [R152], R4 ;  /* 0x0000000498007844 */ /* 0x0001e20000000200 */
[----:B------:R-:W-:Y:S02]  /*b360*/  F2FP.F16.F32.PACK_AB R81, R83, R82 ;  /* 0x000000525351723e */ /* 0x000fe400000000ff */
[----:B------:R-:W-:Y:S02]  /*b370*/  F2FP.F16.F32.PACK_AB R88, R89, R88 ;  /* 0x000000585958723e */ /* 0x000fe400000000ff */
[----:B------:R-:W-:Y:S02]  /*b380*/  MOV R146, R146 ;  /* 0x0000009200927202 */ /* 0x000fe40000000f00 */
[----:B------:R-:W-:-:S02]  /*b390*/  F2FP.F16.F32.PACK_AB R82, R190, R84 ;  /* 0x00000054be52723e */ /* 0x000fc400000000ff */
[----:B------:R-:W-:Y:S02]  /*b3a0*/  F2FP.F16.F32.PACK_AB R83, R87, R86 ;  /* 0x000000565753723e */ /* 0x000fe400000000ff */
[----:B------:R-:W-:Y:S02]  /*b3b0*/  F2FP.F16.F32.PACK_AB R89, R91, R90 ;  /* 0x0000005a5b59723e */ /* 0x000fe400000000ff */
[----:B------:R-:W-:Y:S01]  /*b3c0*/  F2FP.F16.F32.PACK_AB R96, R97, R96 ;  /* 0x000000606160723e */ /* 0x000fe200000000ff */
[----:B------:R-:W-:Y:S01]  /*b3d0*/  STSM.16.M88.4 [R146], R80 ;  /* 0x0000005092007844 */ /* 0x000fe20000000200 */
[----:B------:R-:W-:Y:S02]  /*b3e0*/  MOV R142, R142 ;  /* 0x0000008e008e7202 */ /* 0x000fe40000000f00 */
[----:B0-----:R-:W-:Y:S02]  /*b3f0*/  SHF.R.S32.HI R4, RZ, 0x1f, R39 ;  /* 0x0000001fff047819 */ /* 0x001fe40000011427 */
[----:B------:R-:W-:-:S02]  /*b400*/  SHF.R.S32.HI R5, RZ, 0x1f, R35 ;  /* 0x0000001fff057819 */ /* 0x000fc40000011423 */
[----:B------:R-:W-:Y:S01]  /*b410*/  F2FP.F16.F32.PACK_AB R90, R189, R92 ;  /* 0x0000005cbd5a723e */ /* 0x000fe200000000ff */
[----:B------:R-:W-:Y:S01]  /*b420*/  IMAD R4, R4, UR6, RZ ;  /* 0x0000000604047c24 */ /* 0x000fe2000f8e02ff */
[----:B------:R-:W-:Y:S02]  /*b430*/  IADD3.X R9, R5, R25, R34, P0, !PT ;  /* 0x0000001905097210 */ /* 0x000fe400007fe422 */
[----:B------:R-:W-:Y:S01]  /*b440*/  F2FP.F16.F32.PACK_AB R91, R95, R94 ;  /* 0x0000005e5f5b723e */ /* 0x000fe200000000ff */
[----:B------:R-:W-:Y:S01]  /*b450*/  IMAD R11, R39, UR7, R4 ;  /* 0x00000007270b7c24 */ /* 0x000fe2000f8e0204 */
[----:B------:R-:W-:Y:S01]  /*b460*/  F2FP.F16.F32.PACK_AB R97, R99, R98 ;  /* 0x000000626361723e */ /* 0x000fe200000000ff */
[----:B------:R-:W-:Y:S01]  /*b470*/  IMAD.WIDE.U32 R8, R39, UR6, R8 ;  /* 0x0000000627087c25 */ /* 0x000fe2000f8e0008 */
[----:B------:R-:W-:Y:S01]  /*b480*/  MOV R138, R138 ;  /* 0x0000008a008a7202 */ /* 0x000fe20000000f00 */
[----:B------:R-:W-:Y:S01]  /*b490*/  STSM.16.M88.4 [R142], R88 ;  /* 0x000000588e007844 */ /* 0x000fe20000000200 */
[----:B------:R-:W-:Y:S01]  /*b4a0*/  F2FP.F16.F32.PACK_AB R98, R188, R100 ;  /* 0x00000064bc62723e */ /* 0x000fe200000000ff */
[----:B------:R-:W-:Y:S01]  /*b4b0*/  ULDC.64 UR6, c[0x0][0xb50] ;  /* 0x0002d40000067ab9 */ /* 0x000fe20000000a00 */
[----:B------:R-:W-:Y:S01]  /*b4c0*/  F2FP.F16.F32.PACK_AB R99, R103, R102 ;  /* 0x000000666763723e */ /* 0x000fe200000000ff */
[----:B------:R-:W-:Y:S01]  /*b4d0*/  IMAD.IADD R9, R9, 0x1, R11 ;  /* 0x0000000109097824 */ /* 0x000fe200078e020b */
[----:B------:R-:W-:-:S02]  /*b4e0*/  F2FP.F16.F32.PACK_AB R4, R187, R104 ;  /* 0x00000068bb04723e */ /* 0x000fc400000000ff */
[----:B------:R-:W-:Y:S01]  /*b4f0*/  F2FP.F16.F32.PACK_AB R5, R3, R18 ;  /* 0x000000120305723e */ /* 0x000fe200000000ff */
[----:B------:R-:W-:Y:S01]  /*b500*/  STSM.16.M88.4 [R138], R96 ;  /* 0x000000608a007844 */ /* 0x000fe20000000200 */
[----:B------:R-:W-:Y:S01]  /*b510*/  F2FP.F16.F32.PACK_AB R6, R186, R108 ;  /* 0x0000006cba06723e */ /* 0x000fe200000000ff */
[----:B------:R-:W-:Y:S01]  /*b520*/  IMAD R3, R198, UR5, RZ ;  /* 0x00000005c6037c24 */ /* 0x000fe2000f8e02ff */
[----:B------:R-:W-:Y:S02]  /*b530*/  F2FP.F16.F32.PACK_AB R7, R37, R45 ;  /* 0x0000002d2507723e */ /* 0x000fe400000000ff */
[----:B------:R-:W-:Y:S02]  /*b540*/  F2FP.F16.F32.PACK_AB R76, R185, R112 ;  /* 0x00000070b94c723e */ /* 0x000fe400000000ff */
[----:B------:R-:W-:Y:S01]  /*b550*/  F2FP.F16.F32.PACK_AB R77, R77, R85 ;  /* 0x000000554d4d723e */ /* 0x000fe200000000ff */
[----:B------:R0:W-:Y:S01]  /*b560*/  STSM.16.M88.4 [R134], R4 ;  /* 0x0000000486007844 */ /* 0x0001e20000000200 */
[----:B------:R-:W-:-:S02]  /*b570*/  F2FP.F16.F32.PACK_AB R78, R184, R116 ;  /* 0x00000074b84e723e */ /* 0x000fc400000000ff */
[----:B------:R-:W-:Y:S02]  /*b580*/  F2FP.F16.F32.PACK_AB R79, R93, R101 ;  /* 0x000000655d4f723e */ /* 0x000fe400000000ff */
[----:B------:R-:W-:Y:S02]  /*b590*/  LEA R11, P3, R8, UR6, 0x2 ;  /* 0x00000006080b7c11 */ /* 0x000fe4000f8610ff */
[----:B------:R-:W-:Y:S01]  /*b5a0*/  F2FP.F16.F32.PACK_AB R125, R121, R125 ;  /* 0x0000007d797d723e */ /* 0x000fe200000000ff */
[----:B------:R-:W-:Y:S01]  /*b5b0*/  STSM.16.M88.4 [R161], R76 ;  /* 0x0000004ca1007844 */ /* 0x000fe20000000200 */
[----:B------:R-:W-:Y:S02]  /*b5c0*/  F2FP.F16.F32.PACK_AB R126, R133, R132 ;  /* 0x00000084857e723e */ /* 0x000fe400000000ff */
[----:B------:R-:W-:Y:S01]  /*b5d0*/  F2FP.F16.F32.PACK_AB R127, R162, R163 ;  /* 0x000000a3a27f723e */ /* 0x000fe200000000ff */
[----:B------:R-:W-:Y:S01]  /*b5e0*/  SHFL.IDX PT, R24, R11, RZ, 0x1c1f ;  /* 0x001c1fff0b187589 */ /* 0x000fe200000e0000 */
[----:B------:R-:W-:-:S02]  /*b5f0*/  F2FP.F16.F32.PACK_AB R136, R137, R136 ;  /* 0x000000888988723e */ /* 0x000fc400000000ff */
[----:B------:R-:W-:Y:S01]  /*b600*/  F2FP.F16.F32.PACK_AB R137, R164, R165 ;  /* 0x000000a5a489723e */ /* 0x000fe200000000ff */
[----:B------:R-:W-:Y:S01]  /*b610*/  SHFL.IDX PT, R36, R11, 0x1, 0x1c1f ;  /* 0x003c1f000b247f89 */ /* 0x000fe200000e0000 */
[----:B0-----:R-:W-:Y:S02]  /*b620*/  F2FP.F16.F32.PACK_AB R4, R183, R120 ;  /* 0x00000078b704723e */ /* 0x001fe400000000ff */
[----:B------:R-:W-:Y:S02]  /*b630*/  F2FP.F16.F32.PACK_AB R5, R105, R109 ;  /* 0x0000006d6905723e */ /* 0x000fe400000000ff */
[----:B------:R-:W-:Y:S02]  /*b640*/  F2FP.F16.F32.PACK_AB R6, R182, R124 ;  /* 0x0000007cb606723e */ /* 0x000fe400000000ff */
[----:B------:R-:W-:Y:S02]  /*b650*/  F2FP.F16.F32.PACK_AB R7, R113, R117 ;  /* 0x000000757107723e */ /* 0x000fe400000000ff */
[----:B------:R-:W-:-:S02]  /*b660*/  F2FP.F16.F32.PACK_AB R124, R129, R128 ;  /* 0x00000080817c723e */ /* 0x000fc400000000ff */
[----:B------:R-:W-:Y:S01]  /*b670*/  F2FP.F16.F32.PACK_AB R138, R141, R140 ;  /* 0x0000008c8d8a723e */ /* 0x000fe200000000ff */
[----:B------:R-:W-:Y:S01]  /*b680*/  STSM.16.M88.4 [R160], R4 ;  /* 0x00000004a0007844 */ /* 0x000fe20000000200 */
[----:B------:R-:W-:Y:S02]  /*b690*/  F2FP.F16.F32.PACK_AB R139, R166, R167 ;  /* 0x000000a7a68b723e */ /* 0x000fe400000000ff */
[----:B------:R-:W-:Y:S01]  /*b6a0*/  F2FP.F16.F32.PACK_AB R144, R145, R144 ;  /* 0x000000909190723e */ /* 0x000fe200000000ff */
[----:B------:R-:W-:Y:S01]  /*b6b0*/  STSM.16.M88.4 [R27], R124 ;  /* 0x0000007c1b007844 */ /* 0x000fe20000000200 */
[----:B------:R-:W-:Y:S02]  /*b6c0*/  F2FP.F16.F32.PACK_AB R145, R168, R169 ;  /* 0x000000a9a891723e */ /* 0x000fe400000000ff */
[----:B------:R-:W-:Y:S01]  /*b6d0*/  F2FP.F16.F32.PACK_AB R146, R149, R148 ;  /* 0x000000949592723e */ /* 0x000fe200000000ff */
[----:B------:R0:W-:Y:S01]  /*b6e0*/  STSM.16.M88.4 [R26], R136 ;  /* 0x000000881a007844 */ /* 0x0001e20000000200 */
[----:B------:R-:W-:-:S02]  /*b6f0*/  F2FP.F16.F32.PACK_AB R147, R170, R172 ;  /* 0x000000acaa93723e */ /* 0x000fc400000000ff */
[----:B------:R-:W-:Y:S02]  /*b700*/  LEA.HI.X R9, R8, UR7, R9, 0x2, P3 ;  /* 0x0000000708097c11 */ /* 0x000fe400098f1409 */
[----:B------:R-:W-:Y:S01]  /*b710*/  LEA R12, R135, R222, 0x7 ;  /* 0x000000de870c7211 */ /* 0x000fe200078e38ff */
[----:B------:R1:W-:Y:S01]  /*b720*/  STSM.16.M88.4 [R17], R144 ;  /* 0x0000009011007844 */ /* 0x0003e20000000200 */
[----:B------:R-:W-:-:S03]  /*b730*/  LOP3.LUT P0, RZ, R220, 0x3, RZ, 0xc0, !PT ;  /* 0x00000003dcff7812 */ /* 0x000fc6000780c0ff */
[----:B------:R-:W2:Y:S01]  /*b740*/  SHFL.IDX PT, R25, R9, RZ, 0x1c1f ;  /* 0x001c1fff09197589 */ /* 0x000ea200000e0000 */
[C---:B------:R-:W-:Y:S01]  /*b750*/  VIADD R10, R12.reuse, 0x8 ;  /* 0x000000080c0a7836 */ /* 0x040fe20000000000 */
[-C--:B------:R-:W-:Y:S01]  /*b760*/  ISETP.GE.OR P1, PT, R12, R3.reuse, P0 ;  /* 0x000000030c00720c */ /* 0x080fe20000726670 */
[----:B------:R-:W-:Y:S03]  /*b770*/  BAR.SYNC.DEFER_BLOCKING 0x1, 0x100 ;  /* 0x0044000000007b1d */ /* 0x000fe60000010000 */
[----:B------:R-:W-:-:S05]  /*b780*/  ISETP.GE.OR P0, PT, R10, R3, P0 ;  /* 0x000000030a00720c */ /* 0x000fca0000706670 */
[----:B0-----:R-:W0:Y:S01]  /*b790*/  LDC.64 R26, c[0x0][0xae0] ;  /* 0x0002b800ff1a7b82 */ /* 0x001e220000000a00 */
[----:B------:R-:W3:Y:S07]  /*b7a0*/  SHFL.IDX PT, R37, R9, 0x1, 0x1c1f ;  /* 0x003c1f0009257f89 */ /* 0x000eee00000e0000 */
[----:B-1----:R-:W1:Y:S01]  /*b7b0*/  @P2 LDC R17, c[0x0][0xbec] ;  /* 0x0002fb00ff112b82 */ /* 0x002e620000000800 */
[----:B--2---:R-:W-:Y:S04]  /*b7c0*/  @!P1 ST.E desc[UR36][R24.64], R2 ;  /* 0x0000000218009985 */ /* 0x004fe8000c101924 */
[----:B---3--:R2:W-:Y:S04]  /*b7d0*/  @!P0 ST.E desc[UR36][R36.64], R0 ;  /* 0x0000000024008985 */ /* 0x0085e8000c101924 */
[----:B------:R3:W5:Y:S01]  /*b7e0*/  LD.E.128 R12, desc[UR36][R20.64] ;  /* 0x00000024140c7980 */ /* 0x000762000c101d00 */
[----:B------:R-:W-:-:S02]  /*b7f0*/  UIMAD UR5, UR11, UR8, URZ ;  /* 0x000000080b0572a4 */ /* 0x000fc4000f8e023f */
[----:B------:R-:W-:Y:S01]  /*b800*/  UIMAD.WIDE.U32 UR6, UR10, UR8, URZ ;  /* 0x000000080a0672a5 */ /* 0x000fe2000f8e003f */
[----:B------:R4:W5:Y:S01]  /*b810*/  LD.E.128 R8, desc[UR36][R28.64] ;  /* 0x000000241c087980 */ /* 0x000962000c101d00 */
[----:B--2---:R-:W-:-:S03]  /*b820*/  IMAD R0, R213, 0x20, R218 ;  /* 0x00000020d5007824 */ /* 0x004fc600078e02da */
[----:B------:R-:W5:Y:S01]  /*b830*/  LD.E.128 R32, desc[UR36][R32.64] ;  /* 0x0000002420207980 */ /* 0x000f62000c101d00 */
[----:B---3--:R-:W2:Y:S01]  /*b840*/  @P2 LDC R21, c[0x0][0xbf0] ;  /* 0x0002fc00ff152b82 */ /* 0x008ea20000000800 */
[----:B------:R-:W-:Y:S01]  /*b850*/  LEA R2, R135, R0, 0x7 ;  /* 0x0000000087027211 */ /* 0x000fe200078e38ff */
[----:B------:R-:W-:Y:S01]  /*b860*/  UIMAD UR5, UR10, UR9, UR5 ;  /* 0x000000090a0572a4 */ /* 0x000fe2000f8e0205 */
[----:B------:R-:W5:Y:S02]  /*b870*/  LD.E.128 R52, desc[UR36][R52.64] ;  /* 0x0000002434347980 */ /* 0x000f64000c101d00 */
[----:B------:R-:W-:Y:S01]  /*b880*/  ULDC.64 UR8, c[0x0][0xaf0] ;  /* 0x0002bc0000087ab9 */ /* 0x000fe20000000a00 */
[----:B-1----:R-:W-:Y:S01]  /*b890*/  @P2 IMAD.HI.U32 R0, R2, R17, RZ ;  /* 0x0000001102002227 */ /* 0x002fe200078e00ff */
[----:B------:R-:W-:Y:S01]  /*b8a0*/  UIADD3 UR7, UR7, UR5, URZ ;  /* 0x0000000507077290 */ /* 0x000fe2000fffe03f */
[----:B------:R-:W5:Y:S01]  /*b8b0*/  LD.E.128 R56, desc[UR36][R56.64] ;  /* 0x0000002438387980 */ /* 0x000f62000c101d00 */
[----:B------:R-:W-:Y:S01]  /*b8c0*/  UIMAD UR5, UR12, UR8, URZ ;  /* 0x000000080c0572a4 */ /* 0x000fe2000f8e023f */
[----:B------:R-:W-:Y:S01]  /*b8d0*/  IMAD.MOV.U32 R17, RZ, RZ, R2 ;  /* 0x000000ffff117224 */ /* 0x000fe200078e0002 */
[----:B------:R-:W-:Y:S01]  /*b8e0*/  UIMAD.WIDE.U32 UR6, UR14, UR8, UR6 ;  /* 0x000000080e0672a5 */ /* 0x000fe2000f8e0006 */
[----:B------:R-:W5:Y:S01]  /*b8f0*/  LD.E.128 R60, desc[UR36][R60.64] ;  /* 0x000000243c3c7980 */ /* 0x000f62000c101d00 */
[----:B------:R-:W-:-:S03]  /*b900*/  UIMAD UR5, UR14, UR9, UR5 ;  /* 0x000000090e0572a4 */ /* 0x000fc6000f8e0205 */
[----:B------:R-:W5:Y:S04]  /*b910*/  LD.E.128 R64, desc[UR36][R64.64] ;  /* 0x0000002440407980 */ /* 0x000f68000c101d00 */
[----:B------:R-:W5:Y:S01]  /*b920*/  LD.E.128 R68, desc[UR36][R68.64] ;  /* 0x0000002444447980 */ /* 0x000f62000c101d00 */
[----:B--2---:R-:W-:-:S03]  /*b930*/  @P2 SHF.R.U32.HI R17, RZ, R21, R0 ;  /* 0x00000015ff112219 */ /* 0x004fc60000011600 */
[----:B------:R4:W5:Y:S01]  /*b940*/  LD.E.128 R4, desc[UR36][R30.64] ;  /* 0x000000241e047980 */ /* 0x000962000c101d00 */
[--C-:B------:R-:W-:Y:S01]  /*b950*/  SHF.R.S32.HI R21, RZ, 0x1f, R17.reuse ;  /* 0x0000001fff157819 */ /* 0x100fe20000011411 */
[----:B------:R-:W-:Y:S01]  /*b960*/  IMAD.MOV R25, RZ, RZ, -R17 ;  /* 0x000000ffff197224 */ /* 0x000fe200078e0a11 */
[----:B------:R-:W-:Y:S01]  /*b970*/  UIADD3 UR7, UR7, UR5, URZ ;  /* 0x0000000507077290 */ /* 0x000fe2000fffe03f */
[----:B------:R-:W5:Y:S02]  /*b980*/  LD.E.128 R72, desc[UR36][R72.64] ;  /* 0x0000002448487980 */ /* 0x000f64000c101d00 */
[----:B0-----:R-:W-:Y:S02]  /*b990*/  IMAD R0, R21, R26, RZ ;  /* 0x0000001a15007224 */ /* 0x001fe400078e02ff */
[----:B------:R-:W-:Y:S01]  /*b9a0*/  IMAD R21, R198, R25, R2 ;  /* 0x00000019c6157224 */ /* 0x000fe200078e0202 */
[----:B------:R-:W5:Y:S01]  /*b9b0*/  LD.E.128 R104, desc[UR36][R106.64] ;  /* 0x000000246a687980 */ /* 0x000f62000c101d00 */
[----:B------:R-:W-:Y:S01]  /*b9c0*/  R2UR UR9, R16 ;  /* 0x00000000100972ca */ /* 0x000fe200000e0000 */
[----:B------:R-:W-:-:S02]  /*b9d0*/  IMAD R25, R17, R27, R0 ;  /* 0x0000001b11197224 */ /* 0x000fc400078e0200 */
[----:B------:R-:W5:Y:S01]  /*b9e0*/  LD.E.128 R108, desc[UR36][R110.64] ;  /* 0x000000246e6c7980 */ /* 0x000f62000c101d00 */
[----:B------:R-:W-:Y:S01]  /*b9f0*/  IMAD.WIDE.U32 R16, R17, R26, UR6 ;  /* 0x0000000611107e25 */ /* 0x000fe2000f8e001a */
[----:B------:R-:W-:Y:S01]  /*ba00*/  SHF.R.S32.HI R0, RZ, 0x1f, R21 ;  /* 0x0000001fff007819 */ /* 0x000fe20000011415 */
[----:B------:R-:W-:Y:S01]  /*ba10*/  ULDC.64 UR6, c[0x0][0xad8] ;  /* 0x0002b60000067ab9 */ /* 0x000fe20000000a00 */
[----:B------:R-:W5:Y:S04]  /*ba20*/  LD.E.128 R112, desc[UR36][R114.64] ;  /* 0x0000002472707980 */ /* 0x000f68000c101d00 */
[----:B------:R-:W5:Y:S04]  /*ba30*/  LD.E.128 R116, desc[UR36][R118.64] ;  /* 0x0000002476747980 */ /* 0x000f68000c101d00 */
[----:B------:R-:W5:Y:S04]  /*ba40*/  LD.E.128 R120, desc[UR36][R122.64] ;  /* 0x000000247a787980 */ /* 0x000f68000c101d00 */
[----:B------:R-:W5:Y:S01]  /*ba50*/  LD.E.128 R128, desc[UR36][R130.64] ;  /* 0x0000002482807980 */ /* 0x000f62000c101d00 */
[----:B------:R-:W-:Y:S01]  /*ba60*/  @!PT LDS RZ, [RZ] ;  /* 0x00000000fffff984 */ /* 0x000fe20000000800 */
[----:B------:R-:W-:Y:S01]  /*ba70*/  @!PT LDS RZ, [RZ] ;  /* 0x00000000fffff984 */ /* 0x000fe20000000800 */
[----:B------:R-:W-:Y:S01]  /*ba80*/  @!PT LDS RZ, [RZ] ;  /* 0x00000000fffff984 */ /* 0x000fe20000000800 */
[----:B------:R-:W-:Y:S01]  /*ba90*/  @!PT LDS RZ, [RZ] ;  /* 0x00000000fffff984 */ /* 0x000fe20000000800 */
[----:B------:R0:W-:Y:S06]  /*baa0*/  MEMBAR.ALL.CTA ;  /* 0x0000000000007992 */ /* 0x0001ec0000008000 */
[----:B0-----:R-:W0:Y:S01]  /*bab0*/  FENCE.VIEW.ASYNC.S ;  /* 0x00000000000073c6 */ /* 0x001e220000000000 */
[----:B------:R-:W-:Y:S01]  /*bac0*/  IMAD.IADD R17, R17, 0x1, R25 ;  /* 0x0000000111117824 */ /* 0x000fe200078e0219 */
[----:B------:R-:W-:Y:S01]  /*bad0*/  R2UR UR10, R214 ;  /* 0x00000000d60a72ca */ /* 0x000fe200000e0000 */
[----:B------:R-:W-:Y:S01]  /*bae0*/  IMAD R2, R0, UR6, RZ ;  /* 0x0000000600027c24 */ /* 0x000fe2000f8e02ff */
[----:B------:R-:W-:Y:S01]  /*baf0*/  UIADD3 UR38, UR38, 0x1, URZ ;  /* 0x0000000126267890 */ /* 0x000fe2000fffe03f */
[----:B------:R-:W-:Y:S01]  /*bb00*/  LEA R18, R135, R218, 0x7 ;  /* 0x000000da87127211 */ /* 0x000fe200078e38ff */
[----:B------:R-:W-:Y:S01]  /*bb10*/  IMAD.WIDE.U32 R16, R21, UR6, R16 ;  /* 0x0000000615107c25 */ /* 0x000fe2000f8e0010 */
[----:B------:R-:W-:-:S02]  /*bb20*/  UIADD3 UR4, UR4, 0x38820, URZ ;  /* 0x0003882004047890 */ /* 0x000fc4000fffe03f */
[----:B------:R-:W-:Y:S01]  /*bb30*/  UISETP.NE.AND UP0, UPT, UR38, 0x2, UPT ;  /* 0x000000022600788c */ /* 0x000fe2000bf05270 */
[----:B------:R-:W-:Y:S01]  /*bb40*/  IMAD R25, R21, UR7, R2 ;  /* 0x0000000715197c24 */ /* 0x000fe2000f8e0202 */
[----:B------:R-:W-:Y:S01]  /*bb50*/  ULDC.64 UR6, c[0x0][0xa80] ;  /* 0x0002a00000067ab9 */ /* 0x000fe20000000a00 */
[-C--:B------:R-:W-:Y:S02]  /*bb60*/  ISETP.GE.AND P2, PT, R18, R3.reuse, PT ;  /* 0x000000031200720c */ /* 0x080fe40003f46270 */
[----:B------:R-:W-:Y:S01]  /*bb70*/  LEA R2, P3, R16, UR6, 0x1 ;  /* 0x0000000610027c11 */ /* 0x000fe2000f8608ff */
[----:B------:R-:W-:Y:S01]  /*bb80*/  IMAD.IADD R17, R17, 0x1, R25 ;  /* 0x0000000111117824 */ /* 0x000fe200078e0219 */
[----:B------:R-:W-:Y:S01]  /*bb90*/  USEL UR6, URZ, 0x1, UP0 ;  /* 0x000000013f067887 */ /* 0x000fe20008000000 */
[----:B------:R-:W-:Y:S01]  /*bba0*/  VIADD R0, R18, 0x20 ;  /* 0x0000002012007836 */ /* 0x000fe20000000000 */
[----:B------:R-:W-:Y:S01]  /*bbb0*/  UPRMT UR4, URZ, 0x654, UR4 ;  /* 0x000006543f047896 */ /* 0x000fe20008000004 */
[----:B------:R-:W-:Y:S01]  /*bbc0*/  ULDC UR5, c[0x0][0xc] ;  /* 0x0000030000057ab9 */ /* 0x000fe20000000800 */
[----:B------:R-:W-:Y:S01]  /*bbd0*/  ULOP3.LUT UR9, UR9, UR6, URZ, 0x3c, !UPT ;  /* 0x0000000609097292 */ /* 0x000fe2000f8e3c3f */
[----:B------:R-:W-:Y:S01]  /*bbe0*/  LEA.HI.X R17, R16, UR7, R17, 0x1, P3 ;  /* 0x0000000710117c11 */ /* 0x000fe200098f0c11 */
[----:B------:R-:W-:Y:S01]  /*bbf0*/  UIADD3 UR10, UR5, UR10, URZ ;  /* 0x0000000a050a7290 */ /* 0x000fe2000fffe03f */
[-C--:B------:R-:W-:Y:S01]  /*bc00*/  ISETP.GE.AND P1, PT, R0, R3.reuse, PT ;  /* 0x000000030000720c */ /* 0x080fe20003f26270 */
[----:B------:R-:W-:Y:S01]  /*bc10*/  VIADD R0, R18, 0x40 ;  /* 0x0000004012007836 */ /* 0x000fe20000000000 */
[----:B------:R-:W-:Y:S01]  /*bc20*/  USEL UR38, UR38, URZ, UP0 ;  /* 0x0000003f26267287 */ /* 0x000fe20008000000 */
[----:B0-----:R4:W0:Y:S01]  /*bc30*/  SHFL.IDX PT, R24, R2, RZ, 0x181f ;  /* 0x00181fff02187589 */ /* 0x00182200000e0000 */
[----:B------:R-:W-:Y:S01]  /*bc40*/  IMAD.U32 R16, RZ, RZ, UR9 ;  /* 0x00000009ff107e24 */ /* 0x000fe2000f8e00ff */
[----:B------:R-:W-:Y:S01]  /*bc50*/  MOV R214, UR10 ;  /* 0x0000000a00d67c02 */ /* 0x000fe20008000f00 */
[----:B------:R-:W-:Y:S01]  /*bc60*/  SYNCS.ARRIVE.TRANS64.RED.A1T0 RZ, [UR4], RZ ;  /* 0x000000ffffff79a7 */ /* 0x000fe20008100404 */
[----:B------:R4:W1:Y:S01]  /*bc70*/  SHFL.IDX PT, R25, R17, RZ, 0x181f ;  /* 0x00181fff11197589 */ /* 0x00086200000e0000 */
[----:B------:R-:W-:Y:S01]  /*bc80*/  BSSY B0, `(.L_x_31) ;  /* 0x0000015000007945 */ /* 0x000fe20003800000 */
[----:B------:R-:W-:-:S02]  /*bc90*/  ISETP.GE.AND P0, PT, R0, R3, PT ;  /* 0x000000030000720c */ /* 0x000fc40003f06270 */
[----:B------:R-:W-:Y:S02]  /*bca0*/  SHF.R.S32.HI R200, RZ, 0x1f, R23 ;  /* 0x0000001fffc87819 */ /* 0x000fe40000011417 */
[----:B------:R-:W-:Y:S01]  /*bcb0*/  SHF.R.S32.HI R201, RZ, 0x1f, R212 ;  /* 0x0000001fffc97819 */ /* 0x000fe200000114d4 */
[----:B------:R-:W-:Y:S08]  /*bcc0*/  @P2 BRA `(.L_x_32) ;  /* 0x0000000000402947 */ /* 0x000ff00003800000 */
[----:B------:R-:W-:Y:S02]  /*bcd0*/  ULDC UR4, c[0x0][0xac8] ;  /* 0x0002b20000047ab9 */ /* 0x000fe40000000800 */
[----:B------:R-:W-:Y:S02]  /*bce0*/  ISETP.GE.AND P4, PT, R212, UR4, PT ;  /* 0x00000004d4007c0c */ /* 0x000fe4000bf86270 */
[----:B------:R-:W-:Y:S02]  /*bcf0*/  ISETP.GE.AND P3, PT, R23, UR4, PT ;  /* 0x0000000417007c0c */ /* 0x000fe4000bf66270 */
[----:B------:R-:W-:Y:S02]  /*bd00*/  ISETP.GE.AND P2, PT, R22, UR4, PT ;  /* 0x0000000416007c0c */ /* 0x000fe4000bf46270 */
[----:B------:R-:W-:-:S07]  /*bd10*/  ISETP.GE.AND P5, PT, R19, UR4, PT ;  /* 0x0000000413007c0c */ /* 0x000fce000bfa6270 */
[----:B0-----:R-:W-:-:S04]  /*bd20*/  @!P4 LEA R26, P6, R212, R24, 0x1 ;  /* 0x00000018d41ac211 */ /* 0x001fc800078c08ff */
[----:B-1----:R-:W-:Y:S02]  /*bd30*/  @!P4 LEA.HI.X R27, R212, R25, R201, 0x1, P6 ;  /* 0x00000019d41bc211 */ /* 0x002fe400030f0cc9 */
[----:B----4-:R-:W-:Y:S01]  /*bd40*/  @!P3 LEA R28, P6, R23, R24, 0x1 ;  /* 0x00000018171cb211 */ /* 0x010fe200078c08ff */
[----:B------:R-:W-:-:S03]  /*bd50*/  @!P5 IMAD.WIDE R20, R19, 0x2, R24 ;  /* 0x000000021314d825 */ /* 0x000fc600078e0218 */
[-C--:B------:R-:W-:Y:S02]  /*bd60*/  @!P3 LEA.HI.X R29, R23, R25.reuse, R200, 0x1, P6 ;  /* 0x00000019171db211 */ /* 0x080fe400030f0cc8 */
[C---:B------:R-:W-:Y:S01]  /*bd70*/  @!P2 LEA R30, P6, R22.reuse, R24, 0x1 ;  /* 0x00000018161ea211 */ /* 0x040fe200078c08ff */
[----:B-----5:R2:W-:Y:S03]  /*bd80*/  @!P5 ST.E.128 desc[UR36][R20.64], R8 ;  /* 0x000000081400d985 */ /* 0x0205e6000c101d24 */
[----:B------:R-:W-:Y:S01]  /*bd90*/  @!P2 LEA.HI.X R31, R22, R25, R227, 0x1, P6 ;  /* 0x00000019161fa211 */ /* 0x000fe200030f0ce3 */
[----:B------:R2:W-:Y:S04]  /*bda0*/  @!P4 ST.E.128 desc[UR36][R26.64], R56 ;  /* 0x000000381a00c985 */ /* 0x0005e8000c101d24 */
[----:B------:R2:W-:Y:S04]  /*bdb0*/  @!P3 ST.E.128 desc[UR36][R28.64], R4 ;  /* 0x000000041c00b985 */ /* 0x0005e8000c101d24 */
[----:B------:R2:W-:Y:S02]  /*bdc0*/  @!P2 ST.E.128 desc[UR36][R30.64], R112 ;  /* 0x000000701e00a985 */ /* 0x0005e4000c101d24 */
.L_x_32:
[----:B------:R-:W-:Y:S05]  /*bdd0*/  BSYNC B0 ;  /* 0x0000000000007941 */ /* 0x000fea0003800000 */
.L_x_31:
[----:B--2--5:R2:W3:Y:S01]  /*bde0*/  SHFL.IDX PT, R7, R17, 0x1, 0x181f ;  /* 0x00381f0011077f89 */ /* 0x0244e200000e0000 */
[----:B------:R-:W-:Y:S03]  /*bdf0*/  BSSY B0, `(.L_x_33) ;  /* 0x0000013000007945 */ /* 0x000fe60003800000 */
[----:B------:R2:W0:Y:S01]  /*be00*/  SHFL.IDX PT, R6, R2, 0x1, 0x181f ;  /* 0x00381f0002067f89 */ /* 0x00042200000e0000 */
[----:B------:R-:W-:Y:S05]  /*be10*/  @P1 BRA `(.L_x_34) ;  /* 0x0000000000401947 */ /* 0x000fea0003800000 */
[----:B------:R-:W-:Y:S02]  /*be20*/  ULDC UR4, c[0x0][0xac8] ;  /* 0x0002b20000047ab9 */ /* 0x000fe40000000800 */
[----:B------:R-:W-:Y:S02]  /*be30*/  ISETP.GE.AND P3, PT, R212, UR4, PT ;  /* 0x00000004d4007c0c */ /* 0x000fe4000bf66270 */
[----:B------:R-:W-:Y:S02]  /*be40*/  ISETP.GE.AND P2, PT, R23, UR4, PT ;  /* 0x0000000417007c0c */ /* 0x000fe4000bf46270 */
[----:B------:R-:W-:Y:S02]  /*be50*/  ISETP.GE.AND P1, PT, R22, UR4, PT ;  /* 0x0000000416007c0c */ /* 0x000fe4000bf26270 */
[----:B------:R-:W-:-:S07]  /*be60*/  ISETP.GE.AND P4, PT, R19, UR4, PT ;  /* 0x0000000413007c0c */ /* 0x000fce000bf86270 */
[CC--:B0-----:R-:W-:Y:S02]  /*be70*/  @!P3 LEA R8, P6, R212.reuse, R6.reuse, 0x1 ;  /* 0x00000006d408b211 */ /* 0x0c1fe400078c08ff */
[-C--:B------:R-:W-:Y:S02]  /*be80*/  @!P2 LEA R10, P5, R23, R6.reuse, 0x1 ;  /* 0x00000006170aa211 */ /* 0x080fe400078a08ff */
[-C--:B---3--:R-:W-:Y:S02]  /*be90*/  @!P3 LEA.HI.X R9, R212, R7.reuse, R201, 0x1, P6 ;  /* 0x00000007d409b211 */ /* 0x088fe400030f0cc9 */
[C---:B------:R-:W-:Y:S01]  /*bea0*/  @!P1 LEA R20, P6, R22.reuse, R6, 0x1 ;  /* 0x0000000616149211 */ /* 0x040fe200078c08ff */
[----:B------:R-:W-:Y:S01]  /*beb0*/  @!P4 IMAD.WIDE R4, R19, 0x2, R6 ;  /* 0x000000021304c825 */ /* 0x000fe200078e0206 */
[-C--:B------:R-:W-:Y:S02]  /*bec0*/  @!P2 LEA.HI.X R11, R23, R7.reuse, R200, 0x1, P5 ;  /* 0x00000007170ba211 */ /* 0x080fe400028f0cc8 */
[----:B------:R-:W-:-:S02]  /*bed0*/  @!P1 LEA.HI.X R21, R22, R7, R227, 0x1, P6 ;  /* 0x0000000716159211 */ /* 0x000fc400030f0ce3 */
[----:B------:R0:W-:Y:S04]  /*bee0*/  @!P4 ST.E.128 desc[UR36][R4.64], R12 ;  /* 0x0000000c0400c985 */ /* 0x0001e8000c101d24 */
[----:B------:R0:W-:Y:S04]  /*bef0*/  @!P3 ST.E.128 desc[UR36][R8.64], R60 ;  /* 0x0000003c0800b985 */ /* 0x0001e8000c101d24 */
[----:B------:R0:W-:Y:S04]  /*bf00*/  @!P2 ST.E.128 desc[UR36][R10.64], R72 ;  /* 0x000000480a00a985 */ /* 0x0001e8000c101d24 */
[----:B------:R0:W-:Y:S02]  /*bf10*/  @!P1 ST.E.128 desc[UR36][R20.64], R116 ;  /* 0x0000007414009985 */ /* 0x0001e4000c101d24 */
.L_x_34:
[----:B------:R-:W-:Y:S05]  /*bf20*/  BSYNC B0 ;  /* 0x0000000000007941 */ /* 0x000fea0003800000 */
.L_x_33:
[----:B---3--:R3:W1:Y:S01]  /*bf30*/  SHFL.IDX PT, R7, R17, 0x2, 0x181f ;  /* 0x00581f0011077f89 */ /* 0x00866200000e0000 */
[----:B------:R-:W-:Y:S03]  /*bf40*/  BSSY B0, `(.L_x_35) ;  /* 0x0000013000007945 */ /* 0x000fe60003800000 */
[----:B0-----:R3:W0:Y:S01]  /*bf50*/  SHFL.IDX PT, R6, R2, 0x2, 0x181f ;  /* 0x00581f0002067f89 */ /* 0x00162200000e0000 */
[----:B------:R-:W-:Y:S05]  /*bf60*/  @P0 BRA `(.L_x_36) ;  /* 0x0000000000400947 */ /* 0x000fea0003800000 */
[----:B------:R-:W-:Y:S02]  /*bf70*/  ULDC UR4, c[0x0][0xac8] ;  /* 0x0002b20000047ab9 */ /* 0x000fe40000000800 */
[----:B------:R-:W-:Y:S02]  /*bf80*/  ISETP.GE.AND P4, PT, R212, UR4, PT ;  /* 0x00000004d4007c0c */ /* 0x000fe4000bf86270 */
[----:B------:R-:W-:Y:S02]  /*bf90*/  ISETP.GE.AND P5, PT, R23, UR4, PT ;  /* 0x0000000417007c0c */ /* 0x000fe4000bfa6270 */
[----:B------:R-:W-:Y:S02]  /*bfa0*/  ISETP.GE.AND P6, PT, R22, UR4, PT ;  /* 0x0000000416007c0c */ /* 0x000fe4000bfc6270 */
[----:B------:R-:W-:-:S07]  /*bfb0*/  ISETP.GE.AND P3, PT, R19, UR4, PT ;  /* 0x0000000413007c0c */ /* 0x000fce000bf66270 */
[-C--:B0-----:R-:W-:Y:S02]  /*bfc0*/  @!P4 LEA R8, P0, R212, R6.reuse, 0x1 ;  /* 0x00000006d408c211 */ /* 0x081fe400078008ff */
[-C--:B------:R-:W-:Y:S02]  /*bfd0*/  @!P5 LEA R10, P1, R23, R6.reuse, 0x1 ;  /* 0x00000006170ad211 */ /* 0x080fe400078208ff */
[----:B------:R-:W-:Y:S02]  /*bfe0*/  @!P6 LEA R12, P2, R22, R6, 0x1 ;  /* 0x00000006160ce211 */ /* 0x000fe400078408ff */
[----:B-1----:R-:W-:Y:S01]  /*bff0*/  @!P3 IMAD.WIDE R4, R19, 0x2, R6 ;  /* 0x000000021304b825 */ /* 0x002fe200078e0206 */
[-C--:B------:R-:W-:Y:S02]  /*c000*/  @!P4 LEA.HI.X R9, R212, R7.reuse, R201, 0x1, P0 ;  /* 0x00000007d409c211 */ /* 0x080fe400000f0cc9 */
[-C--:B------:R-:W-:Y:S02]  /*c010*/  @!P5 LEA.HI.X R11, R23, R7.reuse, R200, 0x1, P1 ;  /* 0x00000007170bd211 */ /* 0x080fe400008f0cc8 */
[----:B------:R-:W-:Y:S01]  /*c020*/  @!P6 LEA.HI.X R13, R22, R7, R227, 0x1, P2 ;  /* 0x00000007160de211 */ /* 0x000fe200010f0ce3 */
[----:B------:R0:W-:Y:S04]  /*c030*/  @!P3 ST.E.128 desc[UR36][R4.64], R32 ;  /* 0x000000200400b985 */ /* 0x0001e8000c101d24 */
[----:B------:R0:W-:Y:S04]  /*c040*/  @!P4 ST.E.128 desc[UR36][R8.64], R64 ;  /* 0x000000400800c985 */ /* 0x0001e8000c101d24 */
[----:B------:R0:W-:Y:S04]  /*c050*/  @!P5 ST.E.128 desc[UR36][R10.64], R104 ;  /* 0x000000680a00d985 */ /* 0x0001e8000c101d24 */
[----:B------:R0:W-:Y:S02]  /*c060*/  @!P6 ST.E.128 desc[UR36][R12.64], R120 ;  /* 0x000000780c00e985 */ /* 0x0001e4000c101d24 */
.L_x_36:
[----:B------:R-:W-:Y:S05]  /*c070*/  BSYNC B0 ;  /* 0x0000000000007941 */ /* 0x000fea0003800000 */
.L_x_35:
[----:B------:R-:W-:Y:S01]  /*c080*/  R2UR UR4, R219 ;  /* 0x00000000db0472ca */ /* 0x000fe200000e0000 */
[----:B------:R-:W-:Y:S01]  /*c090*/  VIADD R0, R18, 0x60 ;  /* 0x0000006012007836 */ /* 0x000fe20000000000 */
[----:B0-----:R0:W0:Y:S01]  /*c0a0*/  SHFL.IDX PT, R5, R17, 0x3, 0x181f ;  /* 0x00781f0011057f89 */ /* 0x00102200000e0000 */
[----:B------:R-:W-:Y:S03]  /*c0b0*/  BSSY B0, `(.L_x_37) ;  /* 0x0000016000007945 */ /* 0x000fe60003800000 */
[----:B------:R-:W-:Y:S01]  /*c0c0*/  ISETP.GE.AND P0, PT, R0, R3, PT ;  /* 0x000000030000720c */ /* 0x000fe20003f06270 */
[----:B------:R0:W0:Y:S06]  /*c0d0*/  SHFL.IDX PT, R4, R2, 0x3, 0x181f ;  /* 0x00781f0002047f89 */ /* 0x00002c00000e0000 */
[----:B------:R-:W-:-:S06]  /*c0e0*/  UIADD3 UR4, UR4, 0x1, URZ ;  /* 0x0000000104047890 */ /* 0x000fcc000fffe03f */
[----:B------:R-:W-:Y:S01]  /*c0f0*/  IMAD.U32 R219, RZ, RZ, UR4 ;  /* 0x00000004ffdb7e24 */ /* 0x000fe2000f8e00ff */
[----:B------:R-:W-:Y:S06]  /*c100*/  @P0 BRA `(.L_x_38) ;  /* 0x0000000000400947 */ /* 0x000fec0003800000 */
        /* <DEDUP_REMOVED lines=8> */
[----:B--234-:R-:W-:Y:S01]  /*c190*/  @!P3 IMAD.WIDE R2, R19, 0x2, R4 ;  /* 0x000000021302b825 */ /* 0x01cfe200078e0204 */
[-C--:B-1----:R-:W-:Y:S02]  /*c1a0*/  @!P4 LEA.HI.X R7, R212, R5.reuse, R201, 0x1, P0 ;  /* 0x00000005d407c211 */ /* 0x082fe400000f0cc9 */
[-C--:B------:R-:W-:Y:S02]  /*c1b0*/  @!P5 LEA.HI.X R9, R23, R5.reuse, R200, 0x1, P1 ;  /* 0x000000051709d211 */ /* 0x080fe400008f0cc8 */
[----:B------:R-:W-:Y:S01]  /*c1c0*/  @!P6 LEA.HI.X R11, R22, R5, R227, 0x1, P2 ;  /* 0x00000005160be211 */ /* 0x000fe200010f0ce3 */
[----:B------:R0:W-:Y:S04]  /*c1d0*/  @!P3 ST.E.128 desc[UR36][R2.64], R52 ;  /* 0x000000340200b985 */ /* 0x0001e8000c101d24 */
[----:B------:R0:W-:Y:S04]  /*c1e0*/  @!P4 ST.E.128 desc[UR36][R6.64], R68 ;  /* 0x000000440600c985 */ /* 0x0001e8000c101d24 */
[----:B------:R0:W-:Y:S04]  /*c1f0*/  @!P5 ST.E.128 desc[UR36][R8.64], R108 ;  /* 0x0000006c0800d985 */ /* 0x0001e8000c101d24 */
[----:B------:R0:W-:Y:S02]  /*c200*/  @!P6 ST.E.128 desc[UR36][R10.64], R128 ;  /* 0x000000800a00e985 */ /* 0x0001e4000c101d24 */
.L_x_38:
[----:B------:R-:W-:Y:S05]  /*c210*/  BSYNC B0 ;  /* 0x0000000000007941 */ /* 0x000fea0003800000 */
.L_x_37:
[----:B------:R-:W5:Y:S01]  /*c220*/  LDC R0, c[0x0][0xc34] ;  /* 0x00030d00ff007b82 */ /* 0x000f620000000800 */
[----:B------:R-:W-:-:S13]  /*c230*/  R2UR UR4, R214 ;  /* 0x00000000d60472ca */ /* 0x000fda00000e0000 */
[----:B-----5:R-:W-:-:S13]  /*c240*/  ISETP.LE.AND P0, PT, R0, UR4, PT ;  /* 0x0000000400007c0c */ /* 0x020fda000bf03270 */
[----:B------:R-:W-:Y:S05]  /*c250*/  @!P0 BRA `(.L_x_39) ;  /* 0xffffff4800b88947 */ /* 0x000fea000383ffff */
[----:B------:R-:W-:Y:S05]  /*c260*/  EXIT ;  /* 0x000000000000794d */ /* 0x000fea0003800000 */
.L_x_5:
[----:B------:R-:W-:-:S08]  /*c270*/  NOP ;  /* 0x0000000000007918 */ /* 0x000fd00000000000 */
[----:B0-----:R-:W0:-:S00]  /*c280*/  USETMAXREG.DEALLOC.CTAPOOL 0x28 ;  /* 0x00000028000079c8 */ /* 0x001e0000080e0500 */
[----:B------:R-:W1:Y:S01]  /*c290*/  S2UR UR9, SR_CTAID.X ;  /* 0x00000000000979c3 */ /* 0x000e620000002500 */
[----:B0-----:R-:W-:Y:S01]  /*c2a0*/  MOV R0, 0x1 ;  /* 0x0000000100007802 */ /* 0x001fe20000000f00 */
[----:B------:R-:W-:Y:S02]  /*c2b0*/  IMAD.MOV.U32 R22, RZ, RZ, RZ ;  /* 0x000000ffff167224 */ /* 0x000fe400078e00ff */
[----:B------:R-:W-:-:S04]  /*c2c0*/  IMAD.MOV.U32 R25, RZ, RZ, 0x1 ;  /* 0x00000001ff197424 */ /* 0x000fc800078e00ff */
[----:B------:R-:W1:Y:S02]  /*c2d0*/  LDC R2, c[0x0][0xc34] ;  /* 0x00030d00ff027b82 */ /* 0x000e640000000800 */
[----:B-1----:R-:W-:-:S13]  /*c2e0*/  ISETP.LE.AND P0, PT, R2, UR9, PT ;  /* 0x0000000902007c0c */ /* 0x002fda000bf03270 */
[----:B------:R-:W-:Y:S05]  /*c2f0*/  @P0 BRA `(.L_x_40) ;  /* 0x0000003400c40947 */ /* 0x000fea0003800000 */
[----:B------:R-:W2:Y:S01]  /*c300*/  LDL R3, [R1+0xc] ;  /* 0x00000c0001037983 */ /* 0x000ea20000100800 */
[----:B------:R-:W-:Y:S01]  /*c310*/  IMAD.SHL.U32 R26, R27, 0x8, RZ ;  /* 0x000000081b1a7824 */ /* 0x000fe200078e00ff */
[----:B------:R-:W-:Y:S01]  /*c320*/  ULDC.64 UR6, c[0x0][0x2f0] ;  /* 0x0000bc0000067ab9 */ /* 0x000fe20000000a00 */
[----:B------:R-:W-:Y:S01]  /*c330*/  ULDC.64 UR4, c[0x0][0x418] ;  /* 0x0001060000047ab9 */ /* 0x000fe20000000a00 */
[----:B------:R-:W-:Y:S01]  /*c340*/  ULDC UR8, c[0x0][0x2b8] ;  /* 0x0000ae0000087ab9 */ /* 0x000fe20000000800 */
[----:B------:R-:W-:Y:S01]  /*c350*/  UISETP.NE.U32.AND UP0, UPT, UR4, URZ, UPT ;  /* 0x0000003f0400728c */ /* 0x000fe2000bf05070 */
[C---:B------:R-:W-:Y:S01]  /*c360*/  LOP3.LUT R0, R26.reuse, 0x1f8, RZ, 0xc0, !PT ;  /* 0x000001f81a007812 */ /* 0x040fe200078ec0ff */
[----:B------:R-:W-:Y:S01]  /*c370*/  UMOV UR39, 0x400 ;  /* 0x0000040000277882 */ /* 0x000fe20000000000 */
[----:B------:R-:W-:Y:S01]  /*c380*/  LOP3.LUT R37, R26, 0x38, RZ, 0xc0, !PT ;  /* 0x000000381a257812 */ /* 0x000fe200078ec0ff */
[----:B------:R-:W-:Y:S01]  /*c390*/  UISETP.NE.AND.EX UP0, UPT, UR5, URZ, UPT, UP0 ;  /* 0x0000003f0500728c */ /* 0x000fe2000bf05300 */
[----:B------:R-:W-:Y:S01]  /*c3a0*/  LOP3.LUT R16, R16, 0xfffffffb, RZ, 0xc0, !PT ;  /* 0xfffffffb10107812 */ /* 0x000fe200078ec0ff */
[----:B------:R-:W-:Y:S01]  /*c3b0*/  ULDC UR4, c[0x0][0x424] ;  /* 0x0001090000047ab9 */ /* 0x000fe20000000800 */
[----:B------:R-:W-:Y:S01]  /*c3c0*/  SHF.R.U32.HI R34, RZ, 0x3, R27 ;  /* 0x00000003ff227819 */ /* 0x000fe2000001161b */
[----:B------:R-:W-:Y:S01]  /*c3d0*/  USEL UR4, UR4, 0x1, UP0 ;  /* 0x0000000104047887 */ /* 0x000fe20008000000 */
[----:B------:R-:W-:Y:S01]  /*c3e0*/  STL [R1], RZ ;  /* 0x000000ff01007387 */ /* 0x000fe20000100800 */
[----:B------:R-:W-:Y:S01]  /*c3f0*/  IMAD.U32 R36, RZ, RZ, UR9 ;  /* 0x00000009ff247e24 */ /* 0x000fe2000f8e00ff */
[----:B------:R-:W-:Y:S01]  /*c400*/  LOP3.LUT R34, R34, 0xf, RZ, 0xc0, !PT ;  /* 0x0000000f22227812 */ /* 0x000fe200078ec0ff */
[----:B------:R-:W-:Y:S01]  /*c410*/  UIMAD UR38, UR4, UR6, URZ ;  /* 0x00000006042672a4 */ /* 0x000fe2000f8e023f */
[----:B------:R-:W0:Y:S01]  /*c420*/  S2UR UR6, SR_CgaCtaId ;  /* 0x00000000000679c3 */ /* 0x000e220000008800 */
[----:B------:R-:W-:Y:S01]  /*c430*/  IMAD.MOV.U32 R25, RZ, RZ, 0x1 ;  /* 0x00000001ff197424 */ /* 0x000fe200078e00ff */
[----:B------:R-:W-:Y:S01]  /*c440*/  MOV R22, RZ ;  /* 0x000000ff00167202 */ /* 0x000fe20000000f00 */
[----:B------:R-:W-:Y:S01]  /*c450*/  UIADD3 UR4, UR38, 0x4f, URZ ;  /* 0x0000004f26047890 */ /* 0x000fe2000fffe03f */
[----:B------:R-:W-:Y:S01]  /*c460*/  ULDC UR40, c[0x0][0x448] ;  /* 0x0001120000287ab9 */ /* 0x000fe20000000800 */
[----:B------:R-:W-:-:S02]  /*c470*/  ULDC UR43, c[0x0][0xc] ;  /* 0x00000300002b7ab9 */ /* 0x000fc40000000800 */
[----:B------:R-:W-:-:S04]  /*c480*/  UIMAD.WIDE UR4, UR4, 0x66666667, URZ ;  /* 0x66666667040478a5 */ /* 0x000fc8000f8e023f */
[----:B------:R-:W-:-:S04]  /*c490*/  USHF.R.U32.HI UR4, URZ, 0x1f, UR5 ;  /* 0x0000001f3f047899 */ /* 0x000fc80008011605 */
[----:B------:R-:W-:-:S03]  /*c4a0*/  ULEA.HI.SX32 UR5, UR5, UR4, 0x1b ;  /* 0x0000000405057291 */ /* 0x000fc6000f8fda3f */
[----:B------:R-:W-:Y:S01]  /*c4b0*/  ULDC UR4, c[0x0][0x288] ;  /* 0x0000a20000047ab9 */ /* 0x000fe20000000800 */
[----:B------:R-:W-:Y:S02]  /*c4c0*/  UIADD3 UR44, UR5, -0x1, URZ ;  /* 0xffffffff052c7890 */ /* 0x000fe4000fffe03f */
[----:B------:R-:W-:Y:S02]  /*c4d0*/  UIMAD UR40, UR40, UR4, URZ ;  /* 0x00000004282872a4 */ /* 0x000fe4000f8e023f */
[----:B------:R-:W-:Y:S02]  /*c4e0*/  UIADD3 UR41, UR5, -0x2, URZ ;  /* 0xfffffffe05297890 */ /* 0x000fe4000fffe03f */
[----:B0-----:R-:W-:Y:S02]  /*c4f0*/  ULEA UR39, UR6, UR39, 0x18 ;  /* 0x0000002706277291 */ /* 0x001fe4000f8ec03f */
[----:B------:R-:W-:-:S06]  /*c500*/  UIMAD UR6, UR44, -0x50, UR38 ;  /* 0xffffffb02c0678a4 */ /* 0x000fcc000f8e0226 */
[----:B------:R-:W-:Y:S02]  /*c510*/  IADD3 R33, -R34, UR6, RZ ;  /* 0x0000000622217c10 */ /* 0x000fe4000fffe1ff */
[----:B--2---:R-:W-:Y:S02]  /*c520*/  R2UR UR10, R3 ;  /* 0x00000000030a72ca */ /* 0x004fe400000e0000 */
[----:B------:R-:W-:Y:S02]  /*c530*/  LOP3.LUT R3, R0, 0x38, R27, 0x78, !PT ;  /* 0x0000003800037812 */ /* 0x000fe400078e781b */
[----:B------:R-:W-:Y:S02]  /*c540*/  LOP3.LUT R0, R37, 0x40, RZ, 0xfc, !PT ;  /* 0x0000004025007812 */ /* 0x000fe400078efcff */
[----:B------:R-:W-:Y:S02]  /*c550*/  SHF.L.U32 R27, R27, 0x4, RZ ;  /* 0x000000041b1b7819 */ /* 0x000fe400000006ff */
[----:B------:R-:W-:-:S02]  /*c560*/  ISETP.GE.AND P2, PT, R0, UR7, PT ;  /* 0x0000000700007c0c */ /* 0x000fc4000bf46270 */
[C---:B------:R-:W-:Y:S02]  /*c570*/  ISETP.GE.AND P1, PT, R0.reuse, UR8, PT ;  /* 0x0000000800007c0c */ /* 0x040fe4000bf26270 */
[----:B------:R-:W-:Y:S01]  /*c580*/  ISETP.GE.AND P0, PT, R0, UR7, PT ;  /* 0x0000000700007c0c */ /* 0x000fe2000bf06270 */
[----:B------:R-:W-:Y:S01]  /*c590*/  ULOP3.LUT UR42, UR10, 0x2, URZ, 0xfc, !UPT ;  /* 0x000000020a2a7892 */ /* 0x000fe2000f8efc3f */
[----:B------:R-:W-:Y:S02]  /*c5a0*/  LOP3.LUT R0, R37, 0x80, RZ, 0xfc, !PT ;  /* 0x0000008025007812 */ /* 0x000fe400078efcff */
[----:B------:R-:W-:Y:S02]  /*c5b0*/  LOP3.LUT R27, R34, 0x70, R27, 0xf8, !PT ;  /* 0x00000070221b7812 */ /* 0x000fe400078ef81b */
[----:B------:R-:W-:-:S03]  /*c5c0*/  LOP3.LUT R26, R3, 0x200, R26, 0xf8, !PT ;  /* 0x00000200031a7812 */ /* 0x000fc600078ef81a */
[----:B------:R-:W-:Y:S02]  /*c5d0*/  @P2 LOP3.LUT R16, R16, 0x4, RZ, 0xfc, !PT ;  /* 0x0000000410102812 */ /* 0x000fe400078efcff */
[----:B------:R-:W-:Y:S02]  /*c5e0*/  ISETP.GE.AND P2, PT, R0, UR7, PT ;  /* 0x0000000700007c0c */ /* 0x000fe4000bf46270 */
[----:B------:R-:W-:-:S04]  /*c5f0*/  LOP3.LUT R16, R16, 0xffffdfff, RZ, 0xc0, !PT ;  /* 0xffffdfff10107812 */ /* 0x000fc800078ec0ff */
[----:B------:R-:W-:Y:S02]  /*c600*/  @P1 LOP3.LUT R16, R16, 0x2000, RZ, 0xfc, !PT ;  /* 0x0000200010101812 */ /* 0x000fe400078efcff */
[----:B------:R-:W-:Y:S02]  /*c610*/  ISETP.GE.AND P1, PT, R0, UR8, PT ;  /* 0x0000000800007c0c */ /* 0x000fe4000bf26270 */
[----:B------:R-:W-:-:S04]  /*c620*/  LOP3.LUT R16, R16, 0xffffffbf, RZ, 0xc0, !PT ;  /* 0xffffffbf10107812 */ /* 0x000fc800078ec0ff */
[----:B------:R-:W-:Y:S02]  /*c630*/  @P0 LOP3.LUT R16, R16, 0x40, RZ, 0xfc, !PT ;  /* 0x0000004010100812 */ /* 0x000fe400078efcff */
[----:B------:R-:W-:Y:S01]  /*c640*/  ISETP.GE.AND P0, PT, R0, UR7, PT ;  /* 0x0000000700007c0c */ /* 0x000fe2000bf06270 */
[----:B------:R-:W-:Y:S01]  /*c650*/  IMAD.U32 R0, RZ, RZ, UR44 ;  /* 0x0000002cff007e24 */ /* 0x000fe2000f8e00ff */
[----:B------:R-:W-:-:S03]  /*c660*/  LOP3.LUT R16, R16, 0xfffffffd, RZ, 0xc0, !PT ;  /* 0xfffffffd10107812 */ /* 0x000fc600078ec0ff */
[----:B------:R-:W-:Y:S01]  /*c670*/  IMAD R2, R0, 0x50, R27 ;  /* 0x0000005000027824 */ /* 0x000fe200078e021b */
[----:B------:R-:W-:Y:S02]  /*c680*/  @P2 LOP3.LUT R16, R16, 0x2, RZ, 0xfc, !PT ;  /* 0x0000000210102812 */ /* 0x000fe400078efcff */
[C---:B------:R-:W-:Y:S02]  /*c690*/  LOP3.LUT R0, R37.reuse, 0xc0, RZ, 0xfc, !PT ;  /* 0x000000c025007812 */ /* 0x040fe400078efcff */
[----:B------:R-:W-:Y:S01]  /*c6a0*/  LOP3.LUT R16, R16, 0xffffefff, RZ, 0xc0, !PT ;  /* 0xffffefff10107812 */ /* 0x000fe200078ec0ff */
[----:B------:R0:W-:Y:S01]  /*c6b0*/  STL [R1+0x8], R2 ;  /* 0x0000080201007387 */ /* 0x0001e20000100800 */
[----:B------:R-:W-:Y:S02]  /*c6c0*/  ISETP.GE.AND P2, PT, R37, UR7, PT ;  /* 0x0000000725007c0c */ /* 0x000fe4000bf46270 */
[----:B------:R-:W-:-:S04]  /*c6d0*/  @P1 LOP3.LUT R16, R16, 0x1000, RZ, 0xfc, !PT ;  /* 0x0000100010101812 */ /* 0x000fc800078efcff */
[----:B------:R-:W-:-:S04]  /*c6e0*/  LOP3.LUT R16, R16, 0xffffffdf, RZ, 0xc0, !PT ;  /* 0xffffffdf10107812 */ /* 0x000fc800078ec0ff */
[----:B------:R-:W-:Y:S02]  /*c6f0*/  @P0 LOP3.LUT R16, R16, 0x20, RZ, 0xfc, !PT ;  /* 0x0000002010100812 */ /* 0x000fe400078efcff */
[----:B------:R-:W-:Y:S02]  /*c700*/  ISETP.GE.AND P0, PT, R2, UR38, PT ;  /* 0x0000002602007c0c */ /* 0x000fe4000bf06270 */
[----:B------:R-:W-:Y:S02]  /*c710*/  LOP3.LUT R16, R16, 0xfffffffe, RZ, 0xc0, !PT ;  /* 0xfffffffe10107812 */ /* 0x000fe400078ec0ff */
[----:B------:R-:W-:Y:S02]  /*c720*/  ISETP.LT.U32.AND P1, PT, R27, 0x50, !P0 ;  /* 0x000000501b00780c */ /* 0x000fe40004721070 */
[----:B------:R-:W-:Y:S02]  /*c730*/  ISETP.GE.AND P0, PT, R0, UR7, PT ;  /* 0x0000000700007c0c */ /* 0x000fe4000bf06270 */
[----:B------:R-:W-:-:S02]  /*c740*/  LOP3.LUT R16, R16, 0xfffffbff, RZ, 0xc0, !PT ;  /* 0xfffffbff10107812 */ /* 0x000fc400078ec0ff */
[----:B0-----:R-:W-:-:S05]  /*c750*/  LEA R2, R26, UR39, 0x1 ;  /* 0x000000271a027c11 */ /* 0x001fca000f8e08ff */
[----:B------:R0:W-:Y:S02]  /*c760*/  STL [R1+0x4], R2 ;  /* 0x0000040201007387 */ /* 0x0001e40000100800 */
[----:B------:R-:W-:Y:S02]  /*c770*/  @P1 LOP3.LUT R16, R16, 0x400, RZ, 0xfc, !PT ;  /* 0x0000040010101812 */ /* 0x000fe400078efcff */
[----:B------:R-:W-:Y:S02]  /*c780*/  ISETP.GE.AND P1, PT, R0, UR8, PT ;  /* 0x0000000800007c0c */ /* 0x000fe4000bf26270 */
[----:B------:R-:W-:Y:S02]  /*c790*/  @P0 LOP3.LUT R16, R16, 0x1, RZ, 0xfc, !PT ;  /* 0x0000000110100812 */ /* 0x000fe400078efcff */
[----:B------:R-:W-:Y:S02]  /*c7a0*/  ISETP.GE.AND P0, PT, R0, UR7, PT ;  /* 0x0000000700007c0c */ /* 0x000fe4000bf06270 */
[----:B------:R-:W-:-:S07]  /*c7b0*/  LOP3.LUT R16, R16, 0xfffff7ff, RZ, 0xc0, !PT ;  /* 0xfffff7ff10107812 */ /* 0x000fce00078ec0ff */
[----:B------:R-:W-:Y:S02]  /*c7c0*/  @P1 LOP3.LUT R16, R16, 0x800, RZ, 0xfc, !PT ;  /* 0x0000080010101812 */ /* 0x000fe400078efcff */
[----:B------:R-:W-:Y:S02]  /*c7d0*/  ISETP.GE.AND P1, PT, R37, UR7, PT ;  /* 0x0000000725007c0c */ /* 0x000fe4000bf26270 */
[----:B------:R-:W-:-:S04]  /*c7e0*/  LOP3.LUT R16, R16, 0xffffffef, RZ, 0xc0, !PT ;  /* 0xffffffef10107812 */ /* 0x000fc800078ec0ff */
[----:B------:R-:W-:Y:S02]  /*c7f0*/  @P0 LOP3.LUT R16, R16, 0x10, RZ, 0xfc, !PT ;  /* 0x0000001010100812 */ /* 0x000fe400078efcff */
[----:B------:R-:W-:Y:S02]  /*c800*/  ISETP.GE.AND P0, PT, R37, UR8, PT ;  /* 0x0000000825007c0c */ /* 0x000fe4000bf06270 */
[----:B------:R-:W-:-:S04]  /*c810*/  LOP3.LUT R16, R16, 0xfffffff7, RZ, 0xc0, !PT ;  /* 0xfffffff710107812 */ /* 0x000fc800078ec0ff */
[----:B------:R-:W-:-:S04]  /*c820*/  @P2 LOP3.LUT R16, R16, 0x8, RZ, 0xfc, !PT ;  /* 0x0000000810102812 */ /* 0x000fc800078efcff */
[----:B------:R-:W-:-:S04]  /*c830*/  LOP3.LUT R16, R16, 0xffffbfff, RZ, 0xc0, !PT ;  /* 0xffffbfff10107812 */ /* 0x000fc800078ec0ff */
[----:B------:R-:W-:-:S04]  /*c840*/  LOP3.LUT R16, R16, 0xffffff7f, RZ, 0xc0, !PT ;  /* 0xffffff7f10107812 */ /* 0x000fc800078ec0ff */
[----:B------:R-:W-:-:S04]  /*c850*/  @P1 LOP3.LUT R16, R16, 0x80, RZ, 0xfc, !PT ;  /* 0x0000008010101812 */ /* 0x000fc800078efcff */
[----:B0-----:R-:W-:-:S07]  /*c860*/  @P0 LOP3.LUT R16, R16, 0x4000, RZ, 0xfc, !PT ;  /* 0x0000400010100812 */ /* 0x001fce00078efcff */
.L_x_77:
[----:B0-----:R-:W0:Y:S01]  /*c870*/  LDC R0, c[0x0][0xc38] ;  /* 0x00030e00ff007b82 */ /* 0x001e220000000800 */
[----:B------:R-:W-:Y:S01]  /*c880*/  IMAD.MOV.U32 R24, RZ, RZ, R36 ;  /* 0x000000ffff187224 */ /* 0x000fe200078e0024 */
[----:B------:R-:W-:Y:S05]  /*c890*/  YIELD ;  /* 0x0000000000007946 */ /* 0x000fea0003800000 */
[----:B------:R-:W-:Y:S01]  /*c8a0*/  ULDC.64 UR4, c[0x0][0xa28] ;  /* 0x00028a0000047ab9 */ /* 0x000fe20000000a00 */
[----:B------:R-:W-:Y:S01]  /*c8b0*/  IMAD.MOV.U32 R31, RZ, RZ, RZ ;  /* 0x000000ffff1f7224 */ /* 0x000fe200078e00ff */
[----:B0-----:R-:W-:-:S13]  /*c8c0*/  ISETP.NE.AND P0, PT, R0, 0x1, PT ;  /* 0x000000010000780c */ /* 0x001fda0003f05270 */
[----:B------:R-:W0:Y:S08]  /*c8d0*/  @P0 LDC R3, c[0x0][0xc3c] ;  /* 0x00030f00ff030b82 */ /* 0x000e300000000800 */
[----:B------:R-:W1:Y:S01]  /*c8e0*/  @P0 LDC R5, c[0x0][0xc40] ;  /* 0x00031000ff050b82 */ /* 0x000e620000000800 */
[----:B0-----:R-:W-:-:S05]  /*c8f0*/  @P0 IMAD.HI.U32 R0, R36, R3, RZ ;  /* 0x0000000324000227 */ /* 0x001fca00078e00ff */
[----:B-1----:R-:W-:Y:S02]  /*c900*/  @P0 SHF.R.U32.HI R24, RZ, R5, R0 ;  /* 0x00000005ff180219 */ /* 0x002fe40000011600 */
[----:B------:R-:W0:Y:S03]  /*c910*/  LDC R0, c[0x0][0xc44] ;  /* 0x00031100ff007b82 */ /* 0x000e260000000800 */
[----:B------:R-:W-:Y:S01]  /*c920*/  IMAD.MOV.U32 R23, RZ, RZ, R24 ;  /* 0x000000ffff177224 */ /* 0x000fe200078e0018 */
[----:B0-----:R-:W-:-:S13]  /*c930*/  ISETP.NE.AND P0, PT, R0, 0x1, PT ;  /* 0x000000010000780c */ /* 0x001fda0003f05270 */
[----:B------:R-:W0:Y:S02]  /*c940*/  @P0 LDC.64 R2, c[0x0][0xc48] ;  /* 0x00031200ff020b82 */ /* 0x000e240000000a00 */
[----:B0-----:R-:W-:-:S05]  /*c950*/  @P0 IMAD.HI.U32 R0, R24, R2, RZ ;  /* 0x0000000218000227 */ /* 0x001fca00078e00ff */
[----:B------:R-:W-:Y:S02]  /*c960*/  @P0 SHF.R.U32.HI R23, RZ, R3, R0 ;  /* 0x00000003ff170219 */ /* 0x000fe40000011600 */
[----:B------:R-:W-:-:S04]  /*c970*/  ISETP.NE.U32.AND P0, PT, RZ, UR4, PT ;  /* 0x00000004ff007c0c */ /* 0x000fc8000bf05070 */
[----:B------:R-:W-:-:S13]  /*c980*/  ISETP.NE.AND.EX P0, PT, RZ, UR5, PT, P0 ;  /* 0x00000005ff007c0c */ /* 0x000fda000bf05300 */
[----:B------:R-:W0:Y:S01]  /*c990*/  @P0 LDC.64 R2, c[0x0][0xa28] ;  /* 0x00028a00ff020b82 */ /* 0x000e220000000a00 */
[----:B------:R-:W-:-:S04]  /*c9a0*/  UIADD3 UR4, UR39, 0x24400, URZ ;  /* 0x0002440027047890 */ /* 0x000fc8000fffe03f */
[----:B------:R-:W-:Y:S01]  /*c9b0*/  ULOP3.LUT UP0, URZ, UR4, 0x3ff, URZ, 0xc0, !UPT ;  /* 0x000003ff043f7892 */ /* 0x000fe2000f80c03f */
[----:B0-----:R-:W-:-:S05]  /*c9c0*/  @P0 IMAD.WIDE R2, R23, 0x4, R2 ;  /* 0x0000000417020825 */ /* 0x001fca00078e0202 */
[----:B------:R0:W5:Y:S01]  /*c9d0*/  @P0 LDG.E R31, desc[UR36][R2.64] ;  /* 0x00000024021f0981 */ /* 0x000162000c1e1900 */
[----:B------:R-:W-:-:S13]  /*c9e0*/  PLOP3.LUT P0, PT, PT, PT, UP0, 0x80, 0x0 ;  /* 0x000000000000781c */ /* 0x000fda0003f0f008 */
[----:B0-----:R-:W-:Y:S05]  /*c9f0*/  @!P0 BRA `(.L_x_41) ;  /* 0x0000000000408947 */ /* 0x001fea0003800000 */
[----:B------:R-:W-:Y:S01]  /*ca00*/  MOV R2, 0x0 ;  /* 0x0000000000027802 */ /* 0x000fe20000000f00 */
[----:B------:R-:W-:Y:S01]  /*ca10*/  ULDC.64 UR4, c[0x4][0xa8] ;  /* 0x01002a0000047ab9 */ /* 0x000fe20000000a00 */
[----:B------:R-:W-:Y:S01]  /*ca20*/  ULDC.64 UR6, c[0x4][0xb0] ;  /* 0x01002c0000067ab9 */ /* 0x000fe20000000a00 */
[----:B------:R-:W-:Y:S01]  /*ca30*/  MOV R4, UR4 ;  /* 0x0000000400047c02 */ /* 0x000fe20008000f00 */
[----:B------:R-:W-:Y:S01]  /*ca40*/  IMAD.U32 R5, RZ, RZ, UR5 ;  /* 0x00000005ff057e24 */ /* 0x000fe2000f8e00ff */
[----:B------:R-:W-:Y:S01]  /*ca50*/  ULDC.64 UR4, c[0x4][0x8] ;  /* 0x0100020000047ab9 */ /* 0x000fe20000000a00 */
[----:B------:R-:W0:Y:S01]  /*ca60*/  LDC.64 R2, c[0x4][R2] ;  /* 0x0100000002027b82 */ /* 0x000e220000000a00 */
[----:B------:R-:W-:Y:S01]  /*ca70*/  IMAD.U32 R6, RZ, RZ, UR6 ;  /* 0x00000006ff067e24 */ /* 0x000fe2000f8e00ff */
[----:B------:R-:W-:Y:S01]  /*ca80*/  MOV R10, UR4 ;  /* 0x00000004000a7c02 */ /* 0x000fe20008000f00 */
[----:B------:R-:W-:Y:S01]  /*ca90*/  IMAD.U32 R7, RZ, RZ, UR7 ;  /* 0x00000007ff077e24 */ /* 0x000fe2000f8e00ff */
[----:B------:R-:W-:Y:S01]  /*caa0*/  MOV R13, RZ ;  /* 0x000000ff000d7202 */ /* 0x000fe20000000f00 */
[----:B------:R-:W-:-:S02]  /*cab0*/  IMAD.U32 R11, RZ, RZ, UR5 ;  /* 0x00000005ff0b7e24 */ /* 0x000fc4000f8e00ff */
[----:B------:R-:W-:Y:S02]  /*cac0*/  IMAD.MOV.U32 R8, RZ, RZ, 0x70 ;  /* 0x00000070ff087424 */ /* 0x000fe400078e00ff */
[----:B------:R-:W-:-:S07]  /*cad0*/  IMAD.MOV.U32 R12, RZ, RZ, 0x1 ;  /* 0x00000001ff0c7424 */ /* 0x000fce00078e00ff */
[----:B------:R-:W-:-:S07]  /*cae0*/  LEPC R20, `(.L_x_41) ;  /* 0x000000001014794e */ /* 0x000fce0000000000 */
[----:B0----5:R-:W-:Y:S05]  /*caf0*/  CALL.ABS.NOINC R2 ;  /* 0x0000000002007343 */ /* 0x021fea0003c00000 */
.L_x_41:
[----:B------:R-:W-:-:S04]  /*cb00*/  UIADD3 UR4, UR39, 0x400, URZ ;  /* 0x0000040027047890 */ /* 0x000fc8000fffe03f */
[----:B------:R-:W-:-:S06]  /*cb10*/  ULOP3.LUT UP0, URZ, UR4, 0x3ff, URZ, 0xc0, !UPT ;  /* 0x000003ff043f7892 */ /* 0x000fcc000f80c03f */
[----:B------:R-:W-:-:S13]  /*cb20*/  PLOP3.LUT P0, PT, PT, PT, UP0, 0x80, 0x0 ;  /* 0x000000000000781c */ /* 0x000fda0003f0f008 */
[----:B------:R-:W-:Y:S05]  /*cb30*/  @!P0 BRA `(.L_x_42) ;  /* 0x00000000007c8947 */ /* 0x000fea0003800000 */
[----:B------:R-:W-:Y:S01]  /*cb40*/  MOV R17, 0x0 ;  /* 0x0000000000117802 */ /* 0x000fe20000000f00 */
[----:B------:R-:W-:Y:S01]  /*cb50*/  ULDC.64 UR6, c[0x4][0xa8] ;  /* 0x01002a0000067ab9 */ /* 0x000fe20000000a00 */
[----:B------:R-:W-:Y:S01]  /*cb60*/  ULDC.64 UR8, c[0x4][0xb0] ;  /* 0x01002c0000087ab9 */ /* 0x000fe20000000a00 */
[----:B------:R-:W-:Y:S01]  /*cb70*/  ULDC.64 UR4, c[0x4][0x10] ;  /* 0x0100040000047ab9 */ /* 0x000fe20000000a00 */
[----:B------:R0:W1:Y:S01]  /*cb80*/  LDC.64 R2, c[0x4][R17] ;  /* 0x0100000011027b82 */ /* 0x0000620000000a00 */
[----:B------:R-:W-:Y:S01]  /*cb90*/  IMAD.U32 R4, RZ, RZ, UR6 ;  /* 0x00000006ff047e24 */ /* 0x000fe2000f8e00ff */
[----:B------:R-:W-:Y:S01]  /*cba0*/  MOV R7, UR9 ;  /* 0x0000000900077c02 */ /* 0x000fe20008000f00 */
[----:B------:R-:W-:Y:S01]  /*cbb0*/  IMAD.U32 R5, RZ, RZ, UR7 ;  /* 0x00000007ff057e24 */ /* 0x000fe2000f8e00ff */
[----:B------:R-:W-:Y:S01]  /*cbc0*/  MOV R12, 0x1 ;  /* 0x00000001000c7802 */ /* 0x000fe20000000f00 */
[----:B------:R-:W-:Y:S02]  /*cbd0*/  IMAD.U32 R6, RZ, RZ, UR8 ;  /* 0x00000008ff067e24 */ /* 0x000fe4000f8e00ff */
[----:B------:R-:W-:-:S02]  /*cbe0*/  IMAD.U32 R10, RZ, RZ, UR4 ;  /* 0x00000004ff0a7e24 */ /* 0x000fc4000f8e00ff */
[----:B------:R-:W-:Y:S02]  /*cbf0*/  IMAD.U32 R11, RZ, RZ, UR5 ;  /* 0x00000005ff0b7e24 */ /* 0x000fe4000f8e00ff */
[----:B------:R-:W-:Y:S02]  /*cc00*/  IMAD.MOV.U32 R8, RZ, RZ, 0x70 ;  /* 0x00000070ff087424 */ /* 0x000fe400078e00ff */
[----:B0-----:R-:W-:-:S07]  /*cc10*/  IMAD.MOV.U32 R13, RZ, RZ, RZ ;  /* 0x000000ffff0d7224 */ /* 0x001fce00078e00ff */
[----:B------:R-:W-:-:S07]  /*cc20*/  LEPC R20, `(.L_x_43) ;  /* 0x000000001014794e */ /* 0x000fce0000000000 */
[----:B-1---5:R-:W-:Y:S05]  /*cc30*/  CALL.ABS.NOINC R2 ;  /* 0x0000000002007343 */ /* 0x022fea0003c00000 */
.L_x_43:
[----:B------:R0:W1:Y:S01]  /*cc40*/  LDC.64 R2, c[0x4][R17] ;  /* 0x0100000011027b82 */ /* 0x0000620000000a00 */
[----:B------:R-:W-:Y:S01]  /*cc50*/  ULDC.64 UR4, c[0x4][0xa8] ;  /* 0x01002a0000047ab9 */ /* 0x000fe20000000a00 */
[----:B------:R-:W-:Y:S01]  /*cc60*/  ULDC.64 UR6, c[0x4][0xb0] ;  /* 0x01002c0000067ab9 */ /* 0x000fe20000000a00 */
[----:B------:R-:W-:Y:S01]  /*cc70*/  IMAD.U32 R4, RZ, RZ, UR4 ;  /* 0x00000004ff047e24 */ /* 0x000fe2000f8e00ff */
[----:B------:R-:W-:Y:S01]  /*cc80*/  MOV R6, UR6 ;  /* 0x0000000600067c02 */ /* 0x000fe20008000f00 */
[----:B------:R-:W-:Y:S01]  /*cc90*/  IMAD.U32 R5, RZ, RZ, UR5 ;  /* 0x00000005ff057e24 */ /* 0x000fe2000f8e00ff */
[----:B------:R-:W-:Y:S01]  /*cca0*/  ULDC.64 UR4, c[0x4][0x18] ;  /* 0x0100060000047ab9 */ /* 0x000fe20000000a00 */
[----:B------:R-:W-:Y:S01]  /*ccb0*/  IMAD.U32 R7, RZ, RZ, UR7 ;  /* 0x00000007ff077e24 */ /* 0x000fe2000f8e00ff */
[----:B------:R-:W-:Y:S01]  /*ccc0*/  MOV R8, 0x70 ;  /* 0x0000007000087802 */ /* 0x000fe20000000f00 */
[----:B------:R-:W-:Y:S02]  /*ccd0*/  IMAD.U32 R10, RZ, RZ, UR4 ;  /* 0x00000004ff0a7e24 */ /* 0x000fe4000f8e00ff */
[----:B------:R-:W-:-:S02]  /*cce0*/  IMAD.U32 R11, RZ, RZ, UR5 ;  /* 0x00000005ff0b7e24 */ /* 0x000fc4000f8e00ff */
[----:B------:R-:W-:Y:S02]  /*ccf0*/  IMAD.MOV.U32 R12, RZ, RZ, 0x1 ;  /* 0x00000001ff0c7424 */ /* 0x000fe400078e00ff */
[----:B0-----:R-:W-:-:S07]  /*cd00*/  IMAD.MOV.U32 R13, RZ, RZ, RZ ;  /* 0x000000ffff0d7224 */ /* 0x001fce00078e00ff */
[----:B------:R-:W-:-:S07]  /*cd10*/  LEPC R20, `(.L_x_42) ;  /* 0x000000001014794e */ /* 0x000fce0000000000 */
[----:B-1----:R-:W-:Y:S05]  /*cd20*/  CALL.ABS.NOINC R2 ;  /* 0x0000000002007343 */ /* 0x002fea0003c00000 */
.L_x_42:
[----:B------:R-:W-:Y:S01]  /*cd30*/  ULDC.64 UR4, c[0x0][0x9f8] ;  /* 0x00027e0000047ab9 */ /* 0x000fe20000000a00 */
[----:B------:R-:W-:Y:S01]  /*cd40*/  IMAD.MOV.U32 R30, RZ, RZ, R23 ;  /* 0x000000ffff1e7224 */ /* 0x000fe200078e0017 */
[----:B------:R-:W-:Y:S01]  /*cd50*/  ISETP.NE.U32.AND P0, PT, RZ, UR4, PT ;  /* 0x00000004ff007c0c */ /* 0x000fe2000bf05070 */
[----:B------:R-:W0:Y:S01]  /*cd60*/  LDC R8, c[0x0][0x430] ;  /* 0x00010c00ff087b82 */ /* 0x000e220000000800 */
[----:B------:R-:W-:Y:S01]  /*cd70*/  IADD3 R19, -R23, RZ, RZ ;  /* 0x000000ff17137210 */ /* 0x000fe20007ffe1ff */
[----:B------:R-:W-:Y:S01]  /*cd80*/  ULDC UR4, c[0x0][0xc44] ;  /* 0x0003110000047ab9 */ /* 0x000fe20000000800 */
[----:B------:R-:W-:-:S13]  /*cd90*/  ISETP.NE.AND.EX P0, PT, RZ, UR5, PT, P0 ;  /* 0x00000005ff007c0c */ /* 0x000fda000bf05300 */
[----:B------:R-:W1:Y:S02]  /*cda0*/  @P0 LDC.64 R2, c[0x0][0x9f8] ;  /* 0x00027e00ff020b82 */ /* 0x000e640000000a00 */
[----:B-1----:R-:W-:-:S05]  /*cdb0*/  @P0 IMAD.WIDE R2, R23, 0x4, R2 ;  /* 0x0000000417020825 */ /* 0x002fca00078e0202 */
[----:B------:R1:W5:Y:S01]  /*cdc0*/  @P0 LDG.E R30, desc[UR36][R2.64] ;  /* 0x00000024021e0981 */ /* 0x000362000c1e1900 */
[----:B------:R-:W-:Y:S01]  /*cdd0*/  UMOV UR5, 0xffffffff ;  /* 0xffffffff00057882 */ /* 0x000fe20000000000 */
[----:B------:R-:W-:Y:S02]  /*cde0*/  IMAD R19, R19, UR4, R24 ;  /* 0x0000000413137c24 */ /* 0x000fe4000f8e0218 */
[----:B0-----:R-:W-:Y:S05]  /*cdf0*/  BRA.DIV UR5, `(.L_x_44) ;  /* 0x0000003205547947 */ /* 0x001fea000b800000 */
.L_x_94:
[----:B------:R-:W2:Y:S01]  /*ce00*/  LDL R0, [R1+0x8] ;  /* 0x0000080001007983 */ /* 0x000ea20000100800 */
[----:B------:R-:W-:Y:S02]  /*ce10*/  ISETP.NE.AND P0, PT, R8, 0x1, PT ;  /* 0x000000010800780c */ /* 0x000fe40003f05270 */
[C---:B------:R-:W-:Y:S02]  /*ce20*/  LOP3.LUT P1, RZ, R16.reuse, 0x400, RZ, 0xc0, !PT ;  /* 0x0000040010ff7812 */ /* 0x040fe4000782c0ff */
[----:B-----5:R-:W-:Y:S02]  /*ce30*/  SHF.R.S32.HI R32, RZ, 0x1f, R30 ;  /* 0x0000001fff207819 */ /* 0x020fe4000001141e */
[----:B------:R-:W-:-:S07]  /*ce40*/  LOP3.LUT R16, R16, 0xfffffdff, RZ, 0xc0, !PT ;  /* 0xfffffdff10107812 */ /* 0x000fce00078ec0ff */
[----:B-1----:R-:W0:Y:S01]  /*ce50*/  @P0 LDC R3, c[0x0][0x434] ;  /* 0x00010d00ff030b82 */ /* 0x002e220000000800 */
[----:B------:R-:W-:-:S07]  /*ce60*/  @P0 LOP3.LUT R16, R16, 0x200, RZ, 0xfc, !PT ;  /* 0x0000020010100812 */ /* 0x000fce00078efcff */
[----:B------:R-:W1:Y:S08]  /*ce70*/  @P0 LDC R5, c[0x0][0x438] ;  /* 0x00010e00ff050b82 */ /* 0x000e700000000800 */
[----:B------:R-:W3:Y:S01]  /*ce80*/  @P1 LDC.64 R6, c[0x0][0x428] ;  /* 0x00010a00ff061b82 */ /* 0x000ee20000000a00 */
[----:B------:R-:W-:Y:S02]  /*ce90*/  LOP3.LUT R16, R16, 0xfffffeff, RZ, 0xc0, !PT ;  /* 0xfffffeff10107812 */ /* 0x000fe400078ec0ff */
[----:B------:R-:W-:Y:S01]  /*cea0*/  SHF.R.S32.HI R29, RZ, 0x1f, R19 ;  /* 0x0000001fff1d7819 */ /* 0x000fe20000011413 */
[----:B--2---:R-:W-:-:S04]  /*ceb0*/  IMAD.IADD R0, R0, 0x1, R31 ;  /* 0x0000000100007824 */ /* 0x004fc800078e021f */
[----:B0-----:R-:W-:-:S04]  /*cec0*/  @P0 IMAD.HI.U32 R2, R0, R3, RZ ;  /* 0x0000000300020227 */ /* 0x001fc800078e00ff */
[----:B------:R-:W-:Y:S01]  /*ced0*/  IMAD.MOV.U32 R9, RZ, RZ, R0 ;  /* 0x000000ffff097224 */ /* 0x000fe200078e0000 */
[----:B-1----:R-:W-:Y:S01]  /*cee0*/  @P0 SHF.R.U32.HI R9, RZ, R5, R2 ;  /* 0x00000005ff090219 */ /* 0x002fe20000011602 */
[----:B---3--:R-:W-:Y:S01]  /*cef0*/  @P1 IMAD R2, R32, R6, RZ ;  /* 0x0000000620021224 */ /* 0x008fe200078e02ff */
[----:B------:R-:W0:Y:S02]  /*cf00*/  @P1 LDC.64 R4, c[0x0][0x418] ;  /* 0x00010600ff041b82 */ /* 0x000e240000000a00 */
[--C-:B------:R-:W-:Y:S01]  /*cf10*/  @P1 SHF.R.S32.HI R3, RZ, 0x1f, R9.reuse ;  /* 0x0000001fff031819 */ /* 0x100fe20000011409 */
[----:B------:R-:W-:Y:S02]  /*cf20*/  @P1 IMAD R7, R30, R7, R2 ;  /* 0x000000071e071224 */ /* 0x000fe400078e0202 */
[----:B------:R-:W-:-:S04]  /*cf30*/  @P1 IMAD.MOV.U32 R2, RZ, RZ, R9 ;  /* 0x000000ffff021224 */ /* 0x000fc800078e0009 */
[----:B------:R-:W-:-:S04]  /*cf40*/  @P1 IMAD.WIDE.U32 R2, R30, R6, R2 ;  /* 0x000000061e021225 */ /* 0x000fc800078e0002 */
[----:B------:R-:W-:Y:S01]  /*cf50*/  IMAD.MOV.U32 R6, RZ, RZ, RZ ;  /* 0x000000ffff067224 */ /* 0x000fe200078e00ff */
[----:B------:R-:W-:Y:S02]  /*cf60*/  @P1 IADD3 R3, R3, R7, RZ ;  /* 0x0000000703031210 */ /* 0x000fe40007ffe0ff */
[----:B0-----:R-:W-:-:S04]  /*cf70*/  @P1 LEA R4, P0, R2, R4, 0x2 ;  /* 0x0000000402041211 */ /* 0x001fc800078010ff */
[----:B------:R-:W-:Y:S01]  /*cf80*/  @P1 LEA.HI.X R5, R2, R5, R3, 0x2, P0 ;  /* 0x0000000502051211 */ /* 0x000fe200000f1403 */
[----:B------:R-:W-:-:S04]  /*cf90*/  IMAD.MOV R3, RZ, RZ, -R9 ;  /* 0x000000ffff037224 */ /* 0x000fc800078e0a09 */
[----:B------:R0:W5:Y:S02]  /*cfa0*/  @P1 LDG.E R6, desc[UR36][R4.64] ;  /* 0x0000002404061981 */ /* 0x000164000c1e1900 */
[----:B0-----:R-:W-:Y:S02]  /*cfb0*/  IMAD R5, R8, R3, R0 ;  /* 0x0000000308057224 */ /* 0x001fe400078e0200 */
[----:B------:R-:W-:-:S05]  /*cfc0*/  IMAD.U32 R0, RZ, RZ, UR42 ;  /* 0x0000002aff007e24 */ /* 0x000fca000f8e00ff */
[----:B------:R-:W-:-:S13]  /*cfd0*/  ISETP.NE.AND P0, PT, R0, 0x3, PT ;  /* 0x000000030000780c */ /* 0x000fda0003f05270 */
[----:B------:R-:W-:Y:S01]  /*cfe0*/  @P0 LOP3.LUT R16, R16, 0x100, RZ, 0xfc, !PT ;  /* 0x0000010010100812 */ /* 0x000fe200078efcff */
[----:B------:R-:W-:Y:S06]  /*cff0*/  @!P0 BRA `(.L_x_45) ;  /* 0x0000000000048947 */ /* 0x000fec0003800000 */
[----:B------:R-:W-:Y:S01]  /*d000*/  BPT.TRAP 0x1 ;  /* 0x000000040000795c */ /* 0x000fe20000300000 */
.L_x_45:
[----:B------:R-:W-:Y:S01]  /*d010*/  SHF.R.S32.HI R7, RZ, 0x1f, R5 ;  /* 0x0000001fff077819 */ /* 0x000fe20000011405 */
[----:B------:R-:W-:Y:S01]  /*d020*/  ULDC.64 UR4, c[0x0][0x328] ;  /* 0x0000ca0000047ab9 */ /* 0x000fe20000000a00 */
[----:B-----5:R-:W-:Y:S01]  /*d030*/  SHF.R.S32.HI R4, RZ, 0x1f, R6 ;  /* 0x0000001fff047819 */ /* 0x020fe20000011406 */
[----:B------:R-:W-:Y:S01]  /*d040*/  IMAD.WIDE.U32 R2, R5, UR4, RZ ;  /* 0x0000000405027c25 */ /* 0x000fe2000f8e00ff */
[----:B------:R-:W-:Y:S03]  /*d050*/  BSSY B0, `(.L_x_46) ;  /* 0x0000015000007945 */ /* 0x000fe60003800000 */
[----:B------:R-:W-:-:S04]  /*d060*/  IMAD R0, R7, UR4, RZ ;  /* 0x0000000407007c24 */ /* 0x000fc8000f8e02ff */
[----:B------:R-:W-:Y:S01]  /*d070*/  IMAD R9, R5, UR5, R0 ;  /* 0x0000000505097c24 */ /* 0x000fe2000f8e0200 */
[----:B------:R-:W-:-:S04]  /*d080*/  ULDC.64 UR4, c[0x0][0x338] ;  /* 0x0000ce0000047ab9 */ /* 0x000fc80000000a00 */
[----:B------:R-:W-:Y:S01]  /*d090*/  IADD3 R3, R3, R9, RZ ;  /* 0x0000000903037210 */ /* 0x000fe20007ffe0ff */
[----:B------:R-:W-:-:S04]  /*d0a0*/  IMAD R9, R4, UR4, RZ ;  /* 0x0000000404097c24 */ /* 0x000fc8000f8e02ff */
[C---:B------:R-:W-:Y:S02]  /*d0b0*/  IMAD R9, R6.reuse, UR5, R9 ;  /* 0x0000000506097c24 */ /* 0x040fe4000f8e0209 */
[----:B------:R-:W-:Y:S01]  /*d0c0*/  IMAD.WIDE.U32 R2, R6, UR4, R2 ;  /* 0x0000000406027c25 */ /* 0x000fe2000f8e0002 */
[----:B------:R-:W-:-:S03]  /*d0d0*/  ULDC.64 UR4, c[0x0][0x330] ;  /* 0x0000cc0000047ab9 */ /* 0x000fc60000000a00 */
[----:B------:R-:W-:Y:S02]  /*d0e0*/  IMAD.IADD R3, R3, 0x1, R9 ;  /* 0x0000000103037824 */ /* 0x000fe400078e0209 */
[----:B------:R-:W-:Y:S02]  /*d0f0*/  IMAD R0, R29, UR4, RZ ;  /* 0x000000041d007c24 */ /* 0x000fe4000f8e02ff */
[----:B------:R-:W-:-:S04]  /*d100*/  IMAD.WIDE.U32 R2, R19, UR4, R2 ;  /* 0x0000000413027c25 */ /* 0x000fc8000f8e0002 */
[----:B------:R-:W-:Y:S01]  /*d110*/  IMAD R9, R19, UR5, R0 ;  /* 0x0000000513097c24 */ /* 0x000fe2000f8e0200 */
[----:B------:R-:W-:Y:S01]  /*d120*/  ULDC.64 UR4, c[0x0][0x318] ;  /* 0x0000c60000047ab9 */ /* 0x000fe20000000a00 */
[----:B------:R-:W-:Y:S02]  /*d130*/  LEA R0, R22, UR39, 0x3 ;  /* 0x0000002716007c11 */ /* 0x000fe4000f8e18ff */
[----:B------:R-:W-:Y:S01]  /*d140*/  LEA R17, P0, R2, UR4, 0x1 ;  /* 0x0000000402117c11 */ /* 0x000fe2000f8008ff */
[----:B------:R-:W-:-:S05]  /*d150*/  IMAD.IADD R3, R3, 0x1, R9 ;  /* 0x0000000103037824 */ /* 0x000fca00078e0209 */
[----:B------:R-:W-:Y:S02]  /*d160*/  LEA.HI.X R18, R2, UR5, R3, 0x1, P0 ;  /* 0x0000000502127c11 */ /* 0x000fe400080f0c03 */
[----:B------:R-:W-:-:S04]  /*d170*/  SHF.L.U32 R3, R25, 0x1f, RZ ;  /* 0x0000001f19037819 */ /* 0x000fc800000006ff */
[----:B------:R-:W0:Y:S02]  /*d180*/  SYNCS.PHASECHK.TRANS64.TRYWAIT P0, [R0+URZ+0x38840], R3 ;  /* 0x03884003000075a7 */ /* 0x000e24000800017f */
[----:B0-----:R-:W-:Y:S05]  /*d190*/  @!P0 BRA `(.L_x_47) ;  /* 0x0000002c00a08947 */ /* 0x001fea0003800000 */
.L_x_95:
[----:B------:R-:W-:Y:S05]  /*d1a0*/  BSYNC B0 ;  /* 0x0000000000007941 */ /* 0x000fea0003800000 */
.L_x_46:
[----:B------:R-:W-:Y:S02]  /*d1b0*/  ULDC.64 UR4, c[0x0][0x300] ;  /* 0x0000c00000047ab9 */ /* 0x000fe40000000a00 */
[----:B------:R-:W-:-:S04]  /*d1c0*/  IMAD R2, R7, UR4, RZ ;  /* 0x0000000407027c24 */ /* 0x000fc8000f8e02ff */
[C---:B------:R-:W-:Y:S02]  /*d1d0*/  IMAD R7, R5.reuse, UR5, R2 ;  /* 0x0000000505077c24 */ /* 0x040fe4000f8e0202 */
[----:B0-----:R-:W-:Y:S01]  /*d1e0*/  IMAD.WIDE.U32 R2, R5, UR4, RZ ;  /* 0x0000000405027c25 */ /* 0x001fe2000f8e00ff */
[----:B------:R-:W-:-:S03]  /*d1f0*/  ULDC.64 UR4, c[0x0][0x310] ;  /* 0x0000c40000047ab9 */ /* 0x000fc60000000a00 */
[----:B------:R-:W-:Y:S02]  /*d200*/  IMAD.IADD R3, R3, 0x1, R7 ;  /* 0x0000000103037824 */ /* 0x000fe400078e0207 */
[----:B------:R-:W-:Y:S02]  /*d210*/  IMAD R5, R4, UR4, RZ ;  /* 0x0000000404057c24 */ /* 0x000fe4000f8e02ff */
[----:B------:R-:W-:-:S04]  /*d220*/  IMAD.WIDE.U32 R2, R6, UR4, R2 ;  /* 0x0000000406027c25 */ /* 0x000fc8000f8e0002 */
[----:B------:R-:W-:Y:S01]  /*d230*/  IMAD R5, R6, UR5, R5 ;  /* 0x0000000506057c24 */ /* 0x000fe2000f8e0205 */
[----:B------:R-:W-:Y:S02]  /*d240*/  ULDC.64 UR4, c[0x0][0x308] ;  /* 0x0000c20000047ab9 */ /* 0x000fe40000000a00 */
[----:B------:R-:W-:Y:S02]  /*d250*/  IMAD R4, R29, UR4, RZ ;  /* 0x000000041d047c24 */ /* 0x000fe4000f8e02ff */
[----:B------:R-:W-:Y:S02]  /*d260*/  IADD3 R3, R3, R5, RZ ;  /* 0x0000000503037210 */ /* 0x000fe40007ffe0ff */
[C---:B------:R-:W-:Y:S02]  /*d270*/  IMAD R5, R19.reuse, UR5, R4 ;  /* 0x0000000513057c24 */ /* 0x040fe4000f8e0204 */
[----:B------:R-:W-:Y:S01]  /*d280*/  IMAD.WIDE.U32 R2, R19, UR4, R2 ;  /* 0x0000000413027c25 */ /* 0x000fe2000f8e0002 */
[----:B------:R-:W-:-:S03]  /*d290*/  ULDC.64 UR4, c[0x0][0x2e8] ;  /* 0x0000ba0000047ab9 */ /* 0x000fc60000000a00 */
[----:B------:R-:W-:Y:S01]  /*d2a0*/  IMAD.IADD R3, R3, 0x1, R5 ;  /* 0x0000000103037824 */ /* 0x000fe200078e0205 */
[----:B------:R-:W-:Y:S01]  /*d2b0*/  LEA R4, P0, R2, UR4, 0x1 ;  /* 0x0000000402047c11 */ /* 0x000fe2000f8008ff */
[----:B------:R-:W-:Y:S01]  /*d2c0*/  UMOV UR4, 0xffffffff ;  /* 0xffffffff00047882 */ /* 0x000fe20000000000 */
[----:B------:R-:W-:Y:S02]  /*d2d0*/  IMAD R5, R22, 0x5000, R26 ;  /* 0x0000500016057824 */ /* 0x000fe400078e021a */
[----:B------:R-:W-:Y:S01]  /*d2e0*/  LEA.HI.X R6, R2, UR5, R3, 0x1, P0 ;  /* 0x0000000502067c11 */ /* 0x000fe200080f0c03 */
[----:B------:R-:W-:Y:S08]  /*d2f0*/  BRA.DIV UR4, `(.L_x_48) ;  /* 0x0000002e045c7947 */ /* 0x000ff0000b800000 */
[----:B------:R-:W0:Y:S01]  /*d300*/  SHFL.IDX PT, R14, R4, RZ, 0x181f ;  /* 0x00181fff040e7589 */ /* 0x000e2200000e0000 */
[----:B------:R-:W-:Y:S02]  /*d310*/  ISETP.GE.AND P0, PT, R33, 0x1, PT ;  /* 0x000000012100780c */ /* 0x000fe40003f06270 */
[C---:B------:R-:W-:Y:S01]  /*d320*/  LOP3.LUT P5, RZ, R16.reuse, 0x8, RZ, 0xc0, !PT ;  /* 0x0000000810ff7812 */ /* 0x040fe200078ac0ff */
[----:B------:R-:W1:Y:S01]  /*d330*/  SHFL.IDX PT, R2, R6, RZ, 0x181f ;  /* 0x00181fff06027589 */ /* 0x000e6200000e0000 */
[C---:B------:R-:W-:Y:S02]  /*d340*/  LOP3.LUT P4, RZ, R16.reuse, 0x4, RZ, 0xc0, !PT ;  /* 0x0000000410ff7812 */ /* 0x040fe4000788c0ff */
[C---:B------:R-:W-:Y:S01]  /*d350*/  LOP3.LUT P3, RZ, R16.reuse, 0x2, RZ, 0xc0, !PT ;  /* 0x0000000210ff7812 */ /* 0x040fe2000786c0ff */
[----:B------:R-:W-:Y:S01]  /*d360*/  SHFL.IDX PT, R8, R6, 0x1, 0x181f ;  /* 0x00381f0006087f89 */ /* 0x000fe200000e0000 */
[----:B------:R-:W-:-:S05]  /*d370*/  LOP3.LUT P2, RZ, R16, 0x1, RZ, 0xc0, !PT ;  /* 0x0000000110ff7812 */ /* 0x000fca000784c0ff */
[----:B------:R-:W-:Y:S02]  /*d380*/  @P0 LEA R7, R5, UR39, 0x1 ;  /* 0x0000002705070c11 */ /* 0x000fe4000f8e08ff */
[----:B0-----:R-:W-:-:S05]  /*d390*/  @P0 LEA R14, P1, R37, R14, 0x1 ;  /* 0x0000000e250e0211 */ /* 0x001fca00078208ff */
[----:B-1----:R-:W-:Y:S02]  /*d3a0*/  @P0 IMAD.X R3, RZ, RZ, R2, P1 ;  /* 0x000000ffff030224 */ /* 0x002fe400008e0602 */
[----:B------:R-:W-:Y:S02]  /*d3b0*/  @P0 IMAD.MOV.U32 R2, RZ, RZ, R14 ;  /* 0x000000ffff020224 */ /* 0x000fe400078e000e */
[----:B------:R-:W0:Y:S04]  /*d3c0*/  SHFL.IDX PT, R14, R4, 0x1, 0x181f ;  /* 0x00381f00040e7f89 */ /* 0x000e2800000e0000 */
[----:B------:R-:W-:Y:S04]  /*d3d0*/  @P0 LDGSTS.E.BYPASS.LTC128B.128 [R7+0x24400], desc[UR36][R2.64], !P5 ;  /* 0x2440000002070fae */ /* 0x000fe8000e901d64 */
[----:B------:R-:W-:Y:S04]  /*d3e0*/  @P0 LDGSTS.E.BYPASS.LTC128B.128 [R7+0x26c00], desc[UR36][R2.64+0x80], !P4 ;  /* 0x26c0008002070fae */ /* 0x000fe8000e101d64 */
[----:B------:R-:W-:Y:S04]  /*d3f0*/  @P0 LDGSTS.E.BYPASS.LTC128B.128 [R7+0x29400], desc[UR36][R2.64+0x100], !P3 ;  /* 0x2940010002070fae */ /* 0x000fe8000d901d64 */
[----:B------:R1:W-:Y:S01]  /*d400*/  @P0 LDGSTS.E.BYPASS.LTC128B.128 [R7+0x2bc00], desc[UR36][R2.64+0x180], !P2 ;  /* 0x2bc0018002070fae */ /* 0x0003e2000d101d64 */
[----:B------:R-:W-:-:S03]  /*d410*/  ISETP.GE.AND P0, PT, R33, 0x11, PT ;  /* 0x000000112100780c */ /* 0x000fc60003f06270 */
[----:B-1----:R-:W-:Y:S10]  /*d420*/  SHFL.IDX PT, R7, R6, 0x2, 0x181f ;  /* 0x00581f0006077f89 */ /* 0x002ff400000e0000 */
[----:B0-----:R-:W-:-:S02]  /*d430*/  @P0 LEA R14, P1, R37, R14, 0x1 ;  /* 0x0000000e250e0211 */ /* 0x001fc400078208ff */
[----:B------:R-:W-:Y:S02]  /*d440*/  @P0 LEA R21, R5, UR39, 0x1 ;  /* 0x0000002705150c11 */ /* 0x000fe4000f8e08ff */
[----:B------:R-:W-:Y:S01]  /*d450*/  @P0 IADD3.X R9, RZ, R8, RZ, P1, !PT ;  /* 0x00000008ff090210 */ /* 0x000fe20000ffe4ff */
[----:B------:R-:W-:Y:S02]  /*d460*/  @P0 IMAD.MOV.U32 R2, RZ, RZ, R14 ;  /* 0x000000ffff020224 */ /* 0x000fe400078e000e */
[----:B------:R-:W0:Y:S02]  /*d470*/  SHFL.IDX PT, R14, R4, 0x2, 0x181f ;  /* 0x00581f00040e7f89 */ /* 0x000e2400000e0000 */
[----:B------:R-:W-:-:S05]  /*d480*/  @P0 IMAD.MOV.U32 R3, RZ, RZ, R9 ;  /* 0x000000ffff030224 */ /* 0x000fca00078e0009 */
[----:B------:R-:W-:Y:S04]  /*d490*/  @P0 LDGSTS.E.BYPASS.LTC128B.128 [R21+0x24c00], desc[UR36][R2.64], !P5 ;  /* 0x24c0000002150fae */ /* 0x000fe8000e901d64 */
[----:B------:R-:W-:Y:S04]  /*d4a0*/  @P0 LDGSTS.E.BYPASS.LTC128B.128 [R21+0x27400], desc[UR36][R2.64+0x80], !P4 ;  /* 0x2740008002150fae */ /* 0x000fe8000e101d64 */
[----:B------:R-:W-:Y:S04]  /*d4b0*/  @P0 LDGSTS.E.BYPASS.LTC128B.128 [R21+0x29c00], desc[UR36][R2.64+0x100], !P3 ;  /* 0x29c0010002150fae */ /* 0x000fe8000d901d64 */
[----:B------:R1:W-:Y:S01]  /*d4c0*/  @P0 LDGSTS.E.BYPASS.LTC128B.128 [R21+0x2c400], desc[UR36][R2.64+0x180], !P2 ;  /* 0x2c40018002150fae */ /* 0x0003e2000d101d64 */
[----:B------:R-:W-:-:S13]  /*d4d0*/  ISETP.GE.AND P0, PT, R33, 0x21, PT ;  /* 0x000000212100780c */ /* 0x000fda0003f06270 */
[----:B0-----:R-:W-:Y:S02]  /*d4e0*/  @P0 LEA R14, P1, R37, R14, 0x1 ;  /* 0x0000000e250e0211 */ /* 0x001fe400078208ff */
[----:B------:R-:W-:Y:S02]  /*d4f0*/  @P0 LEA R9, R5, UR39, 0x1 ;  /* 0x0000002705090c11 */ /* 0x000fe4000f8e08ff */
[----:B-1----:R-:W-:Y:S01]  /*d500*/  @P0 MOV R2, R14 ;  /* 0x0000000e00020202 */ /* 0x002fe20000000f00 */
[----:B------:R-:W-:Y:S01]  /*d510*/  @P0 IMAD.X R7, RZ, RZ, R7, P1 ;  /* 0x000000ffff070224 */ /* 0x000fe200008e0607 */
[----:B------:R-:W0:Y:S03]  /*d520*/  SHFL.IDX PT, R14, R4, 0x3, 0x181f ;  /* 0x00781f00040e7f89 */ /* 0x000e2600000e0000 */
[----:B------:R-:W-:Y:S02]  /*d530*/  @P0 IMAD.MOV.U32 R3, RZ, RZ, R7 ;  /* 0x000000ffff030224 */ /* 0x000fe400078e0007 */
[----:B------:R-:W1:Y:S04]  /*d540*/  SHFL.IDX PT, R7, R6, 0x3, 0x181f ;  /* 0x00781f0006077f89 */ /* 0x000e6800000e0000 */
[----:B------:R-:W-:Y:S04]  /*d550*/  @P0 LDGSTS.E.BYPASS.LTC128B.128 [R9+0x25400], desc[UR36][R2.64], !P5 ;  /* 0x2540000002090fae */ /* 0x000fe8000e901d64 */
[----:B------:R-:W-:Y:S04]  /*d560*/  @P0 LDGSTS.E.BYPASS.LTC128B.128 [R9+0x27c00], desc[UR36][R2.64+0x80], !P4 ;  /* 0x27c0008002090fae */ /* 0x000fe8000e101d64 */
[----:B------:R-:W-:Y:S04]  /*d570*/  @P0 LDGSTS.E.BYPASS.LTC128B.128 [R9+0x2a400], desc[UR36][R2.64+0x100], !P3 ;  /* 0x2a40010002090fae */ /* 0x000fe8000d901d64 */
[----:B------:R2:W-:Y:S01]  /*d580*/  @P0 LDGSTS.E.BYPASS.LTC128B.128 [R9+0x2cc00], desc[UR36][R2.64+0x180], !P2 ;  /* 0x2cc0018002090fae */ /* 0x0005e2000d101d64 */
[----:B------:R-:W-:-:S13]  /*d590*/  ISETP.GE.AND P0, PT, R33, 0x31, PT ;  /* 0x000000312100780c */ /* 0x000fda0003f06270 */
[----:B0-----:R-:W-:Y:S02]  /*d5a0*/  @P0 LEA R14, P1, R37, R14, 0x1 ;  /* 0x0000000e250e0211 */ /* 0x001fe400078208ff */
[----:B------:R-:W-:-:S03]  /*d5b0*/  @P0 LEA R21, R5, UR39, 0x1 ;  /* 0x0000002705150c11 */ /* 0x000fc6000f8e08ff */
[----:B-1----:R-:W-:Y:S02]  /*d5c0*/  @P0 IMAD.X R7, RZ, RZ, R7, P1 ;  /* 0x000000ffff070224 */ /* 0x002fe400008e0607 */
[----:B--2---:R-:W-:Y:S02]  /*d5d0*/  @P0 IMAD.MOV.U32 R2, RZ, RZ, R14 ;  /* 0x000000ffff020224 */ /* 0x004fe400078e000e */
[----:B------:R0:W1:Y:S01]  /*d5e0*/  SHFL.IDX PT, R14, R4, 0x4, 0x181f ;  /* 0x00981f00040e7f89 */ /* 0x00006200000e0000 */
[----:B------:R-:W-:-:S03]  /*d5f0*/  @P0 MOV R3, R7 ;  /* 0x0000000700030202 */ /* 0x000fc60000000f00 */
[----:B------:R0:W2:Y:S04]  /*d600*/  SHFL.IDX PT, R7, R6, 0x4, 0x181f ;  /* 0x00981f0006077f89 */ /* 0x0000a800000e0000 */
[----:B------:R0:W-:Y:S04]  /*d610*/  @P0 LDGSTS.E.BYPASS.LTC128B.128 [R21+0x25c00], desc[UR36][R2.64], !P5 ;  /* 0x25c0000002150fae */ /* 0x0001e8000e901d64 */
[----:B------:R0:W-:Y:S04]  /*d620*/  @P0 LDGSTS.E.BYPASS.LTC128B.128 [R21+0x28400], desc[UR36][R2.64+0x80], !P4 ;  /* 0x2840008002150fae */ /* 0x0001e8000e101d64 */
[----:B------:R0:W-:Y:S04]  /*d630*/  @P0 LDGSTS.E.BYPASS.LTC128B.128 [R21+0x2ac00], desc[UR36][R2.64+0x100], !P3 ;  /* 0x2ac0010002150fae */ /* 0x0001e8000d901d64 */
[----:B------:R0:W-:Y:S02]  /*d640*/  @P0 LDGSTS.E.BYPASS.LTC128B.128 [R21+0x2d400], desc[UR36][R2.64+0x180], !P2 ;  /* 0x2d40018002150fae */ /* 0x0001e4000d101d64 */
.L_x_107:
[----:B------:R-:W-:Y:S01]  /*d650*/  ISETP.GE.AND P0, PT, R33, 0x41, PT ;  /* 0x000000412100780c */ /* 0x000fe20003f06270 */
[----:B------:R-:W-:-:S12]  /*d660*/  BSSY B0, `(.L_x_49) ;  /* 0x0000010000007945 */ /* 0x000fd80003800000 */
[----:B------:R-:W-:Y:S05]  /*d670*/  @!P0 BRA `(.L_x_50) ;  /* 0x0000000000388947 */ /* 0x000fea0003800000 */
[C---:B------:R-:W-:Y:S02]  /*d680*/  LOP3.LUT P4, RZ, R16.reuse, 0x8, RZ, 0xc0, !PT ;  /* 0x0000000810ff7812 */ /* 0x040fe4000788c0ff */
[C---:B------:R-:W-:Y:S02]  /*d690*/  LOP3.LUT P3, RZ, R16.reuse, 0x4, RZ, 0xc0, !PT ;  /* 0x0000000410ff7812 */ /* 0x040fe4000786c0ff */
[C---:B------:R-:W-:Y:S02]  /*d6a0*/  LOP3.LUT P2, RZ, R16.reuse, 0x2, RZ, 0xc0, !PT ;  /* 0x0000000210ff7812 */ /* 0x040fe4000784c0ff */
[----:B------:R-:W-:Y:S02]  /*d6b0*/  LOP3.LUT P1, RZ, R16, 0x1, RZ, 0xc0, !PT ;  /* 0x0000000110ff7812 */ /* 0x000fe4000782c0ff */
[----:B01----:R-:W-:Y:S02]  /*d6c0*/  LEA R2, P0, R37, R14, 0x1 ;  /* 0x0000000e25027211 */ /* 0x003fe400078008ff */
[----:B------:R-:W-:-:S03]  /*d6d0*/  LEA R5, R5, UR39, 0x1 ;  /* 0x0000002705057c11 */ /* 0x000fc6000f8e08ff */
[----:B--2---:R-:W-:-:S05]  /*d6e0*/  IMAD.X R3, RZ, RZ, R7, P0 ;  /* 0x000000ffff037224 */ /* 0x004fca00000e0607 */
[----:B------:R-:W-:Y:S01]  /*d6f0*/  @!PT LDS RZ, [RZ] ;  /* 0x00000000fffff984 */ /* 0x000fe20000000800 */
[----:B------:R-:W-:Y:S01]  /*d700*/  @!PT LDS RZ, [RZ] ;  /* 0x00000000fffff984 */ /* 0x000fe20000000800 */
[----:B------:R-:W-:Y:S01]  /*d710*/  @!PT LDS RZ, [RZ] ;  /* 0x00000000fffff984 */ /* 0x000fe20000000800 */
[----:B------:R3:W-:Y:S04]  /*d720*/  LDGSTS.E.BYPASS.LTC128B.128 [R5+0x26400], desc[UR36][R2.64], !P4 ;  /* 0x2640000002057fae */ /* 0x0007e8000e101d64 */
[----:B------:R3:W-:Y:S04]  /*d730*/  LDGSTS.E.BYPASS.LTC128B.128 [R5+0x28c00], desc[UR36][R2.64+0x80], !P3 ;  /* 0x28c0008002057fae */ /* 0x0007e8000d901d64 */
[----:B------:R3:W-:Y:S04]  /*d740*/  LDGSTS.E.BYPASS.LTC128B.128 [R5+0x2b400], desc[UR36][R2.64+0x100], !P2 ;  /* 0x2b40010002057fae */ /* 0x0007e8000d101d64 */
[----:B------:R3:W-:Y:S02]  /*d750*/  LDGSTS.E.BYPASS.LTC128B.128 [R5+0x2dc00], desc[UR36][R2.64+0x180], !P1 ;  /* 0x2dc0018002057fae */ /* 0x0007e4000c901d64 */
.L_x_50:
[----:B------:R-:W-:Y:S05]  /*d760*/  BSYNC B0 ;  /* 0x0000000000007941 */ /* 0x000fea0003800000 */
.L_x_49:
[----:B------:R-:W-:Y:S01]  /*d770*/  NOP ;  /* 0x0000000000007918 */ /* 0x000fe20000000000 */
[----:B------:R-:W-:-:S13]  /*d780*/  PLOP3.LUT P0, PT, PT, PT, PT, 0x80, 0x0 ;  /* 0x000000000000781c */ /* 0x000fda0003f0f070 */
.L_x_51:
[----:B------:R-:W-:Y:S02]  /*d790*/  PLOP3.LUT P1, PT, P1, P0, PT, 0xa2, 0x0 ;  /* 0x000000000000781c */ /* 0x000fe40000f21472 */
[----:B------:R-:W-:-:S08]  /*d7a0*/  @P0 R2UR P1, UR4, R0 ;  /* 0x00000000000402ca */ /* 0x000fd00000020000 */
[----:B------:R-:W-:-:S05]  /*d7b0*/  @P0 PLOP3.LUT P0, PT, P1, PT, PT, 0x80, 0x0 ;  /* 0x000000000000081c */ /* 0x000fca0000f0f070 */
[----:B------:R-:W-:Y:S01]  /*d7c0*/  @!P1 SYNCS.ARRIVE.TRANS64.RED.A0T1 RZ, [UR4+0x38830], RZ ;  /* 0x038830ffffff99a7 */ /* 0x000fe20008200404 */
[----:B------:R-:W-:Y:S07]  /*d7d0*/  @!P1 ARRIVES.LDGSTSBAR.64.TRANSCNT [UR4+0x38830] ;  /* 0x03883000ff0099b0 */ /* 0x000fee0008000a84 */
[----:B------:R-:W-:Y:S05]  /*d7e0*/  @P0 BRA.U.ANY `(.L_x_51) ;  /* 0xfffffffd00e80947 */ /* 0x000fea000393ffff */
[----:B------:R-:W-:Y:S01]  /*d7f0*/  NOP ;  /* 0x0000000000007918 */ /* 0x000fe20000000000 */
[----:B------:R-:W-:-:S13]  /*d800*/  LOP3.LUT P2, RZ, R16, 0x100, RZ, 0xc0, !PT ;  /* 0x0000010010ff7812 */ /* 0x000fda000784c0ff */
[----:B------:R-:W-:Y:S05]  /*d810*/  @!P2 BRA `(.L_x_52) ;  /* 0x000000000004a947 */ /* 0x000fea0003800000 */
[----:B------:R-:W-:Y:S01]  /*d820*/  BPT.TRAP 0x1 ;  /* 0x000000040000795c */ /* 0x000fe20000300000 */
.L_x_52:
[----:B------:R4:W-:Y:S02]  /*d830*/  SYNCS.ARRIVE.TRANS64.A1T0 RZ, [R0+URZ+0x38830], RZ ;  /* 0x038830ff00ff79a7 */ /* 0x0009e4000810003f */
[----:B------:R-:W-:Y:S05]  /*d840*/  WARPSYNC.ALL ;  /* 0x0000000000007948 */ /* 0x000fea0003800000 */
[----:B------:R-:W-:-:S04]  /*d850*/  UIADD3 UR4, UR39, 0x14400, URZ ;  /* 0x0001440027047890 */ /* 0x000fc8000fffe03f */
[----:B------:R-:W-:Y:S01]  /*d860*/  ULOP3.LUT UP0, URZ, UR4, 0x3ff, URZ, 0xc0, !UPT ;  /* 0x000003ff043f7892 */ /* 0x000fe2000f80c03f */
[----:B------:R-:W-:Y:S05]  /*d870*/  BAR.SYNC.DEFER_BLOCKING 0x8, 0x180 ;  /* 0x0206000000007b1d */ /* 0x000fea0000010000 */
[----:B------:R-:W-:-:S13]  /*d880*/  PLOP3.LUT P0, PT, PT, PT, UP0, 0x80, 0x0 ;  /* 0x000000000000781c */ /* 0x000fda0003f0f008 */
[----:B------:R-:W-:Y:S05]  /*d890*/  @!P0 BRA `(.L_x_53) ;  /* 0x0000000000408947 */ /* 0x000fea0003800000 */
[----:B0--3--:R-:W-:Y:S01]  /*d8a0*/  MOV R2, 0x0 ;  /* 0x0000000000027802 */ /* 0x009fe20000000f00 */
[----:B------:R-:W-:Y:S01]  /*d8b0*/  ULDC.64 UR6, c[0x4][0xa8] ;  /* 0x01002a0000067ab9 */ /* 0x000fe20000000a00 */
[----:B------:R-:W-:Y:S01]  /*d8c0*/  ULDC.64 UR8, c[0x4][0xb0] ;  /* 0x01002c0000087ab9 */ /* 0x000fe20000000a00 */
[----:B------:R-:W-:Y:S01]  /*d8d0*/  ULDC.64 UR4, c[0x4][0x20] ;  /* 0x0100080000047ab9 */ /* 0x000fe20000000a00 */
[----:B------:R-:W-:Y:S01]  /*d8e0*/  IMAD.U32 R4, RZ, RZ, UR6 ;  /* 0x00000006ff047e24 */ /* 0x000fe2000f8e00ff */
[----:B------:R-:W-:Y:S01]  /*d8f0*/  MOV R6, UR8 ;  /* 0x0000000800067c02 */ /* 0x000fe20008000f00 */
[----:B------:R-:W0:Y:S01]  /*d900*/  LDC.64 R2, c[0x4][R2] ;  /* 0x0100000002027b82 */ /* 0x000e220000000a00 */
[----:B------:R-:W-:Y:S01]  /*d910*/  IMAD.U32 R5, RZ, RZ, UR7 ;  /* 0x00000007ff057e24 */ /* 0x000fe2000f8e00ff */
[----:B------:R-:W-:Y:S01]  /*d920*/  MOV R8, 0x70 ;  /* 0x0000007000087802 */ /* 0x000fe20000000f00 */
[----:B--2---:R-:W-:Y:S02]  /*d930*/  IMAD.U32 R7, RZ, RZ, UR9 ;  /* 0x00000009ff077e24 */ /* 0x004fe4000f8e00ff */
[----:B------:R-:W-:-:S02]  /*d940*/  IMAD.U32 R10, RZ, RZ, UR4 ;  /* 0x00000004ff0a7e24 */ /* 0x000fc4000f8e00ff */
[----:B------:R-:W-:Y:S02]  /*d950*/  IMAD.U32 R11, RZ, RZ, UR5 ;  /* 0x00000005ff0b7e24 */ /* 0x000fe4000f8e00ff */
[----:B------:R-:W-:Y:S02]  /*d960*/  IMAD.MOV.U32 R12, RZ, RZ, 0x1 ;  /* 0x00000001ff0c7424 */ /* 0x000fe400078e00ff */
[----:B------:R-:W-:-:S07]  /*d970*/  IMAD.MOV.U32 R13, RZ, RZ, RZ ;  /* 0x000000ffff0d7224 */ /* 0x000fce00078e00ff */
[----:B------:R-:W-:-:S07]  /*d980*/  LEPC R20, `(.L_x_53) ;  /* 0x000000001014794e */ /* 0x000fce0000000000 */
[----:B01--4-:R-:W-:Y:S05]  /*d990*/  CALL.ABS.NOINC R2 ;  /* 0x0000000002007343 */ /* 0x013fea0003c00000 */
.L_x_53:
[----:B------:R1:W5:Y:S01]  /*d9a0*/  LDL R20, [R1+0x4] ;  /* 0x0000040001147983 */ /* 0x0003620000100800 */
[----:B----4-:R-:W4:Y:S01]  /*d9b0*/  LDC R0, c[0x0][0x448] ;  /* 0x00011200ff007b82 */ /* 0x010f220000000800 */
[----:B0--3--:R-:W-:Y:S01]  /*d9c0*/  IMAD.MOV R3, RZ, RZ, -R24 ;  /* 0x000000ffff037224 */ /* 0x009fe200078e0a18 */
[----:B------:R-:W-:Y:S01]  /*d9d0*/  ULDC UR4, c[0x0][0xc38] ;  /* 0x00030e0000047ab9 */ /* 0x000fe20000000800 */
[----:B------:R-:W-:Y:S02]  /*d9e0*/  SHF.R.S32.HI R6, RZ, 0x1f, R23 ;  /* 0x0000001fff067819 */ /* 0x000fe40000011417 */
[----:B------:R-:W-:Y:S01]  /*d9f0*/  IMAD R4, R3, UR4, R36 ;  /* 0x0000000403047c24 */ /* 0x000fe2000f8e0224 */
[----:B------:R-:W-:Y:S01]  /*da00*/  ULDC.64 UR4, c[0x0][0x2d8] ;  /* 0x0000b60000047ab9 */ /* 0x000fe20000000a00 */
[C---:B------:R-:W-:Y:S02]  /*da10*/  LOP3.LUT P2, RZ, R16.reuse, 0x4000, RZ, 0xc0, !PT ;  /* 0x0000400010ff7812 */ /* 0x040fe4000784c0ff */
[----:B------:R-:W-:-:S02]  /*da20*/  LOP3.LUT P3, RZ, R16, 0x2000, RZ, 0xc0, !PT ;  /* 0x0000200010ff7812 */ /* 0x000fc4000786c0ff */
[----:B------:R-:W-:Y:S02]  /*da30*/  SHF.L.U32 R4, R4, 0x7, RZ ;  /* 0x0000000704047819 */ /* 0x000fe400000006ff */
[C---:B------:R-:W-:Y:S02]  /*da40*/  LOP3.LUT P4, RZ, R16.reuse, 0x1000, RZ, 0xc0, !PT ;  /* 0x0000100010ff7812 */ /* 0x040fe4000788c0ff */
[----:B--2---:R-:W-:Y:S02]  /*da50*/  LOP3.LUT R7, R27, R4, RZ, 0xfc, !PT ;  /* 0x000000041b077212 */ /* 0x004fe400078efcff */
[----:B------:R-:W-:-:S03]  /*da60*/  LOP3.LUT P5, RZ, R16, 0x800, RZ, 0xc0, !PT ;  /* 0x0000080010ff7812 */ /* 0x000fc600078ac0ff */
[----:B------:R-:W-:Y:S01]  /*da70*/  IMAD.MOV.U32 R5, RZ, RZ, R7 ;  /* 0x000000ffff057224 */ /* 0x000fe200078e0007 */
[----:B----4-:R-:W-:-:S13]  /*da80*/  ISETP.NE.AND P0, PT, R0, 0x1, PT ;  /* 0x000000010000780c */ /* 0x010fda0003f05270 */
[----:B------:R-:W0:Y:S08]  /*da90*/  @P0 LDC R2, c[0x0][0x44c] ;  /* 0x00011300ff020b82 */ /* 0x000e300000000800 */
[----:B------:R-:W2:Y:S01]  /*daa0*/  @P0 LDC R9, c[0x0][0x450] ;  /* 0x00011400ff090b82 */ /* 0x000ea20000000800 */
[----:B0-----:R-:W-:-:S05]  /*dab0*/  @P0 IMAD.HI.U32 R2, R7, R2, RZ ;  /* 0x0000000207020227 */ /* 0x001fca00078e00ff */
[----:B--2---:R-:W-:Y:S01]  /*dac0*/  @P0 SHF.R.U32.HI R5, RZ, R9, R2 ;  /* 0x00000009ff050219 */ /* 0x004fe20000011602 */
[----:B------:R-:W-:-:S04]  /*dad0*/  IMAD R2, R29, UR4, RZ ;  /* 0x000000041d027c24 */ /* 0x000fc8000f8e02ff */
[C---:B------:R-:W-:Y:S02]  /*dae0*/  IMAD R9, R19.reuse, UR5, R2 ;  /* 0x0000000513097c24 */ /* 0x040fe4000f8e0202 */
[----:B------:R-:W-:Y:S01]  /*daf0*/  IMAD.WIDE.U32 R2, R19, UR4, RZ ;  /* 0x0000000413027c25 */ /* 0x000fe2000f8e00ff */
[----:B------:R-:W-:-:S03]  /*db00*/  ULDC.64 UR4, c[0x0][0x2e0] ;  /* 0x0000b80000047ab9 */ /* 0x000fc60000000a00 */
[----:B------:R-:W-:Y:S02]  /*db10*/  IMAD R6, R6, UR4, RZ ;  /* 0x0000000406067c24 */ /* 0x000fe4000f8e02ff */
[----:B------:R-:W-:Y:S02]  /*db20*/  IMAD.IADD R3, R3, 0x1, R9 ;  /* 0x0000000103037824 */ /* 0x000fe400078e0209 */
[C---:B------:R-:W-:Y:S02]  /*db30*/  IMAD R9, R23.reuse, UR5, R6 ;  /* 0x0000000517097c24 */ /* 0x040fe4000f8e0206 */
[----:B------:R-:W-:Y:S02]  /*db40*/  IMAD.MOV R6, RZ, RZ, -R5 ;  /* 0x000000ffff067224 */ /* 0x000fe400078e0a05 */
[----:B------:R-:W-:Y:S01]  /*db50*/  IMAD.WIDE.U32 R2, R23, UR4, R2 ;  /* 0x0000000417027c25 */ /* 0x000fe2000f8e0002 */
[----:B------:R-:W-:-:S03]  /*db60*/  ULDC.64 UR4, c[0x0][0x2d0] ;  /* 0x0000b40000047ab9 */ /* 0x000fc60000000a00 */
[----:B------:R-:W-:Y:S01]  /*db70*/  IMAD R7, R0, R6, R7 ;  /* 0x0000000600077224 */ /* 0x000fe200078e0207 */
[----:B------:R-:W-:Y:S02]  /*db80*/  SHF.R.S32.HI R0, RZ, 0x1f, R5 ;  /* 0x0000001fff007819 */ /* 0x000fe40000011405 */
[----:B------:R-:W-:-:S03]  /*db90*/  IADD3 R3, R3, R9, RZ ;  /* 0x0000000903037210 */ /* 0x000fc60007ffe0ff */
[----:B------:R-:W-:Y:S02]  /*dba0*/  IMAD R0, R0, UR4, RZ ;  /* 0x0000000400007c24 */ /* 0x000fe4000f8e02ff */
[----:B------:R-:W-:-:S04]  /*dbb0*/  IMAD.WIDE.U32 R2, R5, UR4, R2 ;  /* 0x0000000405027c25 */ /* 0x000fc8000f8e0002 */
[----:B------:R-:W-:Y:S01]  /*dbc0*/  IMAD R5, R5, UR5, R0 ;  /* 0x0000000505057c24 */ /* 0x000fe2000f8e0200 */
[----:B------:R-:W-:Y:S01]  /*dbd0*/  SHF.R.S32.HI R0, RZ, 0x1f, R7 ;  /* 0x0000001fff007819 */ /* 0x000fe20000011407 */
[----:B------:R-:W-:Y:S02]  /*dbe0*/  ULDC.64 UR4, c[0x0][0x2c8] ;  /* 0x0000b20000047ab9 */ /* 0x000fe40000000a00 */
[----:B------:R-:W-:Y:S02]  /*dbf0*/  IMAD.IADD R3, R3, 0x1, R5 ;  /* 0x0000000103037824 */ /* 0x000fe400078e0205 */
[----:B------:R-:W-:Y:S02]  /*dc00*/  IMAD R0, R0, UR4, RZ ;  /* 0x0000000400007c24 */ /* 0x000fe4000f8e02ff */
[----:B------:R-:W-:-:S04]  /*dc10*/  IMAD.WIDE.U32 R2, R7, UR4, R2 ;  /* 0x0000000407027c25 */ /* 0x000fc8000f8e0002 */
[----:B------:R-:W-:Y:S01]  /*dc20*/  IMAD R5, R7, UR5, R0 ;  /* 0x0000000507057c24 */ /* 0x000fe2000f8e0200 */
[----:B------:R-:W-:Y:S02]  /*dc30*/  ULDC.64 UR4, c[0x0][0x280] ;  /* 0x0000a00000047ab9 */ /* 0x000fe40000000a00 */
[----:B------:R-:W-:Y:S01]  /*dc40*/  LEA R0, P0, R2, UR4, 0x1 ;  /* 0x0000000402007c11 */ /* 0x000fe2000f8008ff */
[----:B------:R-:W-:Y:S01]  /*dc50*/  IMAD.IADD R5, R3, 0x1, R5 ;  /* 0x0000000103057824 */ /* 0x000fe200078e0205 */
[----:B------:R-:W-:-:S04]  /*dc60*/  UMOV UR4, 0xffffffff ;  /* 0xffffffff00047882 */ /* 0x000fc80000000000 */
[----:B------:R-:W-:Y:S01]  /*dc70*/  LEA.HI.X R5, R2, UR5, R5, 0x1, P0 ;  /* 0x0000000502057c11 */ /* 0x000fe200080f0c05 */
[----:B-1----:R-:W-:Y:S06]  /*dc80*/  BRA.DIV UR4, `(.L_x_54) ;  /* 0x0000002a04bc7947 */ /* 0x002fec000b800000 */
[----:B------:R-:W0:Y:S01]  /*dc90*/  SHFL.IDX PT, R14, R0, RZ, 0x181f ;  /* 0x00181fff000e7589 */ /* 0x000e2200000e0000 */
[----:B------:R-:W-:-:S03]  /*dca0*/  IMAD.IADD R4, R34, 0x1, R4 ;  /* 0x0000000122047824 */ /* 0x000fc600078e0204 */
[----:B------:R-:W1:Y:S01]  /*dcb0*/  SHFL.IDX PT, R2, R5, RZ, 0x181f ;  /* 0x00181fff05027589 */ /* 0x000e6200000e0000 */
[C---:B------:R-:W-:Y:S01]  /*dcc0*/  VIADD R7, R4.reuse, 0x10 ;  /* 0x0000001004077836 */ /* 0x040fe20000000000 */
[----:B------:R-:W-:Y:S02]  /*dcd0*/  ISETP.GE.AND P0, PT, R4, UR40, PT ;  /* 0x0000002804007c0c */ /* 0x000fe4000bf06270 */
[----:B------:R-:W-:Y:S11]  /*dce0*/  SHFL.IDX PT, R6, R5, 0x1, 0x181f ;  /* 0x00381f0005067f89 */ /* 0x000ff600000e0000 */
[----:B0-----:R-:W-:-:S04]  /*dcf0*/  @!P0 LEA R14, P1, R37, R14, 0x1 ;  /* 0x0000000e250e8211 */ /* 0x001fc800078208ff */
[----:B-1----:R-:W-:Y:S01]  /*dd00*/  @!P0 IADD3.X R3, RZ, R2, RZ, P1, !PT ;  /* 0x00000002ff038210 */ /* 0x002fe20000ffe4ff */
[----:B------:R-:W-:Y:S02]  /*dd10*/  @!P0 IMAD.MOV.U32 R2, RZ, RZ, R14 ;  /* 0x000000ffff028224 */ /* 0x000fe400078e000e */
[----:B------:R-:W0:Y:S04]  /*dd20*/  SHFL.IDX PT, R14, R0, 0x1, 0x181f ;  /* 0x00381f00000e7f89 */ /* 0x000e2800000e0000 */
[----:B-----5:R-:W-:Y:S04]  /*dd30*/  @!P0 LDGSTS.E.BYPASS.LTC128B.128 [R20+0x14400], desc[UR36][R2.64], !P2 ;  /* 0x1440000002148fae */ /* 0x020fe8000d101d64 */
[----:B------:R-:W-:Y:S04]  /*dd40*/  @!P0 LDGSTS.E.BYPASS.LTC128B.128 [R20+0x18400], desc[UR36][R2.64+0x80], !P3 ;  /* 0x1840008002148fae */ /* 0x000fe8000d901d64 */
[----:B------:R-:W-:Y:S04]  /*dd50*/  @!P0 LDGSTS.E.BYPASS.LTC128B.128 [R20+0x1c400], desc[UR36][R2.64+0x100], !P4 ;  /* 0x1c40010002148fae */ /* 0x000fe8000e101d64 */
[----:B------:R1:W-:Y:S01]  /*dd60*/  @!P0 LDGSTS.E.BYPASS.LTC128B.128 [R20+0x20400], desc[UR36][R2.64+0x180], !P5 ;  /* 0x2040018002148fae */ /* 0x0003e2000e901d64 */
[----:B------:R-:W-:-:S13]  /*dd70*/  ISETP.GE.AND P0, PT, R7, UR40, PT ;  /* 0x0000002807007c0c */ /* 0x000fda000bf06270 */
[----:B0-----:R-:W-:-:S04]  /*dd80*/  @!P0 LEA R14, P1, R37, R14, 0x1 ;  /* 0x0000000e250e8211 */ /* 0x001fc800078208ff */
[----:B-1----:R-:W-:Y:S01]  /*dd90*/  @!P0 MOV R2, R14 ;  /* 0x0000000e00028202 */ /* 0x002fe20000000f00 */
[----:B------:R-:W-:Y:S01]  /*dda0*/  @!P0 IMAD.X R7, RZ, RZ, R6, P1 ;  /* 0x000000ffff078224 */ /* 0x000fe200008e0606 */
[----:B------:R-:W0:Y:S03]  /*ddb0*/  SHFL.IDX PT, R14, R0, 0x2, 0x181f ;  /* 0x00581f00000e7f89 */ /* 0x000e2600000e0000 */
[----:B------:R-:W-:Y:S01]  /*ddc0*/  @!P0 IMAD.MOV.U32 R3, RZ, RZ, R7 ;  /* 0x000000ffff038224 */ /* 0x000fe200078e0007 */
[----:B------:R-:W1:Y:S01]  /*ddd0*/  SHFL.IDX PT, R6, R5, 0x2, 0x181f ;  /* 0x00581f0005067f89 */ /* 0x000e6200000e0000 */
[----:B------:R-:W-:-:S03]  /*dde0*/  VIADD R7, R4, 0x20 ;  /* 0x0000002004077836 */ /* 0x000fc60000000000 */
[----:B------:R-:W-:Y:S04]  /*ddf0*/  @!P0 LDGSTS.E.BYPASS.LTC128B.128 [R20+0x14c00], desc[UR36][R2.64], !P2 ;  /* 0x14c0000002148fae */ /* 0x000fe8000d101d64 */
[----:B------:R-:W-:Y:S04]  /*de00*/  @!P0 LDGSTS.E.BYPASS.LTC128B.128 [R20+0x18c00], desc[UR36][R2.64+0x80], !P3 ;  /* 0x18c0008002148fae */ /* 0x000fe8000d901d64 */
[----:B------:R-:W-:Y:S04]  /*de10*/  @!P0 LDGSTS.E.BYPASS.LTC128B.128 [R20+0x1cc00], desc[UR36][R2.64+0x100], !P4 ;  /* 0x1cc0010002148fae */ /* 0x000fe8000e101d64 */
[----:B------:R2:W-:Y:S01]  /*de20*/  @!P0 LDGSTS.E.BYPASS.LTC128B.128 [R20+0x20c00], desc[UR36][R2.64+0x180], !P5 ;  /* 0x20c0018002148fae */ /* 0x0005e2000e901d64 */
[----:B------:R-:W-:-:S13]  /*de30*/  ISETP.GE.AND P0, PT, R7, UR40, PT ;  /* 0x0000002807007c0c */ /* 0x000fda000bf06270 */
[----:B0-----:R-:W-:-:S04]  /*de40*/  @!P0 LEA R14, P1, R37, R14, 0x1 ;  /* 0x0000000e250e8211 */ /* 0x001fc800078208ff */
[----:B--2---:R-:W-:Y:S01]  /*de50*/  @!P0 MOV R2, R14 ;  /* 0x0000000e00028202 */ /* 0x004fe20000000f00 */
[----:B-1----:R-:W-:Y:S01]  /*de60*/  @!P0 IMAD.X R7, RZ, RZ, R6, P1 ;  /* 0x000000ffff078224 */ /* 0x002fe200008e0606 */
        /* <DEDUP_REMOVED lines=48> */
[----:B------:R0:W1:Y:S03]  /*e170*/  SHFL.IDX PT, R14, R0, 0x7, 0x181f ;  /* 0x00f81f00000e7f89 */ /* 0x00006600000e0000 */
[----:B------:R-:W-:Y:S01]  /*e180*/  @!P0 IMAD.MOV.U32 R3, RZ, RZ, R7 ;  /* 0x000000ffff038224 */ /* 0x000fe200078e0007 */
[----:B------:R0:W2:Y:S04]  /*e190*/  SHFL.IDX PT, R6, R5, 0x7, 0x181f ;  /* 0x00f81f0005067f89 */ /* 0x0000a800000e0000 */
[----:B------:R0:W-:Y:S04]  /*e1a0*/  @!P0 LDGSTS.E.BYPASS.LTC128B.128 [R20+0x17400], desc[UR36][R2.64], !P2 ;  /* 0x1740000002148fae */ /* 0x0001e8000d101d64 */
[----:B------:R0:W-:Y:S04]  /*e1b0*/  @!P0 LDGSTS.E.BYPASS.LTC128B.128 [R20+0x1b400], desc[UR36][R2.64+0x80], !P3 ;  /* 0x1b40008002148fae */ /* 0x0001e8000d901d64 */
[----:B------:R0:W-:Y:S04]  /*e1c0*/  @!P0 LDGSTS.E.BYPASS.LTC128B.128 [R20+0x1f400], desc[UR36][R2.64+0x100], !P4 ;  /* 0x1f40010002148fae */ /* 0x0001e8000e101d64 */
[----:B------:R0:W-:Y:S02]  /*e1d0*/  @!P0 LDGSTS.E.BYPASS.LTC128B.128 [R20+0x23400], desc[UR36][R2.64+0x180], !P5 ;  /* 0x2340018002148fae */ /* 0x0001e4000e901d64 */
.L_x_124:
[----:B0-----:R-:W3:Y:S01]  /*e1e0*/  LDL R0, [R1] ;  /* 0x0000000001007983 */ /* 0x001ee20000100800 */
[----:B------:R-:W-:-:S05]  /*e1f0*/  VIADD R4, R4, 0x70 ;  /* 0x0000007004047836 */ /* 0x000fca0000000000 */
[----:B------:R-:W-:-:S13]  /*e200*/  ISETP.GE.AND P0, PT, R4, UR40, PT ;  /* 0x0000002804007c0c */ /* 0x000fda000bf06270 */
[----:B-1----:R-:W-:-:S05]  /*e210*/  @!P0 LEA R2, P1, R37, R14, 0x1 ;  /* 0x0000000e25028211 */ /* 0x002fca00078208ff */
[----:B--2---:R-:W-:-:S05]  /*e220*/  @!P0 IMAD.X R3, RZ, RZ, R6, P1 ;  /* 0x000000ffff038224 */ /* 0x004fca00008e0606 */
[----:B------:R-:W-:Y:S01]  /*e230*/  @!PT LDS RZ, [RZ] ;  /* 0x00000000fffff984 */ /* 0x000fe20000000800 */
[----:B------:R-:W-:Y:S01]  /*e240*/  @!PT LDS RZ, [RZ] ;  /* 0x00000000fffff984 */ /* 0x000fe20000000800 */
[----:B------:R-:W-:Y:S01]  /*e250*/  @!PT LDS RZ, [RZ] ;  /* 0x00000000fffff984 */ /* 0x000fe20000000800 */
[----:B------:R0:W-:Y:S04]  /*e260*/  @!P0 LDGSTS.E.BYPASS.LTC128B.128 [R20+0x17c00], desc[UR36][R2.64], !P2 ;  /* 0x17c0000002148fae */ /* 0x0001e8000d101d64 */
[----:B------:R0:W-:Y:S04]  /*e270*/  @!P0 LDGSTS.E.BYPASS.LTC128B.128 [R20+0x1bc00], desc[UR36][R2.64+0x80], !P3 ;  /* 0x1bc0008002148fae */ /* 0x0001e8000d901d64 */
[----:B------:R0:W-:Y:S04]  /*e280*/  @!P0 LDGSTS.E.BYPASS.LTC128B.128 [R20+0x1fc00], desc[UR36][R2.64+0x100], !P4 ;  /* 0x1fc0010002148fae */ /* 0x0001e8000e101d64 */
[----:B------:R0:W-:Y:S01]  /*e290*/  @!P0 LDGSTS.E.BYPASS.LTC128B.128 [R20+0x23c00], desc[UR36][R2.64+0x180], !P5 ;  /* 0x23c0018002148fae */ /* 0x0001e2000e901d64 */
[----:B------:R-:W-:Y:S01]  /*e2a0*/  NOP ;  /* 0x0000000000007918 */ /* 0x000fe20000000000 */
[----:B------:R-:W-:Y:S02]  /*e2b0*/  SYNCS.ARRIVE.TRANS64.RED.A0T1 RZ, [UR39+0x38800], RZ ;  /* 0x038800ffffff79a7 */ /* 0x000fe40008200427 */
[----:B------:R-:W-:Y:S01]  /*e2c0*/  ARRIVES.LDGSTSBAR.64.TRANSCNT [UR39+0x38800] ;  /* 0x03880000ff0079b0 */ /* 0x000fe20008000aa7 */
[----:B---3--:R-:W-:-:S04]  /*e2d0*/  LOP3.LUT R0, R0, 0x1, RZ, 0xc, !PT ;  /* 0x0000000100007812 */ /* 0x008fc800078e0cff */
[----:B------:R-:W-:Y:S01]  /*e2e0*/  SHF.L.U32 R0, R0, 0x1f, RZ ;  /* 0x0000001f00007819 */ /* 0x000fe200000006ff */
[----:B------:R-:W-:Y:S01]  /*e2f0*/  NOP ;  /* 0x0000000000007918 */ /* 0x000fe20000000000 */
[----:B------:R-:W-:Y:S01]  /*e300*/  SYNCS.ARRIVE.TRANS64.A1T0 RZ, [UR39+0x38800], RZ ;  /* 0x038800ffffff79a7 */ /* 0x000fe20008100027 */
[----:B------:R-:W-:Y:S01]  /*e310*/  BSSY B0, `(.L_x_55) ;  /* 0x0000003000007945 */ /* 0x000fe20003800000 */
[----:B------:R-:W1:Y:S03]  /*e320*/  SYNCS.PHASECHK.TRANS64.TRYWAIT P0, [UR39+0x38820], R0 ;  /* 0x03882000ff0075a7 */ /* 0x000e660008000167 */
[----:B01----:R-:W-:Y:S05]  /*e330*/  @!P0 BRA `(.L_x_56) ;  /* 0x0000002c00c48947 */ /* 0x003fea0003800000 */
.L_x_125:
[----:B------:R-:W-:Y:S05]  /*e340*/  BSYNC B0 ;  /* 0x0000000000007941 */ /* 0x000fea0003800000 */
.L_x_55:
[----:B------:R-:W-:Y:S01]  /*e350*/  UISETP.GE.AND UP0, UPT, UR38, 0x51, UPT ;  /* 0x000000512600788c */ /* 0x000fe2000bf06270 */
[----:B------:R-:W-:-:S05]  /*e360*/  MOV R8, UR44 ;  /* 0x0000002c00087c02 */ /* 0x000fca0008000f00 */
[----:B------:R-:W-:-:S13]  /*e370*/  PLOP3.LUT P0, PT, PT, PT, UP0, 0x40, 0x0 ;  /* 0x000000000000781c */ /* 0x000fda0003f0e808 */
[----:B------:R-:W-:Y:S05]  /*e380*/  @P0 BRA `(.L_x_57) ;  /* 0x0000000c00e80947 */ /* 0x000fea0003800000 */
[----:B------:R-:W-:Y:S01]  /*e390*/  BSSY B0, `(.L_x_57) ;  /* 0x00000f9000007945 */ /* 0x000fe20003800000 */
[----:B------:R-:W-:Y:S01]  /*e3a0*/  IMAD.MOV.U32 R10, RZ, RZ, R25 ;  /* 0x000000ffff0a7224 */ /* 0x000fe200078e0019 */
[----:B------:R-:W-:Y:S01]  /*e3b0*/  MOV R28, UR44 ;  /* 0x0000002c001c7c02 */ /* 0x000fe20008000f00 */
[----:B------:R-:W-:Y:S02]  /*e3c0*/  IMAD.MOV.U32 R6, RZ, RZ, R22 ;  /* 0x000000ffff067224 */ /* 0x000fe400078e0016 */
[----:B0-----:R-:W-:-:S07]  /*e3d0*/  IMAD.U32 R0, RZ, RZ, UR41 ;  /* 0x00000029ff007e24 */ /* 0x001fce000f8e00ff */
.L_x_70:
[----:B------:R-:W0:Y:S01]  /*e3e0*/  LDC R2, c[0x0][0x430] ;  /* 0x00010c00ff027b82 */ /* 0x000e220000000800 */
[----:B------:R-:W-:Y:S02]  /*e3f0*/  ISETP.GT.U32.AND P0, PT, R27, 0x4f, PT ;  /* 0x0000004f1b00780c */ /* 0x000fe40003f04070 */
[----:B------:R-:W-:Y:S01]  /*e400*/  LOP3.LUT P2, RZ, R16, 0x100, RZ, 0xc0, !PT ;  /* 0x0000010010ff7812 */ /* 0x000fe2000784c0ff */
[----:B------:R-:W-:Y:S01]  /*e410*/  VIADD R22, R6, 0x1 ;  /* 0x0000000106167836 */ /* 0x000fe20000000000 */
[----:B------:R-:W-:-:S09]  /*e420*/  ULDC UR4, c[0x0][0x430] ;  /* 0x00010c0000047ab9 */ /* 0x000fd20000000800 */
[----:B------:R-:W1:Y:S01]  /*e430*/  @!P0 LDC.64 R4, c[0x0][0x428] ;  /* 0x00010a00ff048b82 */ /* 0x000e620000000a00 */
[----:B0-----:R-:W-:Y:S01]  /*e440*/  ISETP.NE.AND P1, PT, R2, 0x1, PT ;  /* 0x000000010200780c */ /* 0x001fe20003f25270 */
[----:B------:R-:W-:-:S04]  /*e450*/  IMAD R2, R0, 0x50, R31 ;  /* 0x0000005000027824 */ /* 0x000fc800078e021f */
[----:B------:R-:W-:-:S04]  /*e460*/  IMAD.IADD R7, R27, 0x1, R2 ;  /* 0x000000011b077824 */ /* 0x000fc800078e0202 */
[----:B------:R-:W-:-:S04]  /*e470*/  IMAD.MOV.U32 R11, RZ, RZ, R7 ;  /* 0x000000ffff0b7224 */ /* 0x000fc800078e0007 */
[----:B------:R-:W0:Y:S08]  /*e480*/  @P1 LDC R8, c[0x0][0x434] ;  /* 0x00010d00ff081b82 */ /* 0x000e300000000800 */
[----:B------:R-:W2:Y:S01]  /*e490*/  @P1 LDC R3, c[0x0][0x438] ;  /* 0x00010e00ff031b82 */ /* 0x000ea20000000800 */
[----:B0-----:R-:W-:-:S07]  /*e4a0*/  @P1 IMAD.HI.U32 R2, R7, R8, RZ ;  /* 0x0000000807021227 */ /* 0x001fce00078e00ff */
[----:B------:R-:W0:Y:S01]  /*e4b0*/  @!P0 LDC.64 R8, c[0x0][0x418] ;  /* 0x00010600ff088b82 */ /* 0x000e220000000a00 */
[----:B--2---:R-:W-:Y:S01]  /*e4c0*/  @P1 SHF.R.U32.HI R11, RZ, R3, R2 ;  /* 0x00000003ff0b1219 */ /* 0x004fe20000011602 */
[----:B-1----:R-:W-:-:S03]  /*e4d0*/  @!P0 IMAD R2, R32, R4, RZ ;  /* 0x0000000420028224 */ /* 0x002fc600078e02ff */
[--C-:B------:R-:W-:Y:S01]  /*e4e0*/  @!P0 SHF.R.S32.HI R3, RZ, 0x1f, R11.reuse ;  /* 0x0000001fff038819 */ /* 0x100fe2000001140b */
[----:B------:R-:W-:Y:S02]  /*e4f0*/  @!P0 IMAD R5, R30, R5, R2 ;  /* 0x000000051e058224 */ /* 0x000fe400078e0202 */
[----:B------:R-:W-:-:S04]  /*e500*/  @!P0 IMAD.MOV.U32 R2, RZ, RZ, R11 ;  /* 0x000000ffff028224 */ /* 0x000fc800078e000b */
[----:B------:R-:W-:-:S04]  /*e510*/  @!P0 IMAD.WIDE.U32 R2, R30, R4, R2 ;  /* 0x000000041e028225 */ /* 0x000fc800078e0002 */
[----:B------:R-:W-:Y:S01]  /*e520*/  IMAD.MOV.U32 R4, RZ, RZ, RZ ;  /* 0x000000ffff047224 */ /* 0x000fe200078e00ff */
[----:B------:R-:W-:Y:S02]  /*e530*/  @!P0 IADD3 R3, R5, R3, RZ ;  /* 0x0000000305038210 */ /* 0x000fe40007ffe0ff */
[----:B0-----:R-:W-:-:S04]  /*e540*/  @!P0 LEA R8, P1, R2, R8, 0x2 ;  /* 0x0000000802088211 */ /* 0x001fc800078210ff */
[----:B------:R-:W-:Y:S01]  /*e550*/  @!P0 LEA.HI.X R9, R2, R9, R3, 0x2, P1 ;  /* 0x0000000902098211 */ /* 0x000fe200008f1403 */
[----:B------:R-:W-:-:S04]  /*e560*/  IMAD.MOV R2, RZ, RZ, -R11 ;  /* 0x000000ffff027224 */ /* 0x000fc800078e0a0b */
[----:B------:R0:W5:Y:S01]  /*e570*/  @!P0 LDG.E R4, desc[UR36][R8.64] ;  /* 0x0000002408048981 */ /* 0x000162000c1e1900 */
[----:B------:R-:W-:Y:S01]  /*e580*/  ISETP.NE.AND P0, PT, R22, 0x2, PT ;  /* 0x000000021600780c */ /* 0x000fe20003f05270 */
[----:B------:R-:W-:-:S03]  /*e590*/  IMAD R5, R2, UR4, R7 ;  /* 0x0000000402057c24 */ /* 0x000fc6000f8e0207 */
[----:B------:R-:W-:Y:S02]  /*e5a0*/  SEL R25, RZ, 0x1, P0 ;  /* 0x00000001ff197807 */ /* 0x000fe40000000000 */
[----:B------:R-:W-:Y:S02]  /*e5b0*/  SEL R22, R22, RZ, P0 ;  /* 0x000000ff16167207 */ /* 0x000fe40000000000 */
[----:B------:R-:W-:Y:S02]  /*e5c0*/  LOP3.LUT R25, R10, R25, RZ, 0x3c, !PT ;  /* 0x000000190a197212 */ /* 0x000fe400078e3cff */
[----:B0-----:R-:W-:Y:S01]  /*e5d0*/  MOV R8, R0 ;  /* 0x0000000000087202 */ /* 0x001fe20000000f00 */
[----:B------:R-:W-:Y:S06]  /*e5e0*/  @!P2 BRA `(.L_x_58) ;  /* 0x000000000004a947 */ /* 0x000fec0003800000 */
[----:B------:R-:W-:Y:S01]  /*e5f0*/  BPT.TRAP 0x1 ;  /* 0x000000040000795c */ /* 0x000fe20000300000 */
.L_x_58:
[----:B------:R-:W-:Y:S01]  /*e600*/  LEA R7, R22, UR39, 0x3 ;  /* 0x0000002716077c11 */ /* 0x000fe2000f8e18ff */
[----:B------:R-:W-:Y:S01]  /*e610*/  BSSY B1, `(.L_x_59) ;  /* 0x0000004000017945 */ /* 0x000fe20003800000 */
[----:B------:R-:W-:-:S04]  /*e620*/  SHF.L.U32 R0, R25, 0x1f, RZ ;  /* 0x0000001f19007819 */ /* 0x000fc800000006ff */
[----:B------:R-:W0:Y:S02]  /*e630*/  SYNCS.PHASECHK.TRANS64.TRYWAIT P0, [R7+URZ+0x38840], R0 ;  /* 0x03884000070075a7 */ /* 0x000e24000800017f */
[----:B0-----:R-:W-:Y:S05]  /*e640*/  @!P0 BRA `(.L_x_60) ;  /* 0x0000002c00188947 */ /* 0x001fea0003800000 */
.L_x_126:
[----:B------:R-:W-:Y:S05]  /*e650*/  BSYNC B1 ;  /* 0x0000000000017941 */ /* 0x000fea0003800000 */
.L_x_59:
[----:B------:R-:W-:Y:S01]  /*e660*/  SHF.R.S32.HI R21, RZ, 0x1f, R5 ;  /* 0x0000001fff157819 */ /* 0x000fe20000011405 */
[----:B------:R-:W-:Y:S01]  /*e670*/  ULDC.64 UR4, c[0x0][0x300] ;  /* 0x0000c00000047ab9 */ /* 0x000fe20000000a00 */
[----:B-----5:R-:W-:Y:S01]  /*e680*/  SHF.R.S32.HI R24, RZ, 0x1f, R4 ;  /* 0x0000001fff187819 */ /* 0x020fe20000011404 */
[----:B------:R-:W-:Y:S01]  /*e690*/  IMAD.WIDE.U32 R2, R5, UR4, RZ ;  /* 0x0000000405027c25 */ /* 0x000fe2000f8e00ff */
[C---:B------:R-:W-:Y:S02]  /*e6a0*/  LOP3.LUT P4, RZ, R16.reuse, 0x8, RZ, 0xc0, !PT ;  /* 0x0000000810ff7812 */ /* 0x040fe4000788c0ff */
[C---:B------:R-:W-:Y:S01]  /*e6b0*/  LOP3.LUT P3, RZ, R16.reuse, 0x4, RZ, 0xc0, !PT ;  /* 0x0000000410ff7812 */ /* 0x040fe2000786c0ff */
[----:B0-----:R-:W-:Y:S01]  /*e6c0*/  IMAD R0, R21, UR4, RZ ;  /* 0x0000000415007c24 */ /* 0x001fe2000f8e02ff */
[----:B------:R-:W-:Y:S01]  /*e6d0*/  LOP3.LUT P2, RZ, R16, 0x2, RZ, 0xc0, !PT ;  /* 0x0000000210ff7812 */ /* 0x000fe2000784c0ff */
[----:B------:R-:W-:Y:S01]  /*e6e0*/  IMAD R20, R22, 0x5000, R26 ;  /* 0x0000500016147824 */ /* 0x000fe200078e021a */
[----:B------:R-:W-:Y:S01]  /*e6f0*/  LOP3.LUT P1, RZ, R16, 0x1, RZ, 0xc0, !PT ;  /* 0x0000000110ff7812 */ /* 0x000fe2000782c0ff */
[----:B------:R-:W-:Y:S01]  /*e700*/  IMAD R9, R5, UR5, R0 ;  /* 0x0000000505097c24 */ /* 0x000fe2000f8e0200 */
[----:B------:R-:W-:-:S03]  /*e710*/  ULDC.64 UR4, c[0x0][0x310] ;  /* 0x0000c40000047ab9 */ /* 0x000fc60000000a00 */
[----:B------:R-:W-:Y:S02]  /*e720*/  IMAD.IADD R3, R3, 0x1, R9 ;  /* 0x0000000103037824 */ /* 0x000fe400078e0209 */
[----:B------:R-:W-:Y:S02]  /*e730*/  IMAD R9, R24, UR4, RZ ;  /* 0x0000000418097c24 */ /* 0x000fe4000f8e02ff */
[----:B------:R-:W-:-:S04]  /*e740*/  IMAD.WIDE.U32 R2, R4, UR4, R2 ;  /* 0x0000000404027c25 */ /* 0x000fc8000f8e0002 */
[----:B------:R-:W-:Y:S01]  /*e750*/  IMAD R9, R4, UR5, R9 ;  /* 0x0000000504097c24 */ /* 0x000fe2000f8e0209 */
[----:B------:R-:W-:Y:S02]  /*e760*/  ULDC.64 UR4, c[0x0][0x308] ;  /* 0x0000c20000047ab9 */ /* 0x000fe40000000a00 */
[----:B------:R-:W-:Y:S02]  /*e770*/  IMAD R0, R29, UR4, RZ ;  /* 0x000000041d007c24 */ /* 0x000fe4000f8e02ff */
[----:B------:R-:W-:Y:S02]  /*e780*/  IMAD.IADD R3, R3, 0x1, R9 ;  /* 0x0000000103037824 */ /* 0x000fe400078e0209 */
[C---:B------:R-:W-:Y:S02]  /*e790*/  IMAD R23, R19.reuse, UR5, R0 ;  /* 0x0000000513177c24 */ /* 0x040fe4000f8e0200 */
[----:B------:R-:W-:Y:S01]  /*e7a0*/  IMAD.WIDE.U32 R2, R19, UR4, R2 ;  /* 0x0000000413027c25 */ /* 0x000fe2000f8e0002 */
[----:B------:R-:W-:-:S03]  /*e7b0*/  ULDC.64 UR4, c[0x0][0x2e8] ;  /* 0x0000ba0000047ab9 */ /* 0x000fc60000000a00 */
[----:B------:R-:W-:Y:S01]  /*e7c0*/  IMAD.IADD R23, R23, 0x1, R3 ;  /* 0x0000000117177824 */ /* 0x000fe200078e0203 */
[----:B------:R-:W-:Y:S01]  /*e7d0*/  LEA R9, P0, R2, UR4, 0x1 ;  /* 0x0000000402097c11 */ /* 0x000fe2000f8008ff */
[----:B------:R-:W-:-:S03]  /*e7e0*/  UMOV UR4, 0xffffffff ;  /* 0xffffffff00047882 */ /* 0x000fc60000000000 */
[----:B------:R-:W-:Y:S01]  /*e7f0*/  LEA.HI.X R23, R2, UR5, R23, 0x1, P0 ;  /* 0x0000000502177c11 */ /* 0x000fe200080f0c17 */
[----:B------:R-:W-:Y:S08]  /*e800*/  BRA.DIV UR4, `(.L_x_61) ;  /* 0x0000002a04bc7947 */ /* 0x000ff0000b800000 */
[----:B------:R-:W0:Y:S01]  /*e810*/  SHFL.IDX PT, R14, R9, RZ, 0x181f ;  /* 0x00181fff090e7589 */ /* 0x000e2200000e0000 */
[----:B------:R-:W-:Y:S02]  /*e820*/  SHF.L.U32 R0, R37, 0x1, RZ ;  /* 0x0000000125007819 */ /* 0x000fe400000006ff */
[----:B------:R-:W-:Y:S01]  /*e830*/  LEA R20, R20, UR39, 0x1 ;  /* 0x0000002714147c11 */ /* 0x000fe2000f8e08ff */
[----:B------:R-:W1:Y:S04]  /*e840*/  SHFL.IDX PT, R3, R23, RZ, 0x181f ;  /* 0x00181fff17037589 */ /* 0x000e6800000e0000 */
[----:B------:R-:W-:Y:S01]  /*e850*/  SHFL.IDX PT, R35, R23, 0x1, 0x181f ;  /* 0x00381f0017237f89 */ /* 0x000fe200000e0000 */
[----:B0-----:R-:W-:-:S03]  /*e860*/  IADD3 R2, P0, R14, R0, RZ ;  /* 0x000000000e027210 */ /* 0x001fc60007f1e0ff */
[----:B------:R-:W0:Y:S02]  /*e870*/  SHFL.IDX PT, R14, R9, 0x1, 0x181f ;  /* 0x00381f00090e7f89 */ /* 0x000e2400000e0000 */
[----:B-1----:R-:W-:-:S05]  /*e880*/  IMAD.X R3, RZ, RZ, R3, P0 ;  /* 0x000000ffff037224 */ /* 0x002fca00000e0603 */
[----:B------:R-:W-:Y:S04]  /*e890*/  LDGSTS.E.BYPASS.LTC128B.128 [R20+0x24400], desc[UR36][R2.64], !P4 ;  /* 0x2440000002147fae */ /* 0x000fe8000e101d64 */
[----:B------:R-:W-:Y:S04]  /*e8a0*/  LDGSTS.E.BYPASS.LTC128B.128 [R20+0x26c00], desc[UR36][R2.64+0x80], !P3 ;  /* 0x26c0008002147fae */ /* 0x000fe8000d901d64 */
[----:B------:R-:W-:Y:S04]  /*e8b0*/  LDGSTS.E.BYPASS.LTC128B.128 [R20+0x29400], desc[UR36][R2.64+0x100], !P2 ;  /* 0x2940010002147fae */ /* 0x000fe8000d101d64 */
[----:B------:R0:W-:Y:S02]  /*e8c0*/  LDGSTS.E.BYPASS.LTC128B.128 [R20+0x2bc00], desc[UR36][R2.64+0x180], !P1 ;  /* 0x2bc0018002147fae */ /* 0x0001e4000c901d64 */
[----:B0-----:R-:W-:-:S02]  /*e8d0*/  IADD3 R2, P0, R14, R0, RZ ;  /* 0x000000000e027210 */ /* 0x001fc40007f1e0ff */
[----:B------:R-:W0:Y:S03]  /*e8e0*/  SHFL.IDX PT, R14, R9, 0x2, 0x181f ;  /* 0x00581f00090e7f89 */ /* 0x000e2600000e0000 */
[----:B------:R-:W-:Y:S02]  /*e8f0*/  IMAD.X R3, RZ, RZ, R35, P0 ;  /* 0x000000ffff037224 */ /* 0x000fe400000e0623 */
[----:B------:R-:W1:Y:S04]  /*e900*/  SHFL.IDX PT, R35, R23, 0x2, 0x181f ;  /* 0x00581f0017237f89 */ /* 0x000e6800000e0000 */
[----:B------:R-:W-:Y:S04]  /*e910*/  LDGSTS.E.BYPASS.LTC128B.128 [R20+0x24c00], desc[UR36][R2.64], !P4 ;  /* 0x24c0000002147fae */ /* 0x000fe8000e101d64 */
[----:B------:R-:W-:Y:S04]  /*e920*/  LDGSTS.E.BYPASS.LTC128B.128 [R20+0x27400], desc[UR36][R2.64+0x80], !P3 ;  /* 0x2740008002147fae */ /* 0x000fe8000d901d64 */
[----:B------:R-:W-:Y:S04]  /*e930*/  LDGSTS.E.BYPASS.LTC128B.128 [R20+0x29c00], desc[UR36][R2.64+0x100], !P2 ;  /* 0x29c0010002147fae */ /* 0x000fe8000d101d64 */
[----:B------:R0:W-:Y:S02]  /*e940*/  LDGSTS.E.BYPASS.LTC128B.128 [R20+0x2c400], desc[UR36][R2.64+0x180], !P1 ;  /* 0x2c40018002147fae */ /* 0x0001e4000c901d64 */
[----:B0-----:R-:W-:-:S02]  /*e950*/  IADD3 R2, P0, R14, R0, RZ ;  /* 0x000000000e027210 */ /* 0x001fc40007f1e0ff */
[----:B------:R-:W0:Y:S03]  /*e960*/  SHFL.IDX PT, R14, R9, 0x3, 0x181f ;  /* 0x00781f00090e7f89 */ /* 0x000e2600000e0000 */
[----:B-1----:R-:W-:Y:S02]  /*e970*/  IMAD.X R3, RZ, RZ, R35, P0 ;  /* 0x000000ffff037224 */ /* 0x002fe400000e0623 */
[----:B------:R-:W1:Y:S04]  /*e980*/  SHFL.IDX PT, R35, R23, 0x3, 0x181f ;  /* 0x00781f0017237f89 */ /* 0x000e6800000e0000 */
[----:B------:R-:W-:Y:S04]  /*e990*/  LDGSTS.E.BYPASS.LTC128B.128 [R20+0x25400], desc[UR36][R2.64], !P4 ;  /* 0x2540000002147fae */ /* 0x000fe8000e101d64 */
[----:B------:R-:W-:Y:S04]  /*e9a0*/  LDGSTS.E.BYPASS.LTC128B.128 [R20+0x27c00], desc[UR36][R2.64+0x80], !P3 ;  /* 0x27c0008002147fae */ /* 0x000fe8000d901d64 */
[----:B------:R-:W-:Y:S04]  /*e9b0*/  LDGSTS.E.BYPASS.LTC128B.128 [R20+0x2a400], desc[UR36][R2.64+0x100], !P2 ;  /* 0x2a40010002147fae */ /* 0x000fe8000d101d64 */
[----:B------:R0:W-:Y:S02]  /*e9c0*/  LDGSTS.E.BYPASS.LTC128B.128 [R20+0x2cc00], desc[UR36][R2.64+0x180], !P1 ;  /* 0x2cc0018002147fae */ /* 0x0001e4000c901d64 */
[----:B0-----:R-:W-:-:S02]  /*e9d0*/  IADD3 R2, P0, R14, R0, RZ ;  /* 0x000000000e027210 */ /* 0x001fc40007f1e0ff */
[----:B------:R0:W2:Y:S02]  /*e9e0*/  SHFL.IDX PT, R14, R9, 0x4, 0x181f ;  /* 0x00981f00090e7f89 */ /* 0x0000a400000e0000 */
[----:B-1----:R-:W-:Y:S02]  /*e9f0*/  IADD3.X R3, RZ, R35, RZ, P0, !PT ;  /* 0x00000023ff037210 */ /* 0x002fe400007fe4ff */
[----:B------:R0:W1:Y:S04]  /*ea00*/  SHFL.IDX PT, R35, R23, 0x4, 0x181f ;  /* 0x00981f0017237f89 */ /* 0x00006800000e0000 */
[----:B------:R0:W-:Y:S04]  /*ea10*/  LDGSTS.E.BYPASS.LTC128B.128 [R20+0x25c00], desc[UR36][R2.64], !P4 ;  /* 0x25c0000002147fae */ /* 0x0001e8000e101d64 */
[----:B------:R0:W-:Y:S04]  /*ea20*/  LDGSTS.E.BYPASS.LTC128B.128 [R20+0x28400], desc[UR36][R2.64+0x80], !P3 ;  /* 0x2840008002147fae */ /* 0x0001e8000d901d64 */
[----:B------:R0:W-:Y:S04]  /*ea30*/  LDGSTS.E.BYPASS.LTC128B.128 [R20+0x2ac00], desc[UR36][R2.64+0x100], !P2 ;  /* 0x2ac0010002147fae */ /* 0x0001e8000d101d64 */
[----:B------:R0:W-:Y:S02]  /*ea40*/  LDGSTS.E.BYPASS.LTC128B.128 [R20+0x2d400], desc[UR36][R2.64+0x180], !P1 ;  /* 0x2d40018002147fae */ /* 0x0001e4000c901d64 */
.L_x_138:
[----:B0-2---:R-:W-:-:S05]  /*ea50*/  IADD3 R2, P0, R14, R0, RZ ;  /* 0x000000000e027210 */ /* 0x005fca0007f1e0ff */
[----:B-1----:R-:W-:Y:S01]  /*ea60*/  IMAD.X R3, RZ, RZ, R35, P0 ;  /* 0x000000ffff037224 */ /* 0x002fe200000e0623 */
[----:B------:R-:W-:-:S04]  /*ea70*/  PLOP3.LUT P0, PT, PT, PT, PT, 0x80, 0x0 ;  /* 0x000000000000781c */ /* 0x000fc80003f0f070 */
[----:B------:R-:W-:Y:S01]  /*ea80*/  @!PT LDS RZ, [RZ] ;  /* 0x00000000fffff984 */ /* 0x000fe20000000800 */
[----:B------:R-:W-:Y:S01]  /*ea90*/  @!PT LDS RZ, [RZ] ;  /* 0x00000000fffff984 */ /* 0x000fe20000000800 */
[----:B------:R-:W-:Y:S01]  /*eaa0*/  @!PT LDS RZ, [RZ] ;  /* 0x00000000fffff984 */ /* 0x000fe20000000800 */
[----:B------:R0:W-:Y:S04]  /*eab0*/  LDGSTS.E.BYPASS.LTC128B.128 [R20+0x26400], desc[UR36][R2.64], !P4 ;  /* 0x2640000002147fae */ /* 0x0001e8000e101d64 */
[----:B------:R0:W-:Y:S04]  /*eac0*/  LDGSTS.E.BYPASS.LTC128B.128 [R20+0x28c00], desc[UR36][R2.64+0x80], !P3 ;  /* 0x28c0008002147fae */ /* 0x0001e8000d901d64 */
[----:B------:R0:W-:Y:S04]  /*ead0*/  LDGSTS.E.BYPASS.LTC128B.128 [R20+0x2b400], desc[UR36][R2.64+0x100], !P2 ;  /* 0x2b40010002147fae */ /* 0x0001e8000d101d64 */
[----:B------:R0:W-:Y:S01]  /*eae0*/  LDGSTS.E.BYPASS.LTC128B.128 [R20+0x2dc00], desc[UR36][R2.64+0x180], !P1 ;  /* 0x2dc0018002147fae */ /* 0x0001e2000c901d64 */
[----:B------:R-:W-:Y:S01]  /*eaf0*/  NOP ;  /* 0x0000000000007918 */ /* 0x000fe20000000000 */
.L_x_62:
        /* <DEDUP_REMOVED lines=10> */
.L_x_63:
[----:B------:R1:W-:Y:S01]  /*eba0*/  SYNCS.ARRIVE.TRANS64.A1T0 RZ, [R7+URZ+0x38830], RZ ;  /* 0x038830ff07ff79a7 */ /* 0x0003e2000810003f */
[----:B------:R-:W-:Y:S05]  /*ebb0*/  @!P2 BRA `(.L_x_64) ;  /* 0x000000000004a947 */ /* 0x000fea0003800000 */
[----:B------:R-:W-:Y:S01]  /*ebc0*/  BPT.TRAP 0x1 ;  /* 0x000000040000795c */ /* 0x000fe20000300000 */
.L_x_64:
[----:B0-----:R-:W-:Y:S01]  /*ebd0*/  SHF.L.U32 R2, R10, 0x1f, RZ ;  /* 0x0000001f0a027819 */ /* 0x001fe200000006ff */
[----:B------:R-:W-:Y:S01]  /*ebe0*/  IMAD.MOV.U32 R9, RZ, RZ, -0x50 ;  /* 0xffffffb0ff097424 */ /* 0x000fe200078e00ff */
[----:B-1----:R-:W-:Y:S01]  /*ebf0*/  LEA R7, R6, UR39, 0x3 ;  /* 0x0000002706077c11 */ /* 0x002fe2000f8e18ff */
[----:B------:R-:W-:Y:S02]  /*ec00*/  BSSY B1, `(.L_x_65) ;  /* 0x0000004000017945 */ /* 0x000fe40003800000 */
[----:B------:R-:W-:Y:S01]  /*ec10*/  IMAD R9, R28, R9, UR38 ;  /* 0x000000261c097e24 */ /* 0x000fe2000f8e0209 */
[----:B------:R-:W0:Y:S02]  /*ec20*/  SYNCS.PHASECHK.TRANS64.TRYWAIT P0, [R7+URZ+0x38860], R2 ;  /* 0x03886002070075a7 */ /* 0x000e24000800017f */
[----:B0-----:R-:W-:Y:S05]  /*ec30*/  @!P0 BRA `(.L_x_66) ;  /* 0x0000002c00308947 */ /* 0x001fea0003800000 */
.L_x_139:
[----:B------:R-:W-:Y:S05]  /*ec40*/  BSYNC B1 ;  /* 0x0000000000017941 */ /* 0x000fea0003800000 */
.L_x_65:
[----:B------:R-:W-:Y:S01]  /*ec50*/  UMOV UR4, 0xffffffff ;  /* 0xffffffff00047882 */ /* 0x000fe20000000000 */
[----:B------:R-:W-:Y:S01]  /*ec60*/  LOP3.LUT P4, RZ, R16, 0x80, RZ, 0xc0, !PT ;  /* 0x0000008010ff7812 */ /* 0x000fe2000788c0ff */
[----:B------:R-:W-:Y:S01]  /*ec70*/  IMAD R6, R6, 0x5000, R26 ;  /* 0x0000500006067824 */ /* 0x000fe200078e021a */
[C---:B------:R-:W-:Y:S01]  /*ec80*/  LOP3.LUT P3, RZ, R16.reuse, 0x40, RZ, 0xc0, !PT ;  /* 0x0000004010ff7812 */ /* 0x040fe2000786c0ff */
[----:B------:R-:W-:Y:S01]  /*ec90*/  IMAD.IADD R9, R9, 0x1, -R34 ;  /* 0x0000000109097824 */ /* 0x000fe200078e0a22 */
[C---:B------:R-:W-:Y:S02]  /*eca0*/  LOP3.LUT P2, RZ, R16.reuse, 0x20, RZ, 0xc0, !PT ;  /* 0x0000002010ff7812 */ /* 0x040fe4000784c0ff */
[----:B------:R-:W-:Y:S01]  /*ecb0*/  LOP3.LUT P1, RZ, R16, 0x10, RZ, 0xc0, !PT ;  /* 0x0000001010ff7812 */ /* 0x000fe2000782c0ff */
[----:B------:R-:W-:-:S12]  /*ecc0*/  BRA.DIV UR4, `(.L_x_67) ;  /* 0x0000002e04207947 */ /* 0x000fd8000b800000 */
[----:B------:R-:W0:Y:S01]  /*ecd0*/  SHFL.IDX PT, R14, R17, RZ, 0x181f ;  /* 0x00181fff110e7589 */ /* 0x000e2200000e0000 */
[----:B------:R-:W-:-:S03]  /*ece0*/  LEA R6, R6, UR39, 0x1 ;  /* 0x0000002706067c11 */ /* 0x000fc6000f8e08ff */
[----:B------:R-:W1:Y:S01]  /*ecf0*/  SHFL.IDX PT, R3, R18, RZ, 0x181f ;  /* 0x00181fff12037589 */ /* 0x000e6200000e0000 */
[----:B0-----:R-:W-:-:S03]  /*ed00*/  IADD3 R2, P0, R14, R0, RZ ;  /* 0x000000000e027210 */ /* 0x001fc60007f1e0ff */
[----:B------:R-:W0:Y:S01]  /*ed10*/  SHFL.IDX PT, R14, R17, 0x1, 0x181f ;  /* 0x00381f00110e7f89 */ /* 0x000e2200000e0000 */
[----:B-1----:R-:W-:Y:S02]  /*ed20*/  IADD3.X R3, RZ, R3, RZ, P0, !PT ;  /* 0x00000003ff037210 */ /* 0x002fe400007fe4ff */
[----:B------:R-:W-:-:S13]  /*ed30*/  ISETP.LT.OR P0, PT, R9, 0x1, P4 ;  /* 0x000000010900780c */ /* 0x000fda0002701670 */
[----:B------:R-:W-:Y:S01]  /*ed40*/  LDGSTS.E.BYPASS.LTC128B.128 [R6+0x400], desc[UR36][R2.64], !P0 ;  /* 0x0040000002067fae */ /* 0x000fe2000c101d64 */
[----:B------:R-:W-:-:S13]  /*ed50*/  ISETP.LT.OR P0, PT, R9, 0x1, P3 ;  /* 0x000000010900780c */ /* 0x000fda0001f01670 */
[----:B------:R-:W-:Y:S01]  /*ed60*/  LDGSTS.E.BYPASS.LTC128B.128 [R6+0x2c00], desc[UR36][R2.64+0x80], !P0 ;  /* 0x02c0008002067fae */ /* 0x000fe2000c101d64 */
[----:B------:R-:W-:-:S13]  /*ed70*/  ISETP.LT.OR P0, PT, R9, 0x1, P2 ;  /* 0x000000010900780c */ /* 0x000fda0001701670 */
[----:B------:R-:W-:Y:S01]  /*ed80*/  LDGSTS.E.BYPASS.LTC128B.128 [R6+0x5400], desc[UR36][R2.64+0x100], !P0 ;  /* 0x0540010002067fae */ /* 0x000fe2000c101d64 */
[----:B------:R-:W-:-:S13]  /*ed90*/  ISETP.LT.OR P0, PT, R9, 0x1, P1 ;  /* 0x000000010900780c */ /* 0x000fda0000f01670 */
[----:B------:R1:W-:Y:S04]  /*eda0*/  LDGSTS.E.BYPASS.LTC128B.128 [R6+0x7c00], desc[UR36][R2.64+0x180], !P0 ;  /* 0x07c0018002067fae */ /* 0x0003e8000c101d64 */
[----:B-1----:R-:W1:Y:S01]  /*edb0*/  SHFL.IDX PT, R3, R18, 0x1, 0x181f ;  /* 0x00381f0012037f89 */ /* 0x002e6200000e0000 */
[----:B0-----:R-:W-:-:S03]  /*edc0*/  IADD3 R2, P0, R14, R0, RZ ;  /* 0x000000000e027210 */ /* 0x001fc60007f1e0ff */
[----:B------:R-:W0:Y:S02]  /*edd0*/  SHFL.IDX PT, R14, R17, 0x2, 0x181f ;  /* 0x00581f00110e7f89 */ /* 0x000e2400000e0000 */
[----:B-1----:R-:W-:Y:S01]  /*ede0*/  IMAD.X R3, RZ, RZ, R3, P0 ;  /* 0x000000ffff037224 */ /* 0x002fe200000e0603 */
        /* <DEDUP_REMOVED lines=22> */
[----:B------:R-:W2:Y:S04]  /*ef50*/  SHFL.IDX PT, R18, R18, 0x4, 0x181f ;  /* 0x00981f0012127f89 */ /* 0x000ea800000e0000 */
[----:B------:R3:W4:Y:S01]  /*ef60*/  SHFL.IDX PT, R14, R17, 0x4, 0x181f ;  /* 0x00981f00110e7f89 */ /* 0x00072200000e0000 */
[----:B-1----:R-:W-:Y:S01]  /*ef70*/  IMAD.X R3, RZ, RZ, R3, P0 ;  /* 0x000000ffff037224 */ /* 0x002fe200000e0603 */
[----:B------:R-:W-:-:S13]  /*ef80*/  ISETP.LT.OR P0, PT, R9, 0x31, P4 ;  /* 0x000000310900780c */ /* 0x000fda0002701670 */
[----:B------:R3:W-:Y:S01]  /*ef90*/  LDGSTS.E.BYPASS.LTC128B.128 [R6+0x1c00], desc[UR36][R2.64], !P0 ;  /* 0x01c0000002067fae */ /* 0x0007e2000c101d64 */
[----:B------:R-:W-:-:S13]  /*efa0*/  ISETP.LT.OR P0, PT, R9, 0x31, P3 ;  /* 0x000000310900780c */ /* 0x000fda0001f01670 */
[----:B------:R3:W-:Y:S01]  /*efb0*/  LDGSTS.E.BYPASS.LTC128B.128 [R6+0x4400], desc[UR36][R2.64+0x80], !P0 ;  /* 0x0440008002067fae */ /* 0x0007e2000c101d64 */
[----:B------:R-:W-:-:S13]  /*efc0*/  ISETP.LT.OR P0, PT, R9, 0x31, P2 ;  /* 0x000000310900780c */ /* 0x000fda0001701670 */
[----:B------:R3:W-:Y:S01]  /*efd0*/  LDGSTS.E.BYPASS.LTC128B.128 [R6+0x6c00], desc[UR36][R2.64+0x100], !P0 ;  /* 0x06c0010002067fae */ /* 0x0007e2000c101d64 */
[----:B------:R-:W-:-:S13]  /*efe0*/  ISETP.LT.OR P0, PT, R9, 0x31, P1 ;  /* 0x000000310900780c */ /* 0x000fda0000f01670 */
[----:B--2-4-:R3:W-:Y:S02]  /*eff0*/  LDGSTS.E.BYPASS.LTC128B.128 [R6+0x9400], desc[UR36][R2.64+0x180], !P0 ;  /* 0x0940018002067fae */ /* 0x0147e4000c101d64 */
.L_x_151:
[----:B0--3--:R-:W-:Y:S01]  /*f000*/  IADD3 R2, P0, R14, R0, RZ ;  /* 0x000000000e027210 */ /* 0x009fe20007f1e0ff */
[----:B------:R-:W-:Y:S02]  /*f010*/  ULDC.64 UR4, c[0x0][0x328] ;  /* 0x0000ca0000047ab9 */ /* 0x000fe40000000a00 */
[----:B------:R-:W-:Y:S01]  /*f020*/  IMAD R0, R21, UR4, RZ ;  /* 0x0000000415007c24 */ /* 0x000fe2000f8e02ff */
[----:B------:R-:W-:Y:S02]  /*f030*/  IADD3.X R3, RZ, R18, RZ, P0, !PT ;  /* 0x00000012ff037210 */ /* 0x000fe400007fe4ff */
[----:B------:R-:W-:-:S13]  /*f040*/  ISETP.LT.OR P0, PT, R9, 0x41, P4 ;  /* 0x000000410900780c */ /* 0x000fda0002701670 */
[----:B------:R-:W-:Y:S01]  /*f050*/  @!PT LDS RZ, [RZ] ;  /* 0x00000000fffff984 */ /* 0x000fe20000000800 */
[----:B------:R-:W-:Y:S01]  /*f060*/  @!PT LDS RZ, [RZ] ;  /* 0x00000000fffff984 */ /* 0x000fe20000000800 */
[----:B------:R-:W-:Y:S01]  /*f070*/  @!PT LDS RZ, [RZ] ;  /* 0x00000000fffff984 */ /* 0x000fe20000000800 */
[----:B------:R-:W-:Y:S01]  /*f080*/  LDGSTS.E.BYPASS.LTC128B.128 [R6+0x2400], desc[UR36][R2.64], !P0 ;  /* 0x0240000002067fae */ /* 0x000fe2000c101d64 */
[----:B------:R-:W-:-:S13]  /*f090*/  ISETP.LT.OR P0, PT, R9, 0x41, P3 ;  /* 0x000000410900780c */ /* 0x000fda0001f01670 */
[----:B------:R-:W-:Y:S01]  /*f0a0*/  LDGSTS.E.BYPASS.LTC128B.128 [R6+0x4c00], desc[UR36][R2.64+0x80], !P0 ;  /* 0x04c0008002067fae */ /* 0x000fe2000c101d64 */
[----:B------:R-:W-:-:S13]  /*f0b0*/  ISETP.LT.OR P0, PT, R9, 0x41, P2 ;  /* 0x000000410900780c */ /* 0x000fda0001701670 */
[----:B------:R-:W-:Y:S01]  /*f0c0*/  LDGSTS.E.BYPASS.LTC128B.128 [R6+0x7400], desc[UR36][R2.64+0x100], !P0 ;  /* 0x0740010002067fae */ /* 0x000fe2000c101d64 */
[----:B------:R-:W-:Y:S01]  /*f0d0*/  ISETP.LT.OR P0, PT, R9, 0x41, P1 ;  /* 0x000000410900780c */ /* 0x000fe20000f01670 */
[----:B------:R-:W-:-:S12]  /*f0e0*/  IMAD R9, R5, UR5, R0 ;  /* 0x0000000505097c24 */ /* 0x000fd8000f8e0200 */
[----:B------:R0:W-:Y:S02]  /*f0f0*/  LDGSTS.E.BYPASS.LTC128B.128 [R6+0x9c00], desc[UR36][R2.64+0x180], !P0 ;  /* 0x09c0018002067fae */ /* 0x0001e4000c101d64 */
        /* <DEDUP_REMOVED lines=9> */
[C---:B------:R-:W-:Y:S01]  /*f190*/  IMAD R5, R19.reuse, UR5, R0 ;  /* 0x0000000513057c24 */ /* 0x040fe2000f8e0200 */
[----:B------:R-:W-:Y:S01]  /*f1a0*/  NOP ;  /* 0x0000000000007918 */ /* 0x000fe20000000000 */
[----:B------:R-:W-:Y:S01]  /*f1b0*/  IMAD.WIDE.U32 R2, R19, UR4, R2 ;  /* 0x0000000413027c25 */ /* 0x000fe2000f8e0002 */
[----:B------:R-:W-:-:S03]  /*f1c0*/  ULDC.64 UR4, c[0x0][0x318] ;  /* 0x0000c60000047ab9 */ /* 0x000fc60000000a00 */
[----:B------:R-:W-:Y:S01]  /*f1d0*/  IMAD.IADD R3, R5, 0x1, R3 ;  /* 0x0000000105037824 */ /* 0x000fe200078e0203 */
[----:B------:R-:W-:-:S04]  /*f1e0*/  LEA R17, P0, R2, UR4, 0x1 ;  /* 0x0000000402117c11 */ /* 0x000fc8000f8008ff */
[----:B------:R-:W-:Y:S02]  /*f1f0*/  LEA.HI.X R18, R2, UR5, R3, 0x1, P0 ;  /* 0x0000000502127c11 */ /* 0x000fe400080f0c03 */
[----:B------:R-:W-:-:S13]  /*f200*/  PLOP3.LUT P0, PT, PT, PT, PT, 0x80, 0x0 ;  /* 0x000000000000781c */ /* 0x000fda0003f0f070 */
.L_x_68:
        /* <DEDUP_REMOVED lines=10> */
.L_x_69:
[C---:B------:R-:W-:Y:S01]  /*f2b0*/  ISETP.GT.AND P0, PT, R8.reuse, RZ, PT ;  /* 0x000000ff0800720c */ /* 0x040fe20003f04270 */
[----:B------:R0:W-:Y:S01]  /*f2c0*/  SYNCS.ARRIVE.TRANS64.A1T0 RZ, [R7+URZ+0x38850], RZ ;  /* 0x038850ff07ff79a7 */ /* 0x0001e2000810003f */
[----:B------:R-:W-:Y:S01]  /*f2d0*/  IADD3 R0, R8, -0x1, RZ ;  /* 0xffffffff08007810 */ /* 0x000fe20007ffe0ff */
[----:B------:R-:W-:Y:S02]  /*f2e0*/  IMAD.MOV.U32 R10, RZ, RZ, R25 ;  /* 0x000000ffff0a7224 */ /* 0x000fe400078e0019 */
[----:B------:R-:W-:Y:S02]  /*f2f0*/  IMAD.MOV.U32 R6, RZ, RZ, R22 ;  /* 0x000000ffff067224 */ /* 0x000fe400078e0016 */
[----:B------:R-:W-:-:S06]  /*f300*/  IMAD.MOV.U32 R28, RZ, RZ, R8 ;  /* 0x000000ffff1c7224 */ /* 0x000fcc00078e0008 */
[----:B0-----:R-:W-:Y:S05]  /*f310*/  @P0 BRA `(.L_x_70) ;  /* 0xfffffff000300947 */ /* 0x001fea000383ffff */
[----:B------:R-:W-:Y:S05]  /*f320*/  BSYNC B0 ;  /* 0x0000000000007941 */ /* 0x000fea0003800000 */
.L_x_57:
[----:B------:R-:W-:-:S13]  /*f330*/  LOP3.LUT P0, RZ, R16, 0x100, RZ, 0xc0, !PT ;  /* 0x0000010010ff7812 */ /* 0x000fda000780c0ff */
[----:B------:R-:W-:Y:S05]  /*f340*/  @!P0 BRA `(.L_x_71) ;  /* 0x0000000000048947 */ /* 0x000fea0003800000 */
[----:B------:R-:W-:Y:S01]  /*f350*/  BPT.TRAP 0x1 ;  /* 0x000000040000795c */ /* 0x000fe20000300000 */
.L_x_71:
[----:B------:R-:W-:Y:S01]  /*f360*/  LEA R4, R22, UR39, 0x3 ;  /* 0x0000002716047c11 */ /* 0x000fe2000f8e18ff */
[----:B------:R-:W-:Y:S01]  /*f370*/  BSSY B0, `(.L_x_72) ;  /* 0x0000006000007945 */ /* 0x000fe20003800000 */
[----:B0-----:R-:W-:Y:S02]  /*f380*/  SHF.L.U32 R3, R25, 0x1f, RZ ;  /* 0x0000001f19037819 */ /* 0x001fe400000006ff */
[----:B------:R-:W-:Y:S02]  /*f390*/  MOV R5, 0xffffffb0 ;  /* 0xffffffb000057802 */ /* 0x000fe40000000f00 */
[----:B------:R-:W0:Y:S03]  /*f3a0*/  SYNCS.PHASECHK.TRANS64.TRYWAIT P0, [R4+URZ+0x38860], R3 ;  /* 0x03886003040075a7 */ /* 0x000e26000800017f */
[----:B------:R-:W-:Y:S01]  /*f3b0*/  IMAD R5, R8, R5, UR38 ;  /* 0x0000002608057e24 */ /* 0x000fe2000f8e0205 */
[----:B0-----:R-:W-:Y:S06]  /*f3c0*/  @!P0 BRA `(.L_x_73) ;  /* 0x0000002c00288947 */ /* 0x001fec0003800000 */
.L_x_152:
[----:B------:R-:W-:Y:S05]  /*f3d0*/  BSYNC B0 ;  /* 0x0000000000007941 */ /* 0x000fea0003800000 */
.L_x_72:
        /* <DEDUP_REMOVED lines=8> */
[----:B------:R-:W1:Y:S01]  /*f460*/  SHFL.IDX PT, R14, R17, RZ, 0x181f ;  /* 0x00181fff110e7589 */ /* 0x000e6200000e0000 */
[----:B------:R-:W-:-:S03]  /*f470*/  IMAD.SHL.U32 R6, R37, 0x2, RZ ;  /* 0x0000000225067824 */ /* 0x000fc600078e00ff */
[----:B------:R-:W0:Y:S02]  /*f480*/  SHFL.IDX PT, R0, R18, RZ, 0x181f ;  /* 0x00181fff12007589 */ /* 0x000e2400000e0000 */
[----:B-1----:R-:W-:Y:S02]  /*f490*/  IADD3 R2, P0, R14, R6, RZ ;  /* 0x000000060e027210 */ /* 0x002fe40007f1e0ff */
[----:B------:R-:W1:Y:S03]  /*f4a0*/  SHFL.IDX PT, R14, R17, 0x1, 0x181f ;  /* 0x00381f00110e7f89 */ /* 0x000e6600000e0000 */
[----:B0-----:R-:W-:Y:S01]  /*f4b0*/  IMAD.X R3, RZ, RZ, R0, P0 ;  /* 0x000000ffff037224 */ /* 0x001fe200000e0600 */
[----:B------:R-:W-:Y:S02]  /*f4c0*/  ISETP.LT.OR P0, PT, R5, 0x1, P4 ;  /* 0x000000010500780c */ /* 0x000fe40002701670 */
[----:B------:R-:W-:-:S02]  /*f4d0*/  LEA R0, R7, UR39, 0x1 ;  /* 0x0000002707007c11 */ /* 0x000fc4000f8e08ff */
[----:B------:R-:W0:Y:S09]  /*f4e0*/  SHFL.IDX PT, R7, R18, 0x1, 0x181f ;  /* 0x00381f0012077f89 */ /* 0x000e3200000e0000 */
[----:B------:R-:W-:Y:S01]  /*f4f0*/  LDGSTS.E.BYPASS.LTC128B.128 [R0+0x400], desc[UR36][R2.64], !P0 ;  /* 0x0040000002007fae */ /* 0x000fe2000c101d64 */
[----:B------:R-:W-:-:S13]  /*f500*/  ISETP.LT.OR P0, PT, R5, 0x1, P3 ;  /* 0x000000010500780c */ /* 0x000fda0001f01670 */
[----:B------:R-:W-:Y:S01]  /*f510*/  LDGSTS.E.BYPASS.LTC128B.128 [R0+0x2c00], desc[UR36][R2.64+0x80], !P0 ;  /* 0x02c0008002007fae */ /* 0x000fe2000c101d64 */
[----:B------:R-:W-:-:S13]  /*f520*/  ISETP.LT.OR P0, PT, R5, 0x1, P2 ;  /* 0x000000010500780c */ /* 0x000fda0001701670 */
[----:B------:R-:W-:Y:S01]  /*f530*/  LDGSTS.E.BYPASS.LTC128B.128 [R0+0x5400], desc[UR36][R2.64+0x100], !P0 ;  /* 0x0540010002007fae */ /* 0x000fe2000c101d64 */
[----:B------:R-:W-:-:S13]  /*f540*/  ISETP.LT.OR P0, PT, R5, 0x1, P1 ;  /* 0x000000010500780c */ /* 0x000fda0000f01670 */
[----:B------:R1:W-:Y:S02]  /*f550*/  LDGSTS.E.BYPASS.LTC128B.128 [R0+0x7c00], desc[UR36][R2.64+0x180], !P0 ;  /* 0x07c0018002007fae */ /* 0x0003e4000c101d64 */
[----:B-1----:R-:W-:Y:S02]  /*f560*/  IADD3 R2, P0, R14, R6, RZ ;  /* 0x000000060e027210 */ /* 0x002fe40007f1e0ff */
[----:B------:R-:W1:Y:S02]  /*f570*/  SHFL.IDX PT, R14, R17, 0x2, 0x181f ;  /* 0x00581f00110e7f89 */ /* 0x000e6400000e0000 */
[----:B0-----:R-:W-:Y:S02]  /*f580*/  IADD3.X R3, RZ, R7, RZ, P0, !PT ;  /* 0x00000007ff037210 */ /* 0x001fe400007fe4ff */
[----:B------:R-:W-:Y:S01]  /*f590*/  ISETP.LT.OR P0, PT, R5, 0x11, P4 ;  /* 0x000000110500780c */ /* 0x000fe20002701670 */
[----:B------:R-:W0:-:S12]  /*f5a0*/  SHFL.IDX PT, R7, R18, 0x2, 0x181f ;  /* 0x00581f0012077f89 */ /* 0x000e1800000e0000 */
        /* <DEDUP_REMOVED lines=8> */
[----:B------:R-:W1:Y:S03]  /*f630*/  SHFL.IDX PT, R14, R17, 0x3, 0x181f ;  /* 0x00781f00110e7f89 */ /* 0x000e6600000e0000 */
[----:B0-----:R-:W-:Y:S01]  /*f640*/  IMAD.X R3, RZ, RZ, R7, P0 ;  /* 0x000000ffff037224 */ /* 0x001fe200000e0607 */
[C---:B------:R-:W-:Y:S01]  /*f650*/  ISETP.LT.OR P0, PT, R5.reuse, 0x21, P4 ;  /* 0x000000210500780c */ /* 0x040fe20002701670 */
[----:B------:R-:W0:Y:S04]  /*f660*/  SHFL.IDX PT, R7, R18, 0x3, 0x181f ;  /* 0x00781f0012077f89 */ /* 0x000e2800000e0000 */
[----:B------:R-:W2:Y:S08]  /*f670*/  SHFL.IDX PT, R18, R18, 0x4, 0x181f ;  /* 0x00981f0012127f89 */ /* 0x000eb000000e0000 */
        /* <DEDUP_REMOVED lines=8> */
[----:B------:R1:W3:Y:S03]  /*f700*/  SHFL.IDX PT, R14, R17, 0x4, 0x181f ;  /* 0x00981f00110e7f89 */ /* 0x0002e600000e0000 */
[----:B0-----:R-:W-:Y:S01]  /*f710*/  IMAD.X R3, RZ, RZ, R7, P0 ;  /* 0x000000ffff037224 */ /* 0x001fe200000e0607 */
[----:B------:R-:W-:-:S13]  /*f720*/  ISETP.LT.OR P0, PT, R5, 0x31, P4 ;  /* 0x000000310500780c */ /* 0x000fda0002701670 */
[----:B------:R1:W-:Y:S01]  /*f730*/  LDGSTS.E.BYPASS.LTC128B.128 [R0+0x1c00], desc[UR36][R2.64], !P0 ;  /* 0x01c0000002007fae */ /* 0x0003e2000c101d64 */
[----:B------:R-:W-:-:S13]  /*f740*/  ISETP.LT.OR P0, PT, R5, 0x31, P3 ;  /* 0x000000310500780c */ /* 0x000fda0001f01670 */
[----:B------:R1:W-:Y:S01]  /*f750*/  LDGSTS.E.BYPASS.LTC128B.128 [R0+0x4400], desc[UR36][R2.64+0x80], !P0 ;  /* 0x0440008002007fae */ /* 0x0003e2000c101d64 */
[----:B------:R-:W-:-:S13]  /*f760*/  ISETP.LT.OR P0, PT, R5, 0x31, P2 ;  /* 0x000000310500780c */ /* 0x000fda0001701670 */
[----:B------:R1:W-:Y:S01]  /*f770*/  LDGSTS.E.BYPASS.LTC128B.128 [R0+0x6c00], desc[UR36][R2.64+0x100], !P0 ;  /* 0x06c0010002007fae */ /* 0x0003e2000c101d64 */
[----:B------:R-:W-:-:S13]  /*f780*/  ISETP.LT.OR P0, PT, R5, 0x31, P1 ;  /* 0x000000310500780c */ /* 0x000fda0000f01670 */
[----:B--23--:R1:W-:Y:S02]  /*f790*/  LDGSTS.E.BYPASS.LTC128B.128 [R0+0x9400], desc[UR36][R2.64+0x180], !P0 ;  /* 0x0940018002007fae */ /* 0x00c3e4000c101d64 */
.L_x_164:
[----:B01----:R-:W-:-:S05]  /*f7a0*/  IADD3 R2, P0, R14, R6, RZ ;  /* 0x000000060e027210 */ /* 0x003fca0007f1e0ff */
[----:B------:R-:W-:Y:S01]  /*f7b0*/  IMAD.X R3, RZ, RZ, R18, P0 ;  /* 0x000000ffff037224 */ /* 0x000fe200000e0612 */
[----:B------:R-:W-:-:S13]  /*f7c0*/  ISETP.LT.OR P0, PT, R5, 0x41, P4 ;  /* 0x000000410500780c */ /* 0x000fda0002701670 */
[----:B------:R-:W-:Y:S01]  /*f7d0*/  @!PT LDS RZ, [RZ] ;  /* 0x00000000fffff984 */ /* 0x000fe20000000800 */
[----:B------:R-:W-:Y:S01]  /*f7e0*/  @!PT LDS RZ, [RZ] ;  /* 0x00000000fffff984 */ /* 0x000fe20000000800 */
[----:B------:R-:W-:Y:S01]  /*f7f0*/  @!PT LDS RZ, [RZ] ;  /* 0x00000000fffff984 */ /* 0x000fe20000000800 */
[----:B------:R0:W-:Y:S01]  /*f800*/  LDGSTS.E.BYPASS.LTC128B.128 [R0+0x2400], desc[UR36][R2.64], !P0 ;  /* 0x0240000002007fae */ /* 0x0001e2000c101d64 */
[----:B------:R-:W-:-:S13]  /*f810*/  ISETP.LT.OR P0, PT, R5, 0x41, P3 ;  /* 0x000000410500780c */ /* 0x000fda0001f01670 */
[----:B------:R0:W-:Y:S01]  /*f820*/  LDGSTS.E.BYPASS.LTC128B.128 [R0+0x4c00], desc[UR36][R2.64+0x80], !P0 ;  /* 0x04c0008002007fae */ /* 0x0001e2000c101d64 */
[----:B------:R-:W-:-:S13]  /*f830*/  ISETP.LT.OR P0, PT, R5, 0x41, P2 ;  /* 0x000000410500780c */ /* 0x000fda0001701670 */
[----:B------:R0:W-:Y:S01]  /*f840*/  LDGSTS.E.BYPASS.LTC128B.128 [R0+0x7400], desc[UR36][R2.64+0x100], !P0 ;  /* 0x0740010002007fae */ /* 0x0001e2000c101d64 */
[----:B------:R-:W-:-:S13]  /*f850*/  ISETP.LT.OR P0, PT, R5, 0x41, P1 ;  /* 0x000000410500780c */ /* 0x000fda0000f01670 */
[----:B------:R0:W-:Y:S01]  /*f860*/  LDGSTS.E.BYPASS.LTC128B.128 [R0+0x9c00], desc[UR36][R2.64+0x180], !P0 ;  /* 0x09c0018002007fae */ /* 0x0001e2000c101d64 */
[----:B------:R-:W-:Y:S01]  /*f870*/  PLOP3.LUT P0, PT, PT, PT, PT, 0x80, 0x0 ;  /* 0x000000000000781c */ /* 0x000fe20003f0f070 */
[----:B------:R-:W-:-:S12]  /*f880*/  NOP ;  /* 0x0000000000007918 */ /* 0x000fd80000000000 */
.L_x_75:
        /* <DEDUP_REMOVED lines=10> */
.L_x_76:
[----:B0-----:R-:W2:Y:S01]  /*f930*/  LDL.LU R2, [R1] ;  /* 0x0000000001027983 */ /* 0x001ea20000300800 */
[----:B------:R-:W-:Y:S01]  /*f940*/  IADD3 R22, R22, 0x1, RZ ;  /* 0x0000000116167810 */ /* 0x000fe20007ffe0ff */
[----:B------:R-:W-:Y:S01]  /*f950*/  VIADD R36, R36, UR43 ;  /* 0x0000002b24247c36 */ /* 0x000fe20008000000 */
[----:B------:R-:W-:Y:S01]  /*f960*/  ULDC UR4, c[0x0][0xc34] ;  /* 0x00030d0000047ab9 */ /* 0x000fe20000000800 */
[----:B------:R0:W-:Y:S01]  /*f970*/  SYNCS.ARRIVE.TRANS64.A1T0 RZ, [R4+URZ+0x38850], RZ ;  /* 0x038850ff04ff79a7 */ /* 0x0001e2000810003f */
[----:B------:R-:W-:-:S04]  /*f980*/  ISETP.NE.AND P0, PT, R22, 0x2, PT ;  /* 0x000000021600780c */ /* 0x000fc80003f05270 */
[----:B------:R-:W-:Y:S02]  /*f990*/  SEL R22, R22, RZ, P0 ;  /* 0x000000ff16167207 */ /* 0x000fe40000000000 */
[----:B------:R-:W-:Y:S02]  /*f9a0*/  SEL R0, RZ, 0x1, P0 ;  /* 0x00000001ff007807 */ /* 0x000fe40000000000 */
[----:B------:R-:W-:Y:S02]  /*f9b0*/  ISETP.GE.AND P0, PT, R36, UR4, PT ;  /* 0x0000000424007c0c */ /* 0x000fe4000bf06270 */
[----:B------:R-:W-:Y:S01]  /*f9c0*/  LOP3.LUT R25, R25, R0, RZ, 0x3c, !PT ;  /* 0x0000000019197212 */ /* 0x000fe200078e3cff */
[----:B--2---:R-:W-:-:S05]  /*f9d0*/  VIADD R2, R2, 0x1 ;  /* 0x0000000102027836 */ /* 0x004fca0000000000 */
[----:B------:R0:W-:Y:S05]  /*f9e0*/  STL [R1], R2 ;  /* 0x0000000201007387 */ /* 0x0001ea0000100800 */
[----:B------:R-:W-:Y:S05]  /*f9f0*/  @!P0 BRA `(.L_x_77) ;  /* 0xffffffcc009c8947 */ /* 0x000fea000383ffff */
[----:B------:R-:W-:-:S07]  /*fa00*/  LOP3.LUT R0, R2, 0x1, RZ, 0xc, !PT ;  /* 0x0000000102007812 */ /* 0x000fce00078e0cff */
.L_x_40:
[----:B------:R-:W1:Y:S01]  /*fa10*/  S2R R3, SR_CgaCtaId ;  /* 0x0000000000037919 */ /* 0x000e620000008800 */
[----:B0-----:R-:W-:Y:S01]  /*fa20*/  MOV R2, 0x400 ;  /* 0x0000040000027802 */ /* 0x001fe20000000f00 */
[----:B------:R-:W-:Y:S01]  /*fa30*/  BSSY B0, `(.L_x_78) ;  /* 0x0000005000007945 */ /* 0x000fe20003800000 */
[----:B------:R-:W-:Y:S02]  /*fa40*/  SHF.L.U32 R0, R0, 0x1f, RZ ;  /* 0x0000001f00007819 */ /* 0x000fe400000006ff */
[----:B-1----:R-:W-:-:S04]  /*fa50*/  LEA R5, R3, R2, 0x18 ;  /* 0x0000000203057211 */ /* 0x002fc800078ec0ff */
[----:B------:R-:W0:Y:S02]  /*fa60*/  SYNCS.PHASECHK.TRANS64.TRYWAIT P0, [R5+URZ+0x38820], R0 ;  /* 0x03882000050075a7 */ /* 0x000e24000800017f */
[----:B0-----:R-:W-:Y:S05]  /*fa70*/  @!P0 BRA `(.L_x_79) ;  /* 0x0000002c00808947 */ /* 0x001fea0003800000 */
.L_x_165:
[----:B------:R-:W-:Y:S05]  /*fa80*/  BSYNC B0 ;  /* 0x0000000000007941 */ /* 0x000fea0003800000 */
.L_x_78:
[----:B------:R-:W-:-:S03]  /*fa90*/  UMOV UR4, 0xffffffff ;  /* 0xffffffff00047882 */ /* 0x000fc60000000000 */
[----:B------:R-:W-:Y:S05]  /*faa0*/  BRA.DIV UR4, `(.L_x_80) ;  /* 0x0000002e04887947 */ /* 0x000fea000b800000 */
[----:B0-----:R-:W0:Y:S02]  /*fab0*/  S2R R0, SR_TID.X ;  /* 0x0000000000007919 */ /* 0x001e240000002100 */
[----:B0-----:R-:W-:-:S04]  /*fac0*/  SHF.R.U32.HI R0, RZ, 0x5, R0 ;  /* 0x00000005ff007819 */ /* 0x001fc80000011600 */
[----:B------:R-:W-:-:S05]  /*fad0*/  LOP3.LUT R0, R0, 0x3, RZ, 0xc0, !PT ;  /* 0x0000000300007812 */ /* 0x000fca00078ec0ff */
[----:B------:R0:W1:Y:S02]  /*fae0*/  SHFL.IDX PT, R14, R0, RZ, 0x1f ;  /* 0x00001fff000e7589 */ /* 0x00006400000e0000 */
.L_x_168:
[----:B-1----:R-:W-:Y:S01]  /*faf0*/  ISETP.NE.AND P0, PT, R14, RZ, PT ;  /* 0x000000ff0e00720c */ /* 0x002fe20003f05270 */
[----:B------:R-:W-:-:S12]  /*fb00*/  BSSY B0, `(.L_x_81) ;  /* 0x0000026000007945 */ /* 0x000fd80003800000 */
[----:B------:R-:W-:Y:S05]  /*fb10*/  @P0 BRA `(.L_x_82) ;  /* 0x0000000000900947 */ /* 0x000fea0003800000 */
[----:B------:R-:W-:-:S03]  /*fb20*/  UMOV UR4, 0xffffffff ;  /* 0xffffffff00047882 */ /* 0x000fc60000000000 */
[----:B------:R-:W-:Y:S05]  /*fb30*/  BRA.DIV UR4, `(.L_x_83) ;  /* 0x0000002e04987947 */ /* 0x000fea000b800000 */
[----:B------:R-:W-:-:S13]  /*fb40*/  ELECT P6, URZ, PT ;  /* 0x00000000003f782f */ /* 0x000fda00038c0000 */
.L_x_171:
[----:B------:R-:W-:Y:S05]  /*fb50*/  @!P6 BRA `(.L_x_82) ;  /* 0x000000000080e947 */ /* 0x000fea0003800000 */
[----:B0-----:R-:W2:Y:S02]  /*fb60*/  LDL R0, [R1+0xc] ;  /* 0x00000c0001007983 */ /* 0x001ea40000100800 */
[----:B--2---:R-:W-:-:S13]  /*fb70*/  R2UR UR4, R0 ;  /* 0x00000000000472ca */ /* 0x004fda00000e0000 */
[----:B------:R-:W-:-:S06]  /*fb80*/  ULOP3.LUT UR4, UR4, 0x2, URZ, 0xfc, !UPT ;  /* 0x0000000204047892 */ /* 0x000fcc000f8efc3f */
[----:B------:R-:W-:-:S05]  /*fb90*/  IMAD.U32 R0, RZ, RZ, UR4 ;  /* 0x00000004ff007e24 */ /* 0x000fca000f8e00ff */
[----:B------:R-:W-:-:S13]  /*fba0*/  ISETP.NE.AND P0, PT, R0, 0x3, PT ;  /* 0x000000030000780c */ /* 0x000fda0003f05270 */
[----:B------:R-:W-:Y:S05]  /*fbb0*/  @!P0 BRA `(.L_x_84) ;  /* 0x0000000000048947 */ /* 0x000fea0003800000 */
[----:B------:R-:W-:Y:S01]  /*fbc0*/  BPT.TRAP 0x1 ;  /* 0x000000040000795c */ /* 0x000fe20000300000 */
.L_x_84:
[C---:B------:R-:W-:Y:S01]  /*fbd0*/  LEA R3, R22.reuse, R5, 0x3 ;  /* 0x0000000516037211 */ /* 0x040fe200078e18ff */
[----:B------:R-:W-:Y:S01]  /*fbe0*/  VIADD R22, R22, 0x1 ;  /* 0x0000000116167836 */ /* 0x000fe20000000000 */
[----:B------:R-:W-:-:S04]  /*fbf0*/  SHF.L.U32 R2, R25, 0x1f, RZ ;  /* 0x0000001f19027819 */ /* 0x000fc800000006ff */
[----:B------:R-:W0:Y:S01]  /*fc00*/  SYNCS.PHASECHK.TRANS64.TRYWAIT P1, [R3+URZ+0x38840], R2 ;  /* 0x03884002030075a7 */ /* 0x000e22000802017f */
[----:B------:R-:W-:-:S04]  /*fc10*/  ISETP.NE.AND P2, PT, R22, 0x2, PT ;  /* 0x000000021600780c */ /* 0x000fc80003f45270 */
[----:B------:R-:W-:Y:S01]  /*fc20*/  SEL R0, RZ, 0x1, P2 ;  /* 0x00000001ff007807 */ /* 0x000fe20001000000 */
[----:B0-----:R-:W-:Y:S08]  /*fc30*/  @!P1 BRA `(.L_x_85) ;  /* 0x0000002c00789947 */ /* 0x001ff00003800000 */
.L_x_172:
[----:B------:R-:W-:Y:S02]  /*fc40*/  SEL R22, R22, RZ, P2 ;  /* 0x000000ff16167207 */ /* 0x000fe40001000000 */
[----:B------:R-:W-:Y:S01]  /*fc50*/  LOP3.LUT R0, R25, R0, RZ, 0x3c, !PT ;  /* 0x0000000019007212 */ /* 0x000fe200078e3cff */
[----:B------:R-:W-:Y:S06]  /*fc60*/  @!P0 BRA `(.L_x_86) ;  /* 0x0000000000048947 */ /* 0x000fec0003800000 */
[----:B------:R-:W-:Y:S01]  /*fc70*/  BPT.TRAP 0x1 ;  /* 0x000000040000795c */ /* 0x000fe20000300000 */
.L_x_86:
[----:B------:R-:W-:Y:S01]  /*fc80*/  IMAD R5, R22, 0x8, R5 ;  /* 0x0000000816057824 */ /* 0x000fe200078e0205 */
[----:B------:R-:W-:-:S04]  /*fc90*/  SHF.L.U32 R0, R0, 0x1f, RZ ;  /* 0x0000001f00007819 */ /* 0x000fc800000006ff */
[----:B------:R-:W1:Y:S02]  /*fca0*/  SYNCS.PHASECHK.TRANS64.TRYWAIT P1, [R5+URZ+0x38840], R0 ;  /* 0x03884000050075a7 */ /* 0x000e64000802017f */
[----:B-1----:R-:W-:Y:S05]  /*fcb0*/  @!P1 BRA `(.L_x_87) ;  /* 0x0000002c006c9947 */ /* 0x002fea0003800000 */
.L_x_173:
[----:B------:R-:W-:Y:S05]  /*fcc0*/  @!P0 BRA `(.L_x_88) ;  /* 0x0000000000048947 */ /* 0x000fea0003800000 */
[----:B------:R-:W-:Y:S01]  /*fcd0*/  BPT.TRAP 0x1 ;  /* 0x000000040000795c */ /* 0x000fe20000300000 */
.L_x_88:
[----:B------:R-:W2:Y:S02]  /*fce0*/  SYNCS.PHASECHK.TRANS64.TRYWAIT P1, [R3+URZ+0x38860], R2 ;  /* 0x03886002030075a7 */ /* 0x000ea4000802017f */
[----:B--2---:R-:W-:Y:S05]  /*fcf0*/  @!P1 BRA `(.L_x_89) ;  /* 0x0000002c00709947 */ /* 0x004fea0003800000 */
.L_x_174:
[----:B------:R-:W-:Y:S05]  /*fd00*/  @!P0 BRA `(.L_x_90) ;  /* 0x0000000000048947 */ /* 0x000fea0003800000 */
[----:B------:R-:W-:Y:S01]  /*fd10*/  BPT.TRAP 0x1 ;  /* 0x000000040000795c */ /* 0x000fe20000300000 */
.L_x_90:
[----:B---3--:R3:W4:Y:S02]  /*fd20*/  SYNCS.PHASECHK.TRANS64.TRYWAIT P0, [R5+URZ+0x38860], R0 ;  /* 0x03886000050075a7 */ /* 0x008724000800017f */
[----:B----4-:R-:W-:Y:S05]  /*fd30*/  @!P0 NANOSLEEP.SYNCS 0x989680 ;  /* 0x009896800000895d */ /* 0x010fea0003900000 */
[----:B------:R-:W4:Y:S02]  /*fd40*/  @!P0 SYNCS.PHASECHK.TRANS64 P0, [R5+URZ+0x38860], R0 ;  /* 0x03886000050085a7 */ /* 0x000f24000800007f */
[----:B----4-:R-:W-:Y:S05]  /*fd50*/  @!P0 BRA `(.L_x_90) ;  /* 0xfffffffc00f08947 */ /* 0x010fea000383ffff */
.L_x_82:
[----:B------:R-:W-:Y:S05]  /*fd60*/  BSYNC B0 ;  /* 0x0000000000007941 */ /* 0x000fea0003800000 */
.L_x_81:
[----:B------:R-:W-:Y:S05]  /*fd70*/  EXIT ;  /* 0x000000000000794d */ /* 0x000fea0003800000 */
.L_x_8:
[----:B0-----:R-:W-:-:S04]  /*fd80*/  IMAD.U32 R3, RZ, RZ, UR40 ;  /* 0x00000028ff037e24 */ /* 0x001fc8000f8e00ff */
[----:B------:R0:W1:Y:S03]  /*fd90*/  SYNCS.PHASECHK.TRANS64.TRYWAIT P1, [R3+URZ+0x38800], R0 ;  /* 0x03880000030075a7 */ /* 0x000066000802017f */
[----:B-1----:R-:W-:Y:S05]  /*fda0*/  @!P1 NANOSLEEP.SYNCS 0x989680 ;  /* 0x009896800000995d */ /* 0x002fea0003900000 */
[----:B------:R-:W1:Y:S02]  /*fdb0*/  @!P1 SYNCS.PHASECHK.TRANS64 P1, [R3+URZ+0x38800], R0 ;  /* 0x03880000030095a7 */ /* 0x000e64000802007f */
[----:B-1----:R-:W-:Y:S05]  /*fdc0*/  @!P1 BRA `(.L_x_8) ;  /* 0xfffffffc00ec9947 */ /* 0x002fea000383ffff */
[----:B------:R-:W-:Y:S05]  /*fdd0*/  BRA `(.L_x_91) ;  /* 0xffffff1000ec7947 */ /* 0x000fea000383ffff */
.L_x_12:
[----:B-1----:R1:W2:Y:S02]  /*fde0*/  SYNCS.PHASECHK.TRANS64.TRYWAIT P1, [R0+URZ+0x38830], R3 ;  /* 0x03883003000075a7 */ /* 0x0022a4000802017f */
[----:B--2---:R-:W-:Y:S05]  /*fdf0*/  @!P1 NANOSLEEP.SYNCS 0x989680 ;  /* 0x009896800000995d */ /* 0x004fea0003900000 */
[----:B------:R-:W2:Y:S02]  /*fe00*/  @!P1 SYNCS.PHASECHK.TRANS64 P1, [R0+URZ+0x38830], R3 ;  /* 0x03883003000095a7 */ /* 0x000ea4000802007f */
[----:B--2---:R-:W-:Y:S05]  /*fe10*/  @!P1 BRA `(.L_x_12) ;  /* 0xfffffffc00f09947 */ /* 0x004fea000383ffff */
[----:B------:R-:W-:Y:S05]  /*fe20*/  BRA `(.L_x_11) ;  /* 0xffffff1400107947 */ /* 0x000fea000383ffff */
.L_x_18:
[----:B-1----:R-:W-:-:S04]  /*fe30*/  MOV R4, UR60 ;  /* 0x0000003c00047c02 */ /* 0x002fc80008000f00 */
[----:B------:R1:W2:Y:S03]  /*fe40*/  SYNCS.PHASECHK.TRANS64.TRYWAIT P1, [R4+URZ+0x38830], R3 ;  /* 0x03883003040075a7 */ /* 0x0002a6000802017f */
[----:B--2---:R-:W-:Y:S05]  /*fe50*/  @!P1 NANOSLEEP.SYNCS 0x989680 ;  /* 0x009896800000995d */ /* 0x004fea0003900000 */
[----:B------:R-:W2:Y:S02]  /*fe60*/  @!P1 SYNCS.PHASECHK.TRANS64 P1, [R4+URZ+0x38830], R3 ;  /* 0x03883003040095a7 */ /* 0x000ea4000802007f */
[----:B--2---:R-:W-:Y:S05]  /*fe70*/  @!P1 BRA `(.L_x_18) ;  /* 0xfffffffc00ec9947 */ /* 0x004fea000383ffff */
[----:B------:R-:W-:Y:S05]  /*fe80*/  BRA `(.L_x_17) ;  /* 0xffffff5400a07947 */ /* 0x000fea000383ffff */
.L_x_22:
[----:B01----:R-:W-:-:S04]  /*fe90*/  IMAD.U32 R3, RZ, RZ, UR4 ;  /* 0x00000004ff037e24 */ /* 0x003fc8000f8e00ff */
[----:B------:R0:W1:Y:S03]  /*fea0*/  SYNCS.PHASECHK.TRANS64.TRYWAIT P1, [R3+URZ+0x38850], R0 ;  /* 0x03885000030075a7 */ /* 0x000066000802017f */
[----:B-1----:R-:W-:Y:S05]  /*feb0*/  @!P1 NANOSLEEP.SYNCS 0x989680 ;  /* 0x009896800000995d */ /* 0x002fea0003900000 */
[----:B------:R-:W1:Y:S02]  /*fec0*/  @!P1 SYNCS.PHASECHK.TRANS64 P1, [R3+URZ+0x38850], R0 ;  /* 0x03885000030095a7 */ /* 0x000e64000802007f */
[----:B-1----:R-:W-:Y:S05]  /*fed0*/  @!P1 BRA `(.L_x_22) ;  /* 0xfffffffc00ec9947 */ /* 0x002fea000383ffff */
[----:B------:R-:W-:Y:S05]  /*fee0*/  BRA `(.L_x_21) ;  /* 0xffffff7c00ec7947 */ /* 0x000fea000383ffff */
.L_x_29:
[----:B-1----:R-:W-:-:S04]  /*fef0*/  IMAD.U32 R7, RZ, RZ, UR12 ;  /* 0x0000000cff077e24 */ /* 0x002fc8000f8e00ff */
[----:B------:R1:W2:Y:S03]  /*ff00*/  SYNCS.PHASECHK.TRANS64.TRYWAIT P1, [R7+URZ+0x38850], R0 ;  /* 0x03885000070075a7 */ /* 0x0002a6000802017f */
[----:B--2---:R-:W-:Y:S05]  /*ff10*/  @!P1 NANOSLEEP.SYNCS 0x989680 ;  /* 0x009896800000995d */ /* 0x004fea0003900000 */
[----:B------:R-:W2:Y:S02]  /*ff20*/  @!P1 SYNCS.PHASECHK.TRANS64 P1, [R7+URZ+0x38850], R0 ;  /* 0x03885000070095a7 */ /* 0x000ea4000802007f */
[----:B--2---:R-:W-:Y:S05]  /*ff30*/  @!P1 BRA `(.L_x_29) ;  /* 0xfffffffc00ec9947 */ /* 0x004fea000383ffff */
[----:B------:R-:W-:Y:S05]  /*ff40*/  BRA `(.L_x_28) ;  /* 0xffffff9800087947 */ /* 0x000fea000383ffff */
.L_x_44:
[----:B------:R-:W0:Y:S01]  /*ff50*/  S2R R17, SR_TID.X ;  /* 0x0000000000117919 */ /* 0x000e220000002100 */
[----:B------:R-:W-:Y:S01]  /*ff60*/  BSSY B0, `(.L_x_92) ;  /* 0x000000a000007945 */ /* 0x000fe20003800000 */
[----:B------:R-:W-:Y:S01]  /*ff70*/  MOV R12, RZ ;  /* 0x000000ff000c7202 */ /* 0x000fe20000000f00 */
[----:B------:R-:W-:Y:S02]  /*ff80*/  IMAD.MOV.U32 R11, RZ, RZ, 0x1f ;  /* 0x0000001fff0b7424 */ /* 0x000fe400078e00ff */
[----:B------:R-:W-:Y:S01]  /*ff90*/  IMAD.MOV.U32 R15, RZ, RZ, -0x1 ;  /* 0xffffffffff0f7424 */ /* 0x000fe200078e00ff */
[----:B0-----:R-:W-:-:S04]  /*ffa0*/  SHF.R.U32.HI R17, RZ, 0x5, R17 ;  /* 0x00000005ff117819 */ /* 0x001fc80000011611 */
[----:B------:R-:W-:-:S05]  /*ffb0*/  LOP3.LUT R17, R17, 0x3, RZ, 0xc0, !PT ;  /* 0x0000000311117812 */ /* 0x000fca00078ec0ff */
[----:B------:R-:W-:-:S07]  /*ffc0*/  IMAD.MOV.U32 R13, RZ, RZ, R17 ;  /* 0x000000ffff0d7224 */ /* 0x000fce00078e0011 */
[----:B-1---5:R-:W-:Y:S05]  /*ffd0*/  WARPSYNC.COLLECTIVE R15, `(.L_x_93) ;  /* 0x000000000f087348 */ /* 0x022fea0003c00000 */
[----:B------:R0:W2:Y:S02]  /*ffe0*/  SHFL.IDX P6, R14, R13, R12, R11 ;  /* 0x0000000c0d0e7389 */ /* 0x0000a400000c000b */
[----:B012--5:R-:W-:Y:S01]  /*fff0*/  ENDCOLLECTIVE ;  /* 0x000000000000791b */ /* 0x027fe20003800000 */
.L_x_93:
[----:B------:R-:W-:Y:S05]  /*10000*/  BSYNC B0 ;  /* 0x0000000000007941 */ /* 0x000fea0003800000 */
.L_x_92:
[----:B------:R-:W-:Y:S05]  /*10010*/  BRA `(.L_x_94) ;  /* 0xffffffcc00787947 */ /* 0x000fea000383ffff */
.L_x_47:
[----:B0-----:R0:W1:Y:S02]  /*10020*/  SYNCS.PHASECHK.TRANS64.TRYWAIT P0, [R0+URZ+0x38840], R3 ;  /* 0x03884003000075a7 */ /* 0x001064000800017f */
[----:B-1----:R-:W-:Y:S05]  /*10030*/  @!P0 NANOSLEEP.SYNCS 0x989680 ;  /* 0x009896800000895d */ /* 0x002fea0003900000 */
[----:B------:R-:W1:Y:S02]  /*10040*/  @!P0 SYNCS.PHASECHK.TRANS64 P0, [R0+URZ+0x38840], R3 ;  /* 0x03884003000085a7 */ /* 0x000e64000800007f */
[----:B-1----:R-:W-:Y:S05]  /*10050*/  @!P0 BRA `(.L_x_47) ;  /* 0xfffffffc00f08947 */ /* 0x002fea000383ffff */
[----:B------:R-:W-:Y:S05]  /*10060*/  BRA `(.L_x_95) ;  /* 0xffffffd0004c7947 */ /* 0x000fea000383ffff */
.L_x_48:
[----:B------:R-:W-:Y:S01]  /*10070*/  BSSY B0, `(.L_x_96) ;  /* 0x0000008000007945 */ /* 0x000fe20003800000 */
[----:B------:R-:W-:Y:S01]  /*10080*/  IMAD.MOV.U32 R13, RZ, RZ, R6 ;  /* 0x000000ffff0d7224 */ /* 0x000fe200078e0006 */
[----:B------:R-:W-:Y:S01]  /*10090*/  MOV R12, RZ ;  /* 0x000000ff000c7202 */ /* 0x000fe20000000f00 */
[----:B------:R-:W-:Y:S02]  /*100a0*/  IMAD.MOV.U32 R11, RZ, RZ, 0x181f ;  /* 0x0000181fff0b7424 */ /* 0x000fe400078e00ff */
[----:B------:R-:W-:-:S07]  /*100b0*/  IMAD.MOV.U32 R15, RZ, RZ, -0x1 ;  /* 0xffffffffff0f7424 */ /* 0x000fce00078e00ff */
[----:B------:R-:W-:Y:S05]  /*100c0*/  WARPSYNC.COLLECTIVE R15, `(.L_x_97) ;  /* 0x000000000f087348 */ /* 0x000fea0003c00000 */
[----:B------:R0:W1:Y:S02]  /*100d0*/  SHFL.IDX P6, R14, R13, R12, R11 ;  /* 0x0000000c0d0e7389 */ /* 0x00006400000c000b */
[----:B01----:R-:W-:Y:S01]  /*100e0*/  ENDCOLLECTIVE ;  /* 0x000000000000791b */ /* 0x003fe20003800000 */
.L_x_97:
[----:B------:R-:W-:Y:S05]  /*100f0*/  BSYNC B0 ;  /* 0x0000000000007941 */ /* 0x000fea0003800000 */
.L_x_96:
[----:B------:R-:W-:Y:S01]  /*10100*/  MOV R13, R4 ;  /* 0x00000004000d7202 */ /* 0x000fe20000000f00 */
[----:B------:R-:W-:Y:S01]  /*10110*/  IMAD.MOV.U32 R12, RZ, RZ, RZ ;  /* 0x000000ffff0c7224 */ /* 0x000fe200078e00ff */
[----:B------:R-:W-:Y:S01]  /*10120*/  ISETP.GE.AND P0, PT, R33, 0x1, PT ;  /* 0x000000012100780c */ /* 0x000fe20003f06270 */
[----:B------:R-:W-:Y:S01]  /*10130*/  IMAD.MOV.U32 R11, RZ, RZ, 0x181f ;  /* 0x0000181fff0b7424 */ /* 0x000fe200078e00ff */
[C---:B------:R-:W-:Y:S01]  /*10140*/  LOP3.LUT P5, RZ, R16.reuse, 0x8, RZ, 0xc0, !PT ;  /* 0x0000000810ff7812 */ /* 0x040fe200078ac0ff */
[----:B------:R-:W-:Y:S01]  /*10150*/  IMAD.MOV.U32 R15, RZ, RZ, -0x1 ;  /* 0xffffffffff0f7424 */ /* 0x000fe200078e00ff */
[C---:B------:R-:W-:Y:S01]  /*10160*/  LOP3.LUT P4, RZ, R16.reuse, 0x4, RZ, 0xc0, !PT ;  /* 0x0000000410ff7812 */ /* 0x040fe2000788c0ff */
[----:B------:R-:W-:Y:S01]  /*10170*/  IMAD.MOV.U32 R2, RZ, RZ, R14 ;  /* 0x000000ffff027224 */ /* 0x000fe200078e000e */
[----:B------:R-:W-:-:S13]  /*10180*/  LOP3.LUT P3, RZ, R16, 0x2, RZ, 0xc0, !PT ;  /* 0x0000000210ff7812 */ /* 0x000fda000786c0ff */
[----:B------:R-:W-:Y:S05]  /*10190*/  WARPSYNC.COLLECTIVE R15, `(.L_x_98) ;  /* 0x000000000f087348 */ /* 0x000fea0003c00000 */
[----:B------:R0:W1:Y:S02]  /*101a0*/  SHFL.IDX P6, R14, R13, R12, R11 ;  /* 0x0000000c0d0e7389 */ /* 0x00006400000c000b */
[----:B01----:R-:W-:Y:S01]  /*101b0*/  ENDCOLLECTIVE ;  /* 0x000000000000791b */ /* 0x003fe20003800000 */
.L_x_98:
[----:B------:R-:W-:Y:S02]  /*101c0*/  LOP3.LUT P2, RZ, R16, 0x1, RZ, 0xc0, !PT ;  /* 0x0000000110ff7812 */ /* 0x000fe4000784c0ff */
[----:B------:R-:W-:Y:S01]  /*101d0*/  @P0 LEA R7, R5, UR39, 0x1 ;  /* 0x0000002705070c11 */ /* 0x000fe2000f8e08ff */
[----:B------:R-:W-:Y:S02]  /*101e0*/  IMAD.MOV.U32 R13, RZ, RZ, R6 ;  /* 0x000000ffff0d7224 */ /* 0x000fe400078e0006 */
[----:B------:R-:W-:Y:S01]  /*101f0*/  IMAD.MOV.U32 R12, RZ, RZ, 0x1 ;  /* 0x00000001ff0c7424 */ /* 0x000fe200078e00ff */
[----:B------:R-:W-:-:S04]  /*10200*/  @P0 LEA R14, P1, R37, R14, 0x1 ;  /* 0x0000000e250e0211 */ /* 0x000fc800078208ff */
[----:B------:R-:W-:Y:S01]  /*10210*/  @P0 IADD3.X R3, RZ, R2, RZ, P1, !PT ;  /* 0x00000002ff030210 */ /* 0x000fe20000ffe4ff */
[----:B------:R-:W-:-:S08]  /*10220*/  @P0 IMAD.MOV.U32 R2, RZ, RZ, R14 ;  /* 0x000000ffff020224 */ /* 0x000fd000078e000e */
[----:B------:R-:W-:Y:S05]  /*10230*/  WARPSYNC.COLLECTIVE R15, `(.L_x_99) ;  /* 0x000000000f087348 */ /* 0x000fea0003c00000 */
[----:B------:R0:W1:Y:S02]  /*10240*/  SHFL.IDX P6, R14, R13, R12, R11 ;  /* 0x0000000c0d0e7389 */ /* 0x00006400000c000b */
[----:B01----:R-:W-:Y:S01]  /*10250*/  ENDCOLLECTIVE ;  /* 0x000000000000791b */ /* 0x003fe20003800000 */
.L_x_99:
[----:B------:R-:W-:Y:S01]  /*10260*/  @!PT LDS RZ, [RZ] ;  /* 0x00000000fffff984 */ /* 0x000fe20000000800 */
[----:B------:R-:W-:Y:S01]  /*10270*/  @!PT LDS RZ, [RZ] ;  /* 0x00000000fffff984 */ /* 0x000fe20000000800 */
[----:B------:R-:W-:Y:S01]  /*10280*/  @!PT LDS RZ, [RZ] ;  /* 0x00000000fffff984 */ /* 0x000fe20000000800 */
[----:B------:R0:W-:Y:S04]  /*10290*/  @P0 LDGSTS.E.BYPASS.LTC128B.128 [R7+0x24400], desc[UR36][R2.64], !P5 ;  /* 0x2440000002070fae */ /* 0x0001e8000e901d64 */
[----:B------:R0:W-:Y:S04]  /*102a0*/  @P0 LDGSTS.E.BYPASS.LTC128B.128 [R7+0x26c00], desc[UR36][R2.64+0x80], !P4 ;  /* 0x26c0008002070fae */ /* 0x0001e8000e101d64 */
[----:B------:R0:W-:Y:S01]  /*102b0*/  @P0 LDGSTS.E.BYPASS.LTC128B.128 [R7+0x29400], desc[UR36][R2.64+0x100], !P3 ;  /* 0x2940010002070fae */ /* 0x0001e2000d901d64 */
[----:B------:R-:W-:-:S03]  /*102c0*/  IMAD.MOV.U32 R13, RZ, RZ, R4 ;  /* 0x000000ffff0d7224 */ /* 0x000fc600078e0004 */
[----:B------:R0:W-:Y:S01]  /*102d0*/  @P0 LDGSTS.E.BYPASS.LTC128B.128 [R7+0x2bc00], desc[UR36][R2.64+0x180], !P2 ;  /* 0x2bc0018002070fae */ /* 0x0001e2000d101d64 */
[----:B------:R-:W-:Y:S02]  /*102e0*/  ISETP.GE.AND P0, PT, R33, 0x11, PT ;  /* 0x000000112100780c */ /* 0x000fe40003f06270 */
[----:B------:R-:W-:-:S11]  /*102f0*/  MOV R8, R14 ;  /* 0x0000000e00087202 */ /* 0x000fd60000000f00 */
[----:B0-----:R-:W-:Y:S05]  /*10300*/  WARPSYNC.COLLECTIVE R15, `(.L_x_100) ;  /* 0x000000000f087348 */ /* 0x001fea0003c00000 */
[----:B------:R1:W2:Y:S02]  /*10310*/  SHFL.IDX P6, R14, R13, R12, R11 ;  /* 0x0000000c0d0e7389 */ /* 0x0002a400000c000b */
[----:B012---:R-:W-:Y:S01]  /*10320*/  ENDCOLLECTIVE ;  /* 0x000000000000791b */ /* 0x007fe20003800000 */
.L_x_100:
[----:B------:R-:W-:Y:S01]  /*10330*/  @P0 LEA R21, R5, UR39, 0x1 ;  /* 0x0000002705150c11 */ /* 0x000fe2000f8e08ff */
[----:B------:R-:W-:Y:S02]  /*10340*/  IMAD.MOV.U32 R13, RZ, RZ, R6 ;  /* 0x000000ffff0d7224 */ /* 0x000fe400078e0006 */
[----:B------:R-:W-:Y:S01]  /*10350*/  IMAD.MOV.U32 R12, RZ, RZ, 0x2 ;  /* 0x00000002ff0c7424 */ /* 0x000fe200078e00ff */
[----:B------:R-:W-:-:S05]  /*10360*/  @P0 LEA R14, P1, R37, R14, 0x1 ;  /* 0x0000000e250e0211 */ /* 0x000fca00078208ff */
[----:B------:R-:W-:-:S08]  /*10370*/  @P0 IMAD.MOV.U32 R2, RZ, RZ, R14 ;  /* 0x000000ffff020224 */ /* 0x000fd000078e000e */
[----:B------:R-:W-:Y:S05]  /*10380*/  WARPSYNC.COLLECTIVE R15, `(.L_x_101) ;  /* 0x000000000f087348 */ /* 0x000fea0003c00000 */
[----:B------:R0:W1:Y:S02]  /*10390*/  SHFL.IDX P6, R14, R13, R12, R11 ;  /* 0x0000000c0d0e7389 */ /* 0x00006400000c000b */
[----:B01----:R-:W-:Y:S01]  /*103a0*/  ENDCOLLECTIVE ;  /* 0x000000000000791b */ /* 0x003fe20003800000 */
.L_x_101:
[----:B------:R-:W-:-:S05]  /*103b0*/  @P0 IMAD.X R9, RZ, RZ, R8, P1 ;  /* 0x000000ffff090224 */ /* 0x000fca00008e0608 */
[----:B------:R-:W-:-:S05]  /*103c0*/  @P0 MOV R3, R9 ;  /* 0x0000000900030202 */ /* 0x000fca0000000f00 */
[----:B------:R-:W-:Y:S01]  /*103d0*/  @!PT LDS RZ, [RZ] ;  /* 0x00000000fffff984 */ /* 0x000fe20000000800 */
[----:B------:R-:W-:Y:S01]  /*103e0*/  @!PT LDS RZ, [RZ] ;  /* 0x00000000fffff984 */ /* 0x000fe20000000800 */
[----:B------:R-:W-:Y:S01]  /*103f0*/  @!PT LDS RZ, [RZ] ;  /* 0x00000000fffff984 */ /* 0x000fe20000000800 */
[----:B------:R0:W-:Y:S01]  /*10400*/  @P0 LDGSTS.E.BYPASS.LTC128B.128 [R21+0x24c00], desc[UR36][R2.64], !P5 ;  /* 0x24c0000002150fae */ /* 0x0001e2000e901d64 */
[----:B------:R-:W-:-:S03]  /*10410*/  MOV R13, R4 ;  /* 0x00000004000d7202 */ /* 0x000fc60000000f00 */
[----:B------:R0:W-:Y:S04]  /*10420*/  @P0 LDGSTS.E.BYPASS.LTC128B.128 [R21+0x27400], desc[UR36][R2.64+0x80], !P4 ;  /* 0x2740008002150fae */ /* 0x0001e8000e101d64 */
[----:B------:R0:W-:Y:S04]  /*10430*/  @P0 LDGSTS.E.BYPASS.LTC128B.128 [R21+0x29c00], desc[UR36][R2.64+0x100], !P3 ;  /* 0x29c0010002150fae */ /* 0x0001e8000d901d64 */
[----:B------:R0:W-:Y:S01]  /*10440*/  @P0 LDGSTS.E.BYPASS.LTC128B.128 [R21+0x2c400], desc[UR36][R2.64+0x180], !P2 ;  /* 0x2c40018002150fae */ /* 0x0001e2000d101d64 */
[----:B------:R-:W-:Y:S01]  /*10450*/  IMAD.MOV.U32 R7, RZ, RZ, R14 ;  /* 0x000000ffff077224 */ /* 0x000fe200078e000e */
[----:B------:R-:W-:-:S13]  /*10460*/  ISETP.GE.AND P0, PT, R33, 0x21, PT ;  /* 0x000000212100780c */ /* 0x000fda0003f06270 */
[----:B0-----:R-:W-:Y:S05]  /*10470*/  WARPSYNC.COLLECTIVE R15, `(.L_x_102) ;  /* 0x000000000f087348 */ /* 0x001fea0003c00000 */
[----:B------:R1:W2:Y:S02]  /*10480*/  SHFL.IDX P6, R14, R13, R12, R11 ;  /* 0x0000000c0d0e7389 */ /* 0x0002a400000c000b */
[----:B012---:R-:W-:Y:S01]  /*10490*/  ENDCOLLECTIVE ;  /* 0x000000000000791b */ /* 0x007fe20003800000 */
.L_x_102:
[----:B------:R-:W-:Y:S02]  /*104a0*/  @P0 LEA R9, R5, UR39, 0x1 ;  /* 0x0000002705090c11 */ /* 0x000fe4000f8e08ff */
[----:B------:R-:W-:Y:S01]  /*104b0*/  MOV R13, R6 ;  /* 0x00000006000d7202 */ /* 0x000fe20000000f00 */
[----:B------:R-:W-:Y:S01]  /*104c0*/  IMAD.MOV.U32 R12, RZ, RZ, 0x3 ;  /* 0x00000003ff0c7424 */ /* 0x000fe200078e00ff */
[----:B------:R-:W-:-:S05]  /*104d0*/  @P0 LEA R14, P1, R37, R14, 0x1 ;  /* 0x0000000e250e0211 */ /* 0x000fca00078208ff */
[----:B------:R-:W-:-:S08]  /*104e0*/  @P0 IMAD.MOV.U32 R2, RZ, RZ, R14 ;  /* 0x000000ffff020224 */ /* 0x000fd000078e000e */
[----:B------:R-:W-:Y:S05]  /*104f0*/  WARPSYNC.COLLECTIVE R15, `(.L_x_103) ;  /* 0x000000000f087348 */ /* 0x000fea0003c00000 */
[----:B------:R0:W1:Y:S02]  /*10500*/  SHFL.IDX P6, R14, R13, R12, R11 ;  /* 0x0000000c0d0e7389 */ /* 0x00006400000c000b */
[----:B01----:R-:W-:Y:S01]  /*10510*/  ENDCOLLECTIVE ;  /* 0x000000000000791b */ /* 0x003fe20003800000 */
.L_x_103:
[----:B------:R-:W-:-:S04]  /*10520*/  @P0 IMAD.X R7, RZ, RZ, R7, P1 ;  /* 0x000000ffff070224 */ /* 0x000fc800008e0607 */
[----:B------:R-:W-:-:S05]  /*10530*/  @P0 IMAD.MOV.U32 R3, RZ, RZ, R7 ;  /* 0x000000ffff030224 */ /* 0x000fca00078e0007 */
[----:B------:R-:W-:Y:S01]  /*10540*/  @!PT LDS RZ, [RZ] ;  /* 0x00000000fffff984 */ /* 0x000fe20000000800 */
[----:B------:R-:W-:Y:S01]  /*10550*/  @!PT LDS RZ, [RZ] ;  /* 0x00000000fffff984 */ /* 0x000fe20000000800 */
[----:B------:R-:W-:Y:S01]  /*10560*/  @!PT LDS RZ, [RZ] ;  /* 0x00000000fffff984 */ /* 0x000fe20000000800 */
[----:B------:R0:W-:Y:S01]  /*10570*/  @P0 LDGSTS.E.BYPASS.LTC128B.128 [R9+0x25400], desc[UR36][R2.64], !P5 ;  /* 0x2540000002090fae */ /* 0x0001e2000e901d64 */
[----:B------:R-:W-:-:S03]  /*10580*/  IMAD.MOV.U32 R13, RZ, RZ, R4 ;  /* 0x000000ffff0d7224 */ /* 0x000fc600078e0004 */
        /* <DEDUP_REMOVED lines=8> */
.L_x_104:
[----:B------:R-:W-:Y:S01]  /*10610*/  @P0 LEA R21, R5, UR39, 0x1 ;  /* 0x0000002705150c11 */ /* 0x000fe2000f8e08ff */
[----:B------:R-:W-:Y:S01]  /*10620*/  IMAD.MOV.U32 R13, RZ, RZ, R6 ;  /* 0x000000ffff0d7224 */ /* 0x000fe200078e0006 */
[----:B------:R-:W-:Y:S02]  /*10630*/  MOV R12, 0x4 ;  /* 0x00000004000c7802 */ /* 0x000fe40000000f00 */
[----:B------:R-:W-:-:S04]  /*10640*/  @P0 LEA R14, P1, R37, R14, 0x1 ;  /* 0x0000000e250e0211 */ /* 0x000fc800078208ff */
[----:B------:R-:W-:Y:S01]  /*10650*/  @P0 IADD3.X R7, RZ, R7, RZ, P1, !PT ;  /* 0x00000007ff070210 */ /* 0x000fe20000ffe4ff */
[----:B------:R-:W-:-:S08]  /*10660*/  @P0 IMAD.MOV.U32 R2, RZ, RZ, R14 ;  /* 0x000000ffff020224 */ /* 0x000fd000078e000e */
[----:B------:R-:W-:Y:S05]  /*10670*/  WARPSYNC.COLLECTIVE R15, `(.L_x_105) ;  /* 0x000000000f087348 */ /* 0x000fea0003c00000 */
[----:B------:R0:W1:Y:S02]  /*10680*/  SHFL.IDX P6, R14, R13, R12, R11 ;  /* 0x0000000c0d0e7389 */ /* 0x00006400000c000b */
[----:B01----:R-:W-:Y:S01]  /*10690*/  ENDCOLLECTIVE ;  /* 0x000000000000791b */ /* 0x003fe20003800000 */
.L_x_105:
[----:B------:R-:W-:-:S05]  /*106a0*/  @P0 IMAD.MOV.U32 R3, RZ, RZ, R7 ;  /* 0x000000ffff030224 */ /* 0x000fca00078e0007 */
[----:B------:R-:W-:Y:S01]  /*106b0*/  @!PT LDS RZ, [RZ] ;  /* 0x00000000fffff984 */ /* 0x000fe20000000800 */
[----:B------:R-:W-:Y:S01]  /*106c0*/  @!PT LDS RZ, [RZ] ;  /* 0x00000000fffff984 */ /* 0x000fe20000000800 */
[----:B------:R-:W-:Y:S01]  /*106d0*/  @!PT LDS RZ, [RZ] ;  /* 0x00000000fffff984 */ /* 0x000fe20000000800 */
[----:B------:R0:W-:Y:S04]  /*106e0*/  @P0 LDGSTS.E.BYPASS.LTC128B.128 [R21+0x25c00], desc[UR36][R2.64], !P5 ;  /* 0x25c0000002150fae */ /* 0x0001e8000e901d64 */
[----:B------:R0:W-:Y:S01]  /*106f0*/  @P0 LDGSTS.E.BYPASS.LTC128B.128 [R21+0x28400], desc[UR36][R2.64+0x80], !P4 ;  /* 0x2840008002150fae */ /* 0x0001e2000e101d64 */
[----:B------:R-:W-:-:S03]  /*10700*/  IMAD.MOV.U32 R13, RZ, RZ, R4 ;  /* 0x000000ffff0d7224 */ /* 0x000fc600078e0004 */
[----:B------:R0:W-:Y:S04]  /*10710*/  @P0 LDGSTS.E.BYPASS.LTC128B.128 [R21+0x2ac00], desc[UR36][R2.64+0x100], !P3 ;  /* 0x2ac0010002150fae */ /* 0x0001e8000d901d64 */
[----:B------:R0:W-:Y:S01]  /*10720*/  @P0 LDGSTS.E.BYPASS.LTC128B.128 [R21+0x2d400], desc[UR36][R2.64+0x180], !P2 ;  /* 0x2d40018002150fae */ /* 0x0001e2000d101d64 */
[----:B------:R-:W-:-:S07]  /*10730*/  IMAD.MOV.U32 R7, RZ, RZ, R14 ;  /* 0x000000ffff077224 */ /* 0x000fce00078e000e */
[----:B0-----:R-:W-:Y:S05]  /*10740*/  WARPSYNC.COLLECTIVE R15, `(.L_x_106) ;  /* 0x000000000f087348 */ /* 0x001fea0003c00000 */
[----:B------:R1:W2:Y:S02]  /*10750*/  SHFL.IDX P6, R14, R13, R12, R11 ;  /* 0x0000000c0d0e7389 */ /* 0x0002a400000c000b */
[----:B012---:R-:W-:Y:S01]  /*10760*/  ENDCOLLECTIVE ;  /* 0x000000000000791b */ /* 0x007fe20003800000 */
.L_x_106:
[----:B------:R-:W-:Y:S05]  /*10770*/  BRA `(.L_x_107) ;  /* 0xffffffcc00b47947 */ /* 0x000fea000383ffff */
.L_x_54:
[----:B------:R-:W-:Y:S01]  /*10780*/  IMAD.MOV.U32 R13, RZ, RZ, R5 ;  /* 0x000000ffff0d7224 */ /* 0x000fe200078e0005 */
[----:B------:R-:W-:Y:S01]  /*10790*/  MOV R12, RZ ;  /* 0x000000ff000c7202 */ /* 0x000fe20000000f00 */
[----:B------:R-:W-:Y:S02]  /*107a0*/  IMAD.MOV.U32 R11, RZ, RZ, 0x181f ;  /* 0x0000181fff0b7424 */ /* 0x000fe400078e00ff */
[----:B------:R-:W-:Y:S02]  /*107b0*/  IMAD.MOV.U32 R15, RZ, RZ, -0x1 ;  /* 0xffffffffff0f7424 */ /* 0x000fe400078e00ff */
[----:B------:R-:W-:-:S07]  /*107c0*/  IMAD.IADD R4, R34, 0x1, R4 ;  /* 0x0000000122047824 */ /* 0x000fce00078e0204 */
[----:B-----5:R-:W-:Y:S05]  /*107d0*/  WARPSYNC.COLLECTIVE R15, `(.L_x_108) ;  /* 0x000000000f087348 */ /* 0x020fea0003c00000 */
[----:B------:R0:W1:Y:S02]  /*107e0*/  SHFL.IDX P6, R14, R13, R12, R11 ;  /* 0x0000000c0d0e7389 */ /* 0x00006400000c000b */
[----:B01---5:R-:W-:Y:S01]  /*107f0*/  ENDCOLLECTIVE ;  /* 0x000000000000791b */ /* 0x023fe20003800000 */
.L_x_108:
[C---:B------:R-:W-:Y:S02]  /*10800*/  ISETP.GE.AND P0, PT, R4.reuse, UR40, PT ;  /* 0x0000002804007c0c */ /* 0x040fe4000bf06270 */
[----:B------:R-:W-:Y:S02]  /*10810*/  IADD3 R6, R4, 0x10, RZ ;  /* 0x0000001004067810 */ /* 0x000fe40007ffe0ff */
[----:B------:R-:W-:Y:S01]  /*10820*/  MOV R13, R0 ;  /* 0x00000000000d7202 */ /* 0x000fe20000000f00 */
[----:B------:R-:W-:-:S08]  /*10830*/  IMAD.MOV.U32 R2, RZ, RZ, R14 ;  /* 0x000000ffff027224 */ /* 0x000fd000078e000e */
[----:B------:R-:W-:Y:S05]  /*10840*/  WARPSYNC.COLLECTIVE R15, `(.L_x_109) ;  /* 0x000000000f087348 */ /* 0x000fea0003c00000 */
[----:B------:R0:W1:Y:S02]  /*10850*/  SHFL.IDX P6, R14, R13, R12, R11 ;  /* 0x0000000c0d0e7389 */ /* 0x00006400000c000b */
[----:B01----:R-:W-:Y:S01]  /*10860*/  ENDCOLLECTIVE ;  /* 0x000000000000791b */ /* 0x003fe20003800000 */
.L_x_109:
[----:B------:R-:W-:Y:S02]  /*10870*/  IMAD.MOV.U32 R13, RZ, RZ, R5 ;  /* 0x000000ffff0d7224 */ /* 0x000fe400078e0005 */
[----:B------:R-:W-:Y:S01]  /*10880*/  IMAD.MOV.U32 R12, RZ, RZ, 0x1 ;  /* 0x00000001ff0c7424 */ /* 0x000fe200078e00ff */
[----:B------:R-:W-:-:S05]  /*10890*/  @!P0 LEA R14, P1, R37, R14, 0x1 ;  /* 0x0000000e250e8211 */ /* 0x000fca00078208ff */
[----:B------:R-:W-:Y:S02]  /*108a0*/  @!P0 IMAD.X R3, RZ, RZ, R2, P1 ;  /* 0x000000ffff038224 */ /* 0x000fe400008e0602 */
[----:B------:R-:W-:-:S07]  /*108b0*/  @!P0 IMAD.MOV.U32 R2, RZ, RZ, R14 ;  /* 0x000000ffff028224 */ /* 0x000fce00078e000e */
[----:B------:R-:W-:Y:S05]  /*108c0*/  WARPSYNC.COLLECTIVE R15, `(.L_x_110) ;  /* 0x000000000f087348 */ /* 0x000fea0003c00000 */
[----:B------:R0:W1:Y:S02]  /*108d0*/  SHFL.IDX P6, R14, R13, R12, R11 ;  /* 0x0000000c0d0e7389 */ /* 0x00006400000c000b */
[----:B01----:R-:W-:Y:S01]  /*108e0*/  ENDCOLLECTIVE ;  /* 0x000000000000791b */ /* 0x003fe20003800000 */
.L_x_110:
[----:B------:R-:W-:Y:S01]  /*108f0*/  @!PT LDS RZ, [RZ] ;  /* 0x00000000fffff984 */ /* 0x000fe20000000800 */
[----:B------:R-:W-:Y:S01]  /*10900*/  @!PT LDS RZ, [RZ] ;  /* 0x00000000fffff984 */ /* 0x000fe20000000800 */
[----:B------:R-:W-:Y:S01]  /*10910*/  @!PT LDS RZ, [RZ] ;  /* 0x00000000fffff984 */ /* 0x000fe20000000800 */
[----:B------:R0:W-:Y:S04]  /*10920*/  @!P0 LDGSTS.E.BYPASS.LTC128B.128 [R20+0x14400], desc[UR36][R2.64], !P2 ;  /* 0x1440000002148fae */ /* 0x0001e8000d101d64 */
[----:B------:R0:W-:Y:S04]  /*10930*/  @!P0 LDGSTS.E.BYPASS.LTC128B.128 [R20+0x18400], desc[UR36][R2.64+0x80], !P3 ;  /* 0x1840008002148fae */ /* 0x0001e8000d901d64 */
[----:B------:R0:W-:Y:S01]  /*10940*/  @!P0 LDGSTS.E.BYPASS.LTC128B.128 [R20+0x1c400], desc[UR36][R2.64+0x100], !P4 ;  /* 0x1c40010002148fae */ /* 0x0001e2000e101d64 */
[----:B------:R-:W-:-:S03]  /*10950*/  MOV R13, R0 ;  /* 0x00000000000d7202 */ /* 0x000fc60000000f00 */
[----:B------:R0:W-:Y:S01]  /*10960*/  @!P0 LDGSTS.E.BYPASS.LTC128B.128 [R20+0x20400], desc[UR36][R2.64+0x180], !P5 ;  /* 0x2040018002148fae */ /* 0x0001e2000e901d64 */
[----:B------:R-:W-:Y:S01]  /*10970*/  ISETP.GE.AND P0, PT, R6, UR40, PT ;  /* 0x0000002806007c0c */ /* 0x000fe2000bf06270 */
[----:B------:R-:W-:-:S12]  /*10980*/  IMAD.MOV.U32 R6, RZ, RZ, R14 ;  /* 0x000000ffff067224 */ /* 0x000fd800078e000e */
[----:B0-----:R-:W-:Y:S05]  /*10990*/  WARPSYNC.COLLECTIVE R15, `(.L_x_111) ;  /* 0x000000000f087348 */ /* 0x001fea0003c00000 */
[----:B------:R1:W2:Y:S02]  /*109a0*/  SHFL.IDX P6, R14, R13, R12, R11 ;  /* 0x0000000c0d0e7389 */ /* 0x0002a400000c000b */
[----:B012---:R-:W-:Y:S01]  /*109b0*/  ENDCOLLECTIVE ;  /* 0x000000000000791b */ /* 0x007fe20003800000 */
.L_x_111:
[----:B------:R-:W-:Y:S02]  /*109c0*/  IMAD.MOV.U32 R13, RZ, RZ, R5 ;  /* 0x000000ffff0d7224 */ /* 0x000fe400078e0005 */
[----:B------:R-:W-:Y:S01]  /*109d0*/  IMAD.MOV.U32 R12, RZ, RZ, 0x2 ;  /* 0x00000002ff0c7424 */ /* 0x000fe200078e00ff */
[----:B------:R-:W-:-:S05]  /*109e0*/  @!P0 LEA R14, P1, R37, R14, 0x1 ;  /* 0x0000000e250e8211 */ /* 0x000fca00078208ff */
[----:B------:R-:W-:-:S08]  /*109f0*/  @!P0 IMAD.MOV.U32 R2, RZ, RZ, R14 ;  /* 0x000000ffff028224 */ /* 0x000fd000078e000e */
[----:B------:R-:W-:Y:S05]  /*10a00*/  WARPSYNC.COLLECTIVE R15, `(.L_x_112) ;  /* 0x000000000f087348 */ /* 0x000fea0003c00000 */
[----:B------:R0:W1:Y:S02]  /*10a10*/  SHFL.IDX P6, R14, R13, R12, R11 ;  /* 0x0000000c0d0e7389 */ /* 0x00006400000c000b */
[----:B01----:R-:W-:Y:S01]  /*10a20*/  ENDCOLLECTIVE ;  /* 0x000000000000791b */ /* 0x003fe20003800000 */
.L_x_112:
[----:B------:R-:W-:Y:S01]  /*10a30*/  @!P0 IMAD.X R7, RZ, RZ, R6, P1 ;  /* 0x000000ffff078224 */ /* 0x000fe200008e0606 */
[----:B------:R-:W-:-:S03]  /*10a40*/  IADD3 R6, R4, 0x20, RZ ;  /* 0x0000002004067810 */ /* 0x000fc60007ffe0ff */
[----:B------:R-:W-:-:S05]  /*10a50*/  @!P0 IMAD.MOV.U32 R3, RZ, RZ, R7 ;  /* 0x000000ffff038224 */ /* 0x000fca00078e0007 */
[----:B------:R-:W-:Y:S01]  /*10a60*/  @!PT LDS RZ, [RZ] ;  /* 0x00000000fffff984 */ /* 0x000fe20000000800 */
[----:B------:R-:W-:Y:S01]  /*10a70*/  @!PT LDS RZ, [RZ] ;  /* 0x00000000fffff984 */ /* 0x000fe20000000800 */
[----:B------:R-:W-:Y:S01]  /*10a80*/  @!PT LDS RZ, [RZ] ;  /* 0x00000000fffff984 */ /* 0x000fe20000000800 */
[----:B------:R0:W-:Y:S04]  /*10a90*/  @!P0 LDGSTS.E.BYPASS.LTC128B.128 [R20+0x14c00], desc[UR36][R2.64], !P2 ;  /* 0x14c0000002148fae */ /* 0x0001e8000d101d64 */
[----:B------:R0:W-:Y:S01]  /*10aa0*/  @!P0 LDGSTS.E.BYPASS.LTC128B.128 [R20+0x18c00], desc[UR36][R2.64+0x80], !P3 ;  /* 0x18c0008002148fae */ /* 0x0001e2000d901d64 */
[----:B------:R-:W-:-:S03]  /*10ab0*/  MOV R13, R0 ;  /* 0x00000000000d7202 */ /* 0x000fc60000000f00 */
[----:B------:R0:W-:Y:S04]  /*10ac0*/  @!P0 LDGSTS.E.BYPASS.LTC128B.128 [R20+0x1cc00], desc[UR36][R2.64+0x100], !P4 ;  /* 0x1cc0010002148fae */ /* 0x0001e8000e101d64 */
[----:B------:R0:W-:Y:S01]  /*10ad0*/  @!P0 LDGSTS.E.BYPASS.LTC128B.128 [R20+0x20c00], desc[UR36][R2.64+0x180], !P5 ;  /* 0x20c0018002148fae */ /* 0x0001e2000e901d64 */
[----:B------:R-:W-:Y:S01]  /*10ae0*/  ISETP.GE.AND P0, PT, R6, UR40, PT ;  /* 0x0000002806007c0c */ /* 0x000fe2000bf06270 */
[----:B------:R-:W-:-:S12]  /*10af0*/  IMAD.MOV.U32 R6, RZ, RZ, R14 ;  /* 0x000000ffff067224 */ /* 0x000fd800078e000e */
[----:B0-----:R-:W-:Y:S05]  /*10b00*/  WARPSYNC.COLLECTIVE R15, `(.L_x_113) ;  /* 0x000000000f087348 */ /* 0x001fea0003c00000 */
[----:B------:R1:W2:Y:S02]  /*10b10*/  SHFL.IDX P6, R14, R13, R12, R11 ;  /* 0x0000000c0d0e7389 */ /* 0x0002a400000c000b */
[----:B012---:R-:W-:Y:S01]  /*10b20*/  ENDCOLLECTIVE ;  /* 0x000000000000791b */ /* 0x007fe20003800000 */
.L_x_113:
[----:B------:R-:W-:Y:S02]  /*10b30*/  IMAD.MOV.U32 R13, RZ, RZ, R5 ;  /* 0x000000ffff0d7224 */ /* 0x000fe400078e0005 */
[----:B------:R-:W-:Y:S01]  /*10b40*/  IMAD.MOV.U32 R12, RZ, RZ, 0x3 ;  /* 0x00000003ff0c7424 */ /* 0x000fe200078e00ff */
[----:B------:R-:W-:-:S05]  /*10b50*/  @!P0 LEA R14, P1, R37, R14, 0x1 ;  /* 0x0000000e250e8211 */ /* 0x000fca00078208ff */
[----:B------:R-:W-:-:S08]  /*10b60*/  @!P0 IMAD.MOV.U32 R2, RZ, RZ, R14 ;  /* 0x000000ffff028224 */ /* 0x000fd000078e000e */
[----:B------:R-:W-:Y:S05]  /*10b70*/  WARPSYNC.COLLECTIVE R15, `(.L_x_114) ;  /* 0x000000000f087348 */ /* 0x000fea0003c00000 */
[----:B------:R0:W1:Y:S02]  /*10b80*/  SHFL.IDX P6, R14, R13, R12, R11 ;  /* 0x0000000c0d0e7389 */ /* 0x00006400000c000b */
[----:B01----:R-:W-:Y:S01]  /*10b90*/  ENDCOLLECTIVE ;  /* 0x000000000000791b */ /* 0x003fe20003800000 */
.L_x_114:
        /* <DEDUP_REMOVED lines=16> */
.L_x_115:
[----:B------:R-:W-:Y:S02]  /*10ca0*/  IMAD.MOV.U32 R13, RZ, RZ, R5 ;  /* 0x000000ffff0d7224 */ /* 0x000fe400078e0005 */
[----:B------:R-:W-:Y:S01]  /*10cb0*/  IMAD.MOV.U32 R12, RZ, RZ, 0x4 ;  /* 0x00000004ff0c7424 */ /* 0x000fe200078e00ff */
[----:B------:R-:W-:-:S05]  /*10cc0*/  @!P0 LEA R14, P1, R37, R14, 0x1 ;  /* 0x0000000e250e8211 */ /* 0x000fca00078208ff */
[----:B------:R-:W-:-:S08]  /*10cd0*/  @!P0 IMAD.MOV.U32 R2, RZ, RZ, R14 ;  /* 0x000000ffff028224 */ /* 0x000fd000078e000e */
[----:B------:R-:W-:Y:S05]  /*10ce0*/  WARPSYNC.COLLECTIVE R15, `(.L_x_116) ;  /* 0x000000000f087348 */ /* 0x000fea0003c00000 */
[----:B------:R0:W1:Y:S02]  /*10cf0*/  SHFL.IDX P6, R14, R13, R12, R11 ;  /* 0x0000000c0d0e7389 */ /* 0x00006400000c000b */
[----:B01----:R-:W-:Y:S01]  /*10d00*/  ENDCOLLECTIVE ;  /* 0x000000000000791b */ /* 0x003fe20003800000 */
.L_x_116:
        /* <DEDUP_REMOVED lines=16> */
.L_x_117:
[----:B------:R-:W-:Y:S02]  /*10e10*/  IMAD.MOV.U32 R13, RZ, RZ, R5 ;  /* 0x000000ffff0d7224 */ /* 0x000fe400078e0005 */
[----:B------:R-:W-:Y:S01]  /*10e20*/  IMAD.MOV.U32 R12, RZ, RZ, 0x5 ;  /* 0x00000005ff0c7424 */ /* 0x000fe200078e00ff */
[----:B------:R-:W-:-:S05]  /*10e30*/  @!P0 LEA R14, P1, R37, R14, 0x1 ;  /* 0x0000000e250e8211 */ /* 0x000fca00078208ff */
[----:B------:R-:W-:-:S08]  /*10e40*/  @!P0 IMAD.MOV.U32 R2, RZ, RZ, R14 ;  /* 0x000000ffff028224 */ /* 0x000fd000078e000e */
[----:B------:R-:W-:Y:S05]  /*10e50*/  WARPSYNC.COLLECTIVE R15, `(.L_x_118) ;  /* 0x000000000f087348 */ /* 0x000fea0003c00000 */
[----:B------:R0:W1:Y:S02]  /*10e60*/  SHFL.IDX P6, R14, R13, R12, R11 ;  /* 0x0000000c0d0e7389 */ /* 0x00006400000c000b */
[----:B01----:R-:W-:Y:S01]  /*10e70*/  ENDCOLLECTIVE ;  /* 0x000000000000791b */ /* 0x003fe20003800000 */
.L_x_118:
        /* <DEDUP_REMOVED lines=16> */
.L_x_119:
[----:B------:R-:W-:Y:S02]  /*10f80*/  IMAD.MOV.U32 R13, RZ, RZ, R5 ;  /* 0x000000ffff0d7224 */ /* 0x000fe400078e0005 */
[----:B------:R-:W-:Y:S01]  /*10f90*/  IMAD.MOV.U32 R12, RZ, RZ, 0x6 ;  /* 0x00000006ff0c7424 */ /* 0x000fe200078e00ff */
[----:B------:R-:W-:-:S05]  /*10fa0*/  @!P0 LEA R14, P1, R37, R14, 0x1 ;  /* 0x0000000e250e8211 */ /* 0x000fca00078208ff */
[----:B------:R-:W-:-:S08]  /*10fb0*/  @!P0 IMAD.MOV.U32 R2, RZ, RZ, R14 ;  /* 0x000000ffff028224 */ /* 0x000fd000078e000e */
[----:B------:R-:W-:Y:S05]  /*10fc0*/  WARPSYNC.COLLECTIVE R15, `(.L_x_120) ;  /* 0x000000000f087348 */ /* 0x000fea0003c00000 */
[----:B------:R0:W1:Y:S02]  /*10fd0*/  SHFL.IDX P6, R14, R13, R12, R11 ;  /* 0x0000000c0d0e7389 */ /* 0x00006400000c000b */
[----:B01----:R-:W-:Y:S01]  /*10fe0*/  ENDCOLLECTIVE ;  /* 0x000000000000791b */ /* 0x003fe20003800000 */
.L_x_120:
        /* <DEDUP_REMOVED lines=16> */
.L_x_121:
[----:B------:R-:W-:Y:S01]  /*110f0*/  MOV R13, R5 ;  /* 0x00000005000d7202 */ /* 0x000fe20000000f00 */
[----:B------:R-:W-:Y:S01]  /*11100*/  IMAD.MOV.U32 R12, RZ, RZ, 0x7 ;  /* 0x00000007ff0c7424 */ /* 0x000fe200078e00ff */
[----:B------:R-:W-:-:S05]  /*11110*/  @!P0 LEA R14, P1, R37, R14, 0x1 ;  /* 0x0000000e250e8211 */ /* 0x000fca00078208ff */
[----:B------:R-:W-:-:S08]  /*11120*/  @!P0 IMAD.MOV.U32 R2, RZ, RZ, R14 ;  /* 0x000000ffff028224 */ /* 0x000fd000078e000e */
[----:B------:R-:W-:Y:S05]  /*11130*/  WARPSYNC.COLLECTIVE R15, `(.L_x_122) ;  /* 0x000000000f087348 */ /* 0x000fea0003c00000 */
[----:B------:R0:W1:Y:S02]  /*11140*/  SHFL.IDX P6, R14, R13, R12, R11 ;  /* 0x0000000c0d0e7389 */ /* 0x00006400000c000b */
[----:B01----:R-:W-:Y:S01]  /*11150*/  ENDCOLLECTIVE ;  /* 0x000000000000791b */ /* 0x003fe20003800000 */
.L_x_122:
[----:B------:R-:W-:-:S04]  /*11160*/  @!P0 IMAD.X R7, RZ, RZ, R6, P1 ;  /* 0x000000ffff078224 */ /* 0x000fc800008e0606 */
[----:B------:R-:W-:-:S05]  /*11170*/  @!P0 IMAD.MOV.U32 R3, RZ, RZ, R7 ;  /* 0x000000ffff038224 */ /* 0x000fca00078e0007 */
[----:B------:R-:W-:Y:S01]  /*11180*/  @!PT LDS RZ, [RZ] ;  /* 0x00000000fffff984 */ /* 0x000fe20000000800 */
[----:B------:R-:W-:Y:S01]  /*11190*/  @!PT LDS RZ, [RZ] ;  /* 0x00000000fffff984 */ /* 0x000fe20000000800 */
[----:B------:R-:W-:Y:S01]  /*111a0*/  @!PT LDS RZ, [RZ] ;  /* 0x00000000fffff984 */ /* 0x000fe20000000800 */
[----:B------:R0:W-:Y:S01]  /*111b0*/  @!P0 LDGSTS.E.BYPASS.LTC128B.128 [R20+0x17400], desc[UR36][R2.64], !P2 ;  /* 0x1740000002148fae */ /* 0x0001e2000d101d64 */
[----:B------:R-:W-:-:S03]  /*111c0*/  IMAD.MOV.U32 R13, RZ, RZ, R0 ;  /* 0x000000ffff0d7224 */ /* 0x000fc600078e0000 */
[----:B------:R0:W-:Y:S04]  /*111d0*/  @!P0 LDGSTS.E.BYPASS.LTC128B.128 [R20+0x1b400], desc[UR36][R2.64+0x80], !P3 ;  /* 0x1b40008002148fae */ /* 0x0001e8000d901d64 */
[----:B------:R0:W-:Y:S04]  /*111e0*/  @!P0 LDGSTS.E.BYPASS.LTC128B.128 [R20+0x1f400], desc[UR36][R2.64+0x100], !P4 ;  /* 0x1f40010002148fae */ /* 0x0001e8000e101d64 */
[----:B------:R0:W-:Y:S01]  /*111f0*/  @!P0 LDGSTS.E.BYPASS.LTC128B.128 [R20+0x23400], desc[UR36][R2.64+0x180], !P5 ;  /* 0x2340018002148fae */ /* 0x0001e2000e901d64 */
[----:B------:R-:W-:-:S07]  /*11200*/  IMAD.MOV.U32 R6, RZ, RZ, R14 ;  /* 0x000000ffff067224 */ /* 0x000fce00078e000e */
[----:B0-----:R-:W-:Y:S05]  /*11210*/  WARPSYNC.COLLECTIVE R15, `(.L_x_123) ;  /* 0x000000000f087348 */ /* 0x001fea0003c00000 */
[----:B------:R1:W2:Y:S02]  /*11220*/  SHFL.IDX P6, R14, R13, R12, R11 ;  /* 0x0000000c0d0e7389 */ /* 0x0002a400000c000b */
[----:B012---:R-:W-:Y:S01]  /*11230*/  ENDCOLLECTIVE ;  /* 0x000000000000791b */ /* 0x007fe20003800000 */
.L_x_123:
[----:B------:R-:W-:Y:S05]  /*11240*/  BRA `(.L_x_124) ;  /* 0xffffffcc00e47947 */ /* 0x000fea000383ffff */
.L_x_56:
[----:B0-----:R-:W-:-:S04]  /*11250*/  MOV R3, UR39 ;  /* 0x0000002700037c02 */ /* 0x001fc80008000f00 */
[----:B------:R0:W1:Y:S03]  /*11260*/  SYNCS.PHASECHK.TRANS64.TRYWAIT P0, [R3+URZ+0x38820], R0 ;  /* 0x03882000030075a7 */ /* 0x000066000800017f */
[----:B-1----:R-:W-:Y:S05]  /*11270*/  @!P0 NANOSLEEP.SYNCS 0x989680 ;  /* 0x009896800000895d */ /* 0x002fea0003900000 */
[----:B------:R-:W1:Y:S02]  /*11280*/  @!P0 SYNCS.PHASECHK.TRANS64 P0, [R3+URZ+0x38820], R0 ;  /* 0x03882000030085a7 */ /* 0x000e64000800007f */
[----:B-1----:R-:W-:Y:S05]  /*11290*/  @!P0 BRA `(.L_x_56) ;  /* 0xfffffffc00ec8947 */ /* 0x002fea000383ffff */
[----:B------:R-:W-:Y:S05]  /*112a0*/  BRA `(.L_x_125) ;  /* 0xffffffd000247947 */ /* 0x000fea000383ffff */
.L_x_60:
[----:B0-----:R0:W1:Y:S02]  /*112b0*/  SYNCS.PHASECHK.TRANS64.TRYWAIT P0, [R7+URZ+0x38840], R0 ;  /* 0x03884000070075a7 */ /* 0x001064000800017f */
[----:B-1----:R-:W-:Y:S05]  /*112c0*/  @!P0 NANOSLEEP.SYNCS 0x989680 ;  /* 0x009896800000895d */ /* 0x002fea0003900000 */
[----:B------:R-:W1:Y:S02]  /*112d0*/  @!P0 SYNCS.PHASECHK.TRANS64 P0, [R7+URZ+0x38840], R0 ;  /* 0x03884000070085a7 */ /* 0x000e64000800007f */
[----:B-1----:R-:W-:Y:S05]  /*112e0*/  @!P0 BRA `(.L_x_60) ;  /* 0xfffffffc00f08947 */ /* 0x002fea000383ffff */
[----:B------:R-:W-:Y:S05]  /*112f0*/  BRA `(.L_x_126) ;  /* 0xffffffd000d47947 */ /* 0x000fea000383ffff */
.L_x_61:
[----:B------:R-:W-:Y:S01]  /*11300*/  BSSY B1, `(.L_x_127) ;  /* 0x0000008000017945 */ /* 0x000fe20003800000 */
[----:B------:R-:W-:Y:S01]  /*11310*/  IMAD.MOV.U32 R13, RZ, RZ, R23 ;  /* 0x000000ffff0d7224 */ /* 0x000fe200078e0017 */
[----:B------:R-:W-:Y:S01]  /*11320*/  MOV R15, 0xffffffff ;  /* 0xffffffff000f7802 */ /* 0x000fe20000000f00 */
[----:B------:R-:W-:Y:S02]  /*11330*/  IMAD.MOV.U32 R12, RZ, RZ, RZ ;  /* 0x000000ffff0c7224 */ /* 0x000fe400078e00ff */
[----:B------:R-:W-:-:S07]  /*11340*/  IMAD.MOV.U32 R11, RZ, RZ, 0x181f ;  /* 0x0000181fff0b7424 */ /* 0x000fce00078e00ff */
[----:B------:R-:W-:Y:S05]  /*11350*/  WARPSYNC.COLLECTIVE R15, `(.L_x_128) ;  /* 0x000000000f087348 */ /* 0x000fea0003c00000 */
[----:B------:R0:W1:Y:S02]  /*11360*/  SHFL.IDX P6, R14, R13, R12, R11 ;  /* 0x0000000c0d0e7389 */ /* 0x00006400000c000b */
[----:B01----:R-:W-:Y:S01]  /*11370*/  ENDCOLLECTIVE ;  /* 0x000000000000791b */ /* 0x003fe20003800000 */
.L_x_128:
[----:B------:R-:W-:Y:S05]  /*11380*/  BSYNC B1 ;  /* 0x0000000000017941 */ /* 0x000fea0003800000 */
.L_x_127:
[----:B------:R-:W-:Y:S01]  /*11390*/  IMAD.MOV.U32 R13, RZ, RZ, R9 ;  /* 0x000000ffff0d7224 */ /* 0x000fe200078e0009 */
[----:B------:R-:W-:Y:S01]  /*113a0*/  MOV R11, 0x181f ;  /* 0x0000181f000b7802 */ /* 0x000fe20000000f00 */
[----:B------:R-:W-:Y:S01]  /*113b0*/  IMAD.MOV.U32 R12, RZ, RZ, RZ ;  /* 0x000000ffff0c7224 */ /* 0x000fe200078e00ff */
[----:B------:R-:W-:Y:S01]  /*113c0*/  LEA R20, R20, UR39, 0x1 ;  /* 0x0000002714147c11 */ /* 0x000fe2000f8e08ff */
[----:B------:R-:W-:Y:S02]  /*113d0*/  IMAD.MOV.U32 R15, RZ, RZ, -0x1 ;  /* 0xffffffffff0f7424 */ /* 0x000fe400078e00ff */
[----:B------:R-:W-:Y:S02]  /*113e0*/  IMAD.MOV.U32 R3, RZ, RZ, R14 ;  /* 0x000000ffff037224 */ /* 0x000fe400078e000e */
[----:B------:R-:W-:-:S07]  /*113f0*/  IMAD.SHL.U32 R0, R37, 0x2, RZ ;  /* 0x0000000225007824 */ /* 0x000fce00078e00ff */
[----:B------:R-:W-:Y:S05]  /*11400*/  WARPSYNC.COLLECTIVE R15, `(.L_x_129) ;  /* 0x000000000f087348 */ /* 0x000fea0003c00000 */
[----:B------:R0:W1:Y:S02]  /*11410*/  SHFL.IDX P6, R14, R13, R12, R11 ;  /* 0x0000000c0d0e7389 */ /* 0x00006400000c000b */
[----:B01----:R-:W-:Y:S01]  /*11420*/  ENDCOLLECTIVE ;  /* 0x000000000000791b */ /* 0x003fe20003800000 */
.L_x_129:
[----:B------:R-:W-:Y:S01]  /*11430*/  MOV R13, R23 ;  /* 0x00000017000d7202 */ /* 0x000fe20000000f00 */
[----:B------:R-:W-:Y:S01]  /*11440*/  IMAD.MOV.U32 R12, RZ, RZ, 0x1 ;  /* 0x00000001ff0c7424 */ /* 0x000fe200078e00ff */
[----:B------:R-:W-:-:S13]  /*11450*/  IADD3 R2, P0, R14, R0, RZ ;  /* 0x000000000e027210 */ /* 0x000fda0007f1e0ff */
[----:B------:R-:W-:Y:S05]  /*11460*/  WARPSYNC.COLLECTIVE R15, `(.L_x_130) ;  /* 0x000000000f087348 */ /* 0x000fea0003c00000 */
[----:B------:R0:W1:Y:S02]  /*11470*/  SHFL.IDX P6, R14, R13, R12, R11 ;  /* 0x0000000c0d0e7389 */ /* 0x00006400000c000b */
[----:B01----:R-:W-:Y:S01]  /*11480*/  ENDCOLLECTIVE ;  /* 0x000000000000791b */ /* 0x003fe20003800000 */
.L_x_130:
[----:B------:R-:W-:-:S05]  /*11490*/  IMAD.X R3, RZ, RZ, R3, P0 ;  /* 0x000000ffff037224 */ /* 0x000fca00000e0603 */
[----:B------:R-:W-:Y:S01]  /*114a0*/  @!PT LDS RZ, [RZ] ;  /* 0x00000000fffff984 */ /* 0x000fe20000000800 */
[----:B------:R-:W-:Y:S01]  /*114b0*/  @!PT LDS RZ, [RZ] ;  /* 0x00000000fffff984 */ /* 0x000fe20000000800 */
[----:B------:R-:W-:Y:S01]  /*114c0*/  @!PT LDS RZ, [RZ] ;  /* 0x00000000fffff984 */ /* 0x000fe20000000800 */
[----:B------:R0:W-:Y:S04]  /*114d0*/  LDGSTS.E.BYPASS.LTC128B.128 [R20+0x24400], desc[UR36][R2.64], !P4 ;  /* 0x2440000002147fae */ /* 0x0001e8000e101d64 */
[----:B------:R0:W-:Y:S01]  /*114e0*/  LDGSTS.E.BYPASS.LTC128B.128 [R20+0x26c00], desc[UR36][R2.64+0x80], !P3 ;  /* 0x26c0008002147fae */ /* 0x0001e2000d901d64 */
[----:B------:R-:W-:-:S03]  /*114f0*/  IMAD.MOV.U32 R13, RZ, RZ, R9 ;  /* 0x000000ffff0d7224 */ /* 0x000fc600078e0009 */
[----:B------:R0:W-:Y:S04]  /*11500*/  LDGSTS.E.BYPASS.LTC128B.128 [R20+0x29400], desc[UR36][R2.64+0x100], !P2 ;  /* 0x2940010002147fae */ /* 0x0001e8000d101d64 */
[----:B------:R0:W-:Y:S01]  /*11510*/  LDGSTS.E.BYPASS.LTC128B.128 [R20+0x2bc00], desc[UR36][R2.64+0x180], !P1 ;  /* 0x2bc0018002147fae */ /* 0x0001e2000c901d64 */
[----:B------:R-:W-:-:S07]  /*11520*/  IMAD.MOV.U32 R35, RZ, RZ, R14 ;  /* 0x000000ffff237224 */ /* 0x000fce00078e000e */
[----:B0-----:R-:W-:Y:S05]  /*11530*/  WARPSYNC.COLLECTIVE R15, `(.L_x_131) ;  /* 0x000000000f087348 */ /* 0x001fea0003c00000 */
[----:B------:R1:W2:Y:S02]  /*11540*/  SHFL.IDX P6, R14, R13, R12, R11 ;  /* 0x0000000c0d0e7389 */ /* 0x0002a400000c000b */
[----:B012---:R-:W-:Y:S01]  /*11550*/  ENDCOLLECTIVE ;  /* 0x000000000000791b */ /* 0x007fe20003800000 */
.L_x_131:
[----:B------:R-:W-:Y:S02]  /*11560*/  IMAD.MOV.U32 R13, RZ, RZ, R23 ;  /* 0x000000ffff0d7224 */ /* 0x000fe400078e0017 */
[----:B------:R-:W-:Y:S01]  /*11570*/  IMAD.MOV.U32 R12, RZ, RZ, 0x2 ;  /* 0x00000002ff0c7424 */ /* 0x000fe200078e00ff */
[----:B------:R-:W-:-:S13]  /*11580*/  IADD3 R2, P0, R14, R0, RZ ;  /* 0x000000000e027210 */ /* 0x000fda0007f1e0ff */
[----:B------:R-:W-:Y:S05]  /*11590*/  WARPSYNC.COLLECTIVE R15, `(.L_x_132) ;  /* 0x000000000f087348 */ /* 0x000fea0003c00000 */
[----:B------:R0:W1:Y:S02]  /*115a0*/  SHFL.IDX P6, R14, R13, R12, R11 ;  /* 0x0000000c0d0e7389 */ /* 0x00006400000c000b */
[----:B01----:R-:W-:Y:S01]  /*115b0*/  ENDCOLLECTIVE ;  /* 0x000000000000791b */ /* 0x003fe20003800000 */
.L_x_132:
[----:B------:R-:W-:-:S05]  /*115c0*/  IADD3.X R3, RZ, R35, RZ, P0, !PT ;  /* 0x00000023ff037210 */ /* 0x000fca00007fe4ff */
[----:B------:R-:W-:Y:S01]  /*115d0*/  @!PT LDS RZ, [RZ] ;  /* 0x00000000fffff984 */ /* 0x000fe20000000800 */
[----:B------:R-:W-:Y:S01]  /*115e0*/  @!PT LDS RZ, [RZ] ;  /* 0x00000000fffff984 */ /* 0x000fe20000000800 */
[----:B------:R-:W-:Y:S01]  /*115f0*/  @!PT LDS RZ, [RZ] ;  /* 0x00000000fffff984 */ /* 0x000fe20000000800 */
[----:B------:R0:W-:Y:S04]  /*11600*/  LDGSTS.E.BYPASS.LTC128B.128 [R20+0x24c00], desc[UR36][R2.64], !P4 ;  /* 0x24c0000002147fae */ /* 0x0001e8000e101d64 */
[----:B------:R0:W-:Y:S01]  /*11610*/  LDGSTS.E.BYPASS.LTC128B.128 [R20+0x27400], desc[UR36][R2.64+0x80], !P3 ;  /* 0x2740008002147fae */ /* 0x0001e2000d901d64 */
[----:B------:R-:W-:-:S03]  /*11620*/  MOV R13, R9 ;  /* 0x00000009000d7202 */ /* 0x000fc60000000f00 */
[----:B------:R0:W-:Y:S04]  /*11630*/  LDGSTS.E.BYPASS.LTC128B.128 [R20+0x29c00], desc[UR36][R2.64+0x100], !P2 ;  /* 0x29c0010002147fae */ /* 0x0001e8000d101d64 */
[----:B------:R0:W-:Y:S01]  /*11640*/  LDGSTS.E.BYPASS.LTC128B.128 [R20+0x2c400], desc[UR36][R2.64+0x180], !P1 ;  /* 0x2c40018002147fae */ /* 0x0001e2000c901d64 */
[----:B------:R-:W-:-:S07]  /*11650*/  IMAD.MOV.U32 R35, RZ, RZ, R14 ;  /* 0x000000ffff237224 */ /* 0x000fce00078e000e */
[----:B0-----:R-:W-:Y:S05]  /*11660*/  WARPSYNC.COLLECTIVE R15, `(.L_x_133) ;  /* 0x000000000f087348 */ /* 0x001fea0003c00000 */
[----:B------:R1:W2:Y:S02]  /*11670*/  SHFL.IDX P6, R14, R13, R12, R11 ;  /* 0x0000000c0d0e7389 */ /* 0x0002a400000c000b */
[----:B012---:R-:W-:Y:S01]  /*11680*/  ENDCOLLECTIVE ;  /* 0x000000000000791b */ /* 0x007fe20003800000 */
.L_x_133:
[----:B------:R-:W-:Y:S02]  /*11690*/  IMAD.MOV.U32 R13, RZ, RZ, R23 ;  /* 0x000000ffff0d7224 */ /* 0x000fe400078e0017 */
[----:B------:R-:W-:Y:S01]  /*116a0*/  IMAD.MOV.U32 R12, RZ, RZ, 0x3 ;  /* 0x00000003ff0c7424 */ /* 0x000fe200078e00ff */
[----:B------:R-:W-:-:S13]  /*116b0*/  IADD3 R2, P0, R14, R0, RZ ;  /* 0x000000000e027210 */ /* 0x000fda0007f1e0ff */
[----:B------:R-:W-:Y:S05]  /*116c0*/  WARPSYNC.COLLECTIVE R15, `(.L_x_134) ;  /* 0x000000000f087348 */ /* 0x000fea0003c00000 */
[----:B------:R0:W1:Y:S02]  /*116d0*/  SHFL.IDX P6, R14, R13, R12, R11 ;  /* 0x0000000c0d0e7389 */ /* 0x00006400000c000b */
[----:B01----:R-:W-:Y:S01]  /*116e0*/  ENDCOLLECTIVE ;  /* 0x000000000000791b */ /* 0x003fe20003800000 */
.L_x_134:
        /* <DEDUP_REMOVED lines=9> */
[----:B------:R-:W-:-:S07]  /*11780*/  MOV R35, R14 ;  /* 0x0000000e00237202 */ /* 0x000fce0000000f00 */
[----:B0-----:R-:W-:Y:S05]  /*11790*/  WARPSYNC.COLLECTIVE R15, `(.L_x_135) ;  /* 0x000000000f087348 */ /* 0x001fea0003c00000 */
[----:B------:R1:W2:Y:S02]  /*117a0*/  SHFL.IDX P6, R14, R13, R12, R11 ;  /* 0x0000000c0d0e7389 */ /* 0x0002a400000c000b */
[----:B012---:R-:W-:Y:S01]  /*117b0*/  ENDCOLLECTIVE ;  /* 0x000000000000791b */ /* 0x007fe20003800000 */
.L_x_135:
[----:B------:R-:W-:Y:S01]  /*117c0*/  IMAD.MOV.U32 R13, RZ, RZ, R23 ;  /* 0x000000ffff0d7224 */ /* 0x000fe200078e0017 */
[----:B------:R-:W-:Y:S02]  /*117d0*/  MOV R12, 0x4 ;  /* 0x00000004000c7802 */ /* 0x000fe40000000f00 */
[----:B------:R-:W-:-:S13]  /*117e0*/  IADD3 R2, P0, R14, R0, RZ ;  /* 0x000000000e027210 */ /* 0x000fda0007f1e0ff */
[----:B------:R-:W-:Y:S05]  /*117f0*/  WARPSYNC.COLLECTIVE R15, `(.L_x_136) ;  /* 0x000000000f087348 */ /* 0x000fea0003c00000 */
[----:B------:R0:W1:Y:S02]  /*11800*/  SHFL.IDX P6, R14, R13, R12, R11 ;  /* 0x0000000c0d0e7389 */ /* 0x00006400000c000b */
[----:B01----:R-:W-:Y:S01]  /*11810*/  ENDCOLLECTIVE ;  /* 0x000000000000791b */ /* 0x003fe20003800000 */
.L_x_136:
        /* <DEDUP_REMOVED lines=13> */
.L_x_137:
[----:B------:R-:W-:Y:S05]  /*118f0*/  BRA `(.L_x_138) ;  /* 0xffffffd000547947 */ /* 0x000fea000383ffff */
.L_x_66:
[----:B0-----:R0:W1:Y:S02]  /*11900*/  SYNCS.PHASECHK.TRANS64.TRYWAIT P0, [R7+URZ+0x38860], R2 ;  /* 0x03886002070075a7 */ /* 0x001064000800017f */
[----:B-1----:R-:W-:Y:S05]  /*11910*/  @!P0 NANOSLEEP.SYNCS 0x989680 ;  /* 0x009896800000895d */ /* 0x002fea0003900000 */
[----:B------:R-:W1:Y:S02]  /*11920*/  @!P0 SYNCS.PHASECHK.TRANS64 P0, [R7+URZ+0x38860], R2 ;  /* 0x03886002070085a7 */ /* 0x000e64000800007f */
[----:B-1----:R-:W-:Y:S05]  /*11930*/  @!P0 BRA `(.L_x_66) ;  /* 0xfffffffc00f08947 */ /* 0x002fea000383ffff */
[----:B------:R-:W-:Y:S05]  /*11940*/  BRA `(.L_x_139) ;  /* 0xffffffd000bc7947 */ /* 0x000fea000383ffff */
.L_x_67:
[----:B------:R-:W-:Y:S01]  /*11950*/  BSSY B1, `(.L_x_140) ;  /* 0x0000008000017945 */ /* 0x000fe20003800000 */
[----:B------:R-:W-:Y:S01]  /*11960*/  IMAD.MOV.U32 R13, RZ, RZ, R18 ;  /* 0x000000ffff0d7224 */ /* 0x000fe200078e0012 */
[----:B------:R-:W-:Y:S01]  /*11970*/  MOV R12, RZ ;  /* 0x000000ff000c7202 */ /* 0x000fe20000000f00 */
[----:B------:R-:W-:Y:S02]  /*11980*/  IMAD.MOV.U32 R11, RZ, RZ, 0x181f ;  /* 0x0000181fff0b7424 */ /* 0x000fe400078e00ff */
[----:B------:R-:W-:-:S07]  /*11990*/  IMAD.MOV.U32 R15, RZ, RZ, -0x1 ;  /* 0xffffffffff0f7424 */ /* 0x000fce00078e00ff */
[----:B0-----:R-:W-:Y:S05]  /*119a0*/  WARPSYNC.COLLECTIVE R15, `(.L_x_141) ;  /* 0x000000000f087348 */ /* 0x001fea0003c00000 */
[----:B------:R1:W2:Y:S02]  /*119b0*/  SHFL.IDX P6, R14, R13, R12, R11 ;  /* 0x0000000c0d0e7389 */ /* 0x0002a400000c000b */
[----:B012---:R-:W-:Y:S01]  /*119c0*/  ENDCOLLECTIVE ;  /* 0x000000000000791b */ /* 0x007fe20003800000 */
.L_x_141:
[----:B------:R-:W-:Y:S05]  /*119d0*/  BSYNC B1 ;  /* 0x0000000000017941 */ /* 0x000fea0003800000 */
.L_x_140:
[----:B------:R-:W-:Y:S01]  /*119e0*/  MOV R13, R17 ;  /* 0x00000011000d7202 */ /* 0x000fe20000000f00 */
[----:B------:R-:W-:Y:S01]  /*119f0*/  IMAD.MOV.U32 R12, RZ, RZ, RZ ;  /* 0x000000ffff0c7224 */ /* 0x000fe200078e00ff */
[----:B------:R-:W-:Y:S01]  /*11a00*/  LEA R6, R6, UR39, 0x1 ;  /* 0x0000002706067c11 */ /* 0x000fe2000f8e08ff */
[----:B------:R-:W-:Y:S02]  /*11a10*/  IMAD.MOV.U32 R11, RZ, RZ, 0x181f ;  /* 0x0000181fff0b7424 */ /* 0x000fe400078e00ff */
[----:B------:R-:W-:Y:S02]  /*11a20*/  IMAD.MOV.U32 R15, RZ, RZ, -0x1 ;  /* 0xffffffffff0f7424 */ /* 0x000fe400078e00ff */
[----:B------:R-:W-:-:S07]  /*11a30*/  IMAD.MOV.U32 R3, RZ, RZ, R14 ;  /* 0x000000ffff037224 */ /* 0x000fce00078e000e */
[----:B------:R-:W-:Y:S05]  /*11a40*/  WARPSYNC.COLLECTIVE R15, `(.L_x_142) ;  /* 0x000000000f087348 */ /* 0x000fea0003c00000 */
[----:B------:R0:W1:Y:S02]  /*11a50*/  SHFL.IDX P6, R14, R13, R12, R11 ;  /* 0x0000000c0d0e7389 */ /* 0x00006400000c000b */
[----:B01----:R-:W-:Y:S01]  /*11a60*/  ENDCOLLECTIVE ;  /* 0x000000000000791b */ /* 0x003fe20003800000 */
.L_x_142:
[----:B------:R-:W-:Y:S02]  /*11a70*/  IMAD.MOV.U32 R13, RZ, RZ, R18 ;  /* 0x000000ffff0d7224 */ /* 0x000fe400078e0012 */
[----:B------:R-:W-:Y:S01]  /*11a80*/  IMAD.MOV.U32 R12, RZ, RZ, 0x1 ;  /* 0x00000001ff0c7424 */ /* 0x000fe200078e00ff */
[----:B------:R-:W-:-:S13]  /*11a90*/  IADD3 R2, P0, R14, R0, RZ ;  /* 0x000000000e027210 */ /* 0x000fda0007f1e0ff */
[----:B------:R-:W-:Y:S05]  /*11aa0*/  WARPSYNC.COLLECTIVE R15, `(.L_x_143) ;  /* 0x000000000f087348 */ /* 0x000fea0003c00000 */
[----:B------:R0:W1:Y:S02]  /*11ab0*/  SHFL.IDX P6, R14, R13, R12, R11 ;  /* 0x0000000c0d0e7389 */ /* 0x00006400000c000b */
[----:B01----:R-:W-:Y:S01]  /*11ac0*/  ENDCOLLECTIVE ;  /* 0x000000000000791b */ /* 0x003fe20003800000 */
.L_x_143:
[----:B------:R-:W-:Y:S02]  /*11ad0*/  IADD3.X R3, RZ, R3, RZ, P0, !PT ;  /* 0x00000003ff037210 */ /* 0x000fe400007fe4ff */
[----:B------:R-:W-:Y:S02]  /*11ae0*/  ISETP.LT.OR P0, PT, R9, 0x1, P4 ;  /* 0x000000010900780c */ /* 0x000fe40002701670 */
[----:B------:R-:W-:-:S11]  /*11af0*/  MOV R13, R17 ;  /* 0x00000011000d7202 */ /* 0x000fd60000000f00 */
        /* <DEDUP_REMOVED lines=8> */
[----:B------:R-:W-:-:S13]  /*11b80*/  ISETP.LT.OR P0, PT, R9, 0x1, P1 ;  /* 0x000000010900780c */ /* 0x000fda0000f01670 */
[----:B------:R0:W-:Y:S02]  /*11b90*/  LDGSTS.E.BYPASS.LTC128B.128 [R6+0x7c00], desc[UR36][R2.64+0x180], !P0 ;  /* 0x07c0018002067fae */ /* 0x0001e4000c101d64 */
[----:B0-----:R-:W-:-:S07]  /*11ba0*/  IMAD.MOV.U32 R3, RZ, RZ, R14 ;  /* 0x000000ffff037224 */ /* 0x001fce00078e000e */
[----:B------:R-:W-:Y:S05]  /*11bb0*/  WARPSYNC.COLLECTIVE R15, `(.L_x_144) ;  /* 0x000000000f087348 */ /* 0x000fea0003c00000 */
[----:B------:R0:W1:Y:S02]  /*11bc0*/  SHFL.IDX P6, R14, R13, R12, R11 ;  /* 0x0000000c0d0e7389 */ /* 0x00006400000c000b */
[----:B01----:R-:W-:Y:S01]  /*11bd0*/  ENDCOLLECTIVE ;  /* 0x000000000000791b */ /* 0x003fe20003800000 */
.L_x_144:
[----:B------:R-:W-:Y:S02]  /*11be0*/  IMAD.MOV.U32 R13, RZ, RZ, R18 ;  /* 0x000000ffff0d7224 */ /* 0x000fe400078e0012 */
[----:B------:R-:W-:Y:S01]  /*11bf0*/  IMAD.MOV.U32 R12, RZ, RZ, 0x2 ;  /* 0x00000002ff0c7424 */ /* 0x000fe200078e00ff */
[----:B------:R-:W-:-:S13]  /*11c00*/  IADD3 R2, P0, R14, R0, RZ ;  /* 0x000000000e027210 */ /* 0x000fda0007f1e0ff */
[----:B------:R-:W-:Y:S05]  /*11c10*/  WARPSYNC.COLLECTIVE R15, `(.L_x_145) ;  /* 0x000000000f087348 */ /* 0x000fea0003c00000 */
[----:B------:R0:W1:Y:S02]  /*11c20*/  SHFL.IDX P6, R14, R13, R12, R11 ;  /* 0x0000000c0d0e7389 */ /* 0x00006400000c000b */
[----:B01----:R-:W-:Y:S01]  /*11c30*/  ENDCOLLECTIVE ;  /* 0x000000000000791b */ /* 0x003fe20003800000 */
.L_x_145:
[----:B------:R-:W-:Y:S01]  /*11c40*/  IMAD.X R3, RZ, RZ, R3, P0 ;  /* 0x000000ffff037224 */ /* 0x000fe200000e0603 */
[----:B------:R-:W-:Y:S01]  /*11c50*/  ISETP.LT.OR P0, PT, R9, 0x11, P4 ;  /* 0x000000110900780c */ /* 0x000fe20002701670 */
[----:B------:R-:W-:-:S12]  /*11c60*/  IMAD.MOV.U32 R13, RZ, RZ, R17 ;  /* 0x000000ffff0d7224 */ /* 0x000fd800078e0011 */
        /* <DEDUP_REMOVED lines=10> */
[----:B0-----:R-:W-:-:S07]  /*11d10*/  MOV R3, R14 ;  /* 0x0000000e00037202 */ /* 0x001fce0000000f00 */
[----:B------:R-:W-:Y:S05]  /*11d20*/  WARPSYNC.COLLECTIVE R15, `(.L_x_146) ;  /* 0x000000000f087348 */ /* 0x000fea0003c00000 */
[----:B------:R0:W1:Y:S02]  /*11d30*/  SHFL.IDX P6, R14, R13, R12, R11 ;  /* 0x0000000c0d0e7389 */ /* 0x00006400000c000b */
[----:B01----:R-:W-:Y:S01]  /*11d40*/  ENDCOLLECTIVE ;  /* 0x000000000000791b */ /* 0x003fe20003800000 */
.L_x_146:
[----:B------:R-:W-:Y:S01]  /*11d50*/  IMAD.MOV.U32 R13, RZ, RZ, R18 ;  /* 0x000000ffff0d7224 */ /* 0x000fe200078e0012 */
[----:B------:R-:W-:Y:S02]  /*11d60*/  MOV R12, 0x3 ;  /* 0x00000003000c7802 */ /* 0x000fe40000000f00 */
[----:B------:R-:W-:-:S13]  /*11d70*/  IADD3 R2, P0, R14, R0, RZ ;  /* 0x000000000e027210 */ /* 0x000fda0007f1e0ff */
[----:B------:R-:W-:Y:S05]  /*11d80*/  WARPSYNC.COLLECTIVE R15, `(.L_x_147) ;  /* 0x000000000f087348 */ /* 0x000fea0003c00000 */
[----:B------:R0:W1:Y:S02]  /*11d90*/  SHFL.IDX P6, R14, R13, R12, R11 ;  /* 0x0000000c0d0e7389 */ /* 0x00006400000c000b */
[----:B01----:R-:W-:Y:S01]  /*11da0*/  ENDCOLLECTIVE ;  /* 0x000000000000791b */ /* 0x003fe20003800000 */
.L_x_147:
        /* <DEDUP_REMOVED lines=17> */
.L_x_148:
[----:B------:R-:W-:Y:S01]  /*11ec0*/  MOV R13, R18 ;  /* 0x00000012000d7202 */ /* 0x000fe20000000f00 */
[----:B------:R-:W-:Y:S01]  /*11ed0*/  IMAD.MOV.U32 R12, RZ, RZ, 0x4 ;  /* 0x00000004ff0c7424 */ /* 0x000fe200078e00ff */
[----:B------:R-:W-:-:S13]  /*11ee0*/  IADD3 R2, P0, R14, R0, RZ ;  /* 0x000000000e027210 */ /* 0x000fda0007f1e0ff */
[----:B------:R-:W-:Y:S05]  /*11ef0*/  WARPSYNC.COLLECTIVE R15, `(.L_x_149) ;  /* 0x000000000f087348 */ /* 0x000fea0003c00000 */
[----:B------:R0:W1:Y:S02]  /*11f00*/  SHFL.IDX P6, R14, R13, R12, R11 ;  /* 0x0000000c0d0e7389 */ /* 0x00006400000c000b */
[----:B01----:R-:W-:Y:S01]  /*11f10*/  ENDCOLLECTIVE ;  /* 0x000000000000791b */ /* 0x003fe20003800000 */
.L_x_149:
[----:B------:R-:W-:Y:S01]  /*11f20*/  IMAD.X R3, RZ, RZ, R3, P0 ;  /* 0x000000ffff037224 */ /* 0x000fe200000e0603 */
[----:B------:R-:W-:Y:S01]  /*11f30*/  ISETP.LT.OR P0, PT, R9, 0x31, P4 ;  /* 0x000000310900780c */ /* 0x000fe20002701670 */
[----:B------:R-:W-:-:S12]  /*11f40*/  IMAD.MOV.U32 R13, RZ, RZ, R17 ;  /* 0x000000ffff0d7224 */ /* 0x000fd800078e0011 */
[----:B------:R-:W-:Y:S01]  /*11f50*/  @!PT LDS RZ, [RZ] ;  /* 0x00000000fffff984 */ /* 0x000fe20000000800 */
[----:B------:R-:W-:Y:S01]  /*11f60*/  @!PT LDS RZ, [RZ] ;  /* 0x00000000fffff984 */ /* 0x000fe20000000800 */
[----:B------:R-:W-:Y:S01]  /*11f70*/  @!PT LDS RZ, [RZ] ;  /* 0x00000000fffff984 */ /* 0x000fe20000000800 */
[----:B------:R0:W-:Y:S01]  /*11f80*/  LDGSTS.E.BYPASS.LTC128B.128 [R6+0x1c00], desc[UR36][R2.64], !P0 ;  /* 0x01c0000002067fae */ /* 0x0001e2000c101d64 */
[----:B------:R-:W-:Y:S01]  /*11f90*/  ISETP.LT.OR P0, PT, R9, 0x31, P3 ;  /* 0x000000310900780c */ /* 0x000fe20001f01670 */
[----:B------:R-:W-:-:S12]  /*11fa0*/  IMAD.MOV.U32 R18, RZ, RZ, R14 ;  /* 0x000000ffff127224 */ /* 0x000fd800078e000e */
[----:B0-----:R-:W-:Y:S05]  /*11fb0*/  WARPSYNC.COLLECTIVE R15, `(.L_x_150) ;  /* 0x000000000f087348 */ /* 0x001fea0003c00000 */
[----:B------:R1:W2:Y:S02]  /*11fc0*/  SHFL.IDX P6, R14, R13, R12, R11 ;  /* 0x0000000c0d0e7389 */ /* 0x0002a400000c000b */
[----:B012---:R-:W-:Y:S01]  /*11fd0*/  ENDCOLLECTIVE ;  /* 0x000000000000791b */ /* 0x007fe20003800000 */
.L_x_150:
        /* <DEDUP_REMOVED lines=8> */
[----:B------:R-:W-:Y:S05]  /*12060*/  BRA `(.L_x_151) ;  /* 0xffffffcc00e47947 */ /* 0x000fea000383ffff */
.L_x_73:
[----:B0-----:R0:W1:Y:S02]  /*12070*/  SYNCS.PHASECHK.TRANS64.TRYWAIT P0, [R4+URZ+0x38860], R3 ;  /* 0x03886003040075a7 */ /* 0x001064000800017f */
[----:B-1----:R-:W-:Y:S05]  /*12080*/  @!P0 NANOSLEEP.SYNCS 0x989680 ;  /* 0x009896800000895d */ /* 0x002fea0003900000 */
[----:B------:R-:W1:Y:S02]  /*12090*/  @!P0 SYNCS.PHASECHK.TRANS64 P0, [R4+URZ+0x38860], R3 ;  /* 0x03886003040085a7 */ /* 0x000e64000800007f */
[----:B-1----:R-:W-:Y:S05]  /*120a0*/  @!P0 BRA `(.L_x_73) ;  /* 0xfffffffc00f08947 */ /* 0x002fea000383ffff */
[----:B------:R-:W-:Y:S05]  /*120b0*/  BRA `(.L_x_152) ;  /* 0xffffffd000c47947 */ /* 0x000fea000383ffff */
.L_x_74:
[----:B------:R-:W-:Y:S01]  /*120c0*/  BSSY B0, `(.L_x_153) ;  /* 0x0000008000007945 */ /* 0x000fe20003800000 */
[----:B------:R-:W-:Y:S01]  /*120d0*/  MOV R13, R18 ;  /* 0x00000012000d7202 */ /* 0x000fe20000000f00 */
[----:B------:R-:W-:Y:S02]  /*120e0*/  IMAD.MOV.U32 R12, RZ, RZ, RZ ;  /* 0x000000ffff0c7224 */ /* 0x000fe400078e00ff */
[----:B------:R-:W-:Y:S02]  /*120f0*/  IMAD.MOV.U32 R11, RZ, RZ, 0x181f ;  /* 0x0000181fff0b7424 */ /* 0x000fe400078e00ff */
[----:B------:R-:W-:-:S07]  /*12100*/  IMAD.MOV.U32 R15, RZ, RZ, -0x1 ;  /* 0xffffffffff0f7424 */ /* 0x000fce00078e00ff */
[----:B0-----:R-:W-:Y:S05]  /*12110*/  WARPSYNC.COLLECTIVE R15, `(.L_x_154) ;  /* 0x000000000f087348 */ /* 0x001fea0003c00000 */
[----:B------:R1:W2:Y:S02]  /*12120*/  SHFL.IDX P6, R14, R13, R12, R11 ;  /* 0x0000000c0d0e7389 */ /* 0x0002a400000c000b */
[----:B012---:R-:W-:Y:S01]  /*12130*/  ENDCOLLECTIVE ;  /* 0x000000000000791b */ /* 0x007fe20003800000 */
.L_x_154:
[----:B------:R-:W-:Y:S05]  /*12140*/  BSYNC B0 ;  /* 0x0000000000007941 */ /* 0x000fea0003800000 */
.L_x_153:
[----:B------:R-:W-:Y:S01]  /*12150*/  IMAD.MOV.U32 R13, RZ, RZ, R17 ;  /* 0x000000ffff0d7224 */ /* 0x000fe200078e0011 */
[----:B------:R-:W-:Y:S01]  /*12160*/  MOV R15, 0xffffffff ;  /* 0xffffffff000f7802 */ /* 0x000fe20000000f00 */
[----:B------:R-:W-:Y:S01]  /*12170*/  IMAD.MOV.U32 R12, RZ, RZ, RZ ;  /* 0x000000ffff0c7224 */ /* 0x000fe200078e00ff */
[----:B------:R-:W-:Y:S01]  /*12180*/  MOV R0, R14 ;  /* 0x0000000e00007202 */ /* 0x000fe20000000f00 */
[----:B------:R-:W-:Y:S02]  /*12190*/  IMAD.MOV.U32 R11, RZ, RZ, 0x181f ;  /* 0x0000181fff0b7424 */ /* 0x000fe400078e00ff */
[----:B------:R-:W-:-:S07]  /*121a0*/  IMAD.SHL.U32 R6, R37, 0x2, RZ ;  /* 0x0000000225067824 */ /* 0x000fce00078e00ff */
[----:B------:R-:W-:Y:S05]  /*121b0*/  WARPSYNC.COLLECTIVE R15, `(.L_x_155) ;  /* 0x000000000f087348 */ /* 0x000fea0003c00000 */
[----:B------:R0:W1:Y:S02]  /*121c0*/  SHFL.IDX P6, R14, R13, R12, R11 ;  /* 0x0000000c0d0e7389 */ /* 0x00006400000c000b */
[----:B01----:R-:W-:Y:S01]  /*121d0*/  ENDCOLLECTIVE ;  /* 0x000000000000791b */ /* 0x003fe20003800000 */
.L_x_155:
[----:B------:R-:W-:Y:S01]  /*121e0*/  IMAD.MOV.U32 R13, RZ, RZ, R18 ;  /* 0x000000ffff0d7224 */ /* 0x000fe200078e0012 */
[----:B------:R-:W-:Y:S02]  /*121f0*/  MOV R12, 0x1 ;  /* 0x00000001000c7802 */ /* 0x000fe40000000f00 */
[----:B------:R-:W-:-:S13]  /*12200*/  IADD3 R2, P0, R14, R6, RZ ;  /* 0x000000060e027210 */ /* 0x000fda0007f1e0ff */
[----:B------:R-:W-:Y:S05]  /*12210*/  WARPSYNC.COLLECTIVE R15, `(.L_x_156) ;  /* 0x000000000f087348 */ /* 0x000fea0003c00000 */
[----:B------:R0:W1:Y:S02]  /*12220*/  SHFL.IDX P6, R14, R13, R12, R11 ;  /* 0x0000000c0d0e7389 */ /* 0x00006400000c000b */
[----:B01----:R-:W-:Y:S01]  /*12230*/  ENDCOLLECTIVE ;  /* 0x000000000000791b */ /* 0x003fe20003800000 */
.L_x_156:
[----:B------:R-:W-:Y:S01]  /*12240*/  IMAD.X R3, RZ, RZ, R0, P0 ;  /* 0x000000ffff037224 */ /* 0x000fe200000e0600 */
[----:B------:R-:W-:Y:S02]  /*12250*/  ISETP.LT.OR P0, PT, R5, 0x1, P4 ;  /* 0x000000010500780c */ /* 0x000fe40002701670 */
[----:B------:R-:W-:Y:S01]  /*12260*/  LEA R0, R7, UR39, 0x1 ;  /* 0x0000002707007c11 */ /* 0x000fe2000f8e08ff */
[----:B------:R-:W-:-:S10]  /*12270*/  IMAD.MOV.U32 R13, RZ, RZ, R17 ;  /* 0x000000ffff0d7224 */ /* 0x000fd400078e0011 */
        /* <DEDUP_REMOVED lines=9> */
.L_x_157:
[----:B------:R-:W-:Y:S01]  /*12310*/  @!PT LDS RZ, [RZ] ;  /* 0x00000000fffff984 */ /* 0x000fe20000000800 */
[----:B------:R-:W-:Y:S01]  /*12320*/  @!PT LDS RZ, [RZ] ;  /* 0x00000000fffff984 */ /* 0x000fe20000000800 */
[----:B------:R-:W-:Y:S01]  /*12330*/  @!PT LDS RZ, [RZ] ;  /* 0x00000000fffff984 */ /* 0x000fe20000000800 */
[----:B------:R-:W-:Y:S01]  /*12340*/  LDGSTS.E.BYPASS.LTC128B.128 [R0+0x2c00], desc[UR36][R2.64+0x80], !P0 ;  /* 0x02c0008002007fae */ /* 0x000fe2000c101d64 */
[----:B------:R-:W-:Y:S02]  /*12350*/  ISETP.LT.OR P0, PT, R5, 0x1, P2 ;  /* 0x000000010500780c */ /* 0x000fe40001701670 */
[----:B------:R-:W-:Y:S01]  /*12360*/  MOV R13, R18 ;  /* 0x00000012000d7202 */ /* 0x000fe20000000f00 */
[----:B------:R-:W-:-:S10]  /*12370*/  IMAD.MOV.U32 R12, RZ, RZ, 0x2 ;  /* 0x00000002ff0c7424 */ /* 0x000fd400078e00ff */
[----:B------:R-:W-:Y:S01]  /*12380*/  LDGSTS.E.BYPASS.LTC128B.128 [R0+0x5400], desc[UR36][R2.64+0x100], !P0 ;  /* 0x0540010002007fae */ /* 0x000fe2000c101d64 */
[----:B------:R-:W-:-:S13]  /*12390*/  ISETP.LT.OR P0, PT, R5, 0x1, P1 ;  /* 0x000000010500780c */ /* 0x000fda0000f01670 */
[----:B------:R0:W-:Y:S02]  /*123a0*/  LDGSTS.E.BYPASS.LTC128B.128 [R0+0x7c00], desc[UR36][R2.64+0x180], !P0 ;  /* 0x07c0018002007fae */ /* 0x0001e4000c101d64 */
[----:B0-----:R-:W-:-:S13]  /*123b0*/  IADD3 R2, P0, R14, R6, RZ ;  /* 0x000000060e027210 */ /* 0x001fda0007f1e0ff */
[----:B------:R-:W-:Y:S05]  /*123c0*/  WARPSYNC.COLLECTIVE R15, `(.L_x_158) ;  /* 0x000000000f087348 */ /* 0x000fea0003c00000 */
[----:B------:R0:W1:Y:S02]  /*123d0*/  SHFL.IDX P6, R14, R13, R12, R11 ;  /* 0x0000000c0d0e7389 */ /* 0x00006400000c000b */
[----:B01----:R-:W-:Y:S01]  /*123e0*/  ENDCOLLECTIVE ;  /* 0x000000000000791b */ /* 0x003fe20003800000 */
.L_x_158:
        /* <DEDUP_REMOVED lines=12> */
.L_x_159:
[----:B------:R-:W-:Y:S01]  /*124b0*/  @!PT LDS RZ, [RZ] ;  /* 0x00000000fffff984 */ /* 0x000fe20000000800 */
[----:B------:R-:W-:Y:S01]  /*124c0*/  @!PT LDS RZ, [RZ] ;  /* 0x00000000fffff984 */ /* 0x000fe20000000800 */
[----:B------:R-:W-:Y:S01]  /*124d0*/  @!PT LDS RZ, [RZ] ;  /* 0x00000000fffff984 */ /* 0x000fe20000000800 */
[----:B------:R-:W-:Y:S01]  /*124e0*/  LDGSTS.E.BYPASS.LTC128B.128 [R0+0x3400], desc[UR36][R2.64+0x80], !P0 ;  /* 0x0340008002007fae */ /* 0x000fe2000c101d64 */
[----:B------:R-:W-:Y:S01]  /*124f0*/  ISETP.LT.OR P0, PT, R5, 0x11, P2 ;  /* 0x000000110500780c */ /* 0x000fe20001701670 */
[----:B------:R-:W-:Y:S02]  /*12500*/  IMAD.MOV.U32 R13, RZ, RZ, R18 ;  /* 0x000000ffff0d7224 */ /* 0x000fe400078e0012 */
        /* <DEDUP_REMOVED lines=8> */
.L_x_160:
[----:B------:R-:W-:Y:S02]  /*12590*/  IADD3.X R3, RZ, R7, RZ, P0, !PT ;  /* 0x00000007ff037210 */ /* 0x000fe400007fe4ff */
[----:B------:R-:W-:Y:S02]  /*125a0*/  ISETP.LT.OR P0, PT, R5, 0x21, P4 ;  /* 0x000000210500780c */ /* 0x000fe40002701670 */
[----:B------:R-:W-:-:S11]  /*125b0*/  MOV R13, R17 ;  /* 0x00000011000d7202 */ /* 0x000fd60000000f00 */
        /* <DEDUP_REMOVED lines=9> */
.L_x_161:
        /* <DEDUP_REMOVED lines=14> */
.L_x_162:
[----:B------:R-:W-:Y:S01]  /*12730*/  IMAD.X R3, RZ, RZ, R7, P0 ;  /* 0x000000ffff037224 */ /* 0x000fe200000e0607 */
[----:B------:R-:W-:Y:S01]  /*12740*/  ISETP.LT.OR P0, PT, R5, 0x31, P4 ;  /* 0x000000310500780c */ /* 0x000fe20002701670 */
[----:B------:R-:W-:-:S12]  /*12750*/  IMAD.MOV.U32 R13, RZ, RZ, R17 ;  /* 0x000000ffff0d7224 */ /* 0x000fd800078e0011 */
[----:B------:R-:W-:Y:S01]  /*12760*/  @!PT LDS RZ, [RZ] ;  /* 0x00000000fffff984 */ /* 0x000fe20000000800 */
[----:B------:R-:W-:Y:S01]  /*12770*/  @!PT LDS RZ, [RZ] ;  /* 0x00000000fffff984 */ /* 0x000fe20000000800 */
[----:B------:R-:W-:Y:S01]  /*12780*/  @!PT LDS RZ, [RZ] ;  /* 0x00000000fffff984 */ /* 0x000fe20000000800 */
[----:B------:R0:W-:Y:S01]  /*12790*/  LDGSTS.E.BYPASS.LTC128B.128 [R0+0x1c00], desc[UR36][R2.64], !P0 ;  /* 0x01c0000002007fae */ /* 0x0001e2000c101d64 */
[----:B------:R-:W-:Y:S02]  /*127a0*/  ISETP.LT.OR P0, PT, R5, 0x31, P3 ;  /* 0x000000310500780c */ /* 0x000fe40001f01670 */
[----:B------:R-:W-:-:S11]  /*127b0*/  MOV R18, R14 ;  /* 0x0000000e00127202 */ /* 0x000fd60000000f00 */
[----:B0-----:R-:W-:Y:S05]  /*127c0*/  WARPSYNC.COLLECTIVE R15, `(.L_x_163) ;  /* 0x000000000f087348 */ /* 0x001fea0003c00000 */
[----:B------:R1:W2:Y:S02]  /*127d0*/  SHFL.IDX P6, R14, R13, R12, R11 ;  /* 0x0000000c0d0e7389 */ /* 0x0002a400000c000b */
[----:B012---:R-:W-:Y:S01]  /*127e0*/  ENDCOLLECTIVE ;  /* 0x000000000000791b */ /* 0x007fe20003800000 */
.L_x_163:
        /* <DEDUP_REMOVED lines=9> */
.L_x_79:
[----:B0-----:R0:W1:Y:S02]  /*12880*/  SYNCS.PHASECHK.TRANS64.TRYWAIT P0, [R5+URZ+0x38820], R0 ;  /* 0x03882000050075a7 */ /* 0x001064000800017f */
[----:B-1----:R-:W-:Y:S05]  /*12890*/  @!P0 NANOSLEEP.SYNCS 0x989680 ;  /* 0x009896800000895d */ /* 0x002fea0003900000 */
[----:B------:R-:W1:Y:S02]  /*128a0*/  @!P0 SYNCS.PHASECHK.TRANS64 P0, [R5+URZ+0x38820], R0 ;  /* 0x03882000050085a7 */ /* 0x000e64000800007f */
[----:B-1----:R-:W-:Y:S05]  /*128b0*/  @!P0 BRA `(.L_x_79) ;  /* 0xfffffffc00f08947 */ /* 0x002fea000383ffff */
[----:B------:R-:W-:Y:S05]  /*128c0*/  BRA `(.L_x_165) ;  /* 0xffffffd0006c7947 */ /* 0x000fea000383ffff */
.L_x_80:
[----:B------:R-:W1:Y:S01]  /*128d0*/  S2R R2, SR_TID.X ;  /* 0x0000000000027919 */ /* 0x000e620000002100 */
[----:B------:R-:W-:Y:S01]  /*128e0*/  BSSY B0, `(.L_x_166) ;  /* 0x000000a000007945 */ /* 0x000fe20003800000 */
[----:B------:R-:W-:Y:S01]  /*128f0*/  IMAD.MOV.U32 R12, RZ, RZ, RZ ;  /* 0x000000ffff0c7224 */ /* 0x000fe200078e00ff */
[----:B------:R-:W-:Y:S01]  /*12900*/  MOV R11, 0x1f ;  /* 0x0000001f000b7802 */ /* 0x000fe20000000f00 */
[----:B------:R-:W-:Y:S01]  /*12910*/  IMAD.MOV.U32 R15, RZ, RZ, -0x1 ;  /* 0xffffffffff0f7424 */ /* 0x000fe200078e00ff */
[----:B-1----:R-:W-:-:S04]  /*12920*/  SHF.R.U32.HI R2, RZ, 0x5, R2 ;  /* 0x00000005ff027819 */ /* 0x002fc80000011602 */
[----:B------:R-:W-:-:S05]  /*12930*/  LOP3.LUT R2, R2, 0x3, RZ, 0xc0, !PT ;  /* 0x0000000302027812 */ /* 0x000fca00078ec0ff */
[----:B------:R-:W-:-:S07]  /*12940*/  IMAD.MOV.U32 R13, RZ, RZ, R2 ;  /* 0x000000ffff0d7224 */ /* 0x000fce00078e0002 */
[----:B0-----:R-:W-:Y:S05]  /*12950*/  WARPSYNC.COLLECTIVE R15, `(.L_x_167) ;  /* 0x000000000f087348 */ /* 0x001fea0003c00000 */
[----:B------:R1:W2:Y:S02]  /*12960*/  SHFL.IDX P6, R14, R13, R12, R11 ;  /* 0x0000000c0d0e7389 */ /* 0x0002a400000c000b */
[----:B012---:R-:W-:Y:S01]  /*12970*/  ENDCOLLECTIVE ;  /* 0x000000000000791b */ /* 0x007fe20003800000 */
.L_x_167:
[----:B------:R-:W-:Y:S05]  /*12980*/  BSYNC B0 ;  /* 0x0000000000007941 */ /* 0x000fea0003800000 */
.L_x_166:
[----:B------:R-:W-:Y:S05]  /*12990*/  BRA `(.L_x_168) ;  /* 0xffffffd000547947 */ /* 0x000fea000383ffff */
.L_x_83:
[----:B------:R-:W-:Y:S01]  /*129a0*/  BSSY B1, `(.L_x_169) ;  /* 0x0000006000017945 */ /* 0x000fe20003800000 */
[----:B------:R-:W-:-:S07]  /*129b0*/  IMAD.MOV.U32 R15, RZ, RZ, -0x1 ;  /* 0xffffffffff0f7424 */ /* 0x000fce00078e00ff */
[----:B0-----:R-:W-:Y:S05]  /*129c0*/  WARPSYNC.COLLECTIVE R15, `(.L_x_170) ;  /* 0x000000000f0c7348 */ /* 0x001fea0003c00000 */
[----:B------:R-:W-:Y:S02]  /*129d0*/  ELECT P6, UR62, PT ;  /* 0x00000000003e782f */ /* 0x000fe400038c0000 */
[----:B------:R-:W-:Y:S01]  /*129e0*/  MOV R14, UR62 ;  /* 0x0000003e000e7c02 */ /* 0x000fe20008000f00 */
[----:B0-----:R-:W-:Y:S10]  /*129f0*/  ENDCOLLECTIVE ;  /* 0x000000000000791b */ /* 0x001ff40003800000 */
.L_x_170:
[----:B------:R-:W-:Y:S05]  /*12a00*/  BSYNC B1 ;  /* 0x0000000000017941 */ /* 0x000fea0003800000 */
.L_x_169:
[----:B------:R-:W-:Y:S05]  /*12a10*/  BRA `(.L_x_171) ;  /* 0xffffffd0004c7947 */ /* 0x000fea000383ffff */
.L_x_85:
[----:B0-----:R0:W1:Y:S02]  /*12a20*/  SYNCS.PHASECHK.TRANS64.TRYWAIT P1, [R3+URZ+0x38840], R2 ;  /* 0x03884002030075a7 */ /* 0x001064000802017f */
[----:B-1----:R-:W-:Y:S05]  /*12a30*/  @!P1 NANOSLEEP.SYNCS 0x989680 ;  /* 0x009896800000995d */ /* 0x002fea0003900000 */
[----:B------:R-:W1:Y:S02]  /*12a40*/  @!P1 SYNCS.PHASECHK.TRANS64 P1, [R3+URZ+0x38840], R2 ;  /* 0x03884002030095a7 */ /* 0x000e64000802007f */
[----:B-1----:R-:W-:Y:S05]  /*12a50*/  @!P1 BRA `(.L_x_85) ;  /* 0xfffffffc00f09947 */ /* 0x002fea000383ffff */
[----:B------:R-:W-:Y:S05]  /*12a60*/  BRA `(.L_x_172) ;  /* 0xffffffd000747947 */ /* 0x000fea000383ffff */
.L_x_87:
[----:B-1----:R1:W2:Y:S02]  /*12a70*/  SYNCS.PHASECHK.TRANS64.TRYWAIT P1, [R5+URZ+0x38840], R0 ;  /* 0x03884000050075a7 */ /* 0x0022a4000802017f */
[----:B--2---:R-:W-:Y:S05]  /*12a80*/  @!P1 NANOSLEEP.SYNCS 0x989680 ;  /* 0x009896800000995d */ /* 0x004fea0003900000 */
[----:B------:R-:W2:Y:S02]  /*12a90*/  @!P1 SYNCS.PHASECHK.TRANS64 P1, [R5+URZ+0x38840], R0 ;  /* 0x03884000050095a7 */ /* 0x000ea4000802007f */
[----:B--2---:R-:W-:Y:S05]  /*12aa0*/  @!P1 BRA `(.L_x_87) ;  /* 0xfffffffc00f09947 */ /* 0x004fea000383ffff */
[----:B------:R-:W-:Y:S05]  /*12ab0*/  BRA `(.L_x_173) ;  /* 0xffffffd000807947 */ /* 0x000fea000383ffff */
.L_x_89:
[----:B--2---:R2:W3:Y:S02]  /*12ac0*/  SYNCS.PHASECHK.TRANS64.TRYWAIT P1, [R3+URZ+0x38860], R2 ;  /* 0x03886002030075a7 */ /* 0x0044e4000802017f */
[----:B---3--:R-:W-:Y:S05]  /*12ad0*/  @!P1 NANOSLEEP.SYNCS 0x989680 ;  /* 0x009896800000995d */ /* 0x008fea0003900000 */
[----:B------:R-:W3:Y:S02]  /*12ae0*/  @!P1 SYNCS.PHASECHK.TRANS64 P1, [R3+URZ+0x38860], R2 ;  /* 0x03886002030095a7 */ /* 0x000ee4000802007f */
[----:B---3--:R-:W-:Y:S05]  /*12af0*/  @!P1 BRA `(.L_x_89) ;  /* 0xfffffffc00f09947 */ /* 0x008fea000383ffff */
[----:B------:R-:W-:Y:S05]  /*12b00*/  BRA `(.L_x_174) ;  /* 0xffffffd0007c7947 */ /* 0x000fea000383ffff */
.L_x_175:
[----:B------:R-:W-:-:S00]  /*12b10*/  BRA `(.L_x_175) ;  /* 0xfffffffc00fc7947 */ /* 0x000fc0000383ffff */
[----:B------:R-:W-:-:S00]  /*12b20*/  NOP ;  /* 0x0000000000007918 */ /* 0x000fc00000000000 */
        /* <DEDUP_REMOVED lines=13> */
.L_x_3293:


//--------------------- .text._ZN7cutlass13device_kernelIN5flash11enable_sm90INS1_16FlashAttnFwdSm90INS1_25CollectiveMainloopFwdSm90ILi2EN4cute5tupleIJNS5_1CILi1EEES8_S8_EEENS6_IJNS7_ILi128EEENS7_ILi80EEENS7_ILi256EEEEEELi256ENS_6half_tEfNS_4arch4Sm90ELb0ELb0ELb0ELb1ELb1ELb0ELb0ELb1ELb1ELb1ELb0ELb0EEENS1_21CollectiveEpilogueFwdINS6_IJSA_SC_SB_EEES9_SE_SG_Li256ELb1ELb1ELb0ELb0EEENS1_36VarlenDynamicPersistentTileSchedulerILi128ELi80ELi256ELi128ELb0ELb1ELb1ELb0ELb1ELb1EEEEEEEEEvNT_6ParamsE --------------------------
	.section	.text._ZN7cutlass13device_kernelIN5flash11enable_sm90INS1_16FlashAttnFwdSm90INS1_25CollectiveMainloopFwdSm90ILi2EN4cute5tupleIJNS5_1CILi1EEES8_S8_EEENS6_IJNS7_ILi128EEENS7_ILi80EEENS7_ILi256EEEEEELi256ENS_6half_tEfNS_4arch4Sm90ELb0ELb0ELb0ELb1ELb1ELb0ELb0ELb1ELb1ELb1ELb0ELb0EEENS1_21CollectiveEpilogueFwdINS6_IJSA_SC_SB_EEES9_SE_SG_Li256ELb1ELb1ELb0ELb0EEENS1_36VarlenDynamicPersistentTileSchedulerILi128ELi80ELi256ELi128ELb0ELb1ELb1ELb0ELb1ELb1EEEEEEEEEvNT_6ParamsE,"ax",@progbits
	.align	128
.text._ZN7cutlass13device_kernelIN5flash11enable_sm90INS1_16FlashAttnFwdSm90INS1_25CollectiveMainloopFwdSm90ILi2EN4cute5tupleIJNS5_1CILi1EEES8_S8_EEENS6_IJNS7_ILi128EEENS7_ILi80EEENS7_ILi256EEEEEELi256ENS_6half_tEfNS_4arch4Sm90ELb0ELb0ELb0ELb1ELb1ELb0ELb0ELb1ELb1ELb1ELb0ELb0EEENS1_21CollectiveEpilogueFwdINS6_IJSA_SC_SB_EEES9_SE_SG_Li256ELb1ELb1ELb0ELb0EEENS1_36VarlenDynamicPersistentTileSchedulerILi128ELi80ELi256ELi128ELb0ELb1ELb1ELb0ELb1ELb1EEEEEEEEEvNT_6ParamsE:
        .type           _ZN7cutlass13device_kernelIN5flash11enable_sm90INS1_16FlashAttnFwdSm90INS1_25CollectiveMainloopFwdSm90ILi2EN4cute5tupleIJNS5_1CILi1EEES8_S8_EEENS6_IJNS7_ILi128EEENS7_ILi80EEENS7_ILi256EEEEEELi256ENS_6half_tEfNS_4arch4Sm90ELb0ELb0ELb0ELb1ELb1ELb0ELb0ELb1ELb1ELb1ELb0ELb0EEENS1_21CollectiveEpilogueFwdINS6_IJSA_SC_SB_EEES9_SE_SG_Li256ELb1ELb1ELb0ELb0EEENS1_36VarlenDynamicPersistentTileSchedulerILi128ELi80ELi256ELi128ELb0ELb1ELb1ELb0ELb1ELb1EEEEEEEEEvNT_6ParamsE,@function
        .size           _ZN7cutlass13device_kernelIN5flash11enable_sm90INS1_16FlashAttnFwdSm90INS1_25CollectiveMainloopFwdSm90ILi2EN4cute5tupleIJNS5_1CILi1EEES8_S8_EEENS6_IJNS7_ILi128EEENS7_ILi80EEENS7_ILi256EEEEEELi256ENS_6half_tEfNS_4arch4Sm90ELb0ELb0ELb0ELb1ELb1ELb0ELb0ELb1ELb1ELb1ELb0ELb0EEENS1_21CollectiveEpilogueFwdINS6_IJSA_SC_SB_EEES9_SE_SG_Li256ELb1ELb1ELb0ELb0EEENS1_36VarlenDynamicPersistentTileSchedulerILi128ELi80ELi256ELi128ELb0ELb1ELb1ELb0ELb1ELb1EEEEEEEEEvNT_6ParamsE,(.L_x_3294 - _ZN7cutlass13device_kernelIN5flash11enable_sm90INS1_16FlashAttnFwdSm90INS1_25CollectiveMainloopFwdSm90ILi2EN4cute5tupleIJNS5_1CILi1EEES8_S8_EEENS6_IJNS7_ILi128EEENS7_ILi80EEENS7_ILi256EEEEEELi256ENS_6half_tEfNS_4arch4Sm90ELb0ELb0ELb0ELb1ELb1ELb0ELb0ELb1ELb1ELb1ELb0ELb0EEENS1_21CollectiveEpilogueFwdINS6_IJSA_SC_SB_EEES9_SE_SG_Li256ELb1ELb1ELb0ELb0EEENS1_36VarlenDynamicPersistentTileSchedulerILi128ELi80ELi256ELi128ELb0ELb1ELb1ELb0ELb1ELb1EEEEEEEEEvNT_6ParamsE)
        .other          _ZN7cutlass13device_kernelIN5flash11enable_sm90INS1_16FlashAttnFwdSm90INS1_25CollectiveMainloopFwdSm90ILi2EN4cute5tupleIJNS5_1CILi1EEES8_S8_EEENS6_IJNS7_ILi128EEENS7_ILi80EEENS7_ILi256EEEEEELi256ENS_6half_tEfNS_4arch4Sm90ELb0ELb0ELb0ELb1ELb1ELb0ELb0ELb1ELb1ELb1ELb0ELb0EEENS1_21CollectiveEpilogueFwdINS6_IJSA_SC_SB_EEES9_SE_SG_Li256ELb1ELb1ELb0ELb0EEENS1_36VarlenDynamicPersistentTileSchedulerILi128ELi80ELi256ELi128ELb0ELb1ELb1ELb0ELb1ELb1EEEEEEEEEvNT_6ParamsE,@"STO_CUDA_ENTRY STV_DEFAULT"
_ZN7cutlass13device_kernelIN5flash11enable_sm90INS1_16FlashAttnFwdSm90INS1_25CollectiveMainloopFwdSm90ILi2EN4cute5tupleIJNS5_1CILi1EEES8_S8_EEENS6_IJNS7_ILi128EEENS7_ILi80EEENS7_ILi256EEEEEELi256ENS_6half_tEfNS_4arch4Sm90ELb0ELb0ELb0ELb1ELb1ELb0ELb0ELb1ELb1ELb1ELb0ELb0EEENS1_21CollectiveEpilogueFwdINS6_IJSA_SC_SB_EEES9_SE_SG_Li256ELb1ELb1ELb0ELb0EEENS1_36VarlenDynamicPersistentTileSchedulerILi128ELi80ELi256ELi128ELb0ELb1ELb1ELb0ELb1ELb1EEEEEEEEEvNT_6ParamsE:
        /* <DEDUP_REMOVED lines=45> */
.L_x_176:
        /* <DEDUP_REMOVED lines=22> */
.L_x_177:
        /* <DEDUP_REMOVED lines=18> */
.L_x_178:
        /* <DEDUP_REMOVED lines=22> */
.L_x_179:
        /* <DEDUP_REMOVED lines=23> */
.L_x_180:
        /* <DEDUP_REMOVED lines=10> */
.L_x_182:
[----:B------:R-:W-:-:S08]  /*08c0*/  NOP ;  /* 0x0000000000007918 */ /* 0x000fd00000000000 */
[----:B------:R-:W1:Y:S02]  /*08d0*/  USETMAXREG.TRY_ALLOC.CTAPOOL UP0, 0xe8 ;  /* 0x000000e8000079c8 */ /* 0x000e640008000600 */
[----:B-1----:R-:W-:-:S13]  /*08e0*/  PLOP3.LUT P0, PT, PT, PT, UP0, 0x80, 0x0 ;  /* 0x000000000000781c */ /* 0x002fda0003f0f008 */
[----:B------:R-:W-:Y:S05]  /*08f0*/  @!P0 BRA `(.L_x_182) ;  /* 0xfffffffc00f08947 */ /* 0x000fea000383ffff */
[----:B------:R-:W1:Y:S08]  /*0900*/  S2UR UR5, SR_CgaCtaId ;  /* 0x00000000000579c3 */ /* 0x000e700000008800 */
[----:B------:R-:W-:Y:S06]  /*0910*/  BAR.ARV 0x8, 0x180 ;  /* 0x0206000000007b1d */ /* 0x000fec0000002000 */
[----:B------:R-:W-:-:S02]  /*0920*/  UMOV UR4, 0x400 ;  /* 0x0000040000047882 */ /* 0x000fc40000000000 */
[----:B------:R-:W-:Y:S01]  /*0930*/  BAR.SYNC.DEFER_BLOCKING 0x5, 0x180 ;  /* 0x0146000000007b1d */ /* 0x000fe20000010000 */
[----:B-1----:R-:W-:-:S09]  /*0940*/  ULEA UR4, UR5, UR4, 0x18 ;  /* 0x0000000405047291 */ /* 0x002fd2000f8ec03f */
[----:B------:R-:W1:Y:S01]  /*0950*/  LDS.128 R12, [UR4+0x388d0] ;  /* 0x0388d004ff0c7984 */ /* 0x000e620008000c00 */
[----:B------:R-:W-:Y:S01]  /*0960*/  ULDC UR4, c[0x0][0xc3c] ;  /* 0x00030f0000047ab9 */ /* 0x000fe20000000800 */
[----:B------:R-:W-:Y:S06]  /*0970*/  BAR.ARV 0x4, 0x180 ;  /* 0x0106000000007b1d */ /* 0x000fec0000002000 */
[----:B-1----:R-:W-:-:S13]  /*0980*/  ISETP.GE.AND P0, PT, R15, UR4, PT ;  /* 0x000000040f007c0c */ /* 0x002fda000bf06270 */
[----:B------:R-:W-:Y:S05]  /*0990*/  @P0 EXIT ;  /* 0x000000000000094d */ /* 0x000fea0003800000 */
[----:B0-----:R-:W2:Y:S01]  /*09a0*/  LDL R2, [R1+0x24] ;  /* 0x0000240001027983 */ /* 0x001ea20000100800 */
[----:B------:R-:W-:Y:S01]  /*09b0*/  R2UR UR5, R13 ;  /* 0x000000000d0572ca */ /* 0x000fe200000e0000 */
[----:B------:R-:W-:Y:S01]  /*09c0*/  UMOV UR38, URZ ;  /* 0x0000003f00267c82 */ /* 0x000fe20008000000 */
[----:B------:R-:W-:Y:S01]  /*09d0*/  R2UR UR6, R14 ;  /* 0x000000000e0672ca */ /* 0x000fe200000e0000 */
[----:B------:R-:W0:Y:S01]  /*09e0*/  S2R R0, SR_TID.X ;  /* 0x0000000000007919 */ /* 0x000e220000002100 */
[----:B------:R-:W-:Y:S01]  /*09f0*/  R2UR UR7, R15 ;  /* 0x000000000f0772ca */ /* 0x000fe200000e0000 */
[----:B0-----:R-:W-:-:S05]  /*0a00*/  VIADD R11, R0, 0xffffff80 ;  /* 0xffffff80000b7836 */ /* 0x001fca0000000000 */
[----:B------:R-:W-:-:S04]  /*0a10*/  SHF.R.S32.HI R0, RZ, 0x1f, R11 ;  /* 0x0000001fff007819 */ /* 0x000fc8000001140b */
[CC--:B------:R-:W-:Y:S02]  /*0a20*/  LEA.HI R4, R0.reuse, R11.reuse, RZ, 0x5 ;  /* 0x0000000b00047211 */ /* 0x0c0fe400078f28ff */
[----:B------:R-:W-:-:S03]  /*0a30*/  LEA.HI R3, R0, R11, RZ, 0x4 ;  /* 0x0000000b00037211 */ /* 0x000fc600078f20ff */
[----:B------:R-:W-:Y:S01]  /*0a40*/  IMAD.SHL.U32 R5, R4, 0x20, RZ ;  /* 0x0000002004057824 */ /* 0x000fe200078e00ff */
[----:B------:R-:W-:Y:S02]  /*0a50*/  LOP3.LUT R4, R3, 0x3fffff0, RZ, 0xc0, !PT ;  /* 0x03fffff003047812 */ /* 0x000fe400078ec0ff */
[----:B------:R-:W-:Y:S02]  /*0a60*/  SHF.R.S32.HI R6, RZ, 0x4, R3 ;  /* 0x00000004ff067819 */ /* 0x000fe40000011403 */
[----:B------:R-:W-:Y:S01]  /*0a70*/  LOP3.LUT R5, R5, 0xfffffc00, RZ, 0xc0, !PT ;  /* 0xfffffc0005057812 */ /* 0x000fe200078ec0ff */
[----:B------:R-:W-:Y:S01]  /*0a80*/  IMAD.IADD R4, R11, 0x1, -R4 ;  /* 0x000000010b047824 */ /* 0x000fe200078e0a04 */
[----:B------:R-:W-:-:S03]  /*0a90*/  LEA.HI R3, R3, R6, RZ, 0x1 ;  /* 0x0000000603037211 */ /* 0x000fc600078f08ff */
[----:B------:R-:W-:Y:S01]  /*0aa0*/  IMAD R4, R4, 0x40, R5 ;  /* 0x0000004004047824 */ /* 0x000fe200078e0205 */
[----:B------:R-:W-:Y:S02]  /*0ab0*/  LEA.HI R5, R0, R11, RZ, 0x2 ;  /* 0x0000000b00057211 */ /* 0x000fe400078f10ff */
[----:B------:R-:W-:Y:S02]  /*0ac0*/  LOP3.LUT R3, R3, 0x1ffffffe, RZ, 0xc0, !PT ;  /* 0x1ffffffe03037812 */ /* 0x000fe400078ec0ff */
[----:B------:R-:W-:Y:S02]  /*0ad0*/  LOP3.LUT R5, R5, 0xfffffffc, RZ, 0xc0, !PT ;  /* 0xfffffffc05057812 */ /* 0x000fe400078ec0ff */
[----:B------:R-:W-:Y:S01]  /*0ae0*/  IADD3 R3, R6, -R3, RZ ;  /* 0x8000000306037210 */ /* 0x000fe20007ffe0ff */
[----:B------:R-:W-:Y:S02]  /*0af0*/  IMAD.MOV.U32 R6, RZ, RZ, -0x2 ;  /* 0xfffffffeff067424 */ /* 0x000fe400078e00ff */
[----:B------:R-:W-:-:S02]  /*0b00*/  IMAD.IADD R5, R11, 0x1, -R5 ;  /* 0x000000010b057824 */ /* 0x000fc400078e0a05 */
[----:B------:R-:W-:-:S03]  /*0b10*/  IMAD R225, R3, 0x8, R4 ;  /* 0x0000000803e17824 */ /* 0x000fc600078e0204 */
[----:B------:R-:W-:-:S04]  /*0b20*/  LEA.HI R3, R5, R5, RZ, 0x1 ;  /* 0x0000000505037211 */ /* 0x000fc800078f08ff */
[----:B------:R-:W-:-:S05]  /*0b30*/  LOP3.LUT R4, R3, 0x1ffffffe, RZ, 0xc0, !PT ;  /* 0x1ffffffe03047812 */ /* 0x000fca00078ec0ff */
[----:B------:R-:W-:Y:S01]  /*0b40*/  IMAD.IADD R5, R5, 0x1, -R4 ;  /* 0x0000000105057824 */ /* 0x000fe200078e0a04 */
[----:B--2---:R-:W-:Y:S02]  /*0b50*/  R2UR UR4, R2 ;  /* 0x00000000020472ca */ /* 0x004fe400000e0000 */
[CC--:B------:R-:W-:Y:S02]  /*0b60*/  LEA.HI R2, R0.reuse, R11.reuse, RZ, 0x7 ;  /* 0x0000000b00027211 */ /* 0x0c0fe400078f38ff */
[----:B------:R-:W-:Y:S02]  /*0b70*/  LEA.HI R0, R0, R11, RZ, 0x3 ;  /* 0x0000000b00007211 */ /* 0x000fe400078f18ff */
[----:B------:R-:W-:Y:S02]  /*0b80*/  LOP3.LUT R220, R2, 0xffffff80, RZ, 0xc0, !PT ;  /* 0xffffff8002dc7812 */ /* 0x000fe400078ec0ff */
[----:B------:R-:W-:Y:S02]  /*0b90*/  SHF.R.S32.HI R221, RZ, 0x7, R2 ;  /* 0x00000007ffdd7819 */ /* 0x000fe40000011402 */
[----:B------:R-:W-:Y:S01]  /*0ba0*/  LOP3.LUT R213, R0, 0xfffffff8, RZ, 0xc0, !PT ;  /* 0xfffffff800d57812 */ /* 0x000fe200078ec0ff */
[C---:B------:R-:W-:Y:S01]  /*0bb0*/  IMAD.IADD R220, R11.reuse, 0x1, -R220 ;  /* 0x000000010bdc7824 */ /* 0x040fe200078e0adc */
[----:B------:R-:W-:Y:S01]  /*0bc0*/  LEA.HI R2, R2, R221, RZ, 0x1 ;  /* 0x000000dd02027211 */ /* 0x000fe200078f08ff */
[----:B------:R-:W-:Y:S01]  /*0bd0*/  ULOP3.LUT UR8, UR4, 0x1, URZ, 0xfc, !UPT ;  /* 0x0000000104087892 */ /* 0x000fe2000f8efc3f */
[----:B------:R-:W-:-:S02]  /*0be0*/  IADD3 R213, R11, -R213, RZ ;  /* 0x800000d50bd57210 */ /* 0x000fc40007ffe0ff */
[----:B------:R-:W-:Y:S01]  /*0bf0*/  SHF.R.S32.HI R7, RZ, 0x1f, R220 ;  /* 0x0000001fff077819 */ /* 0x000fe200000114dc */
[----:B------:R-:W-:Y:S01]  /*0c00*/  UMOV UR4, URZ ;  /* 0x0000003f00047c82 */ /* 0x000fe20008000000 */
[----:B------:R-:W-:Y:S01]  /*0c10*/  LOP3.LUT R2, R2, 0x3fffffe, RZ, 0xc0, !PT ;  /* 0x03fffffe02027812 */ /* 0x000fe200078ec0ff */
[----:B------:R-:W-:Y:S01]  /*0c20*/  IMAD.SHL.U32 R17, R213, 0x8, RZ ;  /* 0x00000008d5117824 */ /* 0x000fe200078e00ff */
[CC--:B------:R-:W-:Y:S01]  /*0c30*/  LEA.HI R8, R7.reuse, R220.reuse, RZ, 0x2 ;  /* 0x000000dc07087211 */ /* 0x0c0fe200078f10ff */
[----:B------:R-:W-:Y:S01]  /*0c40*/  IMAD.U32 R226, RZ, RZ, UR8 ;  /* 0x00000008ffe27e24 */ /* 0x000fe2000f8e00ff */
[----:B------:R-:W-:Y:S01]  /*0c50*/  LEA.HI R7, R7, R220, RZ, 0x5 ;  /* 0x000000dc07077211 */ /* 0x000fe200078f28ff */
[----:B------:R-:W-:Y:S01]  /*0c60*/  IMAD.IADD R2, R221, 0x1, -R2 ;  /* 0x00000001dd027824 */ /* 0x000fe200078e0a02 */
[--C-:B------:R-:W-:Y:S01]  /*0c70*/  SHF.R.S32.HI R9, RZ, 0x2, R8.reuse ;  /* 0x00000002ff097819 */ /* 0x100fe20000011408 */
[C---:B------:R-:W-:Y:S01]  /*0c80*/  VIADD R23, R17.reuse, 0x40 ;  /* 0x0000004011177836 */ /* 0x040fe20000000000 */
[----:B------:R-:W-:Y:S01]  /*0c90*/  SHF.R.S32.HI R10, RZ, 0x1f, R8 ;  /* 0x0000001fff0a7819 */ /* 0x000fe20000011408 */
[C---:B------:R-:W-:Y:S01]  /*0ca0*/  VIADD R22, R17.reuse, 0x80 ;  /* 0x0000008011167836 */ /* 0x040fe20000000000 */
[----:B------:R-:W-:Y:S01]  /*0cb0*/  SHF.R.S32.HI R7, RZ, 0x5, R7 ;  /* 0x00000005ff077819 */ /* 0x000fe20000011407 */
[----:B------:R-:W-:Y:S01]  /*0cc0*/  IMAD.U32 R219, RZ, RZ, UR4 ;  /* 0x00000004ffdb7e24 */ /* 0x000fe2000f8e00ff */
[----:B------:R-:W-:Y:S01]  /*0cd0*/  LEA.HI R10, R10, R9, RZ, 0x3 ;  /* 0x000000090a0a7211 */ /* 0x000fe200078f18ff */
[----:B------:R-:W-:Y:S01]  /*0ce0*/  IMAD.U32 R16, RZ, RZ, UR4 ;  /* 0x00000004ff107e24 */ /* 0x000fe2000f8e00ff */
[----:B------:R-:W-:-:S02]  /*0cf0*/  IADD3 R212, R17, 0xc0, RZ ;  /* 0x000000c011d47810 */ /* 0x000fc40007ffe0ff */
[----:B------:R-:W-:Y:S02]  /*0d00*/  LOP3.LUT R10, R10, 0xfffffff8, RZ, 0xc0, !PT ;  /* 0xfffffff80a0a7812 */ /* 0x000fe400078ec0ff */
[----:B------:R-:W-:Y:S02]  /*0d10*/  SHF.R.S32.HI R217, RZ, 0x3, R0 ;  /* 0x00000003ffd97819 */ /* 0x000fe40000011400 */
[----:B------:R-:W-:Y:S01]  /*0d20*/  SHF.R.S32.HI R3, RZ, 0x1f, R17 ;  /* 0x0000001fff037819 */ /* 0x000fe20000011411 */
[----:B------:R-:W-:Y:S01]  /*0d30*/  IMAD.IADD R10, R9, 0x1, -R10 ;  /* 0x00000001090a7824 */ /* 0x000fe200078e0a0a */
[----:B------:R-:W-:Y:S02]  /*0d40*/  LOP3.LUT R9, R8, 0x7ffffffc, RZ, 0xc0, !PT ;  /* 0x7ffffffc08097812 */ /* 0x000fe400078ec0ff */
[----:B------:R-:W-:Y:S01]  /*0d50*/  SHF.R.S32.HI R0, RZ, 0x1f, R22 ;  /* 0x0000001fff007819 */ /* 0x000fe20000011416 */
[----:B------:R-:W-:Y:S01]  /*0d60*/  IMAD R7, R7, 0x10, R10 ;  /* 0x0000001007077824 */ /* 0x000fe200078e020a */
[----:B------:R-:W-:Y:S01]  /*0d70*/  SHF.R.S32.HI R227, RZ, 0x1f, R212 ;  /* 0x0000001fffe37819 */ /* 0x000fe200000114d4 */
[----:B------:R-:W-:-:S02]  /*0d80*/  IMAD.IADD R9, R220, 0x1, -R9 ;  /* 0x00000001dc097824 */ /* 0x000fc400078e0a09 */
[----:B------:R-:W-:Y:S01]  /*0d90*/  IMAD R222, R2, 0x40, R7 ;  /* 0x0000004002de7824 */ /* 0x000fe200078e0207 */
[----:B------:R-:W-:Y:S01]  /*0da0*/  SHF.R.S32.HI R2, RZ, 0x1f, R23 ;  /* 0x0000001fff027819 */ /* 0x000fe20000011417 */
[----:B------:R-:W-:Y:S02]  /*0db0*/  IMAD R223, R9, R6, 0x50 ;  /* 0x0000005009df7424 */ /* 0x000fe400078e0206 */
[----:B------:R-:W-:-:S07]  /*0dc0*/  IMAD R224, R5, 0x8, R222 ;  /* 0x0000000805e07824 */ /* 0x000fce00078e02de */
.L_x_228:
[----:B------:R-:W-:Y:S01]  /*0dd0*/  ULDC.64 UR8, c[0x0][0xc88] ;  /* 0x0003220000087ab9 */ /* 0x000fe20000000a00 */
[----:B------:R-:W-:Y:S01]  /*0de0*/  ULDC.64 UR10, c[0x0][0xa20] ;  /* 0x00028800000a7ab9 */ /* 0x000fe20000000a00 */
[----:B------:R-:W-:-:S06]  /*0df0*/  UIMAD.WIDE UR8, UR7, 0x4, UR8 ;  /* 0x00000004070878a5 */ /* 0x000fcc000f8e0208 */
[----:B01----:R-:W-:Y:S02]  /*0e00*/  IMAD.U32 R2, RZ, RZ, UR8 ;  /* 0x00000008ff027e24 */ /* 0x003fe4000f8e00ff */
[----:B------:R-:W-:Y:S01]  /*0e10*/  IMAD.U32 R3, RZ, RZ, UR9 ;  /* 0x00000009ff037e24 */ /* 0x000fe2000f8e00ff */
[----:B------:R-:W-:-:S04]  /*0e20*/  ULDC.64 UR8, c[0x0][0xa28] ;  /* 0x00028a0000087ab9 */ /* 0x000fc80000000a00 */
[----:B--2---:R-:W2:Y:S01]  /*0e30*/  LDG.E R2, desc[UR36][R2.64] ;  /* 0x0000002402027981 */ /* 0x004ea2000c1e1900 */
[----:B------:R-:W-:Y:S02]  /*0e40*/  UISETP.NE.U32.AND UP0, UPT, UR8, URZ, UPT ;  /* 0x0000003f0800728c */ /* 0x000fe4000bf05070 */
[----:B------:R-:W-:Y:S02]  /*0e50*/  UISETP.NE.U32.AND UP1, UPT, UR10, URZ, UPT ;  /* 0x0000003f0a00728c */ /* 0x000fe4000bf25070 */
[----:B------:R-:W-:Y:S02]  /*0e60*/  UISETP.NE.AND.EX UP0, UPT, UR9, URZ, UPT, UP0 ;  /* 0x0000003f0900728c */ /* 0x000fe4000bf05300 */
[----:B------:R-:W-:-:S04]  /*0e70*/  UISETP.NE.AND.EX UP1, UPT, UR11, URZ, UPT, UP1 ;  /* 0x0000003f0b00728c */ /* 0x000fc8000bf25310 */
[----:B------:R-:W-:Y:S02]  /*0e80*/  PLOP3.LUT P0, PT, PT, PT, UP0, 0x80, 0x0 ;  /* 0x000000000000781c */ /* 0x000fe40003f0f008 */
[----:B------:R-:W-:Y:S02]  /*0e90*/  PLOP3.LUT P1, PT, PT, PT, UP1, 0x80, 0x0 ;  /* 0x000000000000781c */ /* 0x000fe40003f2f018 */
[----:B--2---:R-:W-:-:S13]  /*0ea0*/  R2UR UR4, R2 ;  /* 0x00000000020472ca */ /* 0x004fda00000e0000 */
[----:B------:R-:W-:Y:S02]  /*0eb0*/  USHF.R.S32.HI UR12, URZ, 0x1f, UR4 ;  /* 0x0000001f3f0c7899 */ /* 0x000fe40008011404 */
[----:B------:R-:W-:Y:S01]  /*0ec0*/  IMAD.U32 R215, RZ, RZ, UR4 ;  /* 0x00000004ffd77e24 */ /* 0x000fe2000f8e00ff */
[----:B------:R-:W-:Y:S02]  /*0ed0*/  @UP0 ULEA UR8, UP2, UR4, UR8, 0x2 ;  /* 0x0000000804080291 */ /* 0x000fe4000f84103f */
[----:B------:R-:W-:Y:S02]  /*0ee0*/  @UP1 ULEA UR10, UP3, UR4, UR10, 0x2 ;  /* 0x0000000a040a1291 */ /* 0x000fe4000f86103f */
[----:B------:R-:W-:Y:S01]  /*0ef0*/  @UP0 ULEA.HI.X UR9, UR4, UR9, UR12, 0x2, UP2 ;  /* 0x0000000904090291 */ /* 0x000fe200090f140c */
[----:B------:R-:W-:Y:S01]  /*0f00*/  IMAD.U32 R216, RZ, RZ, UR5 ;  /* 0x00000005ffd87e24 */ /* 0x000fe2000f8e00ff */
[----:B------:R-:W-:Y:S01]  /*0f10*/  @UP1 ULEA.HI.X UR11, UR4, UR11, UR12, 0x2, UP3 ;  /* 0x0000000b040b1291 */ /* 0x000fe200098f140c */
[----:B------:R-:W-:Y:S01]  /*0f20*/  IMAD.U32 R2, RZ, RZ, UR8 ;  /* 0x00000008ff027e24 */ /* 0x000fe2000f8e00ff */
[----:B------:R-:W-:Y:S01]  /*0f30*/  ULDC UR5, c[0x0][0x2f0] ;  /* 0x0000bc0000057ab9 */ /* 0x000fe20000000800 */
[----:B----4-:R-:W-:Y:S01]  /*0f40*/  IMAD.U32 R4, RZ, RZ, UR10 ;  /* 0x0000000aff047e24 */ /* 0x010fe2000f8e00ff */
[----:B------:R-:W-:Y:S01]  /*0f50*/  MOV R3, UR9 ;  /* 0x0000000900037c02 */ /* 0x000fe20008000f00 */
[----:B------:R-:W-:Y:S01]  /*0f60*/  ULDC.64 UR8, c[0x0][0x418] ;  /* 0x0001060000087ab9 */ /* 0x000fe20000000a00 */
[----:B------:R-:W-:Y:S01]  /*0f70*/  IMAD.U32 R5, RZ, RZ, UR11 ;  /* 0x0000000bff057e24 */ /* 0x000fe2000f8e00ff */
[----:B------:R-:W-:Y:S01]  /*0f80*/  ULDC UR4, c[0x0][0x424] ;  /* 0x0001090000047ab9 */ /* 0x000fe20000000800 */
[----:B------:R-:W-:Y:S01]  /*0f90*/  UMOV UR39, URZ ;  /* 0x0000003f00277c82 */ /* 0x000fe20008000000 */
[----:B------:R-:W2:Y:S01]  /*0fa0*/  @P0 LDG.E R2, desc[UR36][R2.64] ;  /* 0x0000002402020981 */ /* 0x000ea2000c1e1900 */
[----:B------:R-:W-:-:S03]  /*0fb0*/  IMAD.U32 R218, RZ, RZ, UR12 ;  /* 0x0000000cffda7e24 */ /* 0x000fc6000f8e00ff */
[----:B---3--:R-:W3:Y:S01]  /*0fc0*/  @P1 LDG.E R4, desc[UR36][R4.64] ;  /* 0x0000002404041981 */ /* 0x008ee2000c1e1900 */
[----:B------:R-:W-:-:S04]  /*0fd0*/  UISETP.NE.U32.AND UP0, UPT, UR8, URZ, UPT ;  /* 0x0000003f0800728c */ /* 0x000fc8000bf05070 */
[----:B------:R-:W-:-:S04]  /*0fe0*/  UISETP.NE.AND.EX UP0, UPT, UR9, URZ, UPT, UP0 ;  /* 0x0000003f0900728c */ /* 0x000fc8000bf05300 */
[----:B------:R-:W-:-:S04]  /*0ff0*/  USEL UR4, UR4, 0x1, UP0 ;  /* 0x0000000104047887 */ /* 0x000fc80008000000 */
[----:B------:R-:W-:Y:S01]  /*1000*/  UIMAD UR4, UR4, UR5, URZ ;  /* 0x00000005040472a4 */ /* 0x000fe2000f8e023f */
[----:B------:R-:W-:Y:S01]  /*1010*/  IMAD.MOV.U32 R0, RZ, RZ, RZ ;  /* 0x000000ffff007224 */ /* 0x000fe200078e00ff */
        /* <DEDUP_REMOVED lines=28> */
[----:B------:R-:W-:Y:S01]  /*11e0*/  IMAD.MOV.U32 R166, RZ, RZ, RZ ;  /* 0x000000ffffa67224 */ /* 0x000fe200078e00ff */
        /* <DEDUP_REMOVED lines=26> */
[----:B------:R-:W-:Y:S02]  /*1390*/  IMAD.MOV.U32 R41, RZ, RZ, RZ ;  /* 0x000000ffff297224 */ /* 0x000fe400078e00ff */
[----:B------:R-:W-:Y:S01]  /*13a0*/  IMAD.U32 R214, RZ, RZ, UR6 ;  /* 0x00000006ffd67e24 */ /* 0x000fe2000f8e00ff */
[----:B--2---:R-:W-:Y:S02]  /*13b0*/  @P0 R2UR UR39, R2 ;  /* 0x00000000022702ca */ /* 0x004fe400000e0000 */
[----:B------:R-:W-:Y:S02]  /*13c0*/  CS2R R2, SRZ ;  /* 0x0000000000027805 */ /* 0x000fe4000001ff00 */
[----:B---3--:R-:W-:Y:S02]  /*13d0*/  @P1 R2UR UR4, R4 ;  /* 0x00000000040412ca */ /* 0x008fe400000e0000 */
[----:B------:R-:W-:Y:S01]  /*13e0*/  PLOP3.LUT P0, PT, PT, PT, PT, 0x80, 0x0 ;  /* 0x000000000000781c */ /* 0x000fe20003f0f070 */
[----:B------:R-:W-:-:S12]  /*13f0*/  @P1 BRA `(.L_x_183) ;  /* 0x0000000000381947 */ /* 0x000fd80003800000 */
[----:B------:R-:W-:Y:S02]  /*1400*/  ULDC.64 UR6, c[0x0][0xa08] ;  /* 0x0002820000067ab9 */ /* 0x000fe40000000a00 */
[----:B------:R-:W-:-:S04]  /*1410*/  ISETP.NE.U32.AND P1, PT, RZ, UR6, PT ;  /* 0x00000006ff007c0c */ /* 0x000fc8000bf25070 */
[----:B------:R-:W-:-:S13]  /*1420*/  ISETP.NE.AND.EX P1, PT, RZ, UR7, PT, P1 ;  /* 0x00000007ff007c0c */ /* 0x000fda000bf25310 */
[----:B------:R-:W-:Y:S05]  /*1430*/  @!P1 BRA `(.L_x_183) ;  /* 0x0000000000289947 */ /* 0x000fea0003800000 */
[----:B------:R-:W-:Y:S01]  /*1440*/  R2UR UR6, R215 ;  /* 0x00000000d70672ca */ /* 0x000fe200000e0000 */
[----:B------:R-:W-:-:S12]  /*1450*/  ULDC.64 UR4, c[0x0][0xa08] ;  /* 0x0002820000047ab9 */ /* 0x000fd80000000a00 */
[----:B------:R-:W-:-:S06]  /*1460*/  UIMAD.WIDE UR4, UR6, 0x4, UR4 ;  /* 0x00000004060478a5 */ /* 0x000fcc000f8e0204 */
[----:B------:R-:W-:Y:S01]  /*1470*/  MOV R4, UR4 ;  /* 0x0000000400047c02 */ /* 0x000fe20008000f00 */
[----:B------:R-:W-:-:S05]  /*1480*/  IMAD.U32 R5, RZ, RZ, UR5 ;  /* 0x00000005ff057e24 */ /* 0x000fca000f8e00ff */
[----:B------:R-:W2:Y:S04]  /*1490*/  LDG.E R7, desc[UR36][R4.64] ;  /* 0x0000002404077981 */ /* 0x000ea8000c1e1900 */
[----:B------:R-:W3:Y:S01]  /*14a0*/  LDG.E R6, desc[UR36][R4.64+0x4] ;  /* 0x0000042404067981 */ /* 0x000ee2000c1e1900 */
[----:B--2---:R-:W-:Y:S02]  /*14b0*/  R2UR UR4, R7 ;  /* 0x00000000070472ca */ /* 0x004fe400000e0000 */
[----:B---3--:R-:W-:-:S13]  /*14c0*/  R2UR UR5, R6 ;  /* 0x00000000060572ca */ /* 0x008fda00000e0000 */
[----:B------:R-:W-:-:S12]  /*14d0*/  UIADD3 UR4, -UR4, UR5, URZ ;  /* 0x0000000504047290 */ /* 0x000fd8000fffe13f */
.L_x_183:
[----:B------:R-:W-:Y:S01]  /*14e0*/  UIADD3 UR39, -UR39, UR4, URZ ;  /* 0x0000000427277290 */ /* 0x000fe2000fffe13f */
[----:B------:R-:W-:Y:S01]  /*14f0*/  IMAD.MOV.U32 R40, RZ, RZ, RZ ;  /* 0x000000ffff287224 */ /* 0x000fe200078e00ff */
[----:B------:R-:W-:Y:S02]  /*1500*/  CS2R R162, SRZ ;  /* 0x0000000000a27805 */ /* 0x000fe4000001ff00 */
[----:B------:R-:W-:Y:S01]  /*1510*/  CS2R R34, SRZ ;  /* 0x0000000000227805 */ /* 0x000fe2000001ff00 */
[----:B------:R-:W-:Y:S01]  /*1520*/  UISETP.GE.AND UP0, UPT, UR39, 0x1, UPT ;  /* 0x000000012700788c */ /* 0x000fe2000bf06270 */
[----:B------:R-:W-:Y:S01]  /*1530*/  CS2R R36, SRZ ;  /* 0x0000000000247805 */ /* 0x000fe2000001ff00 */
[----:B------:R-:W-:Y:S01]  /*1540*/  UIADD3 UR4, UR39, 0x4f, URZ ;  /* 0x0000004f27047890 */ /* 0x000fe2000fffe03f */
[----:B------:R-:W-:Y:S02]  /*1550*/  CS2R R32, SRZ ;  /* 0x0000000000207805 */ /* 0x000fe4000001ff00 */
[----:B------:R-:W-:-:S02]  /*1560*/  CS2R R164, SRZ ;  /* 0x0000000000a47805 */ /* 0x000fc4000001ff00 */
[----:B------:R-:W-:Y:S02]  /*1570*/  CS2R R26, SRZ ;  /* 0x00000000001a7805 */ /* 0x000fe4000001ff00 */
[----:B------:R-:W-:Y:S01]  /*1580*/  PLOP3.LUT P1, PT, PT, PT, UP0, 0x80, 0x0 ;  /* 0x000000000000781c */ /* 0x000fe20003f2f008 */
[----:B------:R-:W-:Y:S01]  /*1590*/  UIMAD.WIDE UR4, UR4, 0x66666667, URZ ;  /* 0x66666667040478a5 */ /* 0x000fe2000f8e023f */
[----:B------:R-:W-:Y:S02]  /*15a0*/  CS2R R28, SRZ ;  /* 0x00000000001c7805 */ /* 0x000fe4000001ff00 */
[----:B------:R-:W-:Y:S01]  /*15b0*/  CS2R R24, SRZ ;  /* 0x0000000000187805 */ /* 0x000fe2000001ff00 */
[----:B------:R-:W-:-:S04]  /*15c0*/  USHF.R.U32.HI UR60, URZ, 0x1f, UR5 ;  /* 0x0000001f3f3c7899 */ /* 0x000fc80008011605 */
[----:B------:R-:W-:-:S04]  /*15d0*/  ULEA.HI.SX32 UR60, UR5, UR60, 0x1b ;  /* 0x0000003c053c7291 */ /* 0x000fc8000f8fda3f */
[----:B------:R-:W-:Y:S08]  /*15e0*/  @!P1 BRA `(.L_x_184) ;  /* 0x00000094005c9947 */ /* 0x000ff00003800000 */
[----:B------:R-:W0:Y:S01]  /*15f0*/  SHFL.IDX PT, R0, R221, RZ, 0x1f ;  /* 0x00001fffdd007589 */ /* 0x000e2200000e0000 */
[----:B------:R-:W1:Y:S01]  /*1600*/  S2UR UR61, SR_CgaCtaId ;  /* 0x00000000003d79c3 */ /* 0x000e620000008800 */
[----:B------:R-:W-:Y:S01]  /*1610*/  UMOV UR40, 0x400 ;  /* 0x0000040000287882 */ /* 0x000fe20000000000 */
[----:B0-----:R-:W-:Y:S01]  /*1620*/  R2UR UR4, R0 ;  /* 0x00000000000472ca */ /* 0x001fe200000e0000 */
[----:B-1----:R-:W-:-:S04]  /*1630*/  ULEA UR40, UR61, UR40, 0x18 ;  /* 0x000000283d287291 */ /* 0x002fc8000f8ec03f */
[----:B------:R-:W-:-:S04]  /*1640*/  UIADD3 UR6, UR40, 0x14400, URZ ;  /* 0x0001440028067890 */ /* 0x000fc8000fffe03f */
[----:B------:R-:W-:-:S04]  /*1650*/  ULOP3.LUT UP0, URZ, UR6, 0x9f, URZ, 0xc0, !UPT ;  /* 0x0000009f063f7892 */ /* 0x000fc8000f80c03f */
[----:B------:R-:W-:Y:S02]  /*1660*/  ULEA.HI UR5, UR4, UR4, URZ, 0x1 ;  /* 0x0000000404057291 */ /* 0x000fe4000f8f083f */
[----:B------:R-:W-:Y:S02]  /*1670*/  PLOP3.LUT P0, PT, PT, PT, UP0, 0x80, 0x0 ;  /* 0x000000000000781c */ /* 0x000fe40003f0f008 */
[----:B------:R-:W-:-:S04]  /*1680*/  ULOP3.LUT UR5, UR5, 0x1e, URZ, 0xc0, !UPT ;  /* 0x0000001e05057892 */ /* 0x000fc8000f8ec03f */
[----:B------:R-:W-:-:S04]  /*1690*/  UIADD3 UR5, UR4, -UR5, URZ ;  /* 0x8000000504057290 */ /* 0x000fc8000fffe03f */
[----:B------:R-:W-:-:S04]  /*16a0*/  ULEA UR5, UR5, UR6, 0xd ;  /* 0x0000000605057291 */ /* 0x000fc8000f8e683f */
[----:B------:R-:W-:-:S04]  /*16b0*/  USHF.R.U32.HI UR5, URZ, 0x4, UR5 ;  /* 0x000000043f057899 */ /* 0x000fc80008011605 */
[----:B------:R-:W-:Y:S01]  /*16c0*/  ULOP3.LUT UR41, UR5, 0x3fff, URZ, 0xc0, !UPT ;  /* 0x00003fff05297892 */ /* 0x000fe2000f8ec03f */
[----:B------:R-:W-:Y:S11]  /*16d0*/  @!P0 BRA `(.L_x_185) ;  /* 0x0000000000408947 */ /* 0x000ff60003800000 */
[----:B------:R-:W-:Y:S01]  /*16e0*/  MOV R0, 0x0 ;  /* 0x0000000000007802 */ /* 0x000fe20000000f00 */
[----:B------:R-:W-:Y:S01]  /*16f0*/  ULDC.64 UR4, c[0x4][0xa8] ;  /* 0x01002a0000047ab9 */ /* 0x000fe20000000a00 */
[----:B------:R-:W-:Y:S01]  /*1700*/  ULDC.64 UR6, c[0x4][0x28] ;  /* 0x01000a0000067ab9 */ /* 0x000fe20000000a00 */
[----:B------:R-:W-:Y:S01]  /*1710*/  IMAD.U32 R4, RZ, RZ, UR4 ;  /* 0x00000004ff047e24 */ /* 0x000fe2000f8e00ff */
[----:B------:R0:W1:Y:S01]  /*1720*/  LDC.64 R2, c[0x4][R0] ;  /* 0x0100000000027b82 */ /* 0x0000620000000a00 */
[----:B------:R-:W-:Y:S01]  /*1730*/  IMAD.U32 R5, RZ, RZ, UR5 ;  /* 0x00000005ff057e24 */ /* 0x000fe2000f8e00ff */
[----:B------:R-:W-:Y:S01]  /*1740*/  ULDC.64 UR4, c[0x4][0xb0] ;  /* 0x01002c0000047ab9 */ /* 0x000fe20000000a00 */
[----:B------:R-:W-:Y:S01]  /*1750*/  IMAD.U32 R10, RZ, RZ, UR6 ;  /* 0x00000006ff0a7e24 */ /* 0x000fe2000f8e00ff */
[----:B------:R-:W-:Y:S01]  /*1760*/  MOV R11, UR7 ;  /* 0x00000007000b7c02 */ /* 0x000fe20008000f00 */
[----:B------:R-:W-:Y:S02]  /*1770*/  IMAD.U32 R6, RZ, RZ, UR4 ;  /* 0x00000004ff067e24 */ /* 0x000fe4000f8e00ff */
[----:B------:R-:W-:-:S02]  /*1780*/  IMAD.U32 R7, RZ, RZ, UR5 ;  /* 0x00000005ff077e24 */ /* 0x000fc4000f8e00ff */
[----:B------:R-:W-:Y:S02]  /*1790*/  IMAD.MOV.U32 R8, RZ, RZ, 0x70 ;  /* 0x00000070ff087424 */ /* 0x000fe400078e00ff */
[----:B------:R-:W-:Y:S02]  /*17a0*/  IMAD.MOV.U32 R12, RZ, RZ, 0x1 ;  /* 0x00000001ff0c7424 */ /* 0x000fe400078e00ff */
[----:B0-----:R-:W-:-:S07]  /*17b0*/  IMAD.MOV.U32 R13, RZ, RZ, RZ ;  /* 0x000000ffff0d7224 */ /* 0x001fce00078e00ff */
[----:B------:R-:W-:-:S07]  /*17c0*/  LEPC R20, `(.L_x_185) ;  /* 0x000000001014794e */ /* 0x000fce0000000000 */
[----:B-1----:R-:W-:Y:S05]  /*17d0*/  CALL.ABS.NOINC R2 ;  /* 0x0000000002007343 */ /* 0x002fea0003c00000 */
.L_x_185:
[----:B------:R-:W-:Y:S02]  /*17e0*/  R2UR UR6, R219 ;  /* 0x00000000db0672ca */ /* 0x000fe400000e0000 */
[----:B------:R-:W-:-:S11]  /*17f0*/  R2UR UR5, R226 ;  /* 0x00000000e20572ca */ /* 0x000fd600000e0000 */
[----:B------:R-:W-:Y:S02]  /*1800*/  ULEA.HI UR4, UR6, UR6, URZ, 0x1 ;  /* 0x0000000606047291 */ /* 0x000fe4000f8f083f */
[----:B------:R-:W-:Y:S02]  /*1810*/  IMAD.U32 R2, RZ, RZ, UR5 ;  /* 0x00000005ff027e24 */ /* 0x000fe4000f8e00ff */
[----:B------:R-:W-:-:S03]  /*1820*/  ULOP3.LUT UR4, UR4, 0xfffffffe, URZ, 0xc0, !UPT ;  /* 0xfffffffe04047892 */ /* 0x000fc6000f8ec03f */
[----:B------:R-:W-:Y:S01]  /*1830*/  ISETP.NE.AND P0, PT, R2, 0x3, PT ;  /* 0x000000030200780c */ /* 0x000fe20003f05270 */
[----:B------:R-:W-:-:S06]  /*1840*/  UIADD3 UR4, UR6, -UR4, URZ ;  /* 0x8000000406047290 */ /* 0x000fcc000fffe03f */
[----:B------:R-:W-:-:S05]  /*1850*/  IMAD.U32 R0, RZ, RZ, UR4 ;  /* 0x00000004ff007e24 */ /* 0x000fca000f8e00ff */
[----:B------:R-:W-:-:S04]  /*1860*/  SHF.L.U32 R0, R0, 0x1f, RZ ;  /* 0x0000001f00007819 */ /* 0x000fc800000006ff */
[----:B------:R-:W0:Y:S02]  /*1870*/  SYNCS.PHASECHK.TRANS64.TRYWAIT P1, [UR40+0x38800], R0 ;  /* 0x03880000ff0075a7 */ /* 0x000e240008020168 */
[----:B0-----:R-:W-:Y:S05]  /*1880*/  @!P1 BRA `(.L_x_186) ;  /* 0x0000011800009947 */ /* 0x001fea0003800000 */
.L_x_317:
[----:B------:R-:W-:Y:S05]  /*1890*/  @!P0 BRA `(.L_x_187) ;  /* 0x0000000000048947 */ /* 0x000fea0003800000 */
[----:B------:R-:W-:Y:S01]  /*18a0*/  BPT.TRAP 0x1 ;  /* 0x000000040000795c */ /* 0x000fe20000300000 */
.L_x_187:
        /* <DEDUP_REMOVED lines=8> */
.L_x_188:
[----:B------:R-:W-:Y:S01]  /*1930*/  MOV R151, RZ ;  /* 0x000000ff00977202 */ /* 0x000fe20000000f00 */
[----:B-1----:R-:W-:Y:S06]  /*1940*/  @P1 BRA `(.L_x_189) ;  /* 0x0000000000081947 */ /* 0x002fec0003800000 */
[----:B------:R-:W1:Y:S02]  /*1950*/  SYNCS.PHASECHK.TRANS64.TRYWAIT P1, [R0+URZ+0x38830], R3 ;  /* 0x03883003000075a7 */ /* 0x000e64000802017f */
[----:B-1----:R-:W-:Y:S05]  /*1960*/  @!P1 BRA `(.L_x_190) ;  /* 0x0000011400e09947 */ /* 0x002fea0003800000 */
.L_x_189:
        /* <DEDUP_REMOVED lines=19> */
[----:B------:R-:W-:Y:S01]  /*1aa0*/  IMAD.U32 R19, RZ, RZ, UR4 ;  /* 0x00000004ff137e24 */ /* 0x000fe2000f8e00ff */
        /* <DEDUP_REMOVED lines=250> */
[----:B------:R-:W-:Y:S01]  /*2a50*/  IMAD.U32 R7, RZ, RZ, UR13 ;  /* 0x0000000dff077e24 */ /* 0x000fe2000f8e00ff */
        /* <DEDUP_REMOVED lines=308> */
.L_x_191:
        /* <DEDUP_REMOVED lines=161> */
[----:B------:R-:W-:Y:S01]  /*47b0*/  FSEL R26, R26, -INF , P4 ;  /* 0xff8000001a1a7808 */ /* 0x000fe20002000000 */
[----:B------:R-:W0:Y:S01]  /*47c0*/  SHFL.BFLY PT, R2, R5, 0x2, 0x1f ;  /* 0x0c401f0005027f89 */ /* 0x000e2200000e0000 */
[----:B------:R-:W-:Y:S01]  /*47d0*/  FSEL R27, R27, -INF , P3 ;  /* 0xff8000001b1b7808 */ /* 0x000fe20001800000 */
[--C-:B------:R-:W-:Y:S01]  /*47e0*/  IMAD.MOV.U32 R65, RZ, RZ, R151.reuse ;  /* 0x000000ffff417224 */ /* 0x100fe200078e0097 */
[----:B------:R-:W-:Y:S01]  /*47f0*/  FSEL R30, R30, -INF , P2 ;  /* 0xff8000001e1e7808 */ /* 0x000fe20001000000 */
[----:B------:R-:W-:Y:S01]  /*4800*/  IMAD.MOV.U32 R64, RZ, RZ, R151 ;  /* 0x000000ffff407224 */ /* 0x000fe200078e0097 */
[----:B------:R-:W-:-:S02]  /*4810*/  FSEL R31, R31, -INF , P1 ;  /* 0xff8000001f1f7808 */ /* 0x000fc40000800000 */
[-C--:B------:R-:W-:Y:S02]  /*4820*/  MOV R134, R151.reuse ;  /* 0x0000009700867202 */ /* 0x080fe40000000f00 */
[-C--:B------:R-:W-:Y:S02]  /*4830*/  MOV R126, R151.reuse ;  /* 0x00000097007e7202 */ /* 0x080fe40000000f00 */
[-C--:B------:R-:W-:Y:S02]  /*4840*/  MOV R118, R151.reuse ;  /* 0x0000009700767202 */ /* 0x080fe40000000f00 */
[-C--:B------:R-:W-:Y:S02]  /*4850*/  MOV R110, R151.reuse ;  /* 0x00000097006e7202 */ /* 0x080fe40000000f00 */
[-C--:B------:R-:W-:Y:S02]  /*4860*/  MOV R102, R151.reuse ;  /* 0x0000009700667202 */ /* 0x080fe40000000f00 */
[----:B------:R-:W-:-:S02]  /*4870*/  MOV R94, R151 ;  /* 0x00000097005e7202 */ /* 0x000fc40000000f00 */
[-C--:B------:R-:W-:Y:S02]  /*4880*/  MOV R86, R151.reuse ;  /* 0x0000009700567202 */ /* 0x080fe40000000f00 */
[-C--:B------:R-:W-:Y:S02]  /*4890*/  MOV R78, R151.reuse ;  /* 0x00000097004e7202 */ /* 0x080fe40000000f00 */
[----:B------:R-:W-:Y:S02]  /*48a0*/  MOV R70, R151 ;  /* 0x0000009700467202 */ /* 0x000fe40000000f00 */
[----:B0-----:R-:W-:-:S05]  /*48b0*/  FMNMX.FTZ R18, R5, R2, !PT ;  /* 0x0000000205127209 */ /* 0x001fca0007810000 */
[----:B------:R-:W0:Y:S02]  /*48c0*/  SHFL.BFLY PT, R3, R18, 0x1, 0x1f ;  /* 0x0c201f0012037f89 */ /* 0x000e2400000e0000 */
[----:B0-----:R-:W-:Y:S02]  /*48d0*/  FMNMX.FTZ R4, R18, R3, !PT ;  /* 0x0000000312047209 */ /* 0x001fe40007810000 */
[----:B------:R-:W-:Y:S02]  /*48e0*/  FMNMX.FTZ R3, R58, R59, !PT ;  /* 0x0000003b3a037209 */ /* 0x000fe40007810000 */
        /* <DEDUP_REMOVED lines=28> */
[--C-:B------:R-:W-:Y:S01]  /*4ab0*/  FFMA.FTZ R36, R36, UR5, -R20.reuse ;  /* 0x0000000524247c23 */ /* 0x100fe20008010814 */
[--C-:B------:R-:W-:Y:S01]  /*4ac0*/  FFMA.FTZ R37, R37, UR5, -R20.reuse ;  /* 0x0000000525257c23 */ /* 0x100fe20008010814 */
[----:B------:R-:W-:Y:S01]  /*4ad0*/  FMNMX.FTZ R3, R43, R2, !PT ;  /* 0x000000022b037209 */ /* 0x000fe20007810000 */
[--C-:B------:R-:W-:Y:S01]  /*4ae0*/  FFMA.FTZ R24, R24, UR5, -R20.reuse ;  /* 0x0000000518187c23 */ /* 0x100fe20008010814 */
[--C-:B------:R-:W-:Y:S01]  /*4af0*/  FFMA.FTZ R25, R25, UR5, -R20.reuse ;  /* 0x0000000519197c23 */ /* 0x100fe20008010814 */
[--C-:B------:R-:W-:Y:S01]  /*4b00*/  FFMA.FTZ R28, R28, UR5, -R20.reuse ;  /* 0x000000051c1c7c23 */ /* 0x100fe20008010814 */
[----:B------:R-:W-:Y:S01]  /*4b10*/  FMNMX.FTZ R2, R46, R3, !PT ;  /* 0x000000032e027209 */ /* 0x000fe20007810000 */
[----:B------:R-:W2:Y:S01]  /*4b20*/  MUFU.EX2 R61, R61 ;  /* 0x0000003d003d7308 */ /* 0x000ea20000000800 */
[----:B0-----:R-:W-:Y:S01]  /*4b30*/  FADD.FTZ R21, R56, R57 ;  /* 0x0000003938157221 */ /* 0x001fe20000010000 */
[----:B------:R-:W-:Y:S01]  /*4b40*/  FFMA.FTZ R20, R29, UR5, -R20 ;  /* 0x000000051d147c23 */ /* 0x000fe20008010814 */
[----:B------:R-:W-:-:S02]  /*4b50*/  FMNMX.FTZ R3, R47, R2, !PT ;  /* 0x000000022f037209 */ /* 0x000fc40007810000 */
[----:B------:R-:W-:Y:S01]  /*4b60*/  F2FP.F16.F32.PACK_AB R208, R57, R56 ;  /* 0x0000003839d0723e */ /* 0x000fe200000000ff */
[----:B------:R-:W-:Y:S01]  /*4b70*/  IMAD.MOV.U32 R57, RZ, RZ, R151 ;  /* 0x000000ffff397224 */ /* 0x000fe200078e0097 */
[----:B------:R-:W-:Y:S01]  /*4b80*/  FMNMX.FTZ R2, R34, R3, !PT ;  /* 0x0000000322027209 */ /* 0x000fe20007810000 */
[----:B------:R-:W0:Y:S01]  /*4b90*/  MUFU.EX2 R48, R48 ;  /* 0x0000003000307308 */ /* 0x000e220000000800 */
[----:B-1----:R-:W-:Y:S01]  /*4ba0*/  FADD.FTZ R18, R60, R21 ;  /* 0x000000153c127221 */ /* 0x002fe20000010000 */
[----:B------:R-:W-:Y:S01]  /*4bb0*/  IMAD.MOV.U32 R56, RZ, RZ, R151 ;  /* 0x000000ffff387224 */ /* 0x000fe200078e0097 */
[----:B------:R-:W-:-:S04]  /*4bc0*/  FMNMX.FTZ R3, R35, R2, !PT ;  /* 0x0000000223037209 */ /* 0x000fc80007810000 */
[----:B------:R-:W-:Y:S01]  /*4bd0*/  FMNMX.FTZ R2, R38, R3, !PT ;  /* 0x0000000326027209 */ /* 0x000fe20007810000 */
[----:B------:R-:W1:Y:S01]  /*4be0*/  MUFU.EX2 R49, R49 ;  /* 0x0000003100317308 */ /* 0x000e620000000800 */
[C---:B--2---:R-:W-:Y:S01]  /*4bf0*/  FADD.FTZ R21, R61.reuse, R18 ;  /* 0x000000123d157221 */ /* 0x044fe20000010000 */
[----:B------:R-:W-:Y:S01]  /*4c00*/  F2FP.F16.F32.PACK_AB R210, R61, R60 ;  /* 0x0000003c3dd2723e */ /* 0x000fe200000000ff */
[--C-:B------:R-:W-:Y:S01]  /*4c10*/  IMAD.MOV.U32 R61, RZ, RZ, R151.reuse ;  /* 0x000000ffff3d7224 */ /* 0x100fe200078e0097 */
[----:B------:R-:W-:Y:S01]  /*4c20*/  FMNMX.FTZ R3, R39, R2, !PT ;  /* 0x0000000227037209 */ /* 0x000fe20007810000 */
[----:B------:R-:W-:-:S03]  /*4c30*/  IMAD.MOV.U32 R60, RZ, RZ, R151 ;  /* 0x000000ffff3c7224 */ /* 0x000fc600078e0097 */
[----:B------:R-:W-:Y:S01]  /*4c40*/  FMNMX.FTZ R2, R26, R3, !PT ;  /* 0x000000031a027209 */ /* 0x000fe20007810000 */
[----:B------:R-:W-:Y:S01]  /*4c50*/  MUFU.EX2 R52, R52 ;  /* 0x0000003400347308 */ /* 0x000fe20000000800 */
[----:B0-----:R-:W-:Y:S02]  /*4c60*/  FADD.FTZ R18, R48, R21 ;  /* 0x0000001530127221 */ /* 0x001fe40000010000 */
[----:B------:R-:W-:-:S04]  /*4c70*/  FMNMX.FTZ R3, R27, R2, !PT ;  /* 0x000000021b037209 */ /* 0x000fc80007810000 */
[----:B------:R-:W-:Y:S01]  /*4c80*/  FMNMX.FTZ R2, R30, R3, !PT ;  /* 0x000000031e027209 */ /* 0x000fe20007810000 */
[----:B------:R-:W0:Y:S01]  /*4c90*/  MUFU.EX2 R53, R53 ;  /* 0x0000003500357308 */ /* 0x000e220000000800 */
[C---:B-1----:R-:W-:Y:S01]  /*4ca0*/  FADD.FTZ R29, R49.reuse, R18 ;  /* 0x00000012311d7221 */ /* 0x042fe20000010000 */
[----:B------:R-:W-:Y:S01]  /*4cb0*/  F2FP.F16.F32.PACK_AB R204, R49, R48 ;  /* 0x0000003031cc723e */ /* 0x000fe200000000ff */
[--C-:B------:R-:W-:Y:S01]  /*4cc0*/  IMAD.MOV.U32 R49, RZ, RZ, R151.reuse ;  /* 0x000000ffff317224 */ /* 0x100fe200078e0097 */
[----:B------:R-:W-:Y:S01]  /*4cd0*/  FMNMX.FTZ R2, R31, R2, !PT ;  /* 0x000000021f027209 */ /* 0x000fe20007810000 */
[----:B------:R-:W-:-:S03]  /*4ce0*/  IMAD.MOV.U32 R48, RZ, RZ, R151 ;  /* 0x000000ffff307224 */ /* 0x000fc600078e0097 */
[----:B------:R-:W-:Y:S01]  /*4cf0*/  MUFU.EX2 R40, R40 ;  /* 0x0000002800287308 */ /* 0x000fe20000000800 */
[----:B------:R-:W1:Y:S07]  /*4d00*/  SHFL.BFLY PT, R3, R2, 0x2, 0x1f ;  /* 0x0c401f0002037f89 */ /* 0x000e6e00000e0000 */
[----:B------:R-:W2:Y:S01]  /*4d10*/  MUFU.EX2 R41, R41 ;  /* 0x0000002900297308 */ /* 0x000ea20000000800 */
[----:B0-----:R-:W-:-:S07]  /*4d20*/  F2FP.F16.F32.PACK_AB R206, R53, R52 ;  /* 0x0000003435ce723e */ /* 0x001fce00000000ff */
[----:B------:R-:W-:Y:S08]  /*4d30*/  MUFU.EX2 R44, R44 ;  /* 0x0000002c002c7308 */ /* 0x000ff00000000800 */
[----:B------:R-:W0:Y:S01]  /*4d40*/  MUFU.EX2 R45, R45 ;  /* 0x0000002d002d7308 */ /* 0x000e220000000800 */
[----:B-1----:R-:W-:Y:S02]  /*4d50*/  FMNMX.FTZ R5, R2, R3, !PT ;  /* 0x0000000302057209 */ /* 0x002fe40007810000 */
[----:B--2---:R-:W-:-:S03]  /*4d60*/  F2FP.F16.F32.PACK_AB R200, R41, R40 ;  /* 0x0000002829c8723e */ /* 0x004fc600000000ff */
[----:B------:R-:W1:Y:S02]  /*4d70*/  SHFL.BFLY PT, R2, R5, 0x1, 0x1f ;  /* 0x0c201f0005027f89 */ /* 0x000e6400000e0000 */
[----:B------:R-:W-:Y:S08]  /*4d80*/  MUFU.EX2 R32, R32 ;  /* 0x0000002000207308 */ /* 0x000ff00000000800 */
[----:B------:R-:W2:Y:S01]  /*4d90*/  MUFU.EX2 R33, R33 ;  /* 0x0000002100217308 */ /* 0x000ea20000000800 */
[----:B0-----:R-:W-:-:S07]  /*4da0*/  F2FP.F16.F32.PACK_AB R202, R45, R44 ;  /* 0x0000002c2dca723e */ /* 0x001fce00000000ff */
[----:B------:R-:W-:Y:S01]  /*4db0*/  MUFU.EX2 R36, R36 ;  /* 0x0000002400247308 */ /* 0x000fe20000000800 */
[----:B-1----:R-:W-:-:S07]  /*4dc0*/  FMNMX.FTZ R3, R5, R2, !PT ;  /* 0x0000000205037209 */ /* 0x002fce0007810000 */
[----:B------:R0:W-:Y:S01]  /*4dd0*/  MUFU.EX2 R5, R20 ;  /* 0x0000001400057308 */ /* 0x0001e20000000800 */
[----:B--2---:R-:W-:Y:S01]  /*4de0*/  F2FP.F16.F32.PACK_AB R196, R33, R32 ;  /* 0x0000002021c4723e */ /* 0x004fe200000000ff */
[C---:B------:R-:W-:Y:S01]  /*4df0*/  FMUL.FTZ R2, R3.reuse, UR5 ;  /* 0x0000000503027c20 */ /* 0x040fe20008410000 */
[----:B------:R-:W-:-:S04]  /*4e00*/  FSETP.NEU.FTZ.AND P1, PT, R3, -INF , PT ;  /* 0xff8000000300780b */ /* 0x000fc80003f3d000 */
[----:B------:R-:W-:Y:S01]  /*4e10*/  FSEL R2, R2, RZ, P1 ;  /* 0x000000ff02027208 */ /* 0x000fe20000800000 */
[----:B0-----:R-:W-:Y:S01]  /*4e20*/  FADD.FTZ R20, R52, R29 ;  /* 0x0000001d34147221 */ /* 0x001fe20000010000 */
[----:B------:R-:W0:Y:S01]  /*4e30*/  MUFU.EX2 R37, R37 ;  /* 0x0000002500257308 */ /* 0x000e220000000800 */
[----:B------:R-:W-:Y:S01]  /*4e40*/  PLOP3.LUT P1, PT, PT, PT, UP0, 0x80, 0x0 ;  /* 0x000000000000781c */ /* 0x000fe20003f2f008 */
[----:B------:R-:W-:Y:S02]  /*4e50*/  IMAD.MOV.U32 R52, RZ, RZ, R151 ;  /* 0x000000ffff347224 */ /* 0x000fe400078e0097 */
[--C-:B------:R-:W-:Y:S01]  /*4e60*/  FFMA.FTZ R58, R58, UR5, -R2.reuse ;  /* 0x000000053a3a7c23 */ /* 0x100fe20008010802 */
        /* <DEDUP_REMOVED lines=9> */
[----:B------:R-:W-:Y:S01]  /*4f00*/  FFMA.FTZ R43, R43, UR5, -R2 ;  /* 0x000000052b2b7c23 */ /* 0x000fe20008010802 */
[----:B------:R-:W-:Y:S01]  /*4f10*/  FADD.FTZ R29, R53, R20 ;  /* 0x00000014351d7221 */ /* 0x000fe20000010000 */
[--C-:B------:R-:W-:Y:S01]  /*4f20*/  FFMA.FTZ R46, R46, UR5, -R2.reuse ;  /* 0x000000052e2e7c23 */ /* 0x100fe20008010802 */
[--C-:B------:R-:W-:Y:S01]  /*4f30*/  FFMA.FTZ R47, R47, UR5, -R2.reuse ;  /* 0x000000052f2f7c23 */ /* 0x100fe20008010802 */
[----:B------:R-:W1:Y:S01]  /*4f40*/  MUFU.EX2 R59, R59 ;  /* 0x0000003b003b7308 */ /* 0x000e620000000800 */
[----:B------:R-:W-:Y:S01]  /*4f50*/  FADD.FTZ R20, R40, R29 ;  /* 0x0000001d28147221 */ /* 0x000fe20000010000 */
[--C-:B------:R-:W-:Y:S01]  /*4f60*/  FFMA.FTZ R34, R34, UR5, -R2.reuse ;  /* 0x0000000522227c23 */ /* 0x100fe20008010802 */
[--C-:B------:R-:W-:Y:S01]  /*4f70*/  FFMA.FTZ R35, R35, UR5, -R2.reuse ;  /* 0x0000000523237c23 */ /* 0x100fe20008010802 */
[----:B------:R-:W-:Y:S01]  /*4f80*/  FFMA.FTZ R38, R38, UR5, -R2 ;  /* 0x0000000526267c23 */ /* 0x000fe20008010802 */
[----:B------:R-:W-:Y:S01]  /*4f90*/  FADD.FTZ R29, R41, R20 ;  /* 0x00000014291d7221 */ /* 0x000fe20000010000 */
[--C-:B------:R-:W-:Y:S01]  /*4fa0*/  FFMA.FTZ R39, R39, UR5, -R2.reuse ;  /* 0x0000000527277c23 */ /* 0x100fe20008010802 */
[--C-:B------:R-:W-:Y:S01]  /*4fb0*/  FFMA.FTZ R26, R26, UR5, -R2.reuse ;  /* 0x000000051a1a7c23 */ /* 0x100fe20008010802 */
[----:B------:R-:W2:Y:S01]  /*4fc0*/  MUFU.EX2 R62, R62 ;  /* 0x0000003e003e7308 */ /* 0x000ea20000000800 */
[----:B------:R-:W-:Y:S01]  /*4fd0*/  FADD.FTZ R0, R44, R29 ;  /* 0x0000001d2c007221 */ /* 0x000fe20000010000 */
[--C-:B------:R-:W-:Y:S01]  /*4fe0*/  FFMA.FTZ R27, R27, UR5, -R2.reuse ;  /* 0x000000051b1b7c23 */ /* 0x100fe20008010802 */
[--C-:B------:R-:W-:Y:S01]  /*4ff0*/  FFMA.FTZ R30, R30, UR5, -R2.reuse ;  /* 0x000000051e1e7c23 */ /* 0x100fe20008010802 */
[----:B------:R-:W-:Y:S01]  /*5000*/  FFMA.FTZ R2, R31, UR5, -R2 ;  /* 0x000000051f027c23 */ /* 0x000fe20008010802 */
[----:B------:R-:W-:Y:S01]  /*5010*/  FADD.FTZ R29, R45, R0 ;  /* 0x000000002d1d7221 */ /* 0x000fe20000010000 */
[----:B0-----:R-:W-:Y:S01]  /*5020*/  F2FP.F16.F32.PACK_AB R198, R37, R36 ;  /* 0x0000002425c6723e */ /* 0x001fe200000000ff */
[----:B------:R-:W-:Y:S01]  /*5030*/  IMAD.MOV.U32 R53, RZ, RZ, R151 ;  /* 0x000000ffff357224 */ /* 0x000fe200078e0097 */
[----:B------:R-:W0:Y:S01]  /*5040*/  MUFU.EX2 R63, R63 ;  /* 0x0000003f003f7308 */ /* 0x000e220000000800 */
[----:B-1----:R-:W-:Y:S01]  /*5050*/  FADD.FTZ R21, R58, R59 ;  /* 0x0000003b3a157221 */ /* 0x002fe20000010000 */
[----:B------:R-:W-:Y:S01]  /*5060*/  F2FP.F16.F32.PACK_AB R209, R59, R58 ;  /* 0x0000003a3bd1723e */ /* 0x000fe200000000ff */
[----:B------:R-:W-:-:S02]  /*5070*/  IMAD.MOV.U32 R59, RZ, RZ, R151 ;  /* 0x000000ffff3b7224 */ /* 0x000fc400078e0097 */
[--C-:B------:R-:W-:Y:S02]  /*5080*/  IMAD.MOV.U32 R58, RZ, RZ, R151.reuse ;  /* 0x000000ffff3a7224 */ /* 0x100fe400078e0097 */
[----:B------:R-:W-:Y:S01]  /*5090*/  IMAD.MOV.U32 R45, RZ, RZ, R151 ;  /* 0x000000ffff2d7224 */ /* 0x000fe200078e0097 */
[----:B------:R-:W1:Y:S01]  /*50a0*/  MUFU.EX2 R50, R50 ;  /* 0x0000003200327308 */ /* 0x000e620000000800 */
[----:B--2---:R-:W-:Y:S01]  /*50b0*/  FADD.FTZ R18, R62, R21 ;  /* 0x000000153e127221 */ /* 0x004fe20000010000 */
[--C-:B------:R-:W-:Y:S02]  /*50c0*/  IMAD.MOV.U32 R44, RZ, RZ, R151.reuse ;  /* 0x000000ffff2c7224 */ /* 0x100fe400078e0097 */
[--C-:B------:R-:W-:Y:S02]  /*50d0*/  IMAD.MOV.U32 R41, RZ, RZ, R151.reuse ;  /* 0x000000ffff297224 */ /* 0x100fe400078e0097 */
[--C-:B------:R-:W-:Y:S02]  /*50e0*/  IMAD.MOV.U32 R40, RZ, RZ, R151.reuse ;  /* 0x000000ffff287224 */ /* 0x100fe400078e0097 */
[----:B------:R-:W2:Y:S01]  /*50f0*/  MUFU.EX2 R51, R51 ;  /* 0x0000003300337308 */ /* 0x000ea20000000800 */
[C---:B0-----:R-:W-:Y:S01]  /*5100*/  FADD.FTZ R21, R63.reuse, R18 ;  /* 0x000000123f157221 */ /* 0x041fe20000010000 */
[----:B------:R-:W-:Y:S01]  /*5110*/  F2FP.F16.F32.PACK_AB R211, R63, R62 ;  /* 0x0000003e3fd3723e */ /* 0x000fe200000000ff */
[--C-:B------:R-:W-:Y:S01]  /*5120*/  IMAD.MOV.U32 R63, RZ, RZ, R151.reuse ;  /* 0x000000ffff3f7224 */ /* 0x100fe200078e0097 */
[----:B------:R-:W-:Y:S01]  /*5130*/  MOV R62, R151 ;  /* 0x00000097003e7202 */ /* 0x000fe20000000f00 */
[----:B------:R-:W-:-:S03]  /*5140*/  IMAD.MOV.U32 R31, RZ, RZ, R151 ;  /* 0x000000ffff1f7224 */ /* 0x000fc600078e0097 */
[----:B------:R-:W0:Y:S01]  /*5150*/  MUFU.EX2 R54, R54 ;  /* 0x0000003600367308 */ /* 0x000e220000000800 */
[----:B-1----:R-:W-:-:S07]  /*5160*/  FADD.FTZ R18, R50, R21 ;  /* 0x0000001532127221 */ /* 0x002fce0000010000 */
[----:B------:R-:W1:Y:S01]  /*5170*/  MUFU.EX2 R55, R55 ;  /* 0x0000003700377308 */ /* 0x000e620000000800 */
[C---:B--2---:R-:W-:Y:S01]  /*5180*/  FADD.FTZ R21, R51.reuse, R18 ;  /* 0x0000001233157221 */ /* 0x044fe20000010000 */
[----:B------:R-:W-:Y:S01]  /*5190*/  F2FP.F16.F32.PACK_AB R205, R51, R50 ;  /* 0x0000003233cd723e */ /* 0x000fe200000000ff */
[--C-:B------:R-:W-:Y:S02]  /*51a0*/  IMAD.MOV.U32 R51, RZ, RZ, R151.reuse ;  /* 0x000000ffff337224 */ /* 0x100fe400078e0097 */
[----:B------:R-:W-:-:S03]  /*51b0*/  IMAD.MOV.U32 R50, RZ, RZ, R151 ;  /* 0x000000ffff327224 */ /* 0x000fc600078e0097 */
[----:B------:R-:W2:Y:S01]  /*51c0*/  MUFU.EX2 R42, R42 ;  /* 0x0000002a002a7308 */ /* 0x000ea20000000800 */
[----:B0-----:R-:W-:-:S07]  /*51d0*/  FADD.FTZ R18, R54, R21 ;  /* 0x0000001536127221 */ /* 0x001fce0000010000 */
[----:B------:R-:W0:Y:S01]  /*51e0*/  MUFU.EX2 R43, R43 ;  /* 0x0000002b002b7308 */ /* 0x000e220000000800 */
[C---:B-1----:R-:W-:Y:S01]  /*51f0*/  FADD.FTZ R21, R55.reuse, R18 ;  /* 0x0000001237157221 */ /* 0x042fe20000010000 */
[----:B------:R-:W-:Y:S01]  /*5200*/  FADD.FTZ R18, R32, R29 ;  /* 0x0000001d20127221 */ /* 0x000fe20000010000 */
[----:B------:R-:W-:Y:S01]  /*5210*/  F2FP.F16.F32.PACK_AB R207, R55, R54 ;  /* 0x0000003637cf723e */ /* 0x000fe200000000ff */
[--C-:B------:R-:W-:Y:S01]  /*5220*/  IMAD.MOV.U32 R55, RZ, RZ, R151.reuse ;  /* 0x000000ffff377224 */ /* 0x100fe200078e0097 */
[----:B------:R-:W-:Y:S01]  /*5230*/  MOV R54, R151 ;  /* 0x0000009700367202 */ /* 0x000fe20000000f00 */
[----:B------:R-:W-:Y:S01]  /*5240*/  FADD.FTZ R29, R33, R18 ;  /* 0x00000012211d7221 */ /* 0x000fe20000010000 */
[----:B------:R-:W-:Y:S01]  /*5250*/  IMAD.MOV.U32 R33, RZ, RZ, R151 ;  /* 0x000000ffff217224 */ /* 0x000fe200078e0097 */
[----:B------:R-:W1:Y:S01]  /*5260*/  MUFU.EX2 R46, R46 ;  /* 0x0000002e002e7308 */ /* 0x000e620000000800 */
[----:B--2---:R-:W-:Y:S01]  /*5270*/  FADD.FTZ R0, R42, R21 ;  /* 0x000000152a007221 */ /* 0x004fe20000010000 */
[----:B------:R-:W-:Y:S01]  /*5280*/  FADD.FTZ R18, R36, R29 ;  /* 0x0000001d24127221 */ /* 0x000fe20000010000 */
[----:B------:R-:W-:-:S02]  /*5290*/  IMAD.MOV.U32 R36, RZ, RZ, R151 ;  /* 0x000000ffff247224 */ /* 0x000fc400078e0097 */
[--C-:B------:R-:W-:Y:S02]  /*52a0*/  IMAD.MOV.U32 R32, RZ, RZ, R151.reuse ;  /* 0x000000ffff207224 */ /* 0x100fe400078e0097 */
[----:B------:R-:W-:Y:S01]  /*52b0*/  FADD.FTZ R29, R37, R18 ;  /* 0x00000012251d7221 */ /* 0x000fe20000010000 */
[--C-:B------:R-:W-:Y:S01]  /*52c0*/  IMAD.MOV.U32 R37, RZ, RZ, R151.reuse ;  /* 0x000000ffff257224 */ /* 0x100fe200078e0097 */
[----:B------:R-:W2:Y:S01]  /*52d0*/  MUFU.EX2 R47, R47 ;  /* 0x0000002f002f7308 */ /* 0x000ea20000000800 */
[C---:B0-----:R-:W-:Y:S01]  /*52e0*/  FADD.FTZ R21, R43.reuse, R0 ;  /* 0x000000002b157221 */ /* 0x041fe20000010000 */
[----:B------:R-:W-:Y:S01]  /*52f0*/  F2FP.F16.F32.PACK_AB R201, R43, R42 ;  /* 0x0000002a2bc9723e */ /* 0x000fe200000000ff */
[--C-:B------:R-:W-:Y:S02]  /*5300*/  IMAD.MOV.U32 R43, RZ, RZ, R151.reuse ;  /* 0x000000ffff2b7224 */ /* 0x100fe400078e0097 */
[----:B------:R-:W-:-:S03]  /*5310*/  IMAD.MOV.U32 R42, RZ, RZ, R151 ;  /* 0x000000ffff2a7224 */ /* 0x000fc600078e0097 */
[----:B------:R-:W0:Y:S01]  /*5320*/  MUFU.EX2 R34, R34 ;  /* 0x0000002200227308 */ /* 0x000e220000000800 */
[----:B-1----:R-:W-:-:S07]  /*5330*/  FADD.FTZ R0, R46, R21 ;  /* 0x000000152e007221 */ /* 0x002fce0000010000 */
[----:B------:R-:W1:Y:S01]  /*5340*/  MUFU.EX2 R35, R35 ;  /* 0x0000002300237308 */ /* 0x000e620000000800 */
[C---:B--2---:R-:W-:Y:S01]  /*5350*/  FADD.FTZ R21, R47.reuse, R0 ;  /* 0x000000002f157221 */ /* 0x044fe20000010000 */
[----:B------:R-:W-:Y:S01]  /*5360*/  F2FP.F16.F32.PACK_AB R203, R47, R46 ;  /* 0x0000002e2fcb723e */ /* 0x000fe200000000ff */
[----:B------:R-:W-:Y:S01]  /*5370*/  IMAD.MOV.U32 R47, RZ, RZ, R151 ;  /* 0x000000ffff2f7224 */ /* 0x000fe200078e0097 */
[----:B------:R-:W-:-:S04]  /*5380*/  MOV R46, R151 ;  /* 0x00000097002e7202 */ /* 0x000fc80000000f00 */
[----:B------:R-:W2:Y:S01]  /*5390*/  MUFU.EX2 R24, R24 ;  /* 0x0000001800187308 */ /* 0x000ea20000000800 */
[----:B0-----:R-:W-:-:S07]  /*53a0*/  FADD.FTZ R0, R34, R21 ;  /* 0x0000001522007221 */ /* 0x001fce0000010000 */
[----:B------:R-:W0:Y:S01]  /*53b0*/  MUFU.EX2 R38, R38 ;  /* 0x0000002600267308 */ /* 0x000e220000000800 */
[C---:B-1----:R-:W-:Y:S01]  /*53c0*/  FADD.FTZ R21, R35.reuse, R0 ;  /* 0x0000000023157221 */ /* 0x042fe20000010000 */
[----:B------:R-:W-:Y:S01]  /*53d0*/  F2FP.F16.F32.PACK_AB R197, R35, R34 ;  /* 0x0000002223c5723e */ /* 0x000fe200000000ff */
[--C-:B------:R-:W-:Y:S02]  /*53e0*/  IMAD.MOV.U32 R35, RZ, RZ, R151.reuse ;  /* 0x000000ffff237224 */ /* 0x100fe400078e0097 */
[----:B------:R-:W-:-:S03]  /*53f0*/  IMAD.MOV.U32 R34, RZ, RZ, R151 ;  /* 0x000000ffff227224 */ /* 0x000fc600078e0097 */
[----:B------:R-:W1:Y:S01]  /*5400*/  MUFU.EX2 R25, R25 ;  /* 0x0000001900197308 */ /* 0x000e620000000800 */
[----:B--2---:R-:W-:-:S07]  /*5410*/  FADD.FTZ R18, R24, R29 ;  /* 0x0000001d18127221 */ /* 0x004fce0000010000 */
        /* <DEDUP_REMOVED lines=8> */
[C---:B--2---:R-:W-:Y:S01]  /*54a0*/  FADD.FTZ R21, R39.reuse, R0 ;  /* 0x0000000027157221 */ /* 0x044fe20000010000 */
[----:B------:R-:W-:Y:S01]  /*54b0*/  F2FP.F16.F32.PACK_AB R199, R39, R38 ;  /* 0x0000002627c7723e */ /* 0x000fe200000000ff */
[----:B------:R-:W-:Y:S01]  /*54c0*/  IMAD.MOV.U32 R39, RZ, RZ, R151 ;  /* 0x000000ffff277224 */ /* 0x000fe200078e0097 */
[----:B------:R-:W-:-:S04]  /*54d0*/  MOV R38, R151 ;  /* 0x0000009700267202 */ /* 0x000fc80000000f00 */
[----:B------:R-:W2:Y:S01]  /*54e0*/  MUFU.EX2 R27, R27 ;  /* 0x0000001b001b7308 */ /* 0x000ea20000000800 */
[----:B0-----:R-:W-:Y:S01]  /*54f0*/  FADD.FTZ R18, R28, R29 ;  /* 0x0000001d1c127221 */ /* 0x001fe20000010000 */
[C---:B------:R-:W-:Y:S01]  /*5500*/  F2FP.F16.F32.PACK_AB R194, R5.reuse, R28 ;  /* 0x0000001c05c2723e */ /* 0x040fe200000000ff */
[--C-:B------:R-:W-:Y:S02]  /*5510*/  IMAD.MOV.U32 R29, RZ, RZ, R151.reuse ;  /* 0x000000ffff1d7224 */ /* 0x100fe400078e0097 */
[----:B------:R-:W-:Y:S01]  /*5520*/  FADD.FTZ R18, R5, R18 ;  /* 0x0000001205127221 */ /* 0x000fe20000010000 */
[----:B------:R-:W-:Y:S02]  /*5530*/  IMAD.MOV.U32 R28, RZ, RZ, R151 ;  /* 0x000000ffff1c7224 */ /* 0x000fe400078e0097 */
[----:B------:R-:W0:Y:S01]  /*5540*/  MUFU.EX2 R30, R30 ;  /* 0x0000001e001e7308 */ /* 0x000e220000000800 */
[----:B-1----:R-:W-:-:S07]  /*5550*/  FADD.FTZ R0, R26, R21 ;  /* 0x000000151a007221 */ /* 0x002fce0000010000 */
[----:B------:R1:W3:Y:S01]  /*5560*/  MUFU.EX2 R195, R2 ;  /* 0x0000000200c37308 */ /* 0x0002e20000000800 */
[C---:B--2---:R-:W-:Y:S01]  /*5570*/  FADD.FTZ R5, R27.reuse, R0 ;  /* 0x000000001b057221 */ /* 0x044fe20000010000 */
[----:B------:R-:W-:Y:S01]  /*5580*/  F2FP.F16.F32.PACK_AB R193, R27, R26 ;  /* 0x0000001a1bc1723e */ /* 0x000fe200000000ff */
[--C-:B------:R-:W-:Y:S02]  /*5590*/  IMAD.MOV.U32 R27, RZ, RZ, R151.reuse ;  /* 0x000000ffff1b7224 */ /* 0x100fe400078e0097 */
[----:B------:R-:W-:Y:S02]  /*55a0*/  IMAD.MOV.U32 R26, RZ, RZ, R151 ;  /* 0x000000ffff1a7224 */ /* 0x000fe400078e0097 */
[----:B0-----:R-:W-:Y:S01]  /*55b0*/  FADD.FTZ R0, R30, R5 ;  /* 0x000000051e007221 */ /* 0x001fe20000010000 */
[----:B-1----:R-:W-:-:S03]  /*55c0*/  IMAD.MOV.U32 R2, RZ, RZ, 0x3f800000 ;  /* 0x3f800000ff027424 */ /* 0x002fc600078e00ff */
        /* <DEDUP_REMOVED lines=77> */
.L_x_203:
[----:B------:R-:W-:Y:S01]  /*5aa0*/  R2UR UR5, R229 ;  /* 0x00000000e50572ca */ /* 0x000fe200000e0000 */
[----:B------:R-:W-:-:S04]  /*5ab0*/  UISETP.NE.AND UP0, UPT, UR39, 0x1, UPT ;  /* 0x000000012700788c */ /* 0x000fc8000bf05270 */
[----:B------:R-:W-:-:S08]  /*5ac0*/  USEL UR4, URZ, 0x1, UP0 ;  /* 0x000000013f047887 */ /* 0x000fd00008000000 */
[----:B------:R-:W-:-:S06]  /*5ad0*/  ULOP3.LUT UR4, UR5, UR4, URZ, 0x3c, !UPT ;  /* 0x0000000405047292 */ /* 0x000fcc000f8e3c3f */
[----:B------:R-:W-:Y:S01]  /*5ae0*/  IMAD.U32 R16, RZ, RZ, UR4 ;  /* 0x00000004ff107e24 */ /* 0x000fe2000f8e00ff */
[----:B------:R-:W-:Y:S06]  /*5af0*/  @!P0 BRA `(.L_x_193) ;  /* 0x0000000000048947 */ /* 0x000fec0003800000 */
[----:B------:R-:W-:Y:S01]  /*5b00*/  BPT.TRAP 0x1 ;  /* 0x000000040000795c */ /* 0x000fe20000300000 */
.L_x_193:
        /* <DEDUP_REMOVED lines=13> */
.L_x_194:
[----:B-1----:R-:W-:Y:S05]  /*5be0*/  @P1 BRA `(.L_x_195) ;  /* 0x0000000000081947 */ /* 0x002fea0003800000 */
[----:B------:R-:W1:Y:S02]  /*5bf0*/  SYNCS.PHASECHK.TRANS64.TRYWAIT P1, [UR60+0x38830], R3 ;  /* 0x03883003ff0075a7 */ /* 0x000e64000802017c */
[----:B-1----:R-:W-:Y:S05]  /*5c00*/  @!P1 BRA `(.L_x_196) ;  /* 0x000000d4004c9947 */ /* 0x002fea0003800000 */
.L_x_195:
        /* <DEDUP_REMOVED lines=655> */
.L_x_197:
[----:B------:R-:W-:Y:S01]  /*8500*/  R2UR UR5, R229 ;  /* 0x00000000e50572ca */ /* 0x000fe200000e0000 */
[----:B------:R-:W-:-:S12]  /*8510*/  ULEA UR4, UR39, UR61, 0x3 ;  /* 0x0000003d27047291 */ /* 0x000fd8000f8e183f */
[----:B------:R-:W-:-:S05]  /*8520*/  IMAD.U32 R0, RZ, RZ, UR5 ;  /* 0x00000005ff007e24 */ /* 0x000fca000f8e00ff */
[----:B------:R-:W-:-:S04]  /*8530*/  SHF.L.U32 R0, R0, 0x1f, RZ ;  /* 0x0000001f00007819 */ /* 0x000fc800000006ff */
[----:B------:R2:W3:Y:S01]  /*8540*/  SYNCS.PHASECHK.TRANS64.TRYWAIT P1, [UR4+0x38850], R0 ;  /* 0x03885000ff0075a7 */ /* 0x0004e20008020144 */
[----:B------:R-:W-:Y:S05]  /*8550*/  @!P0 BRA `(.L_x_198) ;  /* 0x0000000000048947 */ /* 0x000fea0003800000 */
[----:B------:R-:W-:Y:S01]  /*8560*/  BPT.TRAP 0x1 ;  /* 0x000000040000795c */ /* 0x000fe20000300000 */
.L_x_198:
[----:B---3--:R-:W-:Y:S05]  /*8570*/  @P1 BRA `(.L_x_199) ;  /* 0x0000000000081947 */ /* 0x008fea0003800000 */
[----:B------:R-:W3:Y:S02]  /*8580*/  SYNCS.PHASECHK.TRANS64.TRYWAIT P1, [UR4+0x38850], R0 ;  /* 0x03885000ff0075a7 */ /* 0x000ee40008020144 */
[----:B---3--:R-:W-:Y:S05]  /*8590*/  @!P1 BRA `(.L_x_200) ;  /* 0x000000ac00009947 */ /* 0x008fea0003800000 */
.L_x_199:
        /* <DEDUP_REMOVED lines=36> */
.L_x_201:
[----:B--23--:R-:W-:Y:S01]  /*87e0*/  FMNMX.FTZ R0, R184, R21, !PT ;  /* 0x00000015b8007209 */ /* 0x00cfe20007810000 */
[----:B------:R-:W-:Y:S01]  /*87f0*/  ULDC UR5, c[0x0][0x988] ;  /* 0x0002620000057ab9 */ /* 0x000fe20000000800 */
[----:B------:R-:W-:Y:S01]  /*8800*/  FMNMX.FTZ R2, R186, R20, !PT ;  /* 0x00000014ba027209 */ /* 0x000fe20007810000 */
[----:B------:R-:W2:Y:S01]  /*8810*/  S2UR UR6, SR_CgaCtaId ;  /* 0x00000000000679c3 */ /* 0x000ea20000008800 */
[----:B01----:R-:W-:Y:S01]  /*8820*/  FMNMX.FTZ R3, R185, R0, !PT ;  /* 0x00000000b9037209 */ /* 0x003fe20007810000 */
        /* <DEDUP_REMOVED lines=12> */
[----:B--2---:R-:W-:Y:S01]  /*88f0*/  UPRMT UR60, UR6, 0x654, UR60 ;  /* 0x00000654063c7896 */ /* 0x004fe2000800003c */
        /* <DEDUP_REMOVED lines=40> */
[----:B------:R-:W-:Y:S03]  /*8b80*/  MUFU.EX2 R0, R21 ;  /* 0x0000001500007308 */ /* 0x000fe60000000800 */
[--C-:B------:R-:W-:Y:S01]  /*8b90*/  FFMA.FTZ R192, R152, UR5, -R20.reuse ;  /* 0x0000000598c07c23 */ /* 0x100fe20008010814 */
[----:B------:R-:W-:Y:S01]  /*8ba0*/  FMUL.FTZ R152, R3, UR5 ;  /* 0x0000000503987c20 */ /* 0x000fe20008410000 */
[--C-:B------:R-:W-:Y:S01]  /*8bb0*/  FFMA.FTZ R208, R184, UR5, -R20.reuse ;  /* 0x00000005b8d07c23 */ /* 0x100fe20008010814 */
[--C-:B------:R-:W-:Y:S01]  /*8bc0*/  FFMA.FTZ R204, R176, UR5, -R20.reuse ;  /* 0x00000005b0cc7c23 */ /* 0x100fe20008010814 */
[----:B------:R-:W-:Y:S01]  /*8bd0*/  FFMA.FTZ R185, R185, UR5, -R20 ;  /* 0x00000005b9b97c23 */ /* 0x000fe20008010814 */
[----:B------:R-:W-:Y:S01]  /*8be0*/  FFMA.FTZ R209, R186, UR5, -R152 ;  /* 0x00000005bad17c23 */ /* 0x000fe20008010898 */
[----:B------:R-:W-:Y:S01]  /*8bf0*/  FFMA.FTZ R176, R181, UR5, -R20 ;  /* 0x00000005b5b07c23 */ /* 0x000fe20008010814 */
[----:B------:R-:W-:Y:S01]  /*8c00*/  FFMA.FTZ R181, R187, UR5, -R152 ;  /* 0x00000005bbb57c23 */ /* 0x000fe20008010898 */
[----:B------:R-:W0:Y:S01]  /*8c10*/  MUFU.EX2 R208, R208 ;  /* 0x000000d000d07308 */ /* 0x000e220000000800 */
[----:B------:R-:W-:Y:S01]  /*8c20*/  FFMA.FTZ R210, R188, UR5, -R20 ;  /* 0x00000005bcd27c23 */ /* 0x000fe20008010814 */
[----:B------:R-:W-:Y:S01]  /*8c30*/  FFMA.FTZ R211, R190, UR5, -R152 ;  /* 0x00000005bed37c23 */ /* 0x000fe20008010898 */
[--C-:B------:R-:W-:Y:S01]  /*8c40*/  FFMA.FTZ R184, R189, UR5, -R20.reuse ;  /* 0x00000005bdb87c23 */ /* 0x100fe20008010814 */
[----:B------:R-:W-:Y:S01]  /*8c50*/  FFMA.FTZ R206, R180, UR5, -R20 ;  /* 0x00000005b4ce7c23 */ /* 0x000fe20008010814 */
[--C-:B------:R-:W-:Y:S01]  /*8c60*/  FFMA.FTZ R180, R191, UR5, -R152.reuse ;  /* 0x00000005bfb47c23 */ /* 0x100fe20008010898 */
[----:B------:R-:W-:Y:S01]  /*8c70*/  FFMA.FTZ R205, R178, UR5, -R152 ;  /* 0x00000005b2cd7c23 */ /* 0x000fe20008010898 */
[--C-:B------:R-:W-:Y:S01]  /*8c80*/  FFMA.FTZ R200, R168, UR5, -R20.reuse ;  /* 0x00000005a8c87c23 */ /* 0x100fe20008010814 */
[----:B------:R-:W-:Y:S01]  /*8c90*/  MUFU.EX2 R2, R2 ;  /* 0x0000000200027308 */ /* 0x000fe20000000800 */
[--C-:B------:R-:W-:Y:S01]  /*8ca0*/  FFMA.FTZ R177, R177, UR5, -R20.reuse ;  /* 0x00000005b1b17c23 */ /* 0x100fe20008010814 */
[----:B------:R-:W-:Y:S01]  /*8cb0*/  FFMA.FTZ R168, R173, UR5, -R20 ;  /* 0x00000005ada87c23 */ /* 0x000fe20008010814 */
[----:B------:R-:W-:Y:S01]  /*8cc0*/  FFMA.FTZ R173, R179, UR5, -R152 ;  /* 0x00000005b3ad7c23 */ /* 0x000fe20008010898 */
[----:B------:R-:W-:Y:S01]  /*8cd0*/  FFMA.FTZ R194, R156, UR5, -R20 ;  /* 0x000000059cc27c23 */ /* 0x000fe20008010814 */
[----:B------:R-:W-:Y:S01]  /*8ce0*/  FFMA.FTZ R207, R182, UR5, -R152 ;  /* 0x00000005b6cf7c23 */ /* 0x000fe20008010898 */
[----:B------:R-:W-:Y:S01]  /*8cf0*/  FFMA.FTZ R202, R172, UR5, -R20 ;  /* 0x00000005acca7c23 */ /* 0x000fe20008010814 */
[----:B------:R-:W-:Y:S01]  /*8d00*/  FFMA.FTZ R172, R183, UR5, -R152 ;  /* 0x00000005b7ac7c23 */ /* 0x000fe20008010898 */
[----:B------:R-:W1:Y:S01]  /*8d10*/  MUFU.EX2 R209, R209 ;  /* 0x000000d100d17308 */ /* 0x000e620000000800 */
[----:B0-----:R-:W-:Y:S01]  /*8d20*/  FFMA.FTZ R18, R0, R18, R208 ;  /* 0x0000001200127223 */ /* 0x001fe200000100d0 */
[----:B------:R-:W-:Y:S01]  /*8d30*/  FFMA.FTZ R21, R153, UR5, -R20 ;  /* 0x0000000599157c23 */ /* 0x000fe20008010814 */
[----:B------:R-:W-:Y:S01]  /*8d40*/  FFMA.FTZ R201, R170, UR5, -R152 ;  /* 0x00000005aac97c23 */ /* 0x000fe20008010898 */
[--C-:B------:R-:W-:Y:S01]  /*8d50*/  FFMA.FTZ R196, R160, UR5, -R20.reuse ;  /* 0x00000005a0c47c23 */ /* 0x100fe20008010814 */
[--C-:B------:R-:W-:Y:S01]  /*8d60*/  FFMA.FTZ R169, R169, UR5, -R20.reuse ;  /* 0x00000005a9a97c23 */ /* 0x100fe20008010814 */
[----:B------:R-:W-:Y:S01]  /*8d70*/  FFMA.FTZ R160, R165, UR5, -R20 ;  /* 0x00000005a5a07c23 */ /* 0x000fe20008010814 */
[--C-:B------:R-:W-:Y:S01]  /*8d80*/  FFMA.FTZ R165, R171, UR5, -R152.reuse ;  /* 0x00000005aba57c23 */ /* 0x100fe20008010898 */
        /* <DEDUP_REMOVED lines=8> */
[----:B------:R-:W2:Y:S01]  /*8e10*/  MUFU.EX2 R181, R181 ;  /* 0x000000b500b57308 */ /* 0x000ea20000000800 */
[----:B-1----:R-:W-:Y:S01]  /*8e20*/  FFMA.FTZ R156, R2, R5, R209 ;  /* 0x00000005029c7223 */ /* 0x002fe200000100d1 */
[--C-:B------:R-:W-:Y:S01]  /*8e30*/  FFMA.FTZ R193, R154, UR5, -R152.reuse ;  /* 0x000000059ac17c23 */ /* 0x100fe20008010898 */
[--C-:B------:R-:W-:Y:S01]  /*8e40*/  FFMA.FTZ R199, R166, UR5, -R152.reuse ;  /* 0x00000005a6c77c23 */ /* 0x100fe20008010898 */
[----:B------:R-:W-:-:S04]  /*8e50*/  FFMA.FTZ R195, R158, UR5, -R152 ;  /* 0x000000059ec37c23 */ /* 0x000fc80008010898 */
        /* <DEDUP_REMOVED lines=79> */
.L_x_202:
        /* <DEDUP_REMOVED lines=34> */
.L_x_192:
        /* <DEDUP_REMOVED lines=131> */
.L_x_204:
        /* <DEDUP_REMOVED lines=10> */
.L_x_205:
[----:B-1----:R-:W-:Y:S05]  /*9e40*/  @P1 BRA `(.L_x_206) ;  /* 0x0000000000081947 */ /* 0x002fea0003800000 */
[----:B------:R-:W1:Y:S02]  /*9e50*/  SYNCS.PHASECHK.TRANS64.TRYWAIT P1, [UR7+0x38850], R0 ;  /* 0x03885000ff0075a7 */ /* 0x000e640008020147 */
[----:B-1----:R-:W-:Y:S05]  /*9e60*/  @!P1 BRA `(.L_x_207) ;  /* 0x0000009000e49947 */ /* 0x002fea0003800000 */
.L_x_206:
[----:B------:R-:W-:Y:S01]  /*9e70*/  UIADD3 UR4, UR4, 0x400, URZ ;  /* 0x0000040004047890 */ /* 0x000fe2000fffe03f */
[----:B------:R-:W-:Y:S01]  /*9e80*/  WARPGROUP.ARRIVE ;  /* 0x00000000000079c5 */ /* 0x000fe20000000000 */
[----:B------:R-:W-:Y:S01]  /*9e90*/  UMOV UR11, 0x40000040 ;  /* 0x40000040000b7882 */ /* 0x000fe20000000000 */
[----:B-1----:R-:W1:Y:S01]  /*9ea0*/  SHFL.BFLY PT, R7, R18, 0x2, 0x1f ;  /* 0x0c401f0012077f89 */ /* 0x002e6200000e0000 */
[----:B------:R-:W-:Y:S01]  /*9eb0*/  USHF.R.U32.HI UR4, URZ, 0x4, UR4 ;  /* 0x000000043f047899 */ /* 0x000fe20008011604 */
[----:B------:R-:W-:Y:S02]  /*9ec0*/  IMAD.MOV.U32 R6, RZ, RZ, RZ ;  /* 0x000000ffff067224 */ /* 0x000fe400078e00ff */
[----:B0-----:R-:W0:Y:S01]  /*9ed0*/  SHFL.BFLY PT, R0, R5, 0x2, 0x1f ;  /* 0x0c401f0005007f89 */ /* 0x001e2200000e0000 */
[----:B------:R-:W-:Y:S01]  /*9ee0*/  ULOP3.LUT UR4, UR4, 0x3fff, URZ, 0xc0, !UPT ;  /* 0x00003fff04047892 */ /* 0x000fe2000f8ec03f */
[----:B------:R-:W-:-:S03]  /*9ef0*/  IMAD.U32 R13, RZ, RZ, UR5 ;  /* 0x00000005ff0d7e24 */ /* 0x000fc6000f8e00ff */
[----:B------:R-:W-:-:S04]  /*9f00*/  ULOP3.LUT UR4, UR4, 0x2800000, URZ, 0xfc, !UPT ;  /* 0x0280000004047892 */ /* 0x000fc8000f8efc3f */
[----:B------:R-:W-:-:S04]  /*9f10*/  UIMAD UR4, UR38, 0xa00, UR4 ;  /* 0x00000a00260478a4 */ /* 0x000fc8000f8e0204 */
[----:B------:R-:W-:-:S03]  /*9f20*/  UIADD3 UR6, UR4, 0x80, URZ ;  /* 0x0000008004067890 */ /* 0x000fc6000fffe03f */
[----:B------:R-:W-:Y:S02]  /*9f30*/  UMOV UR10, UR4 ;  /* 0x00000004000a7c82 */ /* 0x000fe40008000000 */
[----:B------:R-:W-:Y:S01]  /*9f40*/  HGMMA.64x256x16.F32 R24, R208, gdesc[UR8].tnspB, R24, gsb0 ;  /* 0x43e00008d0187df0 */ /* 0x000fe20008000818 */
[----:B------:R-:W-:Y:S01]  /*9f50*/  UMOV UR11, 0x40000040 ;  /* 0x40000040000b7882 */ /* 0x000fe20000000000 */
[----:B------:R-:W-:Y:S01]  /*9f60*/  UMOV UR10, UR6 ;  /* 0x00000006000a7c82 */ /* 0x000fe20008000000 */
[----:B------:R-:W-:Y:S01]  /*9f70*/  UIADD3 UR6, UR4, 0x100, URZ ;  /* 0x0000010004067890 */ /* 0x000fe2000fffe03f */
[----:B-1----:R-:W-:Y:S01]  /*9f80*/  FADD.FTZ R7, R7, R18 ;  /* 0x0000001207077221 */ /* 0x002fe20000010000 */
[----:B0-----:R-:W-:Y:S01]  /*9f90*/  FADD.FTZ R2, R0, R5 ;  /* 0x0000000500027221 */ /* 0x001fe20000010000 */
[----:B------:R-:W-:-:S03]  /*9fa0*/  IMAD.MOV.U32 R5, RZ, RZ, RZ ;  /* 0x000000ffff057224 */ /* 0x000fc600078e00ff */
[----:B------:R-:W0:Y:S04]  /*9fb0*/  SHFL.BFLY PT, R0, R7, 0x1, 0x1f ;  /* 0x0c201f0007007f89 */ /* 0x000e2800000e0000 */
[----:B------:R-:W1:Y:S01]  /*9fc0*/  SHFL.BFLY PT, R9, R2, 0x1, 0x1f ;  /* 0x0c201f0002097f89 */ /* 0x000e6200000e0000 */
[----:B0-----:R-:W-:Y:S01]  /*9fd0*/  FADD.FTZ R11, R7, R0 ;  /* 0x00000000070b7221 */ /* 0x001fe20000010000 */
[----:B------:R-:W-:Y:S01]  /*9fe0*/  IMAD.U32 R7, RZ, RZ, UR5 ;  /* 0x00000005ff077e24 */ /* 0x000fe2000f8e00ff */
[----:B------:R-:W-:Y:S01]  /*9ff0*/  MOV R0, 0xff800000 ;  /* 0xff80000000007802 */ /* 0x000fe20000000f00 */
[----:B-1----:R-:W-:Y:S02]  /*a000*/  FADD.FTZ R12, R2, R9 ;  /* 0x00000009020c7221 */ /* 0x002fe40000010000 */
[----:B------:R-:W-:Y:S01]  /*a010*/  FSETP.NE.FTZ.AND P1, PT, R11, RZ, PT ;  /* 0x000000ff0b00720b */ /* 0x000fe20003f35000 */
[----:B------:R-:W-:-:S02]  /*a020*/  IMAD.MOV.U32 R2, RZ, RZ, -0x800000 ;  /* 0xff800000ff027424 */ /* 0x000fc400078e00ff */
[----:B------:R-:W-:-:S10]  /*a030*/  FSETP.NE.FTZ.AND P2, PT, R12, RZ, PT ;  /* 0x000000ff0c00720b */ /* 0x000fd40003f55000 */
[----:B------:R-:W0:Y:S01]  /*a040*/  @P1 MUFU.LG2 R8, R11 ;  /* 0x0000000b00081308 */ /* 0x000e220000000c00 */
[----:B------:R-:W-:Y:S02]  /*a050*/  @P1 FMUL.FTZ R7, R7, 0.69314718246459960938 ;  /* 0x3f31721807071820 */ /* 0x000fe40000410000 */
[----:B------:R-:W-:-:S05]  /*a060*/  @P2 FMUL.FTZ R13, R13, 0.69314718246459960938 ;  /* 0x3f3172180d0d2820 */ /* 0x000fca0000410000 */
        /* <DEDUP_REMOVED lines=31> */
[----:B0-23--:R-:W-:Y:S05]  /*a260*/  @!P0 BRA `(.L_x_208) ;  /* 0x0000000000048947 */ /* 0x00dfea0003800000 */
[----:B------:R-:W-:Y:S01]  /*a270*/  BPT.TRAP 0x1 ;  /* 0x000000040000795c */ /* 0x000fe20000300000 */
.L_x_208:
[----:B------:R-:W-:Y:S01]  /*a280*/  UIADD3 UR4, UR7, 0x38860, URZ ;  /* 0x0003886007047890 */ /* 0x000fe2000fffe03f */
[----:B------:R-:W-:Y:S01]  /*a290*/  R2UR UR6, R219 ;  /* 0x00000000db0672ca */ /* 0x000fe200000e0000 */
[----:B------:R-:W-:Y:S01]  /*a2a0*/  UIADD3 UR38, UR38, 0x1, URZ ;  /* 0x0000000126267890 */ /* 0x000fe2000fffe03f */
[----:B------:R-:W-:Y:S01]  /*a2b0*/  R2UR UR5, R16 ;  /* 0x00000000100572ca */ /* 0x000fe200000e0000 */
[----:B------:R-:W-:Y:S01]  /*a2c0*/  UPRMT UR4, UR8, 0x654, UR4 ;  /* 0x0000065408047896 */ /* 0x000fe20008000004 */
[-C--:B------:R-:W-:Y:S01]  /*a2d0*/  FMUL.FTZ R3, R83, R5.reuse ;  /* 0x0000000553037220 */ /* 0x080fe20000410000 */
[----:B------:R-:W-:Y:S01]  /*a2e0*/  UISETP.NE.AND UP0, UPT, UR38, 0x2, UPT ;  /* 0x000000022600788c */ /* 0x000fe2000bf05270 */
[-C--:B------:R-:W-:Y:S01]  /*a2f0*/  FMUL.FTZ R165, R27, R5.reuse ;  /* 0x000000051ba57220 */ /* 0x080fe20000410000 */
[-C--:B------:R-:W-:Y:S01]  /*a300*/  FMUL.FTZ R163, R35, R5.reuse ;  /* 0x0000000523a37220 */ /* 0x080fe20000410000 */
[-C--:B------:R-:W-:Y:S01]  /*a310*/  FMUL.FTZ R161, R43, R5.reuse ;  /* 0x000000052ba17220 */ /* 0x080fe20000410000 */
[-C--:B------:R-:W-:Y:S01]  /*a320*/  FMUL.FTZ R159, R51, R5.reuse ;  /* 0x00000005339f7220 */ /* 0x080fe20000410000 */
[-C--:B------:R-:W-:Y:S01]  /*a330*/  FMUL.FTZ R157, R59, R5.reuse ;  /* 0x000000053b9d7220 */ /* 0x080fe20000410000 */
[-C--:B------:R-:W-:Y:S01]  /*a340*/  FMUL.FTZ R155, R67, R5.reuse ;  /* 0x00000005439b7220 */ /* 0x080fe20000410000 */
[----:B------:R-:W-:Y:S01]  /*a350*/  SYNCS.ARRIVE.TRANS64.RED.A1T0 RZ, [UR4], RZ ;  /* 0x000000ffffff79a7 */ /* 0x000fe20008100404 */
[----:B------:R-:W-:Y:S01]  /*a360*/  USEL UR4, URZ, 0x1, UP0 ;  /* 0x000000013f047887 */ /* 0x000fe20008000000 */
[-C--:B------:R-:W-:Y:S01]  /*a370*/  FMUL.FTZ R153, R75, R5.reuse ;  /* 0x000000054b997220 */ /* 0x080fe20000410000 */
[----:B------:R-:W-:Y:S01]  /*a380*/  UIADD3 UR6, UR6, 0x1, URZ ;  /* 0x0000000106067890 */ /* 0x000fe2000fffe03f */
[-C--:B------:R-:W-:Y:S01]  /*a390*/  FMUL.FTZ R83, R87, R5.reuse ;  /* 0x0000000557537220 */ /* 0x080fe20000410000 */
[----:B------:R-:W-:Y:S01]  /*a3a0*/  ULOP3.LUT UR5, UR5, UR4, URZ, 0x3c, !UPT ;  /* 0x0000000405057292 */ /* 0x000fe2000f8e3c3f */
        /* <DEDUP_REMOVED lines=114> */
[----:B------:R-:W-:Y:S01]  /*aad0*/  IMAD.U32 R219, RZ, RZ, UR6 ;  /* 0x00000006ffdb7e24 */ /* 0x000fe2000f8e00ff */
[----:B------:R-:W-:Y:S01]  /*aae0*/  PLOP3.LUT P0, PT, PT, PT, PT, 0x8, 0x0 ;  /* 0x000000000000781c */ /* 0x000fe20003f0e170 */
[-C--:B------:R-:W-:Y:S01]  /*aaf0*/  FMUL.FTZ R143, R143, R5.reuse ;  /* 0x000000058f8f7220 */ /* 0x080fe20000410000 */
[-C--:B------:R-:W-:Y:S01]  /*ab00*/  FMUL.FTZ R146, R146, R5.reuse ;  /* 0x0000000592927220 */ /* 0x080fe20000410000 */
[----:B------:R-:W-:Y:S01]  /*ab10*/  FMUL.FTZ R147, R147, R5 ;  /* 0x0000000593937220 */ /* 0x000fe20000410000 */
[----:B------:R-:W-:-:S02]  /*ab20*/  IMAD.U32 R16, RZ, RZ, UR5 ;  /* 0x00000005ff107e24 */ /* 0x000fc4000f8e00ff */
[-C--:B------:R-:W-:Y:S01]  /*ab30*/  FMUL.FTZ R150, R150, R5.reuse ;  /* 0x0000000596967220 */ /* 0x080fe20000410000 */
[----:B------:R-:W-:Y:S01]  /*ab40*/  FMUL.FTZ R151, R151, R5 ;  /* 0x0000000597977220 */ /* 0x000fe20000410000 */
[----:B------:R-:W-:-:S12]  /*ab50*/  USEL UR38, UR38, URZ, UP0 ;  /* 0x0000003f26267287 */ /* 0x000fd80008000000 */
.L_x_184:
[----:B------:R-:W0:Y:S08]  /*ab60*/  S2UR UR4, SR_CgaCtaId ;  /* 0x00000000000479c3 */ /* 0x000e300000008800 */
[----:B------:R-:W-:Y:S06]  /*ab70*/  BAR.SYNC.DEFER_BLOCKING 0x5, 0x180 ;  /* 0x0146000000007b1d */ /* 0x000fec0000010000 */
[----:B------:R-:W-:Y:S01]  /*ab80*/  UMOV UR10, 0x400 ;  /* 0x00000400000a7882 */ /* 0x000fe20000000000 */
[----:B------:R-:W-:Y:S01]  /*ab90*/  BSSY B0, `(.L_x_209) ;  /* 0x00002f3000007945 */ /* 0x000fe20003800000 */
[----:B0-----:R-:W-:-:S09]  /*aba0*/  ULEA UR10, UR4, UR10, 0x18 ;  /* 0x0000000a040a7291 */ /* 0x001fd2000f8ec03f */
[----:B------:R-:W0:Y:S02]  /*abb0*/  LDS.128 R4, [UR10+0x388d0] ;  /* 0x0388d00aff047984 */ /* 0x000e240008000c00 */
[----:B0-----:R-:W-:Y:S02]  /*abc0*/  R2UR UR5, R5 ;  /* 0x00000000050572ca */ /* 0x001fe400000e0000 */
[----:B------:R-:W-:Y:S02]  /*abd0*/  R2UR UR6, R6 ;  /* 0x00000000060672ca */ /* 0x000fe400000e0000 */
[----:B------:R-:W-:Y:S01]  /*abe0*/  R2UR UR7, R7 ;  /* 0x00000000070772ca */ /* 0x000fe200000e0000 */
[----:B------:R-:W-:Y:S06]  /*abf0*/  BAR.ARV 0x4, 0x180 ;  /* 0x0106000000007b1d */ /* 0x000fec0000002000 */
[----:B------:R-:W-:Y:S08]  /*ac00*/  @P0 BRA `(.L_x_210) ;  /* 0x0000002000100947 */ /* 0x000ff00003800000 */
[----:B------:R-:W0:Y:S01]  /*ac10*/  S2UR UR4, SR_SWINHI ;  /* 0x00000000000479c3 */ /* 0x000e220000002f00 */
[----:B------:R-:W-:-:S07]  /*ac20*/  IMAD.MOV.U32 R94, RZ, RZ, 0x2 ;  /* 0x00000002ff5e7424 */ /* 0x000fce00078e00ff */
[----:B------:R-:W-:Y:S01]  /*ac30*/  BAR.SYNC.DEFER_BLOCKING 0x1, 0x100 ;  /* 0x0044000000007b1d */ /* 0x000fe20000010000 */
[----:B------:R-:W-:Y:S02]  /*ac40*/  F2FP.F16.F32.PACK_AB R24, R25, R24 ;  /* 0x000000181918723e */ /* 0x000fe400000000ff */
[----:B------:R-:W-:Y:S02]  /*ac50*/  F2FP.F16.F32.PACK_AB R25, R165, R26 ;  /* 0x0000001aa519723e */ /* 0x000fe400000000ff */
[----:B------:R-:W-:Y:S02]  /*ac60*/  F2FP.F16.F32.PACK_AB R32, R33, R32 ;  /* 0x000000202120723e */ /* 0x000fe400000000ff */
[----:B------:R-:W-:Y:S02]  /*ac70*/  F2FP.F16.F32.PACK_AB R26, R29, R28 ;  /* 0x0000001c1d1a723e */ /* 0x000fe400000000ff */
[----:B------:R-:W-:Y:S02]  /*ac80*/  F2FP.F16.F32.PACK_AB R27, R164, R27 ;  /* 0x0000001ba41b723e */ /* 0x000fe400000000ff */
[----:B------:R-:W-:-:S02]  /*ac90*/  F2FP.F16.F32.PACK_AB R33, R163, R34 ;  /* 0x00000022a321723e */ /* 0x000fc400000000ff */
[----:B------:R-:W-:Y:S02]  /*aca0*/  F2FP.F16.F32.PACK_AB R40, R41, R40 ;  /* 0x000000282928723e */ /* 0x000fe400000000ff */
[----:B------:R-:W-:Y:S02]  /*acb0*/  F2FP.F16.F32.PACK_AB R34, R37, R36 ;  /* 0x000000242522723e */ /* 0x000fe400000000ff */
[----:B------:R-:W-:Y:S02]  /*acc0*/  F2FP.F16.F32.PACK_AB R35, R162, R35 ;  /* 0x00000023a223723e */ /* 0x000fe400000000ff */
[----:B------:R-:W-:Y:S02]  /*acd0*/  F2FP.F16.F32.PACK_AB R41, R161, R42 ;  /* 0x0000002aa129723e */ /* 0x000fe400000000ff */
[----:B------:R-:W-:Y:S01]  /*ace0*/  F2FP.F16.F32.PACK_AB R48, R49, R48 ;  /* 0x000000303130723e */ /* 0x000fe200000000ff */
[----:B------:R-:W-:Y:S01]  /*acf0*/  UMOV UR8, UR10 ;  /* 0x0000000a00087c82 */ /* 0x000fe20008000000 */
[----:B0-----:R-:W-:Y:S01]  /*ad00*/  UMOV UR9, UR4 ;  /* 0x0000000400097c82 */ /* 0x001fe20008000000 */
[----:B------:R-:W-:Y:S01]  /*ad10*/  F2FP.F16.F32.PACK_AB R42, R45, R44 ;  /* 0x0000002c2d2a723e */ /* 0x000fe200000000ff */
[----:B------:R-:W-:Y:S01]  /*ad20*/  IMAD.WIDE R94, R225, R94, UR8 ;  /* 0x00000008e15e7e25 */ /* 0x000fe2000f8e025e */
[----:B------:R-:W-:-:S02]  /*ad30*/  F2FP.F16.F32.PACK_AB R43, R160, R43 ;  /* 0x0000002ba02b723e */ /* 0x000fc400000000ff */
[----:B------:R-:W-:Y:S02]  /*ad40*/  F2FP.F16.F32.PACK_AB R49, R159, R50 ;  /* 0x000000329f31723e */ /* 0x000fe400000000ff */
[C---:B------:R-:W-:Y:S02]  /*ad50*/  IADD3 R169, P1, R94.reuse, 0x20, RZ ;  /* 0x000000205ea97810 */ /* 0x040fe40007f3e0ff */
[C---:B------:R-:W-:Y:S02]  /*ad60*/  IADD3 R171, P0, R94.reuse, 0x40, RZ ;  /* 0x000000405eab7810 */ /* 0x040fe40007f1e0ff */
[C---:B------:R-:W-:Y:S01]  /*ad70*/  IADD3 R173, P4, R94.reuse, 0x60, RZ ;  /* 0x000000605ead7810 */ /* 0x040fe20007f9e0ff */
[--C-:B------:R-:W-:Y:S01]  /*ad80*/  IMAD.X R7, RZ, RZ, R95.reuse, P1 ;  /* 0x000000ffff077224 */ /* 0x100fe200008e065f */
[C---:B------:R-:W-:Y:S01]  /*ad90*/  IADD3 R175, P3, R94.reuse, 0x4000, RZ ;  /* 0x000040005eaf7810 */ /* 0x040fe20007f7e0ff */
[--C-:B------:R-:W-:Y:S01]  /*ada0*/  IMAD.X R9, RZ, RZ, R95.reuse, P0 ;  /* 0x000000ffff097224 */ /* 0x100fe200000e065f */
[----:B------:R-:W-:Y:S01]  /*adb0*/  LOP3.LUT R5, R94, 0x380, RZ, 0xc0, !PT ;  /* 0x000003805e057812 */ /* 0x000fe200078ec0ff */
[----:B------:R-:W-:Y:S01]  /*adc0*/  IMAD.X R11, RZ, RZ, R95, P4 ;  /* 0x000000ffff0b7224 */ /* 0x000fe200020e065f */
[----:B------:R-:W-:-:S02]  /*add0*/  LOP3.LUT R6, R169, 0x380, RZ, 0xc0, !PT ;  /* 0x00000380a9067812 */ /* 0x000fc400078ec0ff */
[C---:B------:R-:W-:Y:S02]  /*ade0*/  IADD3 R177, P6, R94.reuse, 0x4020, RZ ;  /* 0x000040205eb17810 */ /* 0x040fe40007fde0ff */
[C---:B------:R-:W-:Y:S02]  /*adf0*/  IADD3 R179, P5, R94.reuse, 0x4040, RZ ;  /* 0x000040405eb37810 */ /* 0x040fe40007fbe0ff */
[C---:B------:R-:W-:Y:S01]  /*ae00*/  IADD3 R181, P2, R94.reuse, 0x4060, RZ ;  /* 0x000040605eb57810 */ /* 0x040fe20007f5e0ff */
[--C-:B------:R-:W-:Y:S01]  /*ae10*/  IMAD.X R15, RZ, RZ, R95.reuse, P6 ;  /* 0x000000ffff0f7224 */ /* 0x100fe200030e065f */
[----:B------:R-:W-:Y:S01]  /*ae20*/  IADD3 R183, P1, R94, 0x8000, RZ ;  /* 0x000080005eb77810 */ /* 0x000fe20007f3e0ff */
[--C-:B------:R-:W-:Y:S01]  /*ae30*/  IMAD.X R19, RZ, RZ, R95.reuse, P5 ;  /* 0x000000ffff137224 */ /* 0x100fe200028e065f */
[----:B------:R-:W-:Y:S01]  /*ae40*/  LOP3.LUT R8, R171, 0x380, RZ, 0xc0, !PT ;  /* 0x00000380ab087812 */ /* 0x000fe200078ec0ff */
[--C-:B------:R-:W-:Y:S01]  /*ae50*/  IMAD.X R21, RZ, RZ, R95.reuse, P2 ;  /* 0x000000ffff157224 */ /* 0x100fe200010e065f */
[----:B------:R-:W-:Y:S01]  /*ae60*/  LOP3.LUT R10, R173, 0x380, RZ, 0xc0, !PT ;  /* 0x00000380ad0a7812 */ /* 0x000fe200078ec0ff */
[----:B------:R-:W-:Y:S01]  /*ae70*/  IMAD.X R31, RZ, RZ, R95, P1 ;  /* 0x000000ffff1f7224 */ /* 0x000fe200008e065f */
[----:B------:R-:W-:-:S02]  /*ae80*/  LOP3.LUT R12, R175, 0x380, RZ, 0xc0, !PT ;  /* 0x00000380af0c7812 */ /* 0x000fc400078ec0ff */
[----:B------:R-:W-:Y:S02]  /*ae90*/  SHF.R.U64 R5, R5, 0x3, RZ ;  /* 0x0000000305057819 */ /* 0x000fe400000012ff */
[----:B------:R-:W-:Y:S02]  /*aea0*/  SHF.R.U64 R6, R6, 0x3, RZ ;  /* 0x0000000306067819 */ /* 0x000fe400000012ff */
[----:B------:R-:W-:Y:S02]  /*aeb0*/  IADD3 R38, P0, R94, 0x8020, RZ ;  /* 0x000080205e267810 */ /* 0x000fe40007f1e0ff */
[----:B------:R-:W-:Y:S02]  /*aec0*/  SHF.R.U64 R8, R8, 0x3, RZ ;  /* 0x0000000308087819 */ /* 0x000fe400000012ff */
[----:B------:R-:W-:Y:S01]  /*aed0*/  LOP3.LUT R14, R177, 0x380, RZ, 0xc0, !PT ;  /* 0x00000380b10e7812 */ /* 0x000fe200078ec0ff */
[----:B------:R-:W-:Y:S01]  /*aee0*/  IMAD.X R39, RZ, RZ, R95, P0 ;  /* 0x000000ffff277224 */ /* 0x000fe200000e065f */
[----:B------:R-:W-:-:S02]  /*aef0*/  IADD3 R46, P4, R94, 0x8040, RZ ;  /* 0x000080405e2e7810 */ /* 0x000fc40007f9e0ff */
[----:B------:R-:W-:Y:S02]  /*af00*/  IADD3.X R13, RZ, R95, RZ, P3, !PT ;  /* 0x0000005fff0d7210 */ /* 0x000fe40001ffe4ff */
[----:B------:R-:W-:Y:S01]  /*af10*/  SHF.R.U64 R10, R10, 0x3, RZ ;  /* 0x000000030a0a7819 */ /* 0x000fe200000012ff */
[--C-:B------:R-:W-:Y:S01]  /*af20*/  IMAD.X R47, RZ, RZ, R95.reuse, P4 ;  /* 0x000000ffff2f7224 */ /* 0x100fe200020e065f */
[----:B------:R-:W-:Y:S02]  /*af30*/  LOP3.LUT R18, R179, 0x380, RZ, 0xc0, !PT ;  /* 0x00000380b3127812 */ /* 0x000fe400078ec0ff */
[C---:B------:R-:W-:Y:S02]  /*af40*/  IADD3 R54, P3, R94.reuse, 0x8060, RZ ;  /* 0x000080605e367810 */ /* 0x040fe40007f7e0ff */
[C---:B------:R-:W-:Y:S02]  /*af50*/  IADD3 R62, P6, R94.reuse, 0xc000, RZ ;  /* 0x0000c0005e3e7810 */ /* 0x040fe40007fde0ff */
[C---:B------:R-:W-:Y:S01]  /*af60*/  IADD3 R4, P5, R94.reuse, 0xc020, RZ ;  /* 0x0000c0205e047810 */ /* 0x040fe20007fbe0ff */
[----:B------:R-:W-:Y:S01]  /*af70*/  IMAD.X R55, RZ, RZ, R95, P3 ;  /* 0x000000ffff377224 */ /* 0x000fe200018e065f */
[----:B------:R-:W-:-:S02]  /*af80*/  IADD3 R78, P2, R94, 0xc040, RZ ;  /* 0x0000c0405e4e7810 */ /* 0x000fc40007f5e0ff */
[----:B------:R-:W-:Y:S01]  /*af90*/  IADD3 R167, P1, R94, 0xc060, RZ ;  /* 0x0000c0605ea77810 */ /* 0x000fe20007f3e0ff */
[--C-:B------:R-:W-:Y:S01]  /*afa0*/  IMAD.X R71, RZ, RZ, R95.reuse, P5 ;  /* 0x000000ffff477224 */ /* 0x100fe200028e065f */
[----:B------:R-:W-:Y:S01]  /*afb0*/  SHF.R.U64 R12, R12, 0x3, RZ ;  /* 0x000000030c0c7819 */ /* 0x000fe200000012ff */
[--C-:B------:R-:W-:Y:S01]  /*afc0*/  IMAD.X R79, RZ, RZ, R95.reuse, P2 ;  /* 0x000000ffff4f7224 */ /* 0x100fe200010e065f */
[----:B------:R-:W-:Y:S02]  /*afd0*/  LOP3.LUT R20, R181, 0x380, RZ, 0xc0, !PT ;  /* 0x00000380b5147812 */ /* 0x000fe400078ec0ff */
[----:B------:R-:W-:Y:S01]  /*afe0*/  LOP3.LUT R94, R5, R94, RZ, 0x3c, !PT ;  /* 0x0000005e055e7212 */ /* 0x000fe200078e3cff */
[----:B------:R-:W-:Y:S01]  /*aff0*/  IMAD.X R5, RZ, RZ, R95, P1 ;  /* 0x000000ffff057224 */ /* 0x000fe200008e065f */
[----:B------:R-:W-:Y:S02]  /*b000*/  LOP3.LUT R6, R6, R169, RZ, 0x3c, !PT ;  /* 0x000000a906067212 */ /* 0x000fe400078e3cff */
[----:B------:R-:W-:-:S02]  /*b010*/  LOP3.LUT R30, R183, 0x380, RZ, 0xc0, !PT ;  /* 0x00000380b71e7812 */ /* 0x000fc400078ec0ff */
[----:B------:R-:W-:Y:S02]  /*b020*/  LOP3.LUT R8, R8, R171, RZ, 0x3c, !PT ;  /* 0x000000ab08087212 */ /* 0x000fe400078e3cff */
[----:B------:R-:W-:Y:S02]  /*b030*/  SHF.R.U64 R14, R14, 0x3, RZ ;  /* 0x000000030e0e7819 */ /* 0x000fe400000012ff */
[----:B------:R-:W-:Y:S02]  /*b040*/  LOP3.LUT R169, R38, 0x380, RZ, 0xc0, !PT ;  /* 0x0000038026a97812 */ /* 0x000fe400078ec0ff */
[----:B------:R-:W-:Y:S02]  /*b050*/  LOP3.LUT R10, R10, R173, RZ, 0x3c, !PT ;  /* 0x000000ad0a0a7212 */ /* 0x000fe400078e3cff */
[----:B------:R-:W-:Y:S02]  /*b060*/  SHF.R.U64 R18, R18, 0x3, RZ ;  /* 0x0000000312127819 */ /* 0x000fe400000012ff */
[----:B------:R-:W-:-:S02]  /*b070*/  LOP3.LUT R171, R46, 0x380, RZ, 0xc0, !PT ;  /* 0x000003802eab7812 */ /* 0x000fc400078ec0ff */
[----:B------:R-:W-:Y:S02]  /*b080*/  LOP3.LUT R12, R12, R175, RZ, 0x3c, !PT ;  /* 0x000000af0c0c7212 */ /* 0x000fe400078e3cff */
[----:B------:R-:W-:Y:S02]  /*b090*/  SHF.R.U64 R20, R20, 0x3, RZ ;  /* 0x0000000314147819 */ /* 0x000fe400000012ff */
[----:B------:R-:W-:Y:S02]  /*b0a0*/  LOP3.LUT R173, R54, 0x380, RZ, 0xc0, !PT ;  /* 0x0000038036ad7812 */ /* 0x000fe400078ec0ff */
[----:B------:R-:W-:Y:S02]  /*b0b0*/  SHF.R.U64 R30, R30, 0x3, RZ ;  /* 0x000000031e1e7819 */ /* 0x000fe400000012ff */
[----:B------:R-:W-:Y:S02]  /*b0c0*/  LOP3.LUT R175, R62, 0x380, RZ, 0xc0, !PT ;  /* 0x000003803eaf7812 */ /* 0x000fe400078ec0ff */
[----:B------:R-:W-:-:S02]  /*b0d0*/  MOV R94, R94 ;  /* 0x0000005e005e7202 */ /* 0x000fc40000000f00 */
[----:B------:R-:W-:Y:S02]  /*b0e0*/  IADD3.X R63, RZ, R95, RZ, P6, !PT ;  /* 0x0000005fff3f7210 */ /* 0x000fe400037fe4ff */
[----:B------:R-:W-:Y:S01]  /*b0f0*/  LOP3.LUT R14, R14, R177, RZ, 0x3c, !PT ;  /* 0x000000b10e0e7212 */ /* 0x000fe200078e3cff */
[----:B------:R-:W-:Y:S01]  /*b100*/  STSM.16.M88.4 [R94], R24 ;  /* 0x000000185e007844 */ /* 0x000fe20000000200 */
[----:B------:R-:W-:Y:S02]  /*b110*/  SHF.R.U64 R169, R169, 0x3, RZ ;  /* 0x00000003a9a97819 */ /* 0x000fe400000012ff */
[----:B------:R-:W-:Y:S02]  /*b120*/  LOP3.LUT R70, R4, 0x380, RZ, 0xc0, !PT ;  /* 0x0000038004467812 */ /* 0x000fe400078ec0ff */
[----:B------:R-:W-:Y:S02]  /*b130*/  MOV R7, R6 ;  /* 0x0000000600077202 */ /* 0x000fe40000000f00 */
[----:B------:R-:W-:-:S02]  /*b140*/  LOP3.LUT R18, R18, R179, RZ, 0x3c, !PT ;  /* 0x000000b312127212 */ /* 0x000fc400078e3cff */
[----:B------:R-:W-:Y:S01]  /*b150*/  SHF.R.U64 R171, R171, 0x3, RZ ;  /* 0x00000003abab7819 */ /* 0x000fe200000012ff */
[----:B------:R0:W-:Y:S01]  /*b160*/  STSM.16.M88.4 [R7], R32 ;  /* 0x0000002007007844 */ /* 0x0001e20000000200 */
[----:B------:R-:W-:Y:S02]  /*b170*/  LOP3.LUT R95, R78, 0x380, RZ, 0xc0, !PT ;  /* 0x000003804e5f7812 */ /* 0x000fe400078ec0ff */
[----:B------:R-:W-:Y:S02]  /*b180*/  MOV R8, R8 ;  /* 0x0000000800087202 */ /* 0x000fe40000000f00 */
[----:B------:R-:W-:Y:S02]  /*b190*/  F2FP.F16.F32.PACK_AB R56, R57, R56 ;  /* 0x000000383938723e */ /* 0x000fe400000000ff */
[----:B------:R-:W-:Y:S01]  /*b1a0*/  LOP3.LUT R20, R20, R181, RZ, 0x3c, !PT ;  /* 0x000000b514147212 */ /* 0x000fe200078e3cff */
[----:B------:R-:W-:Y:S01]  /*b1b0*/  STSM.16.M88.4 [R8], R40 ;  /* 0x0000002808007844 */ /* 0x000fe20000000200 */
[----:B------:R-:W-:-:S02]  /*b1c0*/  SHF.R.U64 R173, R173, 0x3, RZ ;  /* 0x00000003adad7819 */ /* 0x000fc400000012ff */
[----:B------:R-:W-:Y:S02]  /*b1d0*/  LOP3.LUT R165, R167, 0x380, RZ, 0xc0, !PT ;  /* 0x00000380a7a57812 */ /* 0x000fe400078ec0ff */
[----:B------:R-:W-:Y:S02]  /*b1e0*/  MOV R10, R10 ;  /* 0x0000000a000a7202 */ /* 0x000fe40000000f00 */
[----:B------:R-:W-:Y:S02]  /*b1f0*/  F2FP.F16.F32.PACK_AB R50, R53, R52 ;  /* 0x000000343532723e */ /* 0x000fe400000000ff */
[----:B------:R-:W-:Y:S02]  /*b200*/  F2FP.F16.F32.PACK_AB R51, R158, R51 ;  /* 0x000000339e33723e */ /* 0x000fe400000000ff */
[----:B------:R-:W-:Y:S02]  /*b210*/  F2FP.F16.F32.PACK_AB R57, R157, R58 ;  /* 0x0000003a9d39723e */ /* 0x000fe400000000ff */
[----:B------:R-:W-:Y:S01]  /*b220*/  F2FP.F16.F32.PACK_AB R64, R65, R64 ;  /* 0x000000404140723e */ /* 0x000fe200000000ff */
[----:B------:R1:W-:Y:S01]  /*b230*/  STSM.16.M88.4 [R10], R48 ;  /* 0x000000300a007844 */ /* 0x0003e20000000200 */
[----:B------:R-:W-:-:S02]  /*b240*/  LOP3.LUT R30, R30, R183, RZ, 0x3c, !PT ;  /* 0x000000b71e1e7212 */ /* 0x000fc400078e3cff */
[----:B------:R-:W-:Y:S02]  /*b250*/  SHF.R.U64 R175, R175, 0x3, RZ ;  /* 0x00000003afaf7819 */ /* 0x000fe400000012ff */
        /* <DEDUP_REMOVED lines=14> */
[----:B------:R-:W-:-:S02]  /*b340*/  R2UR UR12, R218 ;  /* 0x00000000da0c72ca */ /* 0x000fc400000e0000 */
[----:B------:R-:W-:Y:S02]  /*b350*/  R2UR UR11, R215 ;  /* 0x00000000d70b72ca */ /* 0x000fe400000e0000 */
[----:B------:R-:W-:Y:S02]  /*b360*/  LOP3.LUT R46, R171, R46, RZ, 0x3c, !PT ;  /* 0x0000002eab2e7212 */ /* 0x000fe400078e3cff */
[----:B------:R-:W-:Y:S02]  /*b370*/  SHF.R.U64 R95, R95, 0x3, RZ ;  /* 0x000000035f5f7819 */ /* 0x000fe400000012ff */
[----:B------:R-:W-:Y:S02]  /*b380*/  MOV R18, R18 ;  /* 0x0000001200127202 */ /* 0x000fe40000000f00 */
[----:B------:R-:W-:Y:S02]  /*b390*/  F2FP.F16.F32.PACK_AB R74, R77, R76 ;  /* 0x0000004c4d4a723e */ /* 0x000fe400000000ff */
[----:B------:R-:W-:Y:S01]  /*b3a0*/  F2FP.F16.F32.PACK_AB R75, R152, R75 ;  /* 0x0000004b984b723e */ /* 0x000fe200000000ff */
[----:B------:R-:W3:Y:S01]  /*b3b0*/  LDC R76, c[0x0][0xbe8] ;  /* 0x0002fa00ff4c7b82 */ /* 0x000ee20000000800 */
[----:B------:R-:W-:Y:S01]  /*b3c0*/  F2FP.F16.F32.PACK_AB R81, R3, R82 ;  /* 0x000000520351723e */ /* 0x000fe200000000ff */
[----:B------:R-:W-:Y:S01]  /*b3d0*/  USHF.L.U64.HI UR15, UR11, 0x2, UR12 ;  /* 0x000000020b0f7899 */ /* 0x000fe2000801020c */
[----:B------:R-:W-:Y:S01]  /*b3e0*/  LOP3.LUT R54, R173, R54, RZ, 0x3c, !PT ;  /* 0x00000036ad367212 */ /* 0x000fe200078e3cff */
[----:B------:R2:W-:Y:S01]  /*b3f0*/  STSM.16.M88.4 [R18], R72 ;  /* 0x0000004812007844 */ /* 0x0005e20000000200 */
[----:B------:R-:W-:Y:S01]  /*b400*/  SHF.R.U64 R28, R165, 0x3, RZ ;  /* 0x00000003a51c7819 */ /* 0x000fe200000012ff */
[----:B------:R-:W-:Y:S01]  /*b410*/  ULDC.64 UR12, c[0x0][0xc00] ;  /* 0x00030000000c7ab9 */ /* 0x000fe20000000a00 */
[----:B------:R-:W-:Y:S01]  /*b420*/  MOV R20, R20 ;  /* 0x0000001400147202 */ /* 0x000fe20000000f00 */
[----:B------:R-:W-:Y:S01]  /*b430*/  UISETP.NE.U32.AND UP0, UPT, UR12, URZ, UPT ;  /* 0x0000003f0c00728c */ /* 0x000fe2000bf05070 */
[----:B------:R-:W-:Y:S01]  /*b440*/  F2FP.F16.F32.PACK_AB R82, R85, R84 ;  /* 0x000000545552723e */ /* 0x000fe200000000ff */
[----:B------:R-:W-:Y:S01]  /*b450*/  USHF.L.U32 UR14, UR11, 0x2, URZ ;  /* 0x000000020b0e7899 */ /* 0x000fe2000800063f */
[----:B------:R-:W-:Y:S01]  /*b460*/  F2FP.F16.F32.PACK_AB R83, R83, R86 ;  /* 0x000000565353723e */ /* 0x000fe200000000ff */
[----:B------:R-:W-:Y:S01]  /*b470*/  UISETP.NE.AND.EX UP0, UPT, UR13, URZ, UPT, UP0 ;  /* 0x0000003f0d00728c */ /* 0x000fe2000bf05300 */
[----:B------:R-:W-:Y:S01]  /*b480*/  F2FP.F16.F32.PACK_AB R96, R97, R96 ;  /* 0x000000606160723e */ /* 0x000fe200000000ff */
[----:B------:R-:W-:Y:S01]  /*b490*/  UIADD3 UR4, UP1, UR14, UR12, URZ ;  /* 0x0000000c0e047290 */ /* 0x000fe2000ff3e03f */
[----:B------:R-:W-:Y:S01]  /*b4a0*/  LOP3.LUT R62, R175, R62, RZ, 0x3c, !PT ;  /* 0x0000003eaf3e7212 */ /* 0x000fe200078e3cff */
[----:B------:R2:W-:Y:S01]  /*b4b0*/  STSM.16.M88.4 [R20], R80 ;  /* 0x0000005014007844 */ /* 0x0005e20000000200 */
[----:B------:R-:W-:Y:S01]  /*b4c0*/  MOV R30, R30 ;  /* 0x0000001e001e7202 */ /* 0x000fe20000000f00 */
[----:B------:R-:W-:Y:S01]  /*b4d0*/  UIADD3.X UR11, UR15, UR13, URZ, UP1, !UPT ;  /* 0x0000000d0f0b7290 */ /* 0x000fe20008ffe43f */
[----:B------:R-:W-:-:S02]  /*b4e0*/  F2FP.F16.F32.PACK_AB R84, R89, R88 ;  /* 0x000000585954723e */ /* 0x000fc400000000ff */
[----:B------:R-:W-:Y:S01]  /*b4f0*/  F2FP.F16.F32.PACK_AB R85, R91, R90 ;  /* 0x0000005a5b55723e */ /* 0x000fe200000000ff */
[----:B------:R-:W-:Y:S01]  /*b500*/  ULDC.64 UR12, c[0x0][0xc08] ;  /* 0x00030200000c7ab9 */ /* 0x000fe20000000a00 */
[----:B------:R-:W-:Y:S02]  /*b510*/  F2FP.F16.F32.PACK_AB R86, R93, R92 ;  /* 0x0000005c5d56723e */ /* 0x000fe400000000ff */
[----:B------:R-:W-:Y:S02]  /*b520*/  F2FP.F16.F32.PACK_AB R87, R166, R87 ;  /* 0x00000057a657723e */ /* 0x000fe400000000ff */
[----:B------:R-:W-:Y:S02]  /*b530*/  F2FP.F16.F32.PACK_AB R97, R99, R98 ;  /* 0x000000626361723e */ /* 0x000fe400000000ff */
[----:B------:R-:W-:Y:S01]  /*b540*/  F2FP.F16.F32.PACK_AB R104, R105, R104 ;  /* 0x000000686968723e */ /* 0x000fe200000000ff */
[----:B------:R2:W-:Y:S01]  /*b550*/  STSM.16.M88.4 [R30], R84 ;  /* 0x000000541e007844 */ /* 0x0005e20000000200 */
[----:B------:R-:W-:-:S02]  /*b560*/  LOP3.LUT R70, R29, R4, RZ, 0x3c, !PT ;  /* 0x000000041d467212 */ /* 0x000fc400078e3cff */
[----:B------:R-:W-:Y:S02]  /*b570*/  MOV R38, R38 ;  /* 0x0000002600267202 */ /* 0x000fe40000000f00 */
        /* <DEDUP_REMOVED lines=19> */
[----:B------:R-:W-:-:S02]  /*b6b0*/  MOV R62, R62 ;  /* 0x0000003e003e7202 */ /* 0x000fc40000000f00 */
[----:B------:R-:W-:Y:S02]  /*b6c0*/  F2FP.F16.F32.PACK_AB R122, R125, R124 ;  /* 0x0000007c7d7a723e */ /* 0x000fe400000000ff */
[----:B------:R-:W-:Y:S02]  /*b6d0*/  F2FP.F16.F32.PACK_AB R123, R127, R126 ;  /* 0x0000007e7f7b723e */ /* 0x000fe400000000ff */
[----:B------:R-:W-:Y:S02]  /*b6e0*/  F2FP.F16.F32.PACK_AB R129, R131, R130 ;  /* 0x000000828381723e */ /* 0x000fe400000000ff */
[----:B------:R-:W-:Y:S01]  /*b6f0*/  F2FP.F16.F32.PACK_AB R136, R137, R136 ;  /* 0x000000888988723e */ /* 0x000fe200000000ff */
[----:B------:R2:W-:Y:S01]  /*b700*/  STSM.16.M88.4 [R62], R120 ;  /* 0x000000783e007844 */ /* 0x0005e20000000200 */
[----:B------:R-:W-:Y:S02]  /*b710*/  MOV R70, R70 ;  /* 0x0000004600467202 */ /* 0x000fe40000000f00 */
[----:B------:R-:W-:-:S02]  /*b720*/  F2FP.F16.F32.PACK_AB R130, R133, R132 ;  /* 0x000000848582723e */ /* 0x000fc400000000ff */
[----:B------:R-:W-:Y:S02]  /*b730*/  F2FP.F16.F32.PACK_AB R131, R135, R134 ;  /* 0x000000868783723e */ /* 0x000fe400000000ff */
[----:B------:R-:W-:Y:S02]  /*b740*/  F2FP.F16.F32.PACK_AB R137, R139, R138 ;  /* 0x0000008a8b89723e */ /* 0x000fe400000000ff */
[----:B------:R-:W-:Y:S01]  /*b750*/  F2FP.F16.F32.PACK_AB R144, R145, R144 ;  /* 0x000000909190723e */ /* 0x000fe200000000ff */
[----:B------:R2:W-:Y:S01]  /*b760*/  STSM.16.M88.4 [R70], R128 ;  /* 0x0000008046007844 */ /* 0x0005e20000000200 */
[----:B------:R-:W-:Y:S02]  /*b770*/  MOV R78, R78 ;  /* 0x0000004e004e7202 */ /* 0x000fe40000000f00 */
[----:B------:R-:W-:Y:S02]  /*b780*/  F2FP.F16.F32.PACK_AB R138, R141, R140 ;  /* 0x0000008c8d8a723e */ /* 0x000fe400000000ff */
[----:B------:R-:W-:-:S02]  /*b790*/  F2FP.F16.F32.PACK_AB R139, R143, R142 ;  /* 0x0000008e8f8b723e */ /* 0x000fc400000000ff */
[----:B------:R-:W-:Y:S02]  /*b7a0*/  F2FP.F16.F32.PACK_AB R145, R147, R146 ;  /* 0x000000929391723e */ /* 0x000fe400000000ff */
[----:B------:R-:W-:Y:S01]  /*b7b0*/  MOV R6, R4 ;  /* 0x0000000400067202 */ /* 0x000fe20000000f00 */
[----:B------:R2:W-:Y:S01]  /*b7c0*/  STSM.16.M88.4 [R78], R136 ;  /* 0x000000884e007844 */ /* 0x0005e20000000200 */
[----:B------:R-:W-:Y:S01]  /*b7d0*/  F2FP.F16.F32.PACK_AB R146, R149, R148 ;  /* 0x000000949592723e */ /* 0x000fe200000000ff */
[----:B------:R-:W-:Y:S01]  /*b7e0*/  IMAD.U32 R4, RZ, RZ, UR4 ;  /* 0x00000004ff047e24 */ /* 0x000fe2000f8e00ff */
[----:B------:R-:W-:Y:S01]  /*b7f0*/  F2FP.F16.F32.PACK_AB R147, R151, R150 ;  /* 0x000000969793723e */ /* 0x000fe200000000ff */
[----:B------:R-:W-:Y:S01]  /*b800*/  IMAD.U32 R5, RZ, RZ, UR11 ;  /* 0x0000000bff057e24 */ /* 0x000fe2000f8e00ff */
[----:B------:R-:W-:-:S03]  /*b810*/  PLOP3.LUT P0, PT, PT, PT, UP0, 0x80, 0x0 ;  /* 0x000000000000781c */ /* 0x000fc60003f0f008 */
[----:B------:R2:W-:Y:S01]  /*b820*/  STSM.16.M88.4 [R6], R144 ;  /* 0x0000009006007844 */ /* 0x0005e20000000200 */
[----:B------:R-:W-:Y:S09]  /*b830*/  BAR.SYNC.DEFER_BLOCKING 0x1, 0x100 ;  /* 0x0044000000007b1d */ /* 0x000ff20000010000 */
[----:B------:R-:W4:Y:S01]  /*b840*/  @P0 LDG.E R3, desc[UR36][R4.64] ;  /* 0x0000002404030981 */ /* 0x000f22000c1e1900 */
[----:B------:R-:W-:Y:S01]  /*b850*/  UISETP.NE.U32.AND UP1, UPT, UR12, URZ, UPT ;  /* 0x0000003f0c00728c */ /* 0x000fe2000bf25070 */
[----:B---3--:R-:W-:Y:S01]  /*b860*/  ISETP.NE.AND P1, PT, R76, 0x1, PT ;  /* 0x000000014c00780c */ /* 0x008fe20003f25270 */
[----:B------:R-:W-:Y:S01]  /*b870*/  ULDC UR11, c[0x0][0xa88] ;  /* 0x0002a200000b7ab9 */ /* 0x000fe20000000800 */
[----:B------:R-:W-:Y:S01]  /*b880*/  UMOV UR4, URZ ;  /* 0x0000003f00047c82 */ /* 0x000fe20008000000 */
[----:B------:R-:W-:-:S06]  /*b890*/  UISETP.NE.AND.EX UP1, UPT, UR13, URZ, UPT, UP1 ;  /* 0x0000003f0d00728c */ /* 0x000fcc000bf25310 */
[----:B------:R-:W-:-:S04]  /*b8a0*/  PLOP3.LUT P2, PT, PT, PT, UP1, 0x80, 0x0 ;  /* 0x000000000000781c */ /* 0x000fc80003f4f018 */
[----:B0-----:R-:W0:Y:S01]  /*b8b0*/  @P1 LDC R7, c[0x0][0xbec] ;  /* 0x0002fb00ff071b82 */ /* 0x001e220000000800 */
[----:B------:R-:W-:-:S04]  /*b8c0*/  @UP1 UIADD3 UR12, UP2, UR14, UR12, URZ ;  /* 0x0000000c0e0c1290 */ /* 0x000fc8000ff5e03f */
[----:B------:R-:W-:Y:S02]  /*b8d0*/  @UP1 UIADD3.X UR13, UR15, UR13, URZ, UP2, !UPT ;  /* 0x0000000d0f0d1290 */ /* 0x000fe400097fe43f */
[----:B-1----:R-:W-:Y:S01]  /*b8e0*/  IMAD.U32 R10, RZ, RZ, UR12 ;  /* 0x0000000cff0a7e24 */ /* 0x002fe2000f8e00ff */
[----:B------:R-:W1:Y:S03]  /*b8f0*/  @P1 LDC R9, c[0x0][0xbf0] ;  /* 0x0002fc00ff091b82 */ /* 0x000e660000000800 */
[----:B------:R-:W-:Y:S02]  /*b900*/  MOV R11, UR13 ;  /* 0x0000000d000b7c02 */ /* 0x000fe40008000f00 */
[----:B----4-:R-:W-:Y:S01]  /*b910*/  @P0 R2UR UR4, R3 ;  /* 0x00000000030402ca */ /* 0x010fe200000e0000 */
[----:B------:R-:W-:-:S06]  /*b920*/  IMAD.U32 R3, RZ, RZ, UR11 ;  /* 0x0000000bff037e24 */ /* 0x000fcc000f8e00ff */
[----:B------:R2:W5:Y:S01]  /*b930*/  @P2 LDG.E R3, desc[UR36][R10.64] ;  /* 0x000000240a032981 */ /* 0x000562000c1e1900 */
[----:B01----:R-:W-:Y:S07]  /*b940*/  @P2 BRA `(.L_x_211) ;  /* 0x0000000000102947 */ /* 0x003fee0003800000 */
[----:B------:R-:W-:Y:S05]  /*b950*/  @!P0 BRA `(.L_x_211) ;  /* 0x00000000000c8947 */ /* 0x000fea0003800000 */
[----:B--2---:R-:W2:Y:S04]  /*b960*/  LDG.E R6, desc[UR36][R4.64] ;  /* 0x0000002404067981 */ /* 0x004ea8000c1e1900 */
[----:B-----5:R-:W2:Y:S02]  /*b970*/  LDG.E R3, desc[UR36][R4.64+0x4] ;  /* 0x0000042404037981 */ /* 0x020ea4000c1e1900 */
[----:B--2---:R-:W-:-:S07]  /*b980*/  IMAD.IADD R3, R3, 0x1, -R6 ;  /* 0x0000000103037824 */ /* 0x004fce00078e0a06 */
.L_x_211:
[----:B------:R-:W-:Y:S01]  /*b990*/  R2UR UR22, R214 ;  /* 0x00000000d61672ca */ /* 0x000fe200000e0000 */
[----:B------:R-:W-:Y:S01]  /*b9a0*/  ULDC.64 UR16, c[0x0][0xb90] ;  /* 0x0002e40000107ab9 */ /* 0x000fe20000000a00 */
[----:B------:R-:W-:Y:S01]  /*b9b0*/  R2UR UR21, R216 ;  /* 0x00000000d81572ca */ /* 0x000fe200000e0000 */
[----:B------:R-:W-:Y:S01]  /*b9c0*/  USHF.R.S32.HI UR13, URZ, 0x1f, UR4 ;  /* 0x0000001f3f0d7899 */ /* 0x000fe20008011404 */
[----:B------:R-:W-:Y:S01]  /*b9d0*/  R2UR UR20, R218 ;  /* 0x00000000da1472ca */ /* 0x000fe200000e0000 */
[----:B------:R-:W-:Y:S01]  /*b9e0*/  UMOV UR12, UR4 ;  /* 0x00000004000c7c82 */ /* 0x000fe20008000000 */
[----:B------:R-:W-:Y:S01]  /*b9f0*/  R2UR UR19, R215 ;  /* 0x00000000d71372ca */ /* 0x000fe200000e0000 */
[----:B-----5:R-:W-:-:S06]  /*ba00*/  IMAD R79, R3, R76, RZ ;  /* 0x0000004c034f7224 */ /* 0x020fcc00078e02ff */
[----:B------:R-:W-:Y:S02]  /*ba10*/  USHF.R.S32.HI UR18, URZ, 0x1f, UR22 ;  /* 0x0000001f3f127899 */ /* 0x000fe40008011416 */
[----:B------:R-:W-:Y:S01]  /*ba20*/  IMAD.U32 R5, RZ, RZ, UR21 ;  /* 0x00000015ff057e24 */ /* 0x000fe2000f8e00ff */
[----:B------:R-:W-:Y:S02]  /*ba30*/  UIMAD.WIDE.U32 UR14, UR22, UR16, UR12 ;  /* 0x00000010160e72a5 */ /* 0x000fe4000f8e000c */
[----:B------:R-:W-:Y:S01]  /*ba40*/  UIMAD UR11, UR18, UR16, URZ ;  /* 0x00000010120b72a4 */ /* 0x000fe2000f8e023f */
[----:B------:R-:W-:Y:S01]  /*ba50*/  IMAD R8, R5, 0x80, R224 ;  /* 0x0000008005087824 */ /* 0x000fe200078e02e0 */
[----:B------:R-:W-:Y:S01]  /*ba60*/  USEL UR20, UR20, URZ, !UP0 ;  /* 0x0000003f14147287 */ /* 0x000fe2000c000000 */
[----:B------:R-:W-:Y:S01]  /*ba70*/  IMAD.MOV.U32 R5, RZ, RZ, 0x2 ;  /* 0x00000002ff057424 */ /* 0x000fe200078e00ff */
[----:B------:R-:W-:Y:S01]  /*ba80*/  UIMAD UR11, UR22, UR17, UR11 ;  /* 0x00000011160b72a4 */ /* 0x000fe2000f8e020b */
[----:B------:R-:W-:Y:S01]  /*ba90*/  @P1 IMAD.HI.U32 R4, R8, R7, RZ ;  /* 0x0000000708041227 */ /* 0x000fe200078e00ff */
[----:B------:R-:W-:Y:S01]  /*baa0*/  USEL UR19, UR19, URZ, !UP0 ;  /* 0x0000003f13137287 */ /* 0x000fe2000c000000 */
[----:B------:R-:W-:-:S02]  /*bab0*/  ULDC.64 UR16, c[0x0][0xb98] ;  /* 0x0002e60000107ab9 */ /* 0x000fc40000000a00 */
[----:B--2---:R-:W-:Y:S01]  /*bac0*/  IMAD.MOV.U32 R6, RZ, RZ, R8 ;  /* 0x000000ffff067224 */ /* 0x004fe200078e0008 */
[----:B------:R-:W-:Y:S01]  /*bad0*/  UIADD3 UR15, UR15, UR11, URZ ;  /* 0x0000000b0f0f7290 */ /* 0x000fe2000fffe03f */
[----:B------:R-:W-:Y:S01]  /*bae0*/  @P1 SHF.R.U32.HI R6, RZ, R9, R4 ;  /* 0x00000009ff061219 */ /* 0x000fe20000011604 */
[----:B------:R-:W-:Y:S01]  /*baf0*/  UIMAD UR11, UR20, UR16, URZ ;  /* 0x00000010140b72a4 */ /* 0x000fe2000f8e023f */
[----:B------:R-:W-:Y:S01]  /*bb00*/  IMAD R4, R217, 0x40, R17 ;  /* 0x00000040d9047824 */ /* 0x000fe200078e0211 */
[----:B------:R-:W-:Y:S01]  /*bb10*/  UIMAD.WIDE.U32 UR14, UR19, UR16, UR14 ;  /* 0x00000010130e72a5 */ /* 0x000fe2000f8e000e */
[--C-:B------:R-:W-:Y:S01]  /*bb20*/  SHF.R.S32.HI R7, RZ, 0x1f, R6.reuse ;  /* 0x0000001fff077819 */ /* 0x100fe20000011406 */
[----:B------:R-:W-:Y:S01]  /*bb30*/  UIMAD UR11, UR19, UR17, UR11 ;  /* 0x00000011130b72a4 */ /* 0x000fe2000f8e020b */
[----:B------:R-:W-:Y:S02]  /*bb40*/  IMAD.MOV R9, RZ, RZ, -R6 ;  /* 0x000000ffff097224 */ /* 0x000fe400078e0a06 */
[----:B------:R-:W-:Y:S01]  /*bb50*/  IMAD.WIDE R4, R4, R5, UR8 ;  /* 0x0000000804047e25 */ /* 0x000fe2000f8e0205 */
[----:B------:R-:W-:Y:S01]  /*bb60*/  IADD3 R6, P0, R6, UR14, RZ ;  /* 0x0000000e06067c10 */ /* 0x000fe2000ff1e0ff */
[----:B------:R-:W-:-:S02]  /*bb70*/  ULDC.64 UR8, c[0x0][0xb88] ;  /* 0x0002e20000087ab9 */ /* 0x000fc40000000a00 */
[----:B------:R-:W-:Y:S01]  /*bb80*/  IMAD R9, R76, R9, R8 ;  /* 0x000000094c097224 */ /* 0x000fe200078e0208 */
[----:B------:R-:W-:Y:S02]  /*bb90*/  MOV R8, UR11 ;  /* 0x0000000b00087c02 */ /* 0x000fe40008000f00 */
[C---:B------:R-:W-:Y:S02]  /*bba0*/  IADD3 R11, P5, R4.reuse, 0x1000, RZ ;  /* 0x00001000040b7810 */ /* 0x040fe40007fbe0ff */
[----:B------:R-:W-:Y:S01]  /*bbb0*/  IADD3.X R7, R7, UR15, R8, P0, !PT ;  /* 0x0000000f07077c10 */ /* 0x000fe200087fe408 */
[----:B------:R-:W-:Y:S01]  /*bbc0*/  ULDC.64 UR14, c[0x0][0xaa0] ;  /* 0x0002a800000e7ab9 */ /* 0x000fe20000000a00 */
[----:B------:R-:W-:Y:S02]  /*bbd0*/  LOP3.LUT R10, R11, 0x380, RZ, 0xc0, !PT ;  /* 0x000003800b0a7812 */ /* 0x000fe400078ec0ff */
[----:B------:R-:W-:Y:S01]  /*bbe0*/  SHF.R.S32.HI R8, RZ, 0x1f, R9 ;  /* 0x0000001fff087819 */ /* 0x000fe20000011409 */
[----:B------:R-:W-:Y:S01]  /*bbf0*/  IMAD.WIDE.U32 R6, R9, UR8, R6 ;  /* 0x0000000809067c25 */ /* 0x000fe2000f8e0006 */
[----:B------:R-:W-:-:S02]  /*bc00*/  IADD3 R25, P0, R4, 0x3000, RZ ;  /* 0x0000300004197810 */ /* 0x000fc40007f1e0ff */
[----:B------:R-:W-:Y:S01]  /*bc10*/  IADD3 R29, P3, R4, 0x4000, RZ ;  /* 0x00004000041d7810 */ /* 0x000fe20007f7e0ff */
[----:B------:R-:W-:Y:S01]  /*bc20*/  IMAD R14, R8, UR8, RZ ;  /* 0x00000008080e7c24 */ /* 0x000fe2000f8e02ff */
[----:B------:R-:W-:Y:S02]  /*bc30*/  SHF.R.U64 R10, R10, 0x3, RZ ;  /* 0x000000030a0a7819 */ /* 0x000fe400000012ff */
[----:B------:R-:W-:Y:S02]  /*bc40*/  LOP3.LUT R24, R25, 0x380, RZ, 0xc0, !PT ;  /* 0x0000038019187812 */ /* 0x000fe400078ec0ff */
[----:B------:R-:W-:Y:S02]  /*bc50*/  IADD3 R33, P2, R4, 0x5000, RZ ;  /* 0x0000500004217810 */ /* 0x000fe40007f5e0ff */
[----:B------:R-:W-:Y:S02]  /*bc60*/  LOP3.LUT R28, R29, 0x380, RZ, 0xc0, !PT ;  /* 0x000003801d1c7812 */ /* 0x000fe400078ec0ff */
[----:B------:R-:W-:Y:S01]  /*bc70*/  LOP3.LUT R8, R10, R11, RZ, 0x3c, !PT ;  /* 0x0000000b0a087212 */ /* 0x000fe200078e3cff */
[----:B------:R-:W-:Y:S01]  /*bc80*/  IMAD R11, R9, UR9, R14 ;  /* 0x00000009090b7c24 */ /* 0x000fe2000f8e020e */
[----:B------:R-:W-:Y:S01]  /*bc90*/  SHF.R.U64 R24, R24, 0x3, RZ ;  /* 0x0000000318187819 */ /* 0x000fe200000012ff */
[----:B------:R-:W-:Y:S01]  /*bca0*/  ULDC.64 UR8, c[0x0][0xb50] ;  /* 0x0002d40000087ab9 */ /* 0x000fe20000000a00 */
[----:B------:R-:W-:Y:S01]  /*bcb0*/  LOP3.LUT R32, R33, 0x380, RZ, 0xc0, !PT ;  /* 0x0000038021207812 */ /* 0x000fe200078ec0ff */
[----:B------:R-:W-:Y:S01]  /*bcc0*/  IMAD.IADD R7, R7, 0x1, R11 ;  /* 0x0000000107077824 */ /* 0x000fe200078e020b */
[----:B------:R-:W-:Y:S01]  /*bcd0*/  SHF.R.U64 R28, R28, 0x3, RZ ;  /* 0x000000031c1c7819 */ /* 0x000fe200000012ff */
[----:B------:R-:W-:Y:S01]  /*bce0*/  IMAD.X R9, RZ, RZ, R5, P5 ;  /* 0x000000ffff097224 */ /* 0x000fe200028e0605 */
[----:B------:R-:W-:-:S02]  /*bcf0*/  LEA R11, P6, R6, UR8, 0x2 ;  /* 0x00000008060b7c11 */ /* 0x000fc4000f8c10ff */
[----:B------:R-:W-:Y:S01]  /*bd00*/  LOP3.LUT R24, R24, R25, RZ, 0x3c, !PT ;  /* 0x0000001918187212 */ /* 0x000fe200078e3cff */
[--C-:B------:R-:W-:Y:S01]  /*bd10*/  IMAD.X R25, RZ, RZ, R5.reuse, P0 ;  /* 0x000000ffff197224 */ /* 0x100fe200000e0605 */
[----:B------:R-:W-:Y:S01]  /*bd20*/  SHF.R.U64 R32, R32, 0x3, RZ ;  /* 0x0000000320207819 */ /* 0x000fe200000012ff */
[----:B------:R-:W-:Y:S01]  /*bd30*/  SHFL.IDX PT, R18, R11, RZ, 0x1c1f ;  /* 0x001c1fff0b127589 */ /* 0x000fe200000e0000 */
[----:B------:R-:W-:Y:S01]  /*bd40*/  LOP3.LUT R28, R28, R29, RZ, 0x3c, !PT ;  /* 0x0000001d1c1c7212 */ /* 0x000fe200078e3cff */
[----:B------:R-:W-:Y:S01]  /*bd50*/  IMAD.X R29, RZ, RZ, R5, P3 ;  /* 0x000000ffff1d7224 */ /* 0x000fe200018e0605 */
[C---:B------:R-:W-:Y:S01]  /*bd60*/  IADD3 R57, P0, R4.reuse, 0x9000, RZ ;  /* 0x0000900004397810 */ /* 0x040fe20007f1e0ff */
[----:B------:R-:W-:Y:S01]  /*bd70*/  SHFL.IDX PT, R20, R11, 0x1, 0x1c1f ;  /* 0x003c1f000b147f89 */ /* 0x000fe200000e0000 */
[----:B------:R-:W-:Y:S02]  /*bd80*/  IADD3 R45, P3, R4, 0xa000, RZ ;  /* 0x0000a000042d7810 */ /* 0x000fe40007f7e0ff */
[----:B------:R-:W-:Y:S01]  /*bd90*/  LEA.HI.X R14, R6, UR9, R7, 0x2, P6 ;  /* 0x00000009060e7c11 */ /* 0x000fe2000b0f1407 */
[----:B------:R-:W-:Y:S01]  /*bda0*/  IMAD.U32 R7, RZ, RZ, UR21 ;  /* 0x00000015ff077e24 */ /* 0x000fe2000f8e00ff */
[----:B------:R-:W-:Y:S01]  /*bdb0*/  LOP3.LUT R32, R32, R33, RZ, 0x3c, !PT ;  /* 0x0000002120207212 */ /* 0x000fe200078e3cff */
[----:B------:R-:W-:Y:S01]  /*bdc0*/  IMAD.X R33, RZ, RZ, R5, P2 ;  /* 0x000000ffff217224 */ /* 0x000fe200010e0605 */
[----:B------:R-:W-:Y:S01]  /*bdd0*/  LOP3.LUT R56, R57, 0x380, RZ, 0xc0, !PT ;  /* 0x0000038039387812 */ /* 0x000fe200078ec0ff */
[----:B------:R-:W0:Y:S01]  /*bde0*/  SHFL.IDX PT, R19, R14, RZ, 0x1c1f ;  /* 0x001c1fff0e137589 */ /* 0x000e2200000e0000 */
[----:B------:R-:W-:Y:S01]  /*bdf0*/  IADD3 R49, P2, R4, 0xb000, RZ ;  /* 0x0000b00004317810 */ /* 0x000fe20007f5e0ff */
[----:B------:R-:W-:Y:S01]  /*be00*/  IMAD R26, R7, 0x80, R222 ;  /* 0x00000080071a7824 */ /* 0x000fe200078e02de */
[----:B------:R-:W-:Y:S01]  /*be10*/  LOP3.LUT R44, R45, 0x380, RZ, 0xc0, !PT ;  /* 0x000003802d2c7812 */ /* 0x000fe200078ec0ff */
[----:B------:R-:W1:Y:S01]  /*be20*/  SHFL.IDX PT, R21, R14, 0x1, 0x1c1f ;  /* 0x003c1f000e157f89 */ /* 0x000e6200000e0000 */
[----:B------:R-:W-:Y:S01]  /*be30*/  SHF.R.U64 R56, R56, 0x3, RZ ;  /* 0x0000000338387819 */ /* 0x000fe200000012ff */
[----:B------:R-:W-:Y:S01]  /*be40*/  VIADD R6, R26, 0x8 ;  /* 0x000000081a067836 */ /* 0x000fe20000000000 */
[----:B------:R-:W-:-:S02]  /*be50*/  LOP3.LUT R48, R49, 0x380, RZ, 0xc0, !PT ;  /* 0x0000038031307812 */ /* 0x000fc400078ec0ff */
[----:B------:R-:W-:Y:S02]  /*be60*/  SHF.R.U64 R44, R44, 0x3, RZ ;  /* 0x000000032c2c7819 */ /* 0x000fe400000012ff */
[----:B------:R-:W-:Y:S01]  /*be70*/  LOP3.LUT R56, R56, R57, RZ, 0x3c, !PT ;  /* 0x0000003938387212 */ /* 0x000fe200078e3cff */
[--C-:B------:R-:W-:Y:S01]  /*be80*/  IMAD.X R57, RZ, RZ, R5.reuse, P0 ;  /* 0x000000ffff397224 */ /* 0x100fe200000e0605 */
[----:B------:R-:W-:Y:S02]  /*be90*/  SHF.R.U64 R48, R48, 0x3, RZ ;  /* 0x0000000330307819 */ /* 0x000fe400000012ff */
[----:B------:R-:W-:Y:S01]  /*bea0*/  LOP3.LUT R44, R44, R45, RZ, 0x3c, !PT ;  /* 0x0000002d2c2c7212 */ /* 0x000fe200078e3cff */
[----:B------:R-:W-:Y:S01]  /*beb0*/  IMAD.X R45, RZ, RZ, R5, P3 ;  /* 0x000000ffff2d7224 */ /* 0x000fe200018e0605 */
[----:B------:R-:W-:Y:S02]  /*bec0*/  LOP3.LUT P0, RZ, R220, 0x3, RZ, 0xc0, !PT ;  /* 0x00000003dcff7812 */ /* 0x000fe4000780c0ff */
[----:B------:R-:W-:-:S02]  /*bed0*/  IADD3 R10, P3, R4, 0xf000, RZ ;  /* 0x0000f000040a7810 */ /* 0x000fc40007f7e0ff */
[----:B------:R-:W-:Y:S01]  /*bee0*/  LOP3.LUT R48, R48, R49, RZ, 0x3c, !PT ;  /* 0x0000003130307212 */ /* 0x000fe200078e3cff */
[--C-:B------:R-:W-:Y:S01]  /*bef0*/  IMAD.X R49, RZ, RZ, R5.reuse, P2 ;  /* 0x000000ffff317224 */ /* 0x100fe200010e0605 */
[-C--:B------:R-:W-:Y:S02]  /*bf00*/  ISETP.GE.OR P2, PT, R26, R79.reuse, P0 ;  /* 0x0000004f1a00720c */ /* 0x080fe40000746670 */
[----:B------:R-:W-:Y:S01]  /*bf10*/  IADD3 R13, P4, R4, 0x2000, RZ ;  /* 0x00002000040d7810 */ /* 0x000fe20007f9e0ff */
[----:B------:R-:W-:Y:S01]  /*bf20*/  UIMAD UR11, UR13, UR14, URZ ;  /* 0x0000000e0d0b72a4 */ /* 0x000fe2000f8e023f */
[----:B------:R-:W-:Y:S02]  /*bf30*/  LOP3.LUT R3, R10, 0x380, RZ, 0xc0, !PT ;  /* 0x000003800a037812 */ /* 0x000fe400078ec0ff */
[----:B------:R-:W-:Y:S01]  /*bf40*/  IADD3 R41, P5, R4, 0x7000, RZ ;  /* 0x0000700004297810 */ /* 0x000fe20007fbe0ff */
[----:B------:R-:W-:Y:S01]  /*bf50*/  UIMAD.WIDE.U32 UR8, UR4, UR14, URZ ;  /* 0x0000000e040872a5 */ /* 0x000fe2000f8e003f */
[----:B------:R-:W-:Y:S01]  /*bf60*/  ISETP.GE.OR P0, PT, R6, R79, P0 ;  /* 0x0000004f0600720c */ /* 0x000fe20000706670 */
[----:B------:R-:W-:Y:S01]  /*bf70*/  ULDC.64 UR12, c[0x0][0xae8] ;  /* 0x0002ba00000c7ab9 */ /* 0x000fe20000000a00 */
[----:B------:R-:W-:Y:S01]  /*bf80*/  SHF.R.U64 R3, R3, 0x3, RZ ;  /* 0x0000000303037819 */ /* 0x000fe200000012ff */
[----:B------:R-:W-:Y:S01]  /*bf90*/  IMAD.X R53, RZ, RZ, R5, P3 ;  /* 0x000000ffff357224 */ /* 0x000fe200018e0605 */
[----:B------:R-:W-:Y:S01]  /*bfa0*/  LOP3.LUT R12, R13, 0x380, RZ, 0xc0, !PT ;  /* 0x000003800d0c7812 */ /* 0x000fe200078ec0ff */
[----:B0-----:R0:W-:Y:S01]  /*bfb0*/  @!P2 ST.E desc[UR36][R18.64], R0 ;  /* 0x000000001200a985 */ /* 0x0011e2000c101924 */
[----:B------:R-:W-:-:S02]  /*bfc0*/  LOP3.LUT R52, R3, R10, RZ, 0x3c, !PT ;  /* 0x0000000a03347212 */ /* 0x000fc400078e3cff */
[----:B------:R-:W2:Y:S01]  /*bfd0*/  @P1 LDC R3, c[0x0][0xbec] ;  /* 0x0002fb00ff031b82 */ /* 0x000ea20000000800 */
[----:B------:R-:W-:Y:S02]  /*bfe0*/  SHF.R.U64 R12, R12, 0x3, RZ ;  /* 0x000000030c0c7819 */ /* 0x000fe400000012ff */
[----:B------:R-:W-:Y:S02]  /*bff0*/  IADD3 R37, P6, R4, 0x6000, RZ ;  /* 0x0000600004257810 */ /* 0x000fe40007fde0ff */
[----:B-1----:R1:W-:Y:S01]  /*c000*/  @!P0 ST.E desc[UR36][R20.64], R2 ;  /* 0x0000000214008985 */ /* 0x0023e2000c101924 */
[----:B------:R-:W-:Y:S01]  /*c010*/  LOP3.LUT R12, R12, R13, RZ, 0x3c, !PT ;  /* 0x0000000d0c0c7212 */ /* 0x000fe200078e3cff */
[----:B------:R-:W-:Y:S01]  /*c020*/  IMAD.X R13, RZ, RZ, R5, P4 ;  /* 0x000000ffff0d7224 */ /* 0x000fe200020e0605 */
[----:B------:R-:W-:Y:S01]  /*c030*/  IADD3 R65, P4, R4, 0x8000, RZ ;  /* 0x0000800004417810 */ /* 0x000fe20007f9e0ff */
[----:B------:R-:W-:Y:S01]  /*c040*/  UIMAD UR11, UR4, UR15, UR11 ;  /* 0x0000000f040b72a4 */ /* 0x000fe2000f8e020b */
[----:B------:R-:W-:-:S02]  /*c050*/  LOP3.LUT R36, R37, 0x380, RZ, 0xc0, !PT ;  /* 0x0000038025247812 */ /* 0x000fc400078ec0ff */
[----:B------:R-:W-:Y:S01]  /*c060*/  LOP3.LUT R40, R41, 0x380, RZ, 0xc0, !PT ;  /* 0x0000038029287812 */ /* 0x000fe200078ec0ff */
[----:B0-----:R-:W-:Y:S01]  /*c070*/  IMAD R0, R213, 0x20, R217 ;  /* 0x00000020d5007824 */ /* 0x001fe200078e02d9 */
[----:B------:R-:W-:Y:S02]  /*c080*/  LOP3.LUT R64, R65, 0x380, RZ, 0xc0, !PT ;  /* 0x0000038041407812 */ /* 0x000fe400078ec0ff */
[----:B------:R-:W-:Y:S01]  /*c090*/  LOP3.LUT R7, R4, 0x380, RZ, 0xc0, !PT ;  /* 0x0000038004077812 */ /* 0x000fe200078ec0ff */
[----:B-1----:R-:W0:Y:S01]  /*c0a0*/  @P1 LDC R21, c[0x0][0xbf0] ;  /* 0x0002fc00ff151b82 */ /* 0x002e220000000800 */
[----:B------:R-:W-:Y:S01]  /*c0b0*/  SHF.R.U64 R36, R36, 0x3, RZ ;  /* 0x0000000324247819 */ /* 0x000fe200000012ff */
[----:B------:R-:W-:Y:S01]  /*c0c0*/  IMAD.U32 R19, RZ, RZ, UR21 ;  /* 0x00000015ff137e24 */ /* 0x000fe2000f8e00ff */
[----:B------:R-:W-:Y:S01]  /*c0d0*/  SHF.R.U64 R40, R40, 0x3, RZ ;  /* 0x0000000328287819 */ /* 0x000fe200000012ff */
[----:B------:R-:W-:Y:S01]  /*c0e0*/  UIADD3 UR9, UR9, UR11, URZ ;  /* 0x0000000b09097290 */ /* 0x000fe2000fffe03f */
[----:B------:R-:W-:Y:S01]  /*c0f0*/  SHF.R.U64 R64, R64, 0x3, RZ ;  /* 0x0000000340407819 */ /* 0x000fe200000012ff */
[----:B------:R-:W-:Y:S01]  /*c100*/  UIMAD UR4, UR18, UR12, URZ ;  /* 0x0000000c120472a4 */ /* 0x000fe2000f8e023f */
[----:B------:R-:W-:Y:S01]  /*c110*/  LOP3.LUT R36, R36, R37, RZ, 0x3c, !PT ;  /* 0x0000002524247212 */ /* 0x000fe200078e3cff */
[----:B------:R-:W-:Y:S01]  /*c120*/  IMAD R18, R19, 0x80, R0 ;  /* 0x0000008013127824 */ /* 0x000fe200078e0200 */
[----:B------:R-:W-:Y:S01]  /*c130*/  LOP3.LUT R40, R40, R41, RZ, 0x3c, !PT ;  /* 0x0000002928287212 */ /* 0x000fe200078e3cff */
[--C-:B------:R-:W-:Y:S01]  /*c140*/  IMAD.X R37, RZ, RZ, R5.reuse, P6 ;  /* 0x000000ffff257224 */ /* 0x100fe200030e0605 */
[----:B------:R-:W-:Y:S01]  /*c150*/  LOP3.LUT R64, R64, R65, RZ, 0x3c, !PT ;  /* 0x0000004140407212 */ /* 0x000fe200078e3cff */
[----:B------:R-:W-:Y:S01]  /*c160*/  IMAD.X R65, RZ, RZ, R5, P4 ;  /* 0x000000ffff417224 */ /* 0x000fe200020e0605 */
[----:B------:R-:W-:Y:S01]  /*c170*/  IADD3.X R41, RZ, R5, RZ, P5, !PT ;  /* 0x00000005ff297210 */ /* 0x000fe20002ffe4ff */
[----:B------:R-:W-:Y:S01]  /*c180*/  UIMAD UR4, UR22, UR13, UR4 ;  /* 0x0000000d160472a4 */ /* 0x000fe2000f8e0204 */
[C---:B------:R-:W-:Y:S01]  /*c190*/  IADD3 R73, P6, R4.reuse, 0xc000, RZ ;  /* 0x0000c00004497810 */ /* 0x040fe20007fde0ff */
[----:B------:R-:W-:Y:S01]  /*c1a0*/  UIMAD.WIDE.U32 UR8, UR22, UR12, UR8 ;  /* 0x0000000c160872a5 */ /* 0x000fe2000f8e0008 */
[----:B------:R-:W-:Y:S01]  /*c1b0*/  IADD3 R69, P5, R4, 0xd000, RZ ;  /* 0x0000d00004457810 */ /* 0x000fe20007fbe0ff */
[----:B--2---:R-:W-:Y:S01]  /*c1c0*/  @P1 IMAD.HI.U32 R0, R18, R3, RZ ;  /* 0x0000000312001227 */ /* 0x004fe200078e00ff */
[----:B------:R-:W-:Y:S01]  /*c1d0*/  IADD3 R61, P4, R4, 0xe000, RZ ;  /* 0x0000e000043d7810 */ /* 0x000fe20007f9e0ff */
[----:B------:R-:W-:Y:S01]  /*c1e0*/  ULDC.64 UR12, c[0x0][0xaf0] ;  /* 0x0002bc00000c7ab9 */ /* 0x000fe20000000a00 */
[----:B------:R-:W-:Y:S01]  /*c1f0*/  UIADD3 UR9, UR9, UR4, URZ ;  /* 0x0000000409097290 */ /* 0x000fe2000fffe03f */
[----:B------:R-:W-:Y:S01]  /*c200*/  LOP3.LUT R72, R73, 0x380, RZ, 0xc0, !PT ;  /* 0x0000038049487812 */ /* 0x000fe200078ec0ff */
[----:B------:R-:W-:Y:S01]  /*c210*/  UIMAD UR4, UR20, UR12, URZ ;  /* 0x0000000c140472a4 */ /* 0x000fe2000f8e023f */
[----:B------:R-:W-:Y:S01]  /*c220*/  LOP3.LUT R68, R69, 0x380, RZ, 0xc0, !PT ;  /* 0x0000038045447812 */ /* 0x000fe200078ec0ff */
[----:B------:R-:W-:Y:S01]  /*c230*/  IMAD.MOV.U32 R19, RZ, RZ, R18 ;  /* 0x000000ffff137224 */ /* 0x000fe200078e0012 */
[----:B------:R-:W-:Y:S01]  /*c240*/  LOP3.LUT R60, R61, 0x380, RZ, 0xc0, !PT ;  /* 0x000003803d3c7812 */ /* 0x000fe200078ec0ff */
[----:B------:R-:W-:Y:S01]  /*c250*/  UIMAD.WIDE.U32 UR8, UR19, UR12, UR8 ;  /* 0x0000000c130872a5 */ /* 0x000fe2000f8e0008 */
[----:B0-----:R-:W-:Y:S01]  /*c260*/  @P1 SHF.R.U32.HI R19, RZ, R21, R0 ;  /* 0x00000015ff131219 */ /* 0x001fe20000011600 */
[----:B------:R-:W-:Y:S01]  /*c270*/  UIMAD UR4, UR19, UR13, UR4 ;  /* 0x0000000d130472a4 */ /* 0x000fe2000f8e0204 */
[----:B------:R-:W-:Y:S01]  /*c280*/  SHF.R.U64 R72, R72, 0x3, RZ ;  /* 0x0000000348487819 */ /* 0x000fe200000012ff */
[----:B------:R-:W5:Y:S01]  /*c290*/  LD.E.128 R8, desc[UR36][R8.64] ;  /* 0x0000002408087980 */ /* 0x000f62000c101d00 */
[----:B------:R-:W-:-:S02]  /*c2a0*/  SHF.R.U64 R68, R68, 0x3, RZ ;  /* 0x0000000344447819 */ /* 0x000fc400000012ff */
[----:B------:R-:W-:Y:S01]  /*c2b0*/  SHF.R.U64 R60, R60, 0x3, RZ ;  /* 0x000000033c3c7819 */ /* 0x000fe200000012ff */
[----:B------:R-:W5:Y:S01]  /*c2c0*/  LD.E.128 R12, desc[UR36][R12.64] ;  /* 0x000000240c0c7980 */ /* 0x000f62000c101d00 */
[----:B------:R-:W-:Y:S01]  /*c2d0*/  SHF.R.U64 R7, R7, 0x3, RZ ;  /* 0x0000000307077819 */ /* 0x000fe200000012ff */
[----:B------:R-:W-:Y:S01]  /*c2e0*/  UIADD3 UR4, UR9, UR4, URZ ;  /* 0x0000000409047290 */ /* 0x000fe2000fffe03f */
[--C-:B------:R-:W-:Y:S01]  /*c2f0*/  SHF.R.S32.HI R0, RZ, 0x1f, R19.reuse ;  /* 0x0000001fff007819 */ /* 0x100fe20000011413 */
[----:B------:R-:W-:Y:S01]  /*c300*/  IMAD.MOV R21, RZ, RZ, -R19 ;  /* 0x000000ffff157224 */ /* 0x000fe200078e0a13 */
[----:B------:R-:W-:Y:S01]  /*c310*/  LOP3.LUT R72, R72, R73, RZ, 0x3c, !PT ;  /* 0x0000004948487212 */ /* 0x000fe200078e3cff */
[----:B------:R-:W-:Y:S01]  /*c320*/  IMAD.U32 R3, RZ, RZ, UR9 ;  /* 0x00000009ff037e24 */ /* 0x000fe2000f8e00ff */
[----:B------:R-:W-:Y:S01]  /*c330*/  LOP3.LUT R68, R68, R69, RZ, 0x3c, !PT ;  /* 0x0000004544447212 */ /* 0x000fe200078e3cff */
[--C-:B------:R-:W-:Y:S01]  /*c340*/  IMAD.X R69, RZ, RZ, R5.reuse, P5 ;  /* 0x000000ffff457224 */ /* 0x100fe200028e0605 */
[----:B------:R-:W-:Y:S01]  /*c350*/  LOP3.LUT R60, R60, R61, RZ, 0x3c, !PT ;  /* 0x0000003d3c3c7212 */ /* 0x000fe200078e3cff */
[----:B------:R-:W-:Y:S01]  /*c360*/  IMAD.X R61, RZ, RZ, R5, P4 ;  /* 0x000000ffff3d7224 */ /* 0x000fe200020e0605 */
[----:B------:R-:W-:Y:S01]  /*c370*/  IADD3.X R73, RZ, R5, RZ, P6, !PT ;  /* 0x00000005ff497210 */ /* 0x000fe200037fe4ff */
[----:B------:R-:W5:Y:S01]  /*c380*/  LD.E.128 R24, desc[UR36][R24.64] ;  /* 0x0000002418187980 */ /* 0x000f62000c101d00 */
[----:B------:R-:W-:-:S02]  /*c390*/  LOP3.LUT R4, R7, R4, RZ, 0x3c, !PT ;  /* 0x0000000407047212 */ /* 0x000fc400078e3cff */
[----:B------:R-:W-:Y:S01]  /*c3a0*/  MOV R2, UR8 ;  /* 0x0000000800027c02 */ /* 0x000fe20008000f00 */
[----:B------:R-:W-:Y:S01]  /*c3b0*/  ULDC.64 UR8, c[0x0][0xae0] ;  /* 0x0002b80000087ab9 */ /* 0x000fe20000000a00 */
[----:B------:R-:W-:Y:S01]  /*c3c0*/  IMAD R21, R76, R21, R18 ;  /* 0x000000154c157224 */ /* 0x000fe200078e0212 */
[----:B------:R-:W5:Y:S01]  /*c3d0*/  LD.E.128 R28, desc[UR36][R28.64] ;  /* 0x000000241c1c7980 */ /* 0x000f62000c101d00 */
[----:B------:R-:W-:Y:S02]  /*c3e0*/  IMAD R0, R0, UR8, RZ ;  /* 0x0000000800007c24 */ /* 0x000fe4000f8e02ff */
[----:B------:R-:W-:Y:S01]  /*c3f0*/  IMAD.U32 R3, RZ, RZ, UR4 ;  /* 0x00000004ff037e24 */ /* 0x000fe2000f8e00ff */
[----:B------:R-:W5:Y:S01]  /*c400*/  LD.E.128 R4, desc[UR36][R4.64] ;  /* 0x0000002404047980 */ /* 0x000f62000c101d00 */
[C---:B------:R-:W-:Y:S01]  /*c410*/  IMAD R77, R19.reuse, UR9, R0 ;  /* 0x00000009134d7c24 */ /* 0x040fe2000f8e0200 */
[----:B------:R-:W-:Y:S02]  /*c420*/  SHF.R.S32.HI R0, RZ, 0x1f, R21 ;  /* 0x0000001fff007819 */ /* 0x000fe40000011415 */
[----:B------:R-:W5:Y:S01]  /*c430*/  LD.E.128 R32, desc[UR36][R32.64] ;  /* 0x0000002420207980 */ /* 0x000f62000c101d00 */
[----:B------:R-:W-:Y:S01]  /*c440*/  IMAD.WIDE.U32 R2, R19, UR8, R2 ;  /* 0x0000000813027c25 */ /* 0x000fe2000f8e0002 */
[----:B------:R-:W-:-:S02]  /*c450*/  ULDC.64 UR8, c[0x0][0xad8] ;  /* 0x0002b60000087ab9 */ /* 0x000fc40000000a00 */
[----:B------:R-:W5:Y:S04]  /*c460*/  LD.E.128 R36, desc[UR36][R36.64] ;  /* 0x0000002424247980 */ /* 0x000f68000c101d00 */
        /* <DEDUP_REMOVED lines=8> */
[----:B------:R-:W5:Y:S01]  /*c4f0*/  LD.E.128 R52, desc[UR36][R52.64] ;  /* 0x0000002434347980 */ /* 0x000f62000c101d00 */
[----:B------:R-:W-:Y:S01]  /*c500*/  IMAD.U32 R82, RZ, RZ, UR21 ;  /* 0x00000015ff527e24 */ /* 0x000fe2000f8e00ff */
[----:B------:R-:W-:Y:S01]  /*c510*/  @!PT LDS RZ, [RZ] ;  /* 0x00000000fffff984 */ /* 0x000fe20000000800 */
[----:B------:R-:W-:Y:S01]  /*c520*/  @!PT LDS RZ, [RZ] ;  /* 0x00000000fffff984 */ /* 0x000fe20000000800 */
[----:B------:R-:W-:Y:S01]  /*c530*/  @!PT LDS RZ, [RZ] ;  /* 0x00000000fffff984 */ /* 0x000fe20000000800 */
[----:B------:R-:W-:Y:S01]  /*c540*/  @!PT LDS RZ, [RZ] ;  /* 0x00000000fffff984 */ /* 0x000fe20000000800 */
[----:B------:R0:W-:Y:S06]  /*c550*/  MEMBAR.ALL.CTA ;  /* 0x0000000000007992 */ /* 0x0001ec0000008000 */
[----:B0-----:R-:W0:Y:S01]  /*c560*/  FENCE.VIEW.ASYNC.S ;  /* 0x00000000000073c6 */ /* 0x001e220000000000 */
[----:B------:R-:W-:-:S02]  /*c570*/  IMAD.IADD R3, R3, 0x1, R77 ;  /* 0x0000000103037824 */ /* 0x000fc400078e024d */
[----:B------:R-:W-:Y:S02]  /*c580*/  IMAD R18, R0, UR8, RZ ;  /* 0x0000000800127c24 */ /* 0x000fe4000f8e02ff */
[----:B------:R-:W-:Y:S01]  /*c590*/  IMAD R82, R82, 0x80, R217 ;  /* 0x0000008052527824 */ /* 0x000fe200078e02d9 */
[----:B------:R-:W-:Y:S01]  /*c5a0*/  UIADD3 UR10, UR10, 0x38820, URZ ;  /* 0x000388200a0a7890 */ /* 0x000fe2000fffe03f */
[C---:B------:R-:W-:Y:S02]  /*c5b0*/  IMAD R19, R21.reuse, UR9, R18 ;  /* 0x0000000915137c24 */ /* 0x040fe4000f8e0212 */
[----:B------:R-:W-:Y:S01]  /*c5c0*/  IMAD.WIDE.U32 R2, R21, UR8, R2 ;  /* 0x0000000815027c25 */ /* 0x000fe2000f8e0002 */
[C---:B------:R-:W-:Y:S01]  /*c5d0*/  ISETP.GE.AND P2, PT, R82.reuse, R79, PT ;  /* 0x0000004f5200720c */ /* 0x040fe20003f46270 */
[----:B------:R-:W-:Y:S02]  /*c5e0*/  ULDC.64 UR8, c[0x0][0xa80] ;  /* 0x0002a00000087ab9 */ /* 0x000fe40000000a00 */
[----:B------:R-:W-:Y:S01]  /*c5f0*/  VIADD R0, R82, 0x20 ;  /* 0x0000002052007836 */ /* 0x000fe20000000000 */
[----:B------:R-:W-:Y:S01]  /*c600*/  LEA R78, P3, R2, UR8, 0x1 ;  /* 0x00000008024e7c11 */ /* 0x000fe2000f8608ff */
[----:B------:R-:W-:Y:S01]  /*c610*/  IMAD.IADD R3, R3, 0x1, R19 ;  /* 0x0000000103037824 */ /* 0x000fe200078e0213 */
[----:B------:R-:W-:-:S02]  /*c620*/  UPRMT UR10, URZ, 0x654, UR10 ;  /* 0x000006543f0a7896 */ /* 0x000fc4000800000a */
[-C--:B------:R-:W-:Y:S02]  /*c630*/  ISETP.GE.AND P1, PT, R0, R79.reuse, PT ;  /* 0x0000004f0000720c */ /* 0x080fe40003f26270 */
[----:B------:R-:W-:Y:S02]  /*c640*/  IADD3 R0, R82, 0x40, RZ ;  /* 0x0000004052007810 */ /* 0x000fe40007ffe0ff */
[----:B------:R-:W-:Y:S01]  /*c650*/  LEA.HI.X R80, R2, UR9, R3, 0x1, P3 ;  /* 0x0000000902507c11 */ /* 0x000fe200098f0c03 */
[----:B0-----:R0:W1:Y:S01]  /*c660*/  SHFL.IDX PT, R76, R78, RZ, 0x181f ;  /* 0x00181fff4e4c7589 */ /* 0x00106200000e0000 */
[----:B------:R-:W-:Y:S01]  /*c670*/  ISETP.GE.AND P0, PT, R0, R79, PT ;  /* 0x0000004f0000720c */ /* 0x000fe20003f06270 */
[----:B------:R-:W-:Y:S01]  /*c680*/  SYNCS.ARRIVE.TRANS64.RED.A1T0 RZ, [UR10], RZ ;  /* 0x000000ffffff79a7 */ /* 0x000fe2000810040a */
[----:B------:R-:W-:Y:S01]  /*c690*/  BSSY B1, `(.L_x_212) ;  /* 0x0000017000017945 */ /* 0x000fe20003800000 */
[----:B------:R0:W2:Y:S01]  /*c6a0*/  SHFL.IDX PT, R0, R80, RZ, 0x181f ;  /* 0x00181fff50007589 */ /* 0x0000a200000e0000 */
[----:B------:R-:W-:-:S02]  /*c6b0*/  SHF.R.S32.HI R81, RZ, 0x1f, R22 ;  /* 0x0000001fff517819 */ /* 0x000fc40000011416 */
[----:B------:R-:W-:Y:S02]  /*c6c0*/  SHF.R.S32.HI R83, RZ, 0x1f, R23 ;  /* 0x0000001fff537819 */ /* 0x000fe40000011417 */
[----:B------:R-:W-:Y:S01]  /*c6d0*/  SHF.R.S32.HI R84, RZ, 0x1f, R17 ;  /* 0x0000001fff547819 */ /* 0x000fe20000011411 */
[----:B------:R-:W-:Y:S06]  /*c6e0*/  @P2 BRA `(.L_x_213) ;  /* 0x0000000000442947 */ /* 0x000fec0003800000 */
[----:B------:R-:W-:Y:S02]  /*c6f0*/  ULDC UR4, c[0x0][0xac8] ;  /* 0x0002b20000047ab9 */ /* 0x000fe40000000800 */
[----:B------:R-:W-:Y:S02]  /*c700*/  ISETP.GE.AND P5, PT, R17, UR4, PT ;  /* 0x0000000411007c0c */ /* 0x000fe4000bfa6270 */
[----:B------:R-:W-:Y:S02]  /*c710*/  ISETP.GE.AND P4, PT, R23, UR4, PT ;  /* 0x0000000417007c0c */ /* 0x000fe4000bf86270 */
[----:B------:R-:W-:Y:S02]  /*c720*/  ISETP.GE.AND P3, PT, R22, UR4, PT ;  /* 0x0000000416007c0c */ /* 0x000fe4000bf66270 */
[----:B------:R-:W-:-:S07]  /*c730*/  ISETP.GE.AND P2, PT, R212, UR4, PT ;  /* 0x00000004d4007c0c */ /* 0x000fce000bf46270 */
[----:B-1----:R-:W-:-:S04]  /*c740*/  @!P5 LEA R2, P6, R17, R76, 0x1 ;  /* 0x0000004c1102d211 */ /* 0x002fc800078c08ff */
[----:B--2---:R-:W-:Y:S02]  /*c750*/  @!P5 LEA.HI.X R3, R17, R0, R84, 0x1, P6 ;  /* 0x000000001103d211 */ /* 0x004fe400030f0c54 */
[----:B------:R-:W-:-:S03]  /*c760*/  @!P4 LEA R18, P6, R23, R76, 0x1 ;  /* 0x0000004c1712c211 */ /* 0x000fc600078c08ff */
[----:B-----5:R3:W-:Y:S01]  /*c770*/  @!P5 ST.E.128 desc[UR36][R2.64], R4 ;  /* 0x000000040200d985 */ /* 0x0207e2000c101d24 */
[----:B------:R-:W-:Y:S02]  /*c780*/  @!P4 LEA.HI.X R19, R23, R0, R83, 0x1, P6 ;  /* 0x000000001713c211 */ /* 0x000fe400030f0c53 */
[----:B------:R-:W-:-:S03]  /*c790*/  @!P3 LEA R20, P6, R22, R76, 0x1 ;  /* 0x0000004c1614b211 */ /* 0x000fc600078c08ff */
[----:B------:R3:W-:Y:S01]  /*c7a0*/  @!P4 ST.E.128 desc[UR36][R18.64], R28 ;  /* 0x0000001c1200c985 */ /* 0x0007e2000c101d24 */
[----:B------:R-:W-:Y:S02]  /*c7b0*/  @!P3 LEA.HI.X R21, R22, R0, R81, 0x1, P6 ;  /* 0x000000001615b211 */ /* 0x000fe400030f0c51 */
[----:B------:R-:W-:-:S03]  /*c7c0*/  @!P2 LEA R76, P6, R212, R76, 0x1 ;  /* 0x0000004cd44ca211 */ /* 0x000fc600078c08ff */
[----:B------:R3:W-:Y:S01]  /*c7d0*/  @!P3 ST.E.128 desc[UR36][R20.64], R64 ;  /* 0x000000401400b985 */ /* 0x0007e2000c101d24 */
[----:B------:R-:W-:-:S05]  /*c7e0*/  @!P2 LEA.HI.X R77, R212, R0, R227, 0x1, P6 ;  /* 0x00000000d44da211 */ /* 0x000fca00030f0ce3 */
[----:B------:R3:W-:Y:S04]  /*c7f0*/  @!P2 ST.E.128 desc[UR36][R76.64], R72 ;  /* 0x000000484c00a985 */ /* 0x0007e8000c101d24 */
.L_x_213:
[----:B------:R-:W-:Y:S05]  /*c800*/  BSYNC B1 ;  /* 0x0000000000017941 */ /* 0x000fea0003800000 */
.L_x_212:
[----:B--2---:R2:W4:Y:S01]  /*c810*/  SHFL.IDX PT, R0, R80, 0x1, 0x181f ;  /* 0x00381f0050007f89 */ /* 0x00452200000e0000 */
[----:B------:R-:W-:Y:S03]  /*c820*/  BSSY B1, `(.L_x_214) ;  /* 0x0000014000017945 */ /* 0x000fe60003800000 */
[----:B---3--:R2:W3:Y:S01]  /*c830*/  SHFL.IDX PT, R18, R78, 0x1, 0x181f ;  /* 0x00381f004e127f89 */ /* 0x0084e200000e0000 */
[----:B------:R-:W-:Y:S05]  /*c840*/  @P1 BRA `(.L_x_215) ;  /* 0x0000000000441947 */ /* 0x000fea0003800000 */
[----:B------:R-:W-:Y:S02]  /*c850*/  ULDC UR4, c[0x0][0xac8] ;  /* 0x0002b20000047ab9 */ /* 0x000fe40000000800 */
[----:B------:R-:W-:Y:S02]  /*c860*/  ISETP.GE.AND P4, PT, R17, UR4, PT ;  /* 0x0000000411007c0c */ /* 0x000fe4000bf86270 */
[----:B------:R-:W-:Y:S02]  /*c870*/  ISETP.GE.AND P3, PT, R23, UR4, PT ;  /* 0x0000000417007c0c */ /* 0x000fe4000bf66270 */
[----:B------:R-:W-:Y:S02]  /*c880*/  ISETP.GE.AND P2, PT, R22, UR4, PT ;  /* 0x0000000416007c0c */ /* 0x000fe4000bf46270 */
[----:B------:R-:W-:-:S07]  /*c890*/  ISETP.GE.AND P1, PT, R212, UR4, PT ;  /* 0x00000004d4007c0c */ /* 0x000fce000bf26270 */
[-C--:B---3--:R-:W-:Y:S02]  /*c8a0*/  @!P4 LEA R2, P6, R17, R18.reuse, 0x1 ;  /* 0x000000121102c211 */ /* 0x088fe400078c08ff */
[----:B-----5:R-:W-:Y:S02]  /*c8b0*/  @!P3 LEA R4, P5, R23, R18, 0x1 ;  /* 0x000000121704b211 */ /* 0x020fe400078a08ff */
[----:B----4-:R-:W-:Y:S02]  /*c8c0*/  @!P4 LEA.HI.X R3, R17, R0, R84, 0x1, P6 ;  /* 0x000000001103c211 */ /* 0x010fe400030f0c54 */
[----:B------:R-:W-:Y:S02]  /*c8d0*/  @!P2 LEA R6, P6, R22, R18, 0x1 ;  /* 0x000000121606a211 */ /* 0x000fe400078c08ff */
[----:B------:R-:W-:Y:S01]  /*c8e0*/  @!P3 LEA.HI.X R5, R23, R0, R83, 0x1, P5 ;  /* 0x000000001705b211 */ /* 0x000fe200028f0c53 */
[----:B------:R3:W-:Y:S01]  /*c8f0*/  @!P4 ST.E.128 desc[UR36][R2.64], R8 ;  /* 0x000000080200c985 */ /* 0x0007e2000c101d24 */
[----:B------:R-:W-:-:S02]  /*c900*/  @!P1 LEA R18, P5, R212, R18, 0x1 ;  /* 0x00000012d4129211 */ /* 0x000fc400078a08ff */
[-C--:B------:R-:W-:Y:S01]  /*c910*/  @!P2 LEA.HI.X R7, R22, R0.reuse, R81, 0x1, P6 ;  /* 0x000000001607a211 */ /* 0x080fe200030f0c51 */
[----:B------:R3:W-:Y:S01]  /*c920*/  @!P3 ST.E.128 desc[UR36][R4.64], R32 ;  /* 0x000000200400b985 */ /* 0x0007e2000c101d24 */
[----:B------:R-:W-:-:S03]  /*c930*/  @!P1 LEA.HI.X R19, R212, R0, R227, 0x1, P5 ;  /* 0x00000000d4139211 */ /* 0x000fc600028f0ce3 */
[----:B------:R3:W-:Y:S04]  /*c940*/  @!P2 ST.E.128 desc[UR36][R6.64], R56 ;  /* 0x000000380600a985 */ /* 0x0007e8000c101d24 */
[----:B------:R3:W-:Y:S02]  /*c950*/  @!P1 ST.E.128 desc[UR36][R18.64], R68 ;  /* 0x0000004412009985 */ /* 0x0007e4000c101d24 */
.L_x_215:
[----:B------:R-:W-:Y:S05]  /*c960*/  BSYNC B1 ;  /* 0x0000000000017941 */ /* 0x000fea0003800000 */
.L_x_214:
[----:B----4-:R4:W0:Y:S01]  /*c970*/  SHFL.IDX PT, R0, R80, 0x2, 0x181f ;  /* 0x00581f0050007f89 */ /* 0x01082200000e0000 */
[----:B------:R-:W-:Y:S03]  /*c980*/  BSSY B1, `(.L_x_216) ;  /* 0x0000014000017945 */ /* 0x000fe60003800000 */
[----:B---3-5:R4:W3:Y:S01]  /*c990*/  SHFL.IDX PT, R8, R78, 0x2, 0x181f ;  /* 0x00581f004e087f89 */ /* 0x0288e200000e0000 */
[----:B------:R-:W-:Y:S05]  /*c9a0*/  @P0 BRA `(.L_x_217) ;  /* 0x0000000000440947 */ /* 0x000fea0003800000 */
[----:B------:R-:W-:Y:S02]  /*c9b0*/  ULDC UR4, c[0x0][0xac8] ;  /* 0x0002b20000047ab9 */ /* 0x000fe40000000800 */
[----:B------:R-:W-:Y:S02]  /*c9c0*/  ISETP.GE.AND P3, PT, R17, UR4, PT ;  /* 0x0000000411007c0c */ /* 0x000fe4000bf66270 */
[----:B------:R-:W-:Y:S02]  /*c9d0*/  ISETP.GE.AND P2, PT, R23, UR4, PT ;  /* 0x0000000417007c0c */ /* 0x000fe4000bf46270 */
[----:B------:R-:W-:Y:S02]  /*c9e0*/  ISETP.GE.AND P1, PT, R22, UR4, PT ;  /* 0x0000000416007c0c */ /* 0x000fe4000bf26270 */
[----:B------:R-:W-:-:S07]  /*c9f0*/  ISETP.GE.AND P0, PT, R212, UR4, PT ;  /* 0x00000004d4007c0c */ /* 0x000fce000bf06270 */
[-C--:B---3--:R-:W-:Y:S02]  /*ca00*/  @!P3 LEA R2, P6, R17, R8.reuse, 0x1 ;  /* 0x000000081102b211 */ /* 0x088fe400078c08ff */
[-C--:B------:R-:W-:Y:S02]  /*ca10*/  @!P2 LEA R4, P5, R23, R8.reuse, 0x1 ;  /* 0x000000081704a211 */ /* 0x080fe400078a08ff */
[----:B------:R-:W-:Y:S02]  /*ca20*/  @!P1 LEA R6, P4, R22, R8, 0x1 ;  /* 0x0000000816069211 */ /* 0x000fe400078808ff */
[----:B0-----:R-:W-:Y:S02]  /*ca30*/  @!P3 LEA.HI.X R3, R17, R0, R84, 0x1, P6 ;  /* 0x000000001103b211 */ /* 0x001fe400030f0c54 */
[----:B------:R-:W-:Y:S02]  /*ca40*/  @!P0 LEA R8, P6, R212, R8, 0x1 ;  /* 0x00000008d4088211 */ /* 0x000fe400078c08ff */
[-C--:B------:R-:W-:Y:S01]  /*ca50*/  @!P2 LEA.HI.X R5, R23, R0.reuse, R83, 0x1, P5 ;  /* 0x000000001705a211 */ /* 0x080fe200028f0c53 */
[----:B------:R0:W-:Y:S01]  /*ca60*/  @!P3 ST.E.128 desc[UR36][R2.64], R12 ;  /* 0x0000000c0200b985 */ /* 0x0001e2000c101d24 */
[----:B------:R-:W-:-:S02]  /*ca70*/  @!P1 LEA.HI.X R7, R22, R0, R81, 0x1, P4 ;  /* 0x0000000016079211 */ /* 0x000fc400020f0c51 */
[----:B------:R-:W-:Y:S01]  /*ca80*/  @!P0 LEA.HI.X R9, R212, R0, R227, 0x1, P6 ;  /* 0x00000000d4098211 */ /* 0x000fe200030f0ce3 */
[----:B------:R0:W-:Y:S04]  /*ca90*/  @!P2 ST.E.128 desc[UR36][R4.64], R36 ;  /* 0x000000240400a985 */ /* 0x0001e8000c101d24 */
[----:B------:R0:W-:Y:S04]  /*caa0*/  @!P1 ST.E.128 desc[UR36][R6.64], R44 ;  /* 0x0000002c06009985 */ /* 0x0001e8000c101d24 */
[----:B------:R0:W-:Y:S02]  /*cab0*/  @!P0 ST.E.128 desc[UR36][R8.64], R60 ;  /* 0x0000003c08008985 */ /* 0x0001e4000c101d24 */
.L_x_217:
[----:B------:R-:W-:Y:S05]  /*cac0*/  BSYNC B1 ;  /* 0x0000000000017941 */ /* 0x000fea0003800000 */
.L_x_216:
[----:B0-----:R-:W-:Y:S01]  /*cad0*/  VIADD R0, R82, 0x60 ;  /* 0x0000006052007836 */ /* 0x001fe20000000000 */
[----:B--2-4-:R-:W0:Y:S04]  /*cae0*/  SHFL.IDX PT, R80, R80, 0x3, 0x181f ;  /* 0x00781f0050507f89 */ /* 0x014e2800000e0000 */
[----:B------:R-:W-:Y:S01]  /*caf0*/  ISETP.GE.AND P0, PT, R0, R79, PT ;  /* 0x0000004f0000720c */ /* 0x000fe20003f06270 */
[----:B------:R-:W2:-:S12]  /*cb00*/  SHFL.IDX PT, R78, R78, 0x3, 0x181f ;  /* 0x00781f004e4e7f89 */ /* 0x000e9800000e0000 */
[----:B------:R-:W-:Y:S05]  /*cb10*/  @P0 BRA `(.L_x_218) ;  /* 0x0000000c00e80947 */ /* 0x000fea0003800000 */
[----:B------:R-:W-:Y:S02]  /*cb20*/  ULDC UR4, c[0x0][0xac8] ;  /* 0x0002b20000047ab9 */ /* 0x000fe40000000800 */
[----:B------:R-:W-:Y:S02]  /*cb30*/  ISETP.GE.AND P3, PT, R17, UR4, PT ;  /* 0x0000000411007c0c */ /* 0x000fe4000bf66270 */
[----:B------:R-:W-:Y:S02]  /*cb40*/  ISETP.GE.AND P4, PT, R23, UR4, PT ;  /* 0x0000000417007c0c */ /* 0x000fe4000bf86270 */
[----:B------:R-:W-:-:S09]  /*cb50*/  ISETP.GE.AND P5, PT, R22, UR4, PT ;  /* 0x0000000416007c0c */ /* 0x000fd2000bfa6270 */
[-C--:B--2---:R-:W-:Y:S02]  /*cb60*/  @!P3 LEA R2, P0, R17, R78.reuse, 0x1 ;  /* 0x0000004e1102b211 */ /* 0x084fe400078008ff */
[-C--:B------:R-:W-:Y:S02]  /*cb70*/  @!P4 LEA R4, P1, R23, R78.reuse, 0x1 ;  /* 0x0000004e1704c211 */ /* 0x080fe400078208ff */
[C---:B------:R-:W-:Y:S02]  /*cb80*/  @!P5 LEA R6, P2, R22.reuse, R78, 0x1 ;  /* 0x0000004e1606d211 */ /* 0x040fe400078408ff */
[-C--:B0-----:R-:W-:Y:S02]  /*cb90*/  @!P3 LEA.HI.X R3, R17, R80.reuse, R84, 0x1, P0 ;  /* 0x000000501103b211 */ /* 0x081fe400000f0c54 */
[-C--:B------:R-:W-:Y:S02]  /*cba0*/  @!P4 LEA.HI.X R5, R23, R80.reuse, R83, 0x1, P1 ;  /* 0x000000501705c211 */ /* 0x080fe400008f0c53 */
[----:B------:R-:W-:Y:S01]  /*cbb0*/  @!P5 LEA.HI.X R7, R22, R80, R81, 0x1, P2 ;  /* 0x000000501607d211 */ /* 0x000fe200010f0c51 */
[----:B------:R0:W-:Y:S01]  /*cbc0*/  @!P3 ST.E.128 desc[UR36][R2.64], R24 ;  /* 0x000000180200b985 */ /* 0x0001e2000c101d24 */
[----:B------:R-:W-:-:S03]  /*cbd0*/  ISETP.GE.AND P0, PT, R212, UR4, PT ;  /* 0x00000004d4007c0c */ /* 0x000fc6000bf06270 */
[----:B------:R0:W-:Y:S04]  /*cbe0*/  @!P4 ST.E.128 desc[UR36][R4.64], R40 ;  /* 0x000000280400c985 */ /* 0x0001e8000c101d24 */
[----:B------:R0:W-:Y:S06]  /*cbf0*/  @!P5 ST.E.128 desc[UR36][R6.64], R48 ;  /* 0x000000300600d985 */ /* 0x0001ec000c101d24 */
[----:B------:R-:W-:Y:S05]  /*cc00*/  @P0 BRA `(.L_x_218) ;  /* 0x0000000c00ac0947 */ /* 0x000fea0003800000 */
[----:B0-----:R-:W-:-:S04]  /*cc10*/  LEA R2, P0, R212, R78, 0x1 ;  /* 0x0000004ed4027211 */ /* 0x001fc800078008ff */
[----:B------:R-:W-:-:S05]  /*cc20*/  LEA.HI.X R3, R212, R80, R227, 0x1, P0 ;  /* 0x00000050d4037211 */ /* 0x000fca00000f0ce3 */
[----:B------:R0:W-:Y:S01]  /*cc30*/  ST.E.128 desc[UR36][R2.64], R52 ;  /* 0x0000003402007985 */ /* 0x0001e2000c101d24 */
[----:B------:R-:W-:Y:S05]  /*cc40*/  BRA `(.L_x_218) ;  /* 0x0000000c009c7947 */ /* 0x000fea0003800000 */
.L_x_210:
[----:B------:R-:W-:Y:S01]  /*cc50*/  R2UR UR4, R215 ;  /* 0x00000000d70472ca */ /* 0x000fe200000e0000 */
[----:B------:R-:W-:Y:S01]  /*cc60*/  ULDC.64 UR8, c[0x0][0xc00] ;  /* 0x0003000000087ab9 */ /* 0x000fe20000000a00 */
[----:B------:R-:W0:Y:S01]  /*cc70*/  LDC R11, c[0x0][0xbe8] ;  /* 0x0002fa00ff0b7b82 */ /* 0x000e220000000800 */
[----:B------:R-:W-:Y:S01]  /*cc80*/  UISETP.NE.U32.AND UP0, UPT, UR8, URZ, UPT ;  /* 0x0000003f0800728c */ /* 0x000fe2000bf05070 */
[----:B------:R-:W-:-:S03]  /*cc90*/  R2UR UR10, R214 ;  /* 0x00000000d60a72ca */ /* 0x000fc600000e0000 */
[----:B------:R-:W-:-:S03]  /*cca0*/  UISETP.NE.AND.EX UP0, UPT, UR9, URZ, UPT, UP0 ;  /* 0x0000003f0900728c */ /* 0x000fc6000bf05300 */
[----:B------:R-:W-:-:S03]  /*ccb0*/  ULDC.64 UR8, c[0x0][0xc00] ;  /* 0x0003000000087ab9 */ /* 0x000fc60000000a00 */
[----:B------:R-:W-:Y:S01]  /*ccc0*/  UIMAD.WIDE UR8, UR4, 0x4, UR8 ;  /* 0x00000004040878a5 */ /* 0x000fe2000f8e0208 */
[----:B------:R-:W-:-:S05]  /*ccd0*/  PLOP3.LUT P2, PT, PT, PT, UP0, 0x80, 0x0 ;  /* 0x000000000000781c */ /* 0x000fca0003f4f008 */
[----:B------:R-:W-:Y:S02]  /*cce0*/  IMAD.U32 R2, RZ, RZ, UR8 ;  /* 0x00000008ff027e24 */ /* 0x000fe4000f8e00ff */
[----:B------:R-:W-:Y:S01]  /*ccf0*/  IMAD.U32 R3, RZ, RZ, UR9 ;  /* 0x00000009ff037e24 */ /* 0x000fe2000f8e00ff */
[----:B------:R-:W-:Y:S02]  /*cd00*/  ULDC.64 UR8, c[0x0][0xc08] ;  /* 0x0003020000087ab9 */ /* 0x000fe40000000a00 */
[----:B------:R-:W-:-:S03]  /*cd10*/  UISETP.NE.U32.AND UP1, UPT, UR8, URZ, UPT ;  /* 0x0000003f0800728c */ /* 0x000fc6000bf25070 */
[----:B------:R-:W2:Y:S01]  /*cd20*/  @P2 LDG.E R6, desc[UR36][R2.64] ;  /* 0x0000002402062981 */ /* 0x000ea2000c1e1900 */
[----:B------:R-:W-:-:S06]  /*cd30*/  UISETP.NE.AND.EX UP1, UPT, UR9, URZ, UPT, UP1 ;  /* 0x0000003f0900728c */ /* 0x000fcc000bf25310 */
[----:B------:R-:W-:-:S05]  /*cd40*/  PLOP3.LUT P3, PT, PT, PT, UP1, 0x80, 0x0 ;  /* 0x000000000000781c */ /* 0x000fca0003f6f018 */
[----:B------:R-:W-:Y:S02]  /*cd50*/  @UP1 ULDC.64 UR8, c[0x0][0xc08] ;  /* 0x0003020000081ab9 */ /* 0x000fe40000000a00 */
[----:B------:R-:W-:-:S03]  /*cd60*/  @UP1 UIMAD.WIDE UR8, UR4, 0x4, UR8 ;  /* 0x00000004040818a5 */ /* 0x000fc6000f8e0208 */
[----:B------:R-:W-:Y:S02]  /*cd70*/  ULDC UR4, c[0x0][0xa88] ;  /* 0x0002a20000047ab9 */ /* 0x000fe40000000800 */
[----:B------:R-:W-:Y:S02]  /*cd80*/  IMAD.U32 R0, RZ, RZ, UR4 ;  /* 0x00000004ff007e24 */ /* 0x000fe4000f8e00ff */
[----:B------:R-:W-:Y:S02]  /*cd90*/  IMAD.U32 R4, RZ, RZ, UR8 ;  /* 0x00000008ff047e24 */ /* 0x000fe4000f8e00ff */
[----:B------:R-:W-:-:S05]  /*cda0*/  IMAD.U32 R5, RZ, RZ, UR9 ;  /* 0x00000009ff057e24 */ /* 0x000fca000f8e00ff */
[----:B------:R1:W5:Y:S01]  /*cdb0*/  @P3 LDG.E R0, desc[UR36][R4.64] ;  /* 0x0000002404003981 */ /* 0x000362000c1e1900 */
[----:B0-----:R-:W-:Y:S01]  /*cdc0*/  ISETP.NE.AND P0, PT, R11, 0x1, PT ;  /* 0x000000010b00780c */ /* 0x001fe20003f05270 */
[----:B------:R-:W-:Y:S01]  /*cdd0*/  UMOV UR4, URZ ;  /* 0x0000003f00047c82 */ /* 0x000fe20008000000 */
[----:B------:R-:W-:Y:S01]  /*cde0*/  USHF.R.S32.HI UR12, URZ, 0x1f, UR10 ;  /* 0x0000001f3f0c7899 */ /* 0x000fe2000801140a */
[----:B------:R-:W0:Y:S10]  /*cdf0*/  S2R R7, SR_TID.X ;  /* 0x0000000000077919 */ /* 0x000e340000002100 */
[----:B------:R-:W3:Y:S01]  /*ce00*/  @P0 LDC R9, c[0x0][0xbec] ;  /* 0x0002fb00ff090b82 */ /* 0x000ee20000000800 */
[----:B0-----:R-:W-:-:S04]  /*ce10*/  IADD3 R7, R7, -0x80, RZ ;  /* 0xffffff8007077810 */ /* 0x001fc80007ffe0ff */
[----:B------:R-:W-:Y:S02]  /*ce20*/  ISETP.GE.AND P1, PT, R7, 0x80, PT ;  /* 0x000000800700780c */ /* 0x000fe40003f26270 */
[----:B--2---:R-:W-:-:S13]  /*ce30*/  @P2 R2UR UR4, R6 ;  /* 0x00000000060422ca */ /* 0x004fda00000e0000 */
[----:B------:R-:W-:Y:S01]  /*ce40*/  USHF.R.S32.HI UR11, URZ, 0x1f, UR4 ;  /* 0x0000001f3f0b7899 */ /* 0x000fe20008011404 */
[----:B-1-3--:R-:W-:Y:S11]  /*ce50*/  @P3 BRA `(.L_x_219) ;  /* 0x0000000000103947 */ /* 0x00aff60003800000 */
[----:B------:R-:W-:Y:S05]  /*ce60*/  @!P2 BRA `(.L_x_219) ;  /* 0x00000000000ca947 */ /* 0x000fea0003800000 */
[----:B------:R-:W2:Y:S04]  /*ce70*/  LDG.E R5, desc[UR36][R2.64] ;  /* 0x0000002402057981 */ /* 0x000ea8000c1e1900 */
[----:B-----5:R-:W2:Y:S02]  /*ce80*/  LDG.E R0, desc[UR36][R2.64+0x4] ;  /* 0x0000042402007981 */ /* 0x020ea4000c1e1900 */
[----:B--2---:R-:W-:-:S07]  /*ce90*/  IMAD.IADD R0, R0, 0x1, -R5 ;  /* 0x0000000100007824 */ /* 0x004fce00078e0a05 */
.L_x_219:
[----:B------:R-:W-:Y:S01]  /*cea0*/  R2UR UR9, R215 ;  /* 0x00000000d70972ca */ /* 0x000fe200000e0000 */
[----:B------:R-:W-:Y:S01]  /*ceb0*/  BSSY B1, `(.L_x_220) ;  /* 0x0000031000017945 */ /* 0x000fe20003800000 */
[----:B------:R-:W-:-:S11]  /*cec0*/  R2UR UR8, R218 ;  /* 0x00000000da0872ca */ /* 0x000fd600000e0000 */
[----:B------:R-:W-:Y:S02]  /*ced0*/  USEL UR13, UR9, URZ, !UP0 ;  /* 0x0000003f090d7287 */ /* 0x000fe4000c000000 */
[----:B------:R-:W-:Y:S01]  /*cee0*/  USEL UR14, UR8, URZ, !UP0 ;  /* 0x0000003f080e7287 */ /* 0x000fe2000c000000 */
[----:B------:R-:W-:Y:S11]  /*cef0*/  @P1 BRA `(.L_x_221) ;  /* 0x0000000000b01947 */ /* 0x000ff60003800000 */
[----:B------:R-:W0:Y:S01]  /*cf00*/  S2R R3, SR_TID.X ;  /* 0x0000000000037919 */ /* 0x000e220000002100 */
[----:B------:R-:W1:Y:S01]  /*cf10*/  LDC R7, c[0x0][0xbe8] ;  /* 0x0002fa00ff077b82 */ /* 0x000e620000000800 */
[----:B------:R-:W-:-:S13]  /*cf20*/  R2UR UR8, R216 ;  /* 0x00000000d80872ca */ /* 0x000fda00000e0000 */
[----:B------:R-:W-:-:S04]  /*cf30*/  IMAD.U32 R2, RZ, RZ, UR8 ;  /* 0x00000008ff027e24 */ /* 0x000fc8000f8e00ff */
[----:B0-----:R-:W-:Y:S02]  /*cf40*/  IMAD R2, R2, 0x80, R3 ;  /* 0x0000008002027824 */ /* 0x001fe400078e0203 */
[----:B-1---5:R-:W-:Y:S02]  /*cf50*/  IMAD R3, R0, R7, RZ ;  /* 0x0000000700037224 */ /* 0x022fe400078e02ff */
[----:B------:R-:W-:-:S05]  /*cf60*/  VIADD R4, R2, 0xffffff80 ;  /* 0xffffff8002047836 */ /* 0x000fca0000000000 */
[----:B------:R-:W-:-:S13]  /*cf70*/  ISETP.GE.AND P1, PT, R4, R3, PT ;  /* 0x000000030400720c */ /* 0x000fda0003f26270 */
[----:B------:R-:W-:Y:S05]  /*cf80*/  @P1 BRA `(.L_x_221) ;  /* 0x00000000008c1947 */ /* 0x000fea0003800000 */
[----:B------:R-:W-:Y:S01]  /*cf90*/  ISETP.NE.AND P1, PT, R7, 0x1, PT ;  /* 0x000000010700780c */ /* 0x000fe20003f25270 */
[----:B------:R-:W-:Y:S01]  /*cfa0*/  ULDC.64 UR16, c[0x0][0xb90] ;  /* 0x0002e40000107ab9 */ /* 0x000fe20000000a00 */
[----:B------:R-:W-:Y:S01]  /*cfb0*/  R2UR UR15, R214 ;  /* 0x00000000d60f72ca */ /* 0x000fe200000e0000 */
[----:B------:R-:W-:Y:S01]  /*cfc0*/  UIMAD UR10, UR12, UR16, URZ ;  /* 0x000000100c0a72a4 */ /* 0x000fe2000f8e023f */
[----:B------:R-:W-:Y:S01]  /*cfd0*/  IMAD.MOV.U32 R2, RZ, RZ, R4 ;  /* 0x000000ffff027224 */ /* 0x000fe200078e0004 */
[----:B------:R-:W-:Y:S01]  /*cfe0*/  UMOV UR8, UR4 ;  /* 0x0000000400087c82 */ /* 0x000fe20008000000 */
[----:B------:R-:W-:-:S07]  /*cff0*/  UMOV UR9, UR11 ;  /* 0x0000000b00097c82 */ /* 0x000fce0008000000 */
[----:B------:R-:W0:Y:S02]  /*d000*/  @P1 LDC R3, c[0x0][0xbec] ;  /* 0x0002fb00ff031b82 */ /* 0x000e240000000800 */
[----:B------:R-:W-:Y:S02]  /*d010*/  UIMAD.WIDE.U32 UR8, UR15, UR16, UR8 ;  /* 0x000000100f0872a5 */ /* 0x000fe4000f8e0008 */
[----:B------:R-:W-:-:S03]  /*d020*/  UIMAD UR10, UR15, UR17, UR10 ;  /* 0x000000110f0a72a4 */ /* 0x000fc6000f8e020a */
[----:B------:R-:W-:Y:S01]  /*d030*/  ULDC.64 UR16, c[0x0][0xb98] ;  /* 0x0002e60000107ab9 */ /* 0x000fe20000000a00 */
[----:B------:R-:W1:Y:S01]  /*d040*/  @P1 LDC R6, c[0x0][0xbf0] ;  /* 0x0002fc00ff061b82 */ /* 0x000e620000000800 */
[----:B------:R-:W-:Y:S02]  /*d050*/  UIADD3 UR9, UR9, UR10, URZ ;  /* 0x0000000a09097290 */ /* 0x000fe4000fffe03f */
[----:B------:R-:W-:Y:S02]  /*d060*/  UIMAD UR10, UR14, UR16, URZ ;  /* 0x000000100e0a72a4 */ /* 0x000fe4000f8e023f */
[----:B------:R-:W-:Y:S02]  /*d070*/  UIMAD.WIDE.U32 UR8, UR13, UR16, UR8 ;  /* 0x000000100d0872a5 */ /* 0x000fe4000f8e0008 */
[----:B------:R-:W-:-:S03]  /*d080*/  UIMAD UR10, UR13, UR17, UR10 ;  /* 0x000000110d0a72a4 */ /* 0x000fc6000f8e020a */
[----:B------:R-:W-:Y:S01]  /*d090*/  ULDC.64 UR16, c[0x0][0xb88] ;  /* 0x0002e20000107ab9 */ /* 0x000fe20000000a00 */
[----:B0-----:R-:W-:-:S05]  /*d0a0*/  @P1 IMAD.HI.U32 R3, R4, R3, RZ ;  /* 0x0000000304031227 */ /* 0x001fca00078e00ff */
[----:B-1----:R-:W-:Y:S01]  /*d0b0*/  @P1 SHF.R.U32.HI R2, RZ, R6, R3 ;  /* 0x00000006ff021219 */ /* 0x002fe20000011603 */
[----:B------:R-:W-:-:S03]  /*d0c0*/  IMAD.U32 R6, RZ, RZ, UR10 ;  /* 0x0000000aff067e24 */ /* 0x000fc6000f8e00ff */
[--C-:B------:R-:W-:Y:S01]  /*d0d0*/  SHF.R.S32.HI R3, RZ, 0x1f, R2.reuse ;  /* 0x0000001fff037819 */ /* 0x100fe20000011402 */
[----:B------:R-:W-:Y:S01]  /*d0e0*/  IMAD.MOV R5, RZ, RZ, -R2 ;  /* 0x000000ffff057224 */ /* 0x000fe200078e0a02 */
[----:B------:R-:W-:-:S03]  /*d0f0*/  IADD3 R2, P1, R2, UR8, RZ ;  /* 0x0000000802027c10 */ /* 0x000fc6000ff3e0ff */
[----:B------:R-:W-:Y:S01]  /*d100*/  IMAD R5, R7, R5, R4 ;  /* 0x0000000507057224 */ /* 0x000fe200078e0204 */
[----:B------:R-:W-:Y:S01]  /*d110*/  IADD3.X R3, R3, UR9, R6, P1, !PT ;  /* 0x0000000903037c10 */ /* 0x000fe20008ffe406 */
[----:B------:R-:W-:-:S03]  /*d120*/  ULDC.64 UR8, c[0x0][0xb50] ;  /* 0x0002d40000087ab9 */ /* 0x000fc60000000a00 */
[----:B------:R-:W-:Y:S01]  /*d130*/  SHF.R.S32.HI R4, RZ, 0x1f, R5 ;  /* 0x0000001fff047819 */ /* 0x000fe20000011405 */
[----:B------:R-:W-:-:S04]  /*d140*/  IMAD.WIDE.U32 R2, R5, UR16, R2 ;  /* 0x0000001005027c25 */ /* 0x000fc8000f8e0002 */
[----:B------:R-:W-:-:S04]  /*d150*/  IMAD R4, R4, UR16, RZ ;  /* 0x0000001004047c24 */ /* 0x000fc8000f8e02ff */
[----:B------:R-:W-:Y:S01]  /*d160*/  IMAD R7, R5, UR17, R4 ;  /* 0x0000001105077c24 */ /* 0x000fe2000f8e0204 */
[----:B------:R-:W-:-:S04]  /*d170*/  LEA R4, P1, R2, UR8, 0x2 ;  /* 0x0000000802047c11 */ /* 0x000fc8000f8210ff */
[----:B------:R-:W-:-:S04]  /*d180*/  IADD3 R3, R3, R7, RZ ;  /* 0x0000000703037210 */ /* 0x000fc80007ffe0ff */
[----:B------:R-:W-:Y:S01]  /*d190*/  LEA.HI.X R5, R2, UR9, R3, 0x2, P1 ;  /* 0x0000000902057c11 */ /* 0x000fe200088f1403 */
[----:B------:R-:W-:-:S05]  /*d1a0*/  IMAD.MOV.U32 R3, RZ, RZ, -0x800000 ;  /* 0xff800000ff037424 */ /* 0x000fca00078e00ff */
[----:B------:R0:W-:Y:S02]  /*d1b0*/  STG.E desc[UR36][R4.64], R3 ;  /* 0x0000000304007986 */ /* 0x0001e4000c101924 */
.L_x_221:
[----:B------:R-:W-:Y:S05]  /*d1c0*/  BSYNC B1 ;  /* 0x0000000000017941 */ /* 0x000fea0003800000 */
.L_x_220:
[----:B------:R-:W-:Y:S01]  /*d1d0*/  R2UR UR15, R216 ;  /* 0x00000000d80f72ca */ /* 0x000fe200000e0000 */
[----:B0-----:R-:W0:Y:S01]  /*d1e0*/  @P0 LDC R3, c[0x0][0xbf0] ;  /* 0x0002fc00ff030b82 */ /* 0x001e220000000800 */
[----:B------:R-:W-:Y:S01]  /*d1f0*/  ULDC.64 UR16, c[0x0][0xaa0] ;  /* 0x0002a80000107ab9 */ /* 0x000fe20000000a00 */
[----:B------:R-:W-:Y:S01]  /*d200*/  R2UR UR18, R214 ;  /* 0x00000000d61272ca */ /* 0x000fe200000e0000 */
[----:B------:R-:W-:Y:S01]  /*d210*/  UIMAD UR10, UR11, UR16, URZ ;  /* 0x000000100b0a72a4 */ /* 0x000fe2000f8e023f */
[--C-:B------:R-:W-:Y:S01]  /*d220*/  IMAD R2, R213, 0x20, R217.reuse ;  /* 0x00000020d5027824 */ /* 0x100fe200078e02d9 */
[----:B------:R-:W-:Y:S01]  /*d230*/  UIMAD.WIDE.U32 UR8, UR4, UR16, URZ ;  /* 0x00000010040872a5 */ /* 0x000fe2000f8e003f */
[----:B------:R-:W-:Y:S01]  /*d240*/  BSSY B1, `(.L_x_222) ;  /* 0x0000045000017945 */ /* 0x000fe20003800000 */
[----:B------:R-:W-:Y:S01]  /*d250*/  UIMAD UR10, UR4, UR17, UR10 ;  /* 0x00000011040a72a4 */ /* 0x000fe2000f8e020a */
[----:B------:R-:W-:Y:S02]  /*d260*/  SHF.R.S32.HI R18, RZ, 0x1f, R22 ;  /* 0x0000001fff127819 */ /* 0x000fe40000011416 */
[----:B------:R-:W-:Y:S01]  /*d270*/  ULDC.64 UR16, c[0x0][0xae8] ;  /* 0x0002ba0000107ab9 */ /* 0x000fe20000000a00 */
[----:B------:R-:W-:Y:S01]  /*d280*/  UIADD3 UR9, UR9, UR10, URZ ;  /* 0x0000000a09097290 */ /* 0x000fe2000fffe03f */
[----:B------:R-:W-:Y:S01]  /*d290*/  IMAD.U32 R5, RZ, RZ, UR15 ;  /* 0x0000000fff057e24 */ /* 0x000fe2000f8e00ff */
[----:B------:R-:W-:Y:S01]  /*d2a0*/  UIMAD UR4, UR12, UR16, URZ ;  /* 0x000000100c0472a4 */ /* 0x000fe2000f8e023f */
[----:B------:R-:W-:Y:S01]  /*d2b0*/  IMAD.U32 R8, RZ, RZ, UR15 ;  /* 0x0000000fff087e24 */ /* 0x000fe2000f8e00ff */
[----:B------:R-:W-:Y:S01]  /*d2c0*/  UIMAD.WIDE.U32 UR8, UR18, UR16, UR8 ;  /* 0x00000010120872a5 */ /* 0x000fe2000f8e0008 */
[----:B------:R-:W-:Y:S01]  /*d2d0*/  IMAD R6, R5, 0x80, R2 ;  /* 0x0000008005067824 */ /* 0x000fe200078e0202 */
[----:B------:R-:W-:Y:S01]  /*d2e0*/  UIMAD UR4, UR18, UR17, UR4 ;  /* 0x00000011120472a4 */ /* 0x000fe2000f8e0204 */
[----:B------:R-:W-:Y:S01]  /*d2f0*/  IMAD R8, R8, 0x80, R217 ;  /* 0x0000008008087824 */ /* 0x000fe200078e02d9 */
[----:B------:R-:W-:Y:S01]  /*d300*/  ULDC.64 UR10, c[0x0][0xaf0] ;  /* 0x0002bc00000a7ab9 */ /* 0x000fe20000000a00 */
[----:B------:R-:W-:Y:S01]  /*d310*/  @P0 IMAD.HI.U32 R2, R6, R9, RZ ;  /* 0x0000000906020227 */ /* 0x000fe200078e00ff */
[----:B------:R-:W-:Y:S01]  /*d320*/  UIADD3 UR9, UR9, UR4, URZ ;  /* 0x0000000409097290 */ /* 0x000fe2000fffe03f */
[----:B------:R-:W-:Y:S01]  /*d330*/  SHF.R.S32.HI R19, RZ, 0x1f, R23 ;  /* 0x0000001fff137819 */ /* 0x000fe20000011417 */
[----:B------:R-:W-:Y:S01]  /*d340*/  UIMAD UR4, UR14, UR10, URZ ;  /* 0x0000000a0e0472a4 */ /* 0x000fe2000f8e023f */
[----:B------:R-:W-:Y:S01]  /*d350*/  IMAD.MOV.U32 R5, RZ, RZ, R6 ;  /* 0x000000ffff057224 */ /* 0x000fe200078e0006 */
[----:B0-----:R-:W-:Y:S01]  /*d360*/  @P0 SHF.R.U32.HI R5, RZ, R3, R2 ;  /* 0x00000003ff050219 */ /* 0x001fe20000011602 */
[----:B------:R-:W-:Y:S01]  /*d370*/  UIMAD.WIDE.U32 UR8, UR13, UR10, UR8 ;  /* 0x0000000a0d0872a5 */ /* 0x000fe2000f8e0008 */
[----:B------:R-:W-:Y:S01]  /*d380*/  SHF.R.S32.HI R20, RZ, 0x1f, R17 ;  /* 0x0000001fff147819 */ /* 0x000fe20000011411 */
[----:B------:R-:W-:Y:S01]  /*d390*/  UIMAD UR4, UR13, UR11, UR4 ;  /* 0x0000000b0d0472a4 */ /* 0x000fe2000f8e0204 */
[--C-:B------:R-:W-:Y:S01]  /*d3a0*/  SHF.R.S32.HI R2, RZ, 0x1f, R5.reuse ;  /* 0x0000001fff027819 */ /* 0x100fe20000011405 */
[----:B------:R-:W-:Y:S01]  /*d3b0*/  IMAD.MOV R7, RZ, RZ, -R5 ;  /* 0x000000ffff077224 */ /* 0x000fe200078e0a05 */
[----:B------:R-:W-:Y:S01]  /*d3c0*/  ULDC.64 UR10, c[0x0][0xae0] ;  /* 0x0002b800000a7ab9 */ /* 0x000fe20000000a00 */
[----:B------:R-:W-:-:S02]  /*d3d0*/  UIADD3 UR4, UR9, UR4, URZ ;  /* 0x0000000409047290 */ /* 0x000fc4000fffe03f */
[----:B------:R-:W-:Y:S01]  /*d3e0*/  MOV R3, UR9 ;  /* 0x0000000900037c02 */ /* 0x000fe20008000f00 */
[----:B------:R-:W-:Y:S02]  /*d3f0*/  IMAD R4, R2, UR10, RZ ;  /* 0x0000000a02047c24 */ /* 0x000fe4000f8e02ff */
[----:B------:R-:W-:Y:S02]  /*d400*/  IMAD R7, R11, R7, R6 ;  /* 0x000000070b077224 */ /* 0x000fe400078e0206 */
[----:B------:R-:W-:Y:S01]  /*d410*/  IMAD.U32 R2, RZ, RZ, UR8 ;  /* 0x00000008ff027e24 */ /* 0x000fe2000f8e00ff */
[----:B------:R-:W-:Y:S01]  /*d420*/  ULDC.64 UR8, c[0x0][0xad8] ;  /* 0x0002b60000087ab9 */ /* 0x000fe20000000a00 */
[----:B------:R-:W-:Y:S02]  /*d430*/  IMAD.U32 R3, RZ, RZ, UR4 ;  /* 0x00000004ff037e24 */ /* 0x000fe4000f8e00ff */
[C---:B------:R-:W-:Y:S01]  /*d440*/  IMAD R9, R5.reuse, UR11, R4 ;  /* 0x0000000b05097c24 */ /* 0x040fe2000f8e0204 */
[----:B------:R-:W-:Y:S01]  /*d450*/  SHF.R.S32.HI R4, RZ, 0x1f, R7 ;  /* 0x0000001fff047819 */ /* 0x000fe20000011407 */
[----:B------:R-:W-:-:S04]  /*d460*/  IMAD.WIDE.U32 R2, R5, UR10, R2 ;  /* 0x0000000a05027c25 */ /* 0x000fc8000f8e0002 */
[----:B------:R-:W-:Y:S02]  /*d470*/  IMAD.IADD R3, R3, 0x1, R9 ;  /* 0x0000000103037824 */ /* 0x000fe400078e0209 */
[----:B------:R-:W-:Y:S02]  /*d480*/  IMAD R4, R4, UR8, RZ ;  /* 0x0000000804047c24 */ /* 0x000fe4000f8e02ff */
[----:B-----5:R-:W-:Y:S02]  /*d490*/  IMAD R11, R0, R11, RZ ;  /* 0x0000000b000b7224 */ /* 0x020fe400078e02ff */
[C---:B------:R-:W-:Y:S02]  /*d4a0*/  IMAD R5, R7.reuse, UR9, R4 ;  /* 0x0000000907057c24 */ /* 0x040fe4000f8e0204 */
[----:B------:R-:W-:Y:S01]  /*d4b0*/  IMAD.WIDE.U32 R2, R7, UR8, R2 ;  /* 0x0000000807027c25 */ /* 0x000fe2000f8e0002 */
[----:B------:R-:W-:Y:S01]  /*d4c0*/  ISETP.GE.AND P2, PT, R8, R11, PT ;  /* 0x0000000b0800720c */ /* 0x000fe20003f46270 */
[----:B------:R-:W-:-:S02]  /*d4d0*/  ULDC.64 UR8, c[0x0][0xa80] ;  /* 0x0002a00000087ab9 */ /* 0x000fc40000000a00 */
[----:B------:R-:W-:Y:S01]  /*d4e0*/  VIADD R0, R8, 0x20 ;  /* 0x0000002008007836 */ /* 0x000fe20000000000 */
[----:B------:R-:W-:Y:S01]  /*d4f0*/  LEA R4, P3, R2, UR8, 0x1 ;  /* 0x0000000802047c11 */ /* 0x000fe2000f8608ff */
[----:B------:R-:W-:-:S03]  /*d500*/  IMAD.IADD R3, R3, 0x1, R5 ;  /* 0x0000000103037824 */ /* 0x000fc600078e0205 */
[-C--:B------:R-:W-:Y:S01]  /*d510*/  ISETP.GE.AND P1, PT, R0, R11.reuse, PT ;  /* 0x0000000b0000720c */ /* 0x080fe20003f26270 */
[----:B------:R-:W-:Y:S01]  /*d520*/  VIADD R0, R8, 0x40 ;  /* 0x0000004008007836 */ /* 0x000fe20000000000 */
[----:B------:R-:W-:Y:S02]  /*d530*/  LEA.HI.X R5, R2, UR9, R3, 0x1, P3 ;  /* 0x0000000902057c11 */ /* 0x000fe400098f0c03 */
[----:B------:R0:W1:Y:S02]  /*d540*/  SHFL.IDX PT, R2, R4, RZ, 0x181f ;  /* 0x00181fff04027589 */ /* 0x00006400000e0000 */
[----:B------:R-:W-:Y:S02]  /*d550*/  ISETP.GE.AND P0, PT, R0, R11, PT ;  /* 0x0000000b0000720c */ /* 0x000fe40003f06270 */
[----:B------:R0:W2:Y:S01]  /*d560*/  SHFL.IDX PT, R0, R5, RZ, 0x181f ;  /* 0x00181fff05007589 */ /* 0x0000a200000e0000 */
[----:B------:R-:W-:Y:S10]  /*d570*/  @P2 BRA `(.L_x_223) ;  /* 0x0000000000442947 */ /* 0x000ff40003800000 */
        /* <DEDUP_REMOVED lines=8> */
[----:B------:R3:W-:Y:S01]  /*d600*/  @!P5 ST.E.128 desc[UR36][R6.64], RZ ;  /* 0x000000ff0600d985 */ /* 0x0007e2000c101d24 */
[----:B------:R-:W-:Y:S02]  /*d610*/  @!P4 LEA.HI.X R13, R23, R0, R19, 0x1, P6 ;  /* 0x00000000170dc211 */ /* 0x000fe400030f0c13 */
[----:B------:R-:W-:-:S03]  /*d620*/  @!P3 LEA R14, P6, R22, R2, 0x1 ;  /* 0x00000002160eb211 */ /* 0x000fc600078c08ff */
[----:B------:R3:W-:Y:S01]  /*d630*/  @!P4 ST.E.128 desc[UR36][R12.64], RZ ;  /* 0x000000ff0c00c985 */ /* 0x0007e2000c101d24 */
[----:B------:R-:W-:Y:S02]  /*d640*/  @!P3 LEA.HI.X R15, R22, R0, R18, 0x1, P6 ;  /* 0x00000000160fb211 */ /* 0x000fe400030f0c12 */
[----:B------:R-:W-:-:S03]  /*d650*/  @!P2 LEA R2, P6, R212, R2, 0x1 ;  /* 0x00000002d402a211 */ /* 0x000fc600078c08ff */
[----:B------:R3:W-:Y:S01]  /*d660*/  @!P3 ST.E.128 desc[UR36][R14.64], RZ ;  /* 0x000000ff0e00b985 */ /* 0x0007e2000c101d24 */
[----:B------:R-:W-:-:S05]  /*d670*/  @!P2 LEA.HI.X R3, R212, R0, R227, 0x1, P6 ;  /* 0x00000000d403a211 */ /* 0x000fca00030f0ce3 */
[----:B------:R3:W-:Y:S04]  /*d680*/  @!P2 ST.E.128 desc[UR36][R2.64], RZ ;  /* 0x000000ff0200a985 */ /* 0x0007e8000c101d24 */
.L_x_223:
[----:B------:R-:W-:Y:S05]  /*d690*/  BSYNC B1 ;  /* 0x0000000000017941 */ /* 0x000fea0003800000 */
.L_x_222:
[----:B--2---:R2:W4:Y:S01]  /*d6a0*/  SHFL.IDX PT, R0, R5, 0x1, 0x181f ;  /* 0x00381f0005007f89 */ /* 0x00452200000e0000 */
[----:B------:R-:W-:Y:S03]  /*d6b0*/  BSSY B1, `(.L_x_224) ;  /* 0x0000014000017945 */ /* 0x000fe60003800000 */
[----:B-1-3--:R2:W1:Y:S01]  /*d6c0*/  SHFL.IDX PT, R2, R4, 0x1, 0x181f ;  /* 0x00381f0004027f89 */ /* 0x00a46200000e0000 */
[----:B------:R-:W-:Y:S05]  /*d6d0*/  @P1 BRA `(.L_x_225) ;  /* 0x0000000000441947 */ /* 0x000fea0003800000 */
[----:B------:R-:W-:Y:S02]  /*d6e0*/  ULDC UR4, c[0x0][0xac8] ;  /* 0x0002b20000047ab9 */ /* 0x000fe40000000800 */
[----:B------:R-:W-:Y:S02]  /*d6f0*/  ISETP.GE.AND P4, PT, R17, UR4, PT ;  /* 0x0000000411007c0c */ /* 0x000fe4000bf86270 */
[----:B------:R-:W-:Y:S02]  /*d700*/  ISETP.GE.AND P3, PT, R23, UR4, PT ;  /* 0x0000000417007c0c */ /* 0x000fe4000bf66270 */
[----:B------:R-:W-:Y:S02]  /*d710*/  ISETP.GE.AND P2, PT, R22, UR4, PT ;  /* 0x0000000416007c0c */ /* 0x000fe4000bf46270 */
[----:B------:R-:W-:-:S07]  /*d720*/  ISETP.GE.AND P1, PT, R212, UR4, PT ;  /* 0x00000004d4007c0c */ /* 0x000fce000bf26270 */
[-C--:B-1----:R-:W-:Y:S02]  /*d730*/  @!P4 LEA R6, P6, R17, R2.reuse, 0x1 ;  /* 0x000000021106c211 */ /* 0x082fe400078c08ff */
[----:B------:R-:W-:Y:S02]  /*d740*/  @!P3 LEA R12, P5, R23, R2, 0x1 ;  /* 0x00000002170cb211 */ /* 0x000fe400078a08ff */
[----:B----4-:R-:W-:Y:S02]  /*d750*/  @!P4 LEA.HI.X R7, R17, R0, R20, 0x1, P6 ;  /* 0x000000001107c211 */ /* 0x010fe400030f0c14 */
[----:B------:R-:W-:Y:S02]  /*d760*/  @!P2 LEA R14, P6, R22, R2, 0x1 ;  /* 0x00000002160ea211 */ /* 0x000fe400078c08ff */
[----:B------:R-:W-:Y:S01]  /*d770*/  @!P3 LEA.HI.X R13, R23, R0, R19, 0x1, P5 ;  /* 0x00000000170db211 */ /* 0x000fe200028f0c13 */
[----:B------:R3:W-:Y:S01]  /*d780*/  @!P4 ST.E.128 desc[UR36][R6.64], RZ ;  /* 0x000000ff0600c985 */ /* 0x0007e2000c101d24 */
[----:B------:R-:W-:-:S02]  /*d790*/  @!P1 LEA R2, P5, R212, R2, 0x1 ;  /* 0x00000002d4029211 */ /* 0x000fc400078a08ff */
[-C--:B------:R-:W-:Y:S01]  /*d7a0*/  @!P2 LEA.HI.X R15, R22, R0.reuse, R18, 0x1, P6 ;  /* 0x00000000160fa211 */ /* 0x080fe200030f0c12 */
[----:B------:R3:W-:Y:S01]  /*d7b0*/  @!P3 ST.E.128 desc[UR36][R12.64], RZ ;  /* 0x000000ff0c00b985 */ /* 0x0007e2000c101d24 */
[----:B------:R-:W-:-:S03]  /*d7c0*/  @!P1 LEA.HI.X R3, R212, R0, R227, 0x1, P5 ;  /* 0x00000000d4039211 */ /* 0x000fc600028f0ce3 */
[----:B------:R3:W-:Y:S04]  /*d7d0*/  @!P2 ST.E.128 desc[UR36][R14.64], RZ ;  /* 0x000000ff0e00a985 */ /* 0x0007e8000c101d24 */
[----:B------:R3:W-:Y:S02]  /*d7e0*/  @!P1 ST.E.128 desc[UR36][R2.64], RZ ;  /* 0x000000ff02009985 */ /* 0x0007e4000c101d24 */
.L_x_225:
[----:B------:R-:W-:Y:S05]  /*d7f0*/  BSYNC B1 ;  /* 0x0000000000017941 */ /* 0x000fea0003800000 */
.L_x_224:
[----:B----4-:R4:W0:Y:S01]  /*d800*/  SHFL.IDX PT, R0, R5, 0x2, 0x181f ;  /* 0x00581f0005007f89 */ /* 0x01082200000e0000 */
        /* <DEDUP_REMOVED lines=9> */
[-C--:B------:R-:W-:Y:S02]  /*d8a0*/  @!P2 LEA R12, P5, R23, R2.reuse, 0x1 ;  /* 0x00000002170ca211 */ /* 0x080fe400078a08ff */
[----:B------:R-:W-:Y:S02]  /*d8b0*/  @!P1 LEA R14, P4, R22, R2, 0x1 ;  /* 0x00000002160e9211 */ /* 0x000fe400078808ff */
[----:B0-----:R-:W-:Y:S02]  /*d8c0*/  @!P3 LEA.HI.X R7, R17, R0, R20, 0x1, P6 ;  /* 0x000000001107b211 */ /* 0x001fe400030f0c14 */
[----:B------:R-:W-:Y:S02]  /*d8d0*/  @!P0 LEA R2, P6, R212, R2, 0x1 ;  /* 0x00000002d4028211 */ /* 0x000fe400078c08ff */
[-C--:B------:R-:W-:Y:S01]  /*d8e0*/  @!P2 LEA.HI.X R13, R23, R0.reuse, R19, 0x1, P5 ;  /* 0x00000000170da211 */ /* 0x080fe200028f0c13 */
[----:B------:R3:W-:Y:S01]  /*d8f0*/  @!P3 ST.E.128 desc[UR36][R6.64], RZ ;  /* 0x000000ff0600b985 */ /* 0x0007e2000c101d24 */
[----:B------:R-:W-:-:S02]  /*d900*/  @!P1 LEA.HI.X R15, R22, R0, R18, 0x1, P4 ;  /* 0x00000000160f9211 */ /* 0x000fc400020f0c12 */
[----:B------:R-:W-:Y:S01]  /*d910*/  @!P0 LEA.HI.X R3, R212, R0, R227, 0x1, P6 ;  /* 0x00000000d4038211 */ /* 0x000fe200030f0ce3 */
[----:B------:R3:W-:Y:S04]  /*d920*/  @!P2 ST.E.128 desc[UR36][R12.64], RZ ;  /* 0x000000ff0c00a985 */ /* 0x0007e8000c101d24 */
[----:B------:R3:W-:Y:S04]  /*d930*/  @!P1 ST.E.128 desc[UR36][R14.64], RZ ;  /* 0x000000ff0e009985 */ /* 0x0007e8000c101d24 */
[----:B------:R3:W-:Y:S02]  /*d940*/  @!P0 ST.E.128 desc[UR36][R2.64], RZ ;  /* 0x000000ff02008985 */ /* 0x0007e4000c101d24 */
.L_x_227:
[----:B------:R-:W-:Y:S05]  /*d950*/  BSYNC B1 ;  /* 0x0000000000017941 */ /* 0x000fea0003800000 */
.L_x_226:
[----:B0-----:R-:W-:Y:S01]  /*d960*/  IADD3 R0, R8, 0x60, RZ ;  /* 0x0000006008007810 */ /* 0x001fe20007ffe0ff */
[----:B---3--:R0:W3:Y:S03]  /*d970*/  SHFL.IDX PT, R6, R5, 0x3, 0x181f ;  /* 0x00781f0005067f89 */ /* 0x0080e600000e0000 */
[----:B------:R-:W-:Y:S01]  /*d980*/  ISETP.GE.AND P0, PT, R0, R11, PT ;  /* 0x0000000b0000720c */ /* 0x000fe20003f06270 */
[----:B-1----:R0:W1:-:S12]  /*d990*/  SHFL.IDX PT, R2, R4, 0x3, 0x181f ;  /* 0x00781f0004027f89 */ /* 0x00205800000e0000 */
[----:B0-----:R-:W-:Y:S05]  /*d9a0*/  @P0 BRA `(.L_x_218) ;  /* 0x0000000000440947 */ /* 0x001fea0003800000 */
[----:B------:R-:W-:Y:S02]  /*d9b0*/  ULDC UR4, c[0x0][0xac8] ;  /* 0x0002b20000047ab9 */ /* 0x000fe40000000800 */
[----:B------:R-:W-:Y:S02]  /*d9c0*/  ISETP.GE.AND P3, PT, R17, UR4, PT ;  /* 0x0000000411007c0c */ /* 0x000fe4000bf66270 */
[----:B------:R-:W-:Y:S02]  /*d9d0*/  ISETP.GE.AND P2, PT, R23, UR4, PT ;  /* 0x0000000417007c0c */ /* 0x000fe4000bf46270 */
[----:B------:R-:W-:Y:S02]  /*d9e0*/  ISETP.GE.AND P1, PT, R22, UR4, PT ;  /* 0x0000000416007c0c */ /* 0x000fe4000bf26270 */
[----:B------:R-:W-:-:S07]  /*d9f0*/  ISETP.GE.AND P0, PT, R212, UR4, PT ;  /* 0x00000004d4007c0c */ /* 0x000fce000bf06270 */
[-C--:B-12-4-:R-:W-:Y:S02]  /*da00*/  @!P3 LEA R4, P6, R17, R2.reuse, 0x1 ;  /* 0x000000021104b211 */ /* 0x096fe400078c08ff */
[-C--:B------:R-:W-:Y:S02]  /*da10*/  @!P2 LEA R8, P5, R23, R2.reuse, 0x1 ;  /* 0x000000021708a211 */ /* 0x080fe400078a08ff */
[----:B------:R-:W-:Y:S02]  /*da20*/  @!P1 LEA R10, P4, R22, R2, 0x1 ;  /* 0x00000002160a9211 */ /* 0x000fe400078808ff */
[----:B---3--:R-:W-:Y:S02]  /*da30*/  @!P3 LEA.HI.X R5, R17, R6, R20, 0x1, P6 ;  /* 0x000000061105b211 */ /* 0x008fe400030f0c14 */
        /* <DEDUP_REMOVED lines=8> */
.L_x_218:
[----:B------:R-:W-:Y:S05]  /*dac0*/  BSYNC B0 ;  /* 0x0000000000007941 */ /* 0x000fea0003800000 */
.L_x_209:
[----:B------:R-:W-:Y:S02]  /*dad0*/  ULDC UR4, c[0x0][0xc3c] ;  /* 0x00030f0000047ab9 */ /* 0x000fe40000000800 */
[----:B------:R-:W-:-:S06]  /*dae0*/  UISETP.GE.AND UP0, UPT, UR7, UR4, UPT ;  /* 0x000000040700728c */ /* 0x000fcc000bf06270 */
[----:B------:R-:W-:-:S13]  /*daf0*/  PLOP3.LUT P0, PT, PT, PT, UP0, 0x80, 0x0 ;  /* 0x000000000000781c */ /* 0x000fda0003f0f008 */
[----:B------:R-:W-:Y:S05]  /*db00*/  @!P0 BRA `(.L_x_228) ;  /* 0xffffff3000b08947 */ /* 0x000fea000383ffff */
[----:B------:R-:W-:Y:S05]  /*db10*/  EXIT ;  /* 0x000000000000794d */ /* 0x000fea0003800000 */
.L_x_181:
[----:B------:R-:W-:-:S08]  /*db20*/  NOP ;  /* 0x0000000000007918 */ /* 0x000fd00000000000 */
[----:B0-----:R-:W0:-:S00]  /*db30*/  USETMAXREG.DEALLOC.CTAPOOL 0x28 ;  /* 0x00000028000079c8 */ /* 0x001e0000080e0500 */
[----:B0-----:R-:W-:Y:S02]  /*db40*/  LOP3.LUT R0, R0, 0x3, RZ, 0xc0, !PT ;  /* 0x0000000300007812 */ /* 0x001fe400078ec0ff */
[----:B------:R-:W-:-:S04]  /*db50*/  LOP3.LUT R23, R23, 0xfffffeff, RZ, 0xc0, !PT ;  /* 0xfffffeff17177812 */ /* 0x000fc800078ec0ff */
[----:B------:R-:W0:Y:S02]  /*db60*/  SHFL.IDX PT, R0, R0, RZ, 0x1f ;  /* 0x00001fff00007589 */ /* 0x000e2400000e0000 */
[----:B0-----:R-:W-:Y:S01]  /*db70*/  ISETP.NE.AND P0, PT, R0, RZ, PT ;  /* 0x000000ff0000720c */ /* 0x001fe20003f05270 */
[----:B------:R-:W-:-:S12]  /*db80*/  IMAD.MOV.U32 R0, RZ, RZ, RZ ;  /* 0x000000ffff007224 */ /* 0x000fd800078e00ff */
[----:B------:R-:W-:Y:S01]  /*db90*/  @P0 LOP3.LUT R23, R23, 0x100, RZ, 0xfc, !PT ;  /* 0x0000010017170812 */ /* 0x000fe200078efcff */
[----:B------:R-:W-:Y:S06]  /*dba0*/  @!P0 BRA `(.L_x_229) ;  /* 0x00000000001c8947 */ /* 0x000fec0003800000 */
[----:B------:R-:W0:Y:S08]  /*dbb0*/  S2UR UR5, SR_CgaCtaId ;  /* 0x00000000000579c3 */ /* 0x000e300000008800 */
[----:B------:R-:W-:Y:S06]  /*dbc0*/  BAR.SYNC.DEFER_BLOCKING 0x5, 0x180 ;  /* 0x0146000000007b1d */ /* 0x000fec0000010000 */
[----:B------:R-:W-:-:S02]  /*dbd0*/  UMOV UR4, 0x400 ;  /* 0x0000040000047882 */ /* 0x000fc40000000000 */
[----:B0-----:R-:W-:-:S09]  /*dbe0*/  ULEA UR4, UR5, UR4, 0x18 ;  /* 0x0000000405047291 */ /* 0x001fd2000f8ec03f */
[----:B------:R-:W1:Y:S01]  /*dbf0*/  LDS.128 R16, [UR4+0x388d0] ;  /* 0x0388d004ff107984 */ /* 0x000e620008000c00 */
[----:B------:R-:W-:Y:S06]  /*dc00*/  BAR.ARV 0x4, 0x180 ;  /* 0x0106000000007b1d */ /* 0x000fec0000002000 */
[----:B------:R-:W-:Y:S05]  /*dc10*/  BRA `(.L_x_230) ;  /* 0x0000000800007947 */ /* 0x000fea0003800000 */
.L_x_229:
[----:B------:R-:W0:Y:S01]  /*dc20*/  S2R R2, SR_TID.X ;  /* 0x0000000000027919 */ /* 0x000e220000002100 */
[----:B------:R-:W-:Y:S01]  /*dc30*/  ULDC UR4, c[0x0][0xc3c] ;  /* 0x00030f0000047ab9 */ /* 0x000fe20000000800 */
[----:B------:R-:W1:Y:S01]  /*dc40*/  S2UR UR6, SR_CTAID.X ;  /* 0x00000000000679c3 */ /* 0x000e620000002500 */
[----:B------:R-:W-:Y:S01]  /*dc50*/  ULDC UR5, c[0x0][0xc38] ;  /* 0x00030e0000057ab9 */ /* 0x000fe20000000800 */
[----:B0-----:R-:W-:-:S04]  /*dc60*/  LOP3.LUT R5, R2, 0x1f, RZ, 0xc0, !PT ;  /* 0x0000001f02057812 */ /* 0x001fc800078ec0ff */
[----:B------:R-:W-:-:S04]  /*dc70*/  ISETP.NE.AND P0, PT, R5, 0x1f, PT ;  /* 0x0000001f0500780c */ /* 0x000fc80003f05270 */
[----:B------:R-:W-:-:S13]  /*dc80*/  ISETP.GE.OR P1, PT, R5, UR4, !P0 ;  /* 0x0000000405007c0c */ /* 0x000fda000c726670 */
[----:B------:R-:W0:Y:S02]  /*dc90*/  @!P1 LDC.64 R2, c[0x0][0xc80] ;  /* 0x00032000ff029b82 */ /* 0x000e240000000a00 */
[----:B0-----:R-:W-:-:S05]  /*dca0*/  @!P1 IMAD.WIDE.U32 R2, R5, 0x4, R2 ;  /* 0x0000000405029825 */ /* 0x001fca00078e0002 */
[----:B------:R-:W2:Y:S01]  /*dcb0*/  @!P1 LDG.E R0, desc[UR36][R2.64] ;  /* 0x0000002402009981 */ /* 0x000ea2000c1e1900 */
[C---:B------:R-:W-:Y:S01]  /*dcc0*/  ISETP.NE.AND P1, PT, R5.reuse, RZ, PT ;  /* 0x000000ff0500720c */ /* 0x040fe20003f25270 */
[----:B------:R-:W-:Y:S01]  /*dcd0*/  UMOV UR4, URZ ;  /* 0x0000003f00047c82 */ /* 0x000fe20008000000 */
[C---:B------:R-:W-:Y:S01]  /*dce0*/  ISETP.GE.U32.AND P2, PT, R5.reuse, 0x2, PT ;  /* 0x000000020500780c */ /* 0x040fe20003f46070 */
[----:B------:R-:W-:Y:S01]  /*dcf0*/  IMAD.MOV.U32 R16, RZ, RZ, RZ ;  /* 0x000000ffff107224 */ /* 0x000fe200078e00ff */
[C---:B------:R-:W-:Y:S02]  /*dd00*/  ISETP.GE.U32.AND P3, PT, R5.reuse, 0x4, PT ;  /* 0x000000040500780c */ /* 0x040fe40003f66070 */
[C---:B------:R-:W-:Y:S02]  /*dd10*/  ISETP.GE.U32.AND P4, PT, R5.reuse, 0x8, PT ;  /* 0x000000080500780c */ /* 0x040fe40003f86070 */
[----:B------:R-:W-:Y:S01]  /*dd20*/  ISETP.GE.U32.AND P5, PT, R5, 0x10, PT ;  /* 0x000000100500780c */ /* 0x000fe20003fa6070 */
[----:B--2---:R-:W0:Y:S02]  /*dd30*/  SHFL.UP PT, R4, R0, 0x1, RZ ;  /* 0x0420000000047989 */ /* 0x004e2400000e00ff */
[----:B0-----:R-:W-:-:S05]  /*dd40*/  SEL R7, R4, RZ, P1 ;  /* 0x000000ff04077207 */ /* 0x001fca0000800000 */
[----:B------:R-:W-:-:S05]  /*dd50*/  IMAD.IADD R7, R0, 0x1, R7 ;  /* 0x0000000100077824 */ /* 0x000fca00078e0207 */
[----:B------:R-:W0:Y:S02]  /*dd60*/  SHFL.UP PT, R4, R7, 0x2, RZ ;  /* 0x0440000007047989 */ /* 0x000e2400000e00ff */
        /* <DEDUP_REMOVED lines=11> */
[----:B------:R-:W0:Y:S02]  /*de20*/  SHFL.IDX PT, R4, R7, 0x1f, 0x1f ;  /* 0x03e01f0007047f89 */ /* 0x000e2400000e0000 */
[----:B0-----:R-:W-:-:S05]  /*de30*/  IMAD R4, R4, UR5, RZ ;  /* 0x0000000504047c24 */ /* 0x001fca000f8e02ff */
[----:B-1----:R-:W-:Y:S02]  /*de40*/  ISETP.GT.AND P6, PT, R4, UR6, PT ;  /* 0x0000000604007c0c */ /* 0x002fe4000bfc4270 */
[----:B------:R-:W-:-:S11]  /*de50*/  MOV R3, R4 ;  /* 0x0000000400037202 */ /* 0x000fd60000000f00 */
[----:B------:R-:W-:Y:S05]  /*de60*/  @P6 BRA `(.L_x_231) ;  /* 0x0000000000946947 */ /* 0x000fea0003800000 */
[----:B------:R-:W-:Y:S01]  /*de70*/  IMAD.MOV.U32 R4, RZ, RZ, R3 ;  /* 0x000000ffff047224 */ /* 0x000fe200078e0003 */
[----:B------:R-:W-:Y:S01]  /*de80*/  UMOV UR4, URZ ;  /* 0x0000003f00047c82 */ /* 0x000fe20008000000 */
[----:B------:R-:W-:-:S05]  /*de90*/  ULDC UR5, c[0x0][0xc38] ;  /* 0x00030e0000057ab9 */ /* 0x000fca0000000800 */
.L_x_235:
[----:B------:R-:W0:Y:S01]  /*dea0*/  LDC R2, c[0x0][0xc3c] ;  /* 0x00030f00ff027b82 */ /* 0x000e220000000800 */
[----:B------:R-:W-:-:S06]  /*deb0*/  UIADD3 UR4, UR4, 0x1f, URZ ;  /* 0x0000001f04047890 */ /* 0x000fcc000fffe03f */
[----:B0-----:R-:W-:-:S13]  /*dec0*/  ISETP.LE.AND P6, PT, R2, UR4, PT ;  /* 0x0000000402007c0c */ /* 0x001fda000bfc3270 */
[----:B------:R-:W-:Y:S05]  /*ded0*/  @P6 BRA `(.L_x_232) ;  /* 0x0000000400246947 */ /* 0x000fea0003800000 */
[----:B------:R-:W-:Y:S01]  /*dee0*/  VIADD R7, R5, UR4 ;  /* 0x0000000405077c36 */ /* 0x000fe20008000000 */
[----:B------:R-:W-:Y:S01]  /*def0*/  BSSY B0, `(.L_x_233) ;  /* 0x0000007000007945 */ /* 0x000fe20003800000 */
[----:B------:R-:W-:-:S03]  /*df00*/  IMAD.MOV.U32 R0, RZ, RZ, RZ ;  /* 0x000000ffff007224 */ /* 0x000fc600078e00ff */
[----:B------:R-:W-:-:S13]  /*df10*/  ISETP.GE.OR P6, PT, R7, R2, !P0 ;  /* 0x000000020700720c */ /* 0x000fda00047c6670 */
[----:B------:R-:W-:Y:S05]  /*df20*/  @P6 BRA `(.L_x_234) ;  /* 0x00000000000c6947 */ /* 0x000fea0003800000 */
[----:B------:R-:W0:Y:S02]  /*df30*/  LDC.64 R2, c[0x0][0xc80] ;  /* 0x00032000ff027b82 */ /* 0x000e240000000a00 */
[----:B0-----:R-:W-:-:S05]  /*df40*/  IMAD.WIDE R2, R7, 0x4, R2 ;  /* 0x0000000407027825 */ /* 0x001fca00078e0202 */
[----:B------:R0:W5:Y:S02]  /*df50*/  LDG.E R0, desc[UR36][R2.64] ;  /* 0x0000002402007981 */ /* 0x000164000c1e1900 */
.L_x_234:
[----:B------:R-:W-:Y:S05]  /*df60*/  BSYNC B0 ;  /* 0x0000000000007941 */ /* 0x000fea0003800000 */
.L_x_233:
[----:B0----5:R-:W0:Y:S02]  /*df70*/  SHFL.UP PT, R2, R0, 0x1, RZ ;  /* 0x0420000000027989 */ /* 0x021e2400000e00ff */
        /* <DEDUP_REMOVED lines=12> */
[----:B0-----:R-:W-:-:S04]  /*e040*/  SEL R9, R8, RZ, P5 ;  /* 0x000000ff08097207 */ /* 0x001fc80002800000 */
[----:B------:R-:W-:-:S05]  /*e050*/  IADD3 R9, R6, R9, RZ ;  /* 0x0000000906097210 */ /* 0x000fca0007ffe0ff */
[----:B------:R-:W0:Y:S02]  /*e060*/  SHFL.IDX PT, R3, R9, 0x1f, 0x1f ;  /* 0x03e01f0009037f89 */ /* 0x000e2400000e0000 */
[----:B0-----:R-:W-:-:S04]  /*e070*/  IMAD R3, R3, UR5, RZ ;  /* 0x0000000503037c24 */ /* 0x001fc8000f8e02ff */
[----:B------:R-:W-:-:S05]  /*e080*/  IMAD.IADD R4, R3, 0x1, R4 ;  /* 0x0000000103047824 */ /* 0x000fca00078e0204 */
[----:B------:R-:W-:-:S13]  /*e090*/  ISETP.GT.AND P6, PT, R4, UR6, PT ;  /* 0x0000000604007c0c */ /* 0x000fda000bfc4270 */
[----:B------:R-:W-:Y:S05]  /*e0a0*/  @!P6 BRA `(.L_x_235) ;  /* 0xfffffffc007ce947 */ /* 0x000fea000383ffff */
[----:B------:R-:W-:-:S07]  /*e0b0*/  IMAD.MOV.U32 R7, RZ, RZ, R9 ;  /* 0x000000ffff077224 */ /* 0x000fce00078e0009 */
.L_x_231:
[----:B------:R-:W-:-:S04]  /*e0c0*/  IMAD.IADD R8, R4, 0x1, -R3 ;  /* 0x0000000104087824 */ /* 0x000fc800078e0a03 */
[----:B------:R-:W-:-:S05]  /*e0d0*/  IMAD R2, R7, UR5, R8 ;  /* 0x0000000507027c24 */ /* 0x000fca000f8e0208 */
[----:B------:R-:W-:-:S13]  /*e0e0*/  ISETP.GT.AND P0, PT, R2, UR6, PT ;  /* 0x0000000602007c0c */ /* 0x000fda000bf04270 */
[----:B------:R-:W-:-:S04]  /*e0f0*/  VOTE.ANY R4, PT, !P0 ;  /* 0x0000000000047806 */ /* 0x000fc800040e0100 */
[----:B------:R-:W0:Y:S01]  /*e100*/  POPC R19, R4 ;  /* 0x0000000400137309 */ /* 0x000e220000000000 */
[----:B------:R-:W-:Y:S01]  /*e110*/  ISETP.NE.AND P0, PT, R4, RZ, PT ;  /* 0x000000ff0400720c */ /* 0x000fe20003f05270 */
[----:B0-----:R-:W0:Y:S02]  /*e120*/  SHFL.IDX PT, R10, R0, R19, 0x1f ;  /* 0x00001f13000a7589 */ /* 0x001e2400000e0000 */
[----:B0-----:R-:W-:-:S04]  /*e130*/  IABS R9, R10 ;  /* 0x0000000a00097213 */ /* 0x001fc80000000000 */
[----:B------:R-:W0:Y:S08]  /*e140*/  I2F.RP R6, R9 ;  /* 0x0000000900067306 */ /* 0x000e300000209400 */
[----:B0-----:R-:W0:Y:S02]  /*e150*/  MUFU.RCP R6, R6 ;  /* 0x0000000600067308 */ /* 0x001e240000001000 */
[----:B0-----:R-:W-:-:S06]  /*e160*/  VIADD R2, R6, 0xffffffe ;  /* 0x0ffffffe06027836 */ /* 0x001fcc0000000000 */
[----:B------:R0:W1:Y:S01]  /*e170*/  F2I.FTZ.U32.TRUNC.NTZ R3, R2 ;  /* 0x0000000200037305 */ /* 0x000062000021f000 */
[----:B------:R-:W-:Y:S05]  /*e180*/  @!P0 BRA `(.L_x_236) ;  /* 0x0000000000088947 */ /* 0x000fea0003800000 */
[----:B------:R-:W-:-:S06]  /*e190*/  VIADD R16, R19, 0xffffffff ;  /* 0xffffffff13107836 */ /* 0x000fcc0000000000 */
[----:B------:R2:W3:Y:S02]  /*e1a0*/  SHFL.IDX PT, R16, R7, R16, 0x1f ;  /* 0x00001f1007107589 */ /* 0x0004e400000e0000 */
.L_x_236:
[----:B---3--:R-:W-:Y:S01]  /*e1b0*/  IMAD R16, R16, UR5, R8 ;  /* 0x0000000510107c24 */ /* 0x008fe2000f8e0208 */
[----:B0-----:R-:W-:Y:S01]  /*e1c0*/  IABS R2, R10 ;  /* 0x0000000a00027213 */ /* 0x001fe20000000000 */
[----:B-1----:R-:W-:Y:S01]  /*e1d0*/  IMAD.MOV R0, RZ, RZ, -R3 ;  /* 0x000000ffff007224 */ /* 0x002fe200078e0a03 */
[----:B------:R-:W-:Y:S02]  /*e1e0*/  IADD3 R19, R19, UR4, RZ ;  /* 0x0000000413137c10 */ /* 0x000fe4000fffe0ff */
[----:B------:R-:W-:Y:S01]  /*e1f0*/  IADD3 R11, -R16, UR6, RZ ;  /* 0x00000006100b7c10 */ /* 0x000fe2000fffe1ff */
[----:B------:R-:W-:Y:S01]  /*e200*/  IMAD.MOV R4, RZ, RZ, -R2 ;  /* 0x000000ffff047224 */ /* 0x000fe200078e0a02 */
[----:B------:R-:W-:Y:S01]  /*e210*/  MOV R2, RZ ;  /* 0x000000ff00027202 */ /* 0x000fe20000000f00 */
[----:B--2---:R-:W-:Y:S01]  /*e220*/  IMAD R7, R0, R9, RZ ;  /* 0x0000000900077224 */ /* 0x004fe200078e02ff */
[----:B------:R-:W-:-:S03]  /*e230*/  IABS R0, R11 ;  /* 0x0000000b00007213 */ /* 0x000fc60000000000 */
[----:B------:R-:W-:-:S04]  /*e240*/  IMAD.HI.U32 R2, R3, R7, R2 ;  /* 0x0000000703027227 */ /* 0x000fc800078e0002 */
[----:B------:R-:W-:Y:S02]  /*e250*/  IMAD.MOV.U32 R3, RZ, RZ, R0 ;  /* 0x000000ffff037224 */ /* 0x000fe400078e0000 */
[----:B------:R-:W-:Y:S02]  /*e260*/  IMAD.MOV.U32 R0, RZ, RZ, R4 ;  /* 0x000000ffff007224 */ /* 0x000fe400078e0004 */
[----:B------:R-:W-:-:S04]  /*e270*/  IMAD.HI.U32 R2, R2, R3, RZ ;  /* 0x0000000302027227 */ /* 0x000fc800078e00ff */
[----:B------:R-:W-:-:S05]  /*e280*/  IMAD R0, R2, R0, R3 ;  /* 0x0000000002007224 */ /* 0x000fca00078e0203 */
[----:B------:R-:W-:-:S13]  /*e290*/  ISETP.GT.U32.AND P1, PT, R9, R0, PT ;  /* 0x000000000900720c */ /* 0x000fda0003f24070 */
[----:B------:R-:W-:Y:S02]  /*e2a0*/  @!P1 IMAD.IADD R0, R0, 0x1, -R9 ;  /* 0x0000000100009824 */ /* 0x000fe400078e0a09 */
[----:B------:R-:W-:Y:S01]  /*e2b0*/  @!P1 VIADD R2, R2, 0x1 ;  /* 0x0000000102029836 */ /* 0x000fe20000000000 */
[----:B------:R-:W-:Y:S02]  /*e2c0*/  ISETP.NE.AND P1, PT, R10, RZ, PT ;  /* 0x000000ff0a00720c */ /* 0x000fe40003f25270 */
[----:B------:R-:W-:Y:S02]  /*e2d0*/  ISETP.GE.U32.AND P0, PT, R0, R9, PT ;  /* 0x000000090000720c */ /* 0x000fe40003f06070 */
[----:B------:R-:W-:-:S04]  /*e2e0*/  LOP3.LUT R0, R11, R10, RZ, 0x3c, !PT ;  /* 0x0000000a0b007212 */ /* 0x000fc800078e3cff */
[----:B------:R-:W-:-:S07]  /*e2f0*/  ISETP.GE.AND P2, PT, R0, RZ, PT ;  /* 0x000000ff0000720c */ /* 0x000fce0003f46270 */
[----:B------:R-:W-:-:S06]  /*e300*/  @P0 VIADD R2, R2, 0x1 ;  /* 0x0000000102020836 */ /* 0x000fcc0000000000 */
[----:B------:R-:W-:Y:S01]  /*e310*/  @!P2 IMAD.MOV R2, RZ, RZ, -R2 ;  /* 0x000000ffff02a224 */ /* 0x000fe200078e0a02 */
[----:B------:R-:W-:-:S05]  /*e320*/  @!P1 LOP3.LUT R2, RZ, R10, RZ, 0x33, !PT ;  /* 0x0000000aff029212 */ /* 0x000fca00078e33ff */
[--C-:B------:R-:W-:Y:S02]  /*e330*/  IMAD.MOV R17, RZ, RZ, -R2.reuse ;  /* 0x000000ffff117224 */ /* 0x100fe400078e0a02 */
[----:B------:R-:W-:Y:S02]  /*e340*/  IMAD.MOV.U32 R18, RZ, RZ, R2 ;  /* 0x000000ffff127224 */ /* 0x000fe400078e0002 */
[----:B------:R-:W-:Y:S01]  /*e350*/  IMAD R17, R10, R17, R11 ;  /* 0x000000110a117224 */ /* 0x000fe200078e020b */
[----:B------:R-:W-:Y:S06]  /*e360*/  BRA `(.L_x_237) ;  /* 0x0000000000147947 */ /* 0x000fec0003800000 */
.L_x_232:
[----:B------:R-:W-:Y:S01]  /*e370*/  ULDC UR4, c[0x0][0xc3c] ;  /* 0x00030f0000047ab9 */ /* 0x000fe20000000800 */
[----:B------:R-:W-:Y:S02]  /*e380*/  IMAD.MOV.U32 R17, RZ, RZ, RZ ;  /* 0x000000ffff117224 */ /* 0x000fe400078e00ff */
[----:B------:R-:W-:Y:S02]  /*e390*/  IMAD.U32 R16, RZ, RZ, UR6 ;  /* 0x00000006ff107e24 */ /* 0x000fe4000f8e00ff */
[----:B------:R-:W-:Y:S02]  /*e3a0*/  IMAD.MOV.U32 R18, RZ, RZ, RZ ;  /* 0x000000ffff127224 */ /* 0x000fe400078e00ff */
[----:B------:R-:W-:-:S07]  /*e3b0*/  IMAD.U32 R19, RZ, RZ, UR4 ;  /* 0x00000004ff137e24 */ /* 0x000fce000f8e00ff */
.L_x_237:
[----:B------:R-:W-:-:S13]  /*e3c0*/  ISETP.NE.AND P0, PT, R5, RZ, PT ;  /* 0x000000ff0500720c */ /* 0x000fda0003f05270 */
[----:B------:R-:W0:Y:S01]  /*e3d0*/  @!P0 S2R R3, SR_CgaCtaId ;  /* 0x0000000000038919 */ /* 0x000e220000008800 */
[----:B------:R-:W-:-:S04]  /*e3e0*/  @!P0 MOV R0, 0x400 ;  /* 0x0000040000008802 */ /* 0x000fc80000000f00 */
[----:B0-----:R-:W-:-:S05]  /*e3f0*/  @!P0 LEA R0, R3, R0, 0x18 ;  /* 0x0000000003008211 */ /* 0x001fca00078ec0ff */
[----:B------:R0:W-:Y:S01]  /*e400*/  @!P0 STS.128 [R0+0x388d0], R16 ;  /* 0x0388d01000008388 */ /* 0x0001e20000000c00 */
[----:B------:R-:W-:Y:S06]  /*e410*/  BAR.ARV 0x5, 0x180 ;  /* 0x0146000000007b1d */ /* 0x000fec0000002000 */
.L_x_230:
[----:B------:R2:W-:Y:S01]  /*e420*/  STL [R1+0x1c], RZ ;  /* 0x00001cff01007387 */ /* 0x0005e20000100800 */
[----:B------:R-:W-:Y:S01]  /*e430*/  ULDC UR4, c[0x0][0xc3c] ;  /* 0x00030f0000047ab9 */ /* 0x000fe20000000800 */
[----:B------:R-:W-:Y:S01]  /*e440*/  IMAD.MOV.U32 R28, RZ, RZ, 0x1 ;  /* 0x00000001ff1c7424 */ /* 0x000fe200078e00ff */
[----:B-1----:R-:W-:Y:S01]  /*e450*/  ISETP.GE.AND P0, PT, R19, UR4, PT ;  /* 0x0000000413007c0c */ /* 0x002fe2000bf06270 */
[----:B------:R-:W-:-:S12]  /*e460*/  IMAD.MOV.U32 R27, RZ, RZ, RZ ;  /* 0x000000ffff1b7224 */ /* 0x000fd800078e00ff */
[----:B--2---:R-:W-:Y:S05]  /*e470*/  @P0 BRA `(.L_x_238) ;  /* 0x0000004800140947 */ /* 0x004fea0003800000 */
[----:B0-----:R-:W2:Y:S01]  /*e480*/  LDL R0, [R1+0x24] ;  /* 0x0000240001007983 */ /* 0x001ea20000100800 */
[----:B------:R-:W0:Y:S01]  /*e490*/  S2UR UR5, SR_CgaCtaId ;  /* 0x00000000000579c3 */ /* 0x000e220000008800 */
[----:B------:R-:W-:Y:S01]  /*e4a0*/  BSSY B8, `(.L_x_238) ;  /* 0x0000482000087945 */ /* 0x000fe20003800000 */
[----:B------:R-:W-:Y:S01]  /*e4b0*/  IMAD.MOV.U32 R28, RZ, RZ, 0x1 ;  /* 0x00000001ff1c7424 */ /* 0x000fe200078e00ff */
[----:B------:R-:W1:Y:S01]  /*e4c0*/  S2R R2, SR_TID.X ;  /* 0x0000000000027919 */ /* 0x000e620000002100 */
[----:B------:R-:W-:Y:S01]  /*e4d0*/  IMAD.MOV.U32 R27, RZ, RZ, RZ ;  /* 0x000000ffff1b7224 */ /* 0x000fe200078e00ff */
[----:B------:R-:W-:Y:S01]  /*e4e0*/  ULDC UR39, c[0x0][0xc] ;  /* 0x0000030000277ab9 */ /* 0x000fe20000000800 */
[----:B------:R3:W-:Y:S01]  /*e4f0*/  STL [R1+0x1c], RZ ;  /* 0x00001cff01007387 */ /* 0x0007e20000100800 */
[C---:B-1----:R-:W-:Y:S02]  /*e500*/  SHF.L.U32 R33, R2.reuse, 0x3, RZ ;  /* 0x0000000302217819 */ /* 0x042fe400000006ff */
[----:B------:R-:W-:-:S04]  /*e510*/  LOP3.LUT R3, R2, 0x7f, RZ, 0xc0, !PT ;  /* 0x0000007f02037812 */ /* 0x000fc800078ec0ff */
[----:B------:R-:W-:Y:S02]  /*e520*/  SHF.R.U32.HI R3, RZ, 0x3, R3 ;  /* 0x00000003ff037819 */ /* 0x000fe40000011603 */
[----:B--2---:R-:W-:Y:S02]  /*e530*/  R2UR UR4, R0 ;  /* 0x00000000000472ca */ /* 0x004fe400000e0000 */
[----:B------:R-:W-:-:S04]  /*e540*/  LOP3.LUT R0, R33, 0x1f8, RZ, 0xc0, !PT ;  /* 0x000001f821007812 */ /* 0x000fc800078ec0ff */
[----:B------:R-:W-:Y:S01]  /*e550*/  LOP3.LUT R0, R0, 0x38, R2, 0x78, !PT ;  /* 0x0000003800007812 */ /* 0x000fe200078e7802 */
[----:B------:R-:W-:-:S03]  /*e560*/  IMAD.SHL.U32 R2, R2, 0x10, RZ ;  /* 0x0000001002027824 */ /* 0x000fc600078e00ff */
[----:B------:R-:W-:Y:S02]  /*e570*/  LOP3.LUT R32, R0, 0x200, R33, 0xf8, !PT ;  /* 0x0000020000207812 */ /* 0x000fe400078ef821 */
[----:B------:R-:W-:Y:S01]  /*e580*/  LOP3.LUT R33, R33, 0x38, RZ, 0xc0, !PT ;  /* 0x0000003821217812 */ /* 0x000fe200078ec0ff */
[----:B------:R-:W-:Y:S01]  /*e590*/  ULOP3.LUT UR38, UR4, 0x2, URZ, 0xfc, !UPT ;  /* 0x0000000204267892 */ /* 0x000fe2000f8efc3f */
[----:B------:R-:W-:Y:S02]  /*e5a0*/  LOP3.LUT R2, R3, 0x70, R2, 0xf8, !PT ;  /* 0x0000007003027812 */ /* 0x000fe400078ef802 */
[----:B------:R-:W-:Y:S01]  /*e5b0*/  UMOV UR4, 0x400 ;  /* 0x0000040000047882 */ /* 0x000fe20000000000 */
[C---:B------:R-:W-:Y:S01]  /*e5c0*/  LOP3.LUT R0, R33.reuse, 0x40, RZ, 0xfc, !PT ;  /* 0x0000004021007812 */ /* 0x040fe200078efcff */
[----:B0-----:R-:W-:Y:S01]  /*e5d0*/  ULEA UR4, UR5, UR4, 0x18 ;  /* 0x0000000405047291 */ /* 0x001fe2000f8ec03f */
[C---:B------:R-:W-:Y:S02]  /*e5e0*/  LOP3.LUT R37, R33.reuse, 0x80, RZ, 0xfc, !PT ;  /* 0x0000008021257812 */ /* 0x040fe400078efcff */
[----:B------:R-:W-:-:S03]  /*e5f0*/  LOP3.LUT R36, R33, 0xc0, RZ, 0xfc, !PT ;  /* 0x000000c021247812 */ /* 0x000fc600078efcff */
[----:B------:R-:W-:-:S04]  /*e600*/  IMAD.U32 R22, RZ, RZ, UR4 ;  /* 0x00000004ff167e24 */ /* 0x000fc8000f8e00ff */
[----:B---3--:R-:W-:-:S07]  /*e610*/  IMAD R34, R32, 0x2, R22 ;  /* 0x0000000220227824 */ /* 0x008fce00078e0216 */
.L_x_303:
[----:B0-----:R-:W0:Y:S02]  /*e620*/  LDC.64 R2, c[0x0][0xc88] ;  /* 0x00032200ff027b82 */ /* 0x001e240000000a00 */
[----:B0-----:R-:W-:-:S05]  /*e630*/  IMAD.WIDE R2, R19, 0x4, R2 ;  /* 0x0000000413027825 */ /* 0x001fca00078e0202 */
[----:B--2---:R-:W2:Y:S01]  /*e640*/  LDG.E R29, desc[UR36][R2.64] ;  /* 0x00000024021d7981 */ /* 0x004ea2000c1e1900 */
[----:B------:R-:W-:Y:S05]  /*e650*/  YIELD ;  /* 0x0000000000007946 */ /* 0x000fea0003800000 */
[----:B------:R-:W-:Y:S01]  /*e660*/  ULDC.64 UR4, c[0x0][0xa28] ;  /* 0x00028a0000047ab9 */ /* 0x000fe20000000a00 */
[----:B------:R-:W-:Y:S01]  /*e670*/  IMAD.MOV.U32 R30, RZ, RZ, RZ ;  /* 0x000000ffff1e7224 */ /* 0x000fe200078e00ff */
[----:B------:R-:W-:Y:S01]  /*e680*/  ISETP.NE.U32.AND P0, PT, RZ, UR4, PT ;  /* 0x00000004ff007c0c */ /* 0x000fe2000bf05070 */
[----:B------:R-:W-:-:S03]  /*e690*/  ULDC.64 UR6, c[0x0][0xa18] ;  /* 0x0002860000067ab9 */ /* 0x000fc60000000a00 */
[----:B------:R-:W-:Y:S02]  /*e6a0*/  ISETP.NE.AND.EX P0, PT, RZ, UR5, PT, P0 ;  /* 0x00000005ff007c0c */ /* 0x000fe4000bf05300 */
[----:B------:R-:W-:Y:S02]  /*e6b0*/  MOV R35, RZ ;  /* 0x000000ff00237202 */ /* 0x000fe40000000f00 */
[----:B--2---:R-:W-:-:S09]  /*e6c0*/  SHF.R.S32.HI R0, RZ, 0x1f, R29 ;  /* 0x0000001fff007819 */ /* 0x004fd2000001141d */
[C---:B------:R-:W-:Y:S01]  /*e6d0*/  @P0 LEA R2, P1, R29.reuse, UR4, 0x2 ;  /* 0x000000041d020c11 */ /* 0x040fe2000f8210ff */
[C---:B------:R-:W-:Y:S01]  /*e6e0*/  IMAD.SHL.U32 R24, R29.reuse, 0x4, RZ ;  /* 0x000000041d187824 */ /* 0x040fe200078e00ff */
[C-C-:B------:R-:W-:Y:S01]  /*e6f0*/  SHF.L.U64.HI R25, R29.reuse, 0x2, R0.reuse ;  /* 0x000000021d197819 */ /* 0x140fe20000010200 */
[----:B------:R0:W-:Y:S01]  /*e700*/  STL [R1+0xc], R0 ;  /* 0x00000c0001007387 */ /* 0x0001e20000100800 */
[----:B------:R-:W-:Y:S01]  /*e710*/  @P0 LEA.HI.X R3, R29, UR5, R0, 0x2, P1 ;  /* 0x000000051d030c11 */ /* 0x000fe200088f1400 */
[----:B------:R-:W-:-:S04]  /*e720*/  ULDC.64 UR4, c[0x0][0xa00] ;  /* 0x0002800000047ab9 */ /* 0x000fc80000000a00 */
[----:B-1----:R1:W2:Y:S01]  /*e730*/  @P0 LDG.E R30, desc[UR36][R2.64] ;  /* 0x00000024021e0981 */ /* 0x0022a2000c1e1900 */
[----:B------:R-:W-:Y:S02]  /*e740*/  ISETP.NE.U32.AND P0, PT, RZ, UR4, PT ;  /* 0x00000004ff007c0c */ /* 0x000fe4000bf05070 */
[----:B------:R-:W-:Y:S02]  /*e750*/  LOP3.LUT R23, R23, 0xffffff7f, RZ, 0xc0, !PT ;  /* 0xffffff7f17177812 */ /* 0x000fe400078ec0ff */
[----:B------:R-:W-:Y:S02]  /*e760*/  ISETP.NE.AND.EX P2, PT, RZ, UR5, PT, P0 ;  /* 0x00000005ff007c0c */ /* 0x000fe4000bf45300 */
[----:B------:R-:W-:Y:S02]  /*e770*/  ISETP.NE.U32.AND P0, PT, RZ, UR6, PT ;  /* 0x00000006ff007c0c */ /* 0x000fe4000bf05070 */
[----:B-1----:R-:W-:Y:S02]  /*e780*/  IADD3 R2, P1, R24, UR4, RZ ;  /* 0x0000000418027c10 */ /* 0x002fe4000ff3e0ff */
[----:B------:R-:W-:-:S02]  /*e790*/  ISETP.NE.AND.EX P0, PT, RZ, UR7, PT, P0 ;  /* 0x00000007ff007c0c */ /* 0x000fc4000bf05300 */
[----:B------:R-:W-:Y:S01]  /*e7a0*/  IADD3.X R3, R25, UR5, RZ, P1, !PT ;  /* 0x0000000519037c10 */ /* 0x000fe20008ffe4ff */
[----:B------:R-:W-:-:S04]  /*e7b0*/  ULDC.64 UR4, c[0x0][0x418] ;  /* 0x0001060000047ab9 */ /* 0x000fc80000000a00 */
[----:B------:R-:W-:Y:S01]  /*e7c0*/  @P2 LOP3.LUT R23, R23, 0x80, RZ, 0xfc, !PT ;  /* 0x0000008017172812 */ /* 0x000fe200078efcff */
[----:B------:R1:W5:Y:S05]  /*e7d0*/  @P2 LDG.E R35, desc[UR36][R2.64] ;  /* 0x0000002402232981 */ /* 0x00036a000c1e1900 */
[----:B------:R-:W-:-:S04]  /*e7e0*/  @P0 IADD3 R4, P1, R24, UR6, RZ ;  /* 0x0000000618040c10 */ /* 0x000fc8000ff3e0ff */
[----:B------:R-:W-:-:S05]  /*e7f0*/  @P0 IADD3.X R5, R25, UR7, RZ, P1, !PT ;  /* 0x0000000719050c10 */ /* 0x000fca0008ffe4ff */
[----:B------:R-:W3:Y:S01]  /*e800*/  @P0 LDG.E R4, desc[UR36][R4.64] ;  /* 0x0000002404040981 */ /* 0x000ee2000c1e1900 */
[----:B------:R-:W-:-:S03]  /*e810*/  UISETP.NE.U32.AND UP0, UPT, UR4, URZ, UPT ;  /* 0x0000003f0400728c */ /* 0x000fc6000bf05070 */
[----:B------:R-:W-:Y:S01]  /*e820*/  ULDC UR4, c[0x0][0x424] ;  /* 0x0001090000047ab9 */ /* 0x000fe20000000800 */
[----:B------:R-:W-:-:S03]  /*e830*/  UISETP.NE.AND.EX UP0, UPT, UR5, URZ, UPT, UP0 ;  /* 0x0000003f0500728c */ /* 0x000fc6000bf05300 */
[----:B------:R-:W-:Y:S01]  /*e840*/  ULDC UR5, c[0x0][0x2f0] ;  /* 0x0000bc0000057ab9 */ /* 0x000fe20000000800 */
[----:B------:R-:W-:-:S04]  /*e850*/  USEL UR4, UR4, 0x1, UP0 ;  /* 0x0000000104047887 */ /* 0x000fc80008000000 */
[----:B------:R-:W-:-:S06]  /*e860*/  UIMAD UR4, UR4, UR5, URZ ;  /* 0x00000005040472a4 */ /* 0x000fcc000f8e023f */
[----:B0-----:R-:W-:Y:S01]  /*e870*/  IMAD.U32 R0, RZ, RZ, UR4 ;  /* 0x00000004ff007e24 */ /* 0x001fe2000f8e00ff */
[----:B--2---:R1:W-:Y:S04]  /*e880*/  STL [R1+0x4], R30 ;  /* 0x0000041e01007387 */ /* 0x0043e80000100800 */
[----:B---3--:R1:W-:Y:S01]  /*e890*/  @P0 STL [R1+0x18], R4 ;  /* 0x0000180401000387 */ /* 0x0083e20000100800 */
[----:B------:R-:W-:Y:S05]  /*e8a0*/  @P0 BRA `(.L_x_239) ;  /* 0x0000000000200947 */ /* 0x000fea0003800000 */
[----:B------:R-:W-:Y:S02]  /*e8b0*/  ULDC UR4, c[0x0][0x288] ;  /* 0x0000a20000047ab9 */ /* 0x000fe40000000800 */
[----:B-1----:R-:W-:-:S05]  /*e8c0*/  IMAD.U32 R4, RZ, RZ, UR4 ;  /* 0x00000004ff047e24 */ /* 0x002fca000f8e00ff */
[----:B------:R0:W-:Y:S01]  /*e8d0*/  STL [R1+0x18], R4 ;  /* 0x0000180401007387 */ /* 0x0001e20000100800 */
[----:B------:R-:W-:Y:S05]  /*e8e0*/  @!P2 BRA `(.L_x_239) ;  /* 0x000000000010a947 */ /* 0x000fea0003800000 */
[----:B------:R-:W2:Y:S04]  /*e8f0*/  LDG.E R5, desc[UR36][R2.64] ;  /* 0x0000002402057981 */ /* 0x000ea8000c1e1900 */
[----:B0-----:R-:W2:Y:S02]  /*e900*/  LDG.E R4, desc[UR36][R2.64+0x4] ;  /* 0x0000042402047981 */ /* 0x001ea4000c1e1900 */
[----:B--2---:R-:W-:-:S05]  /*e910*/  IMAD.IADD R2, R4, 0x1, -R5 ;  /* 0x0000000104027824 */ /* 0x004fca00078e0a05 */
[----:B------:R2:W-:Y:S02]  /*e920*/  STL [R1+0x18], R2 ;  /* 0x0000180201007387 */ /* 0x0005e40000100800 */
.L_x_239:
[----:B------:R-:W-:Y:S01]  /*e930*/  ULDC.64 UR4, c[0x0][0xa20] ;  /* 0x0002880000047ab9 */ /* 0x000fe20000000a00 */
[----:B------:R-:W-:Y:S01]  /*e940*/  IMAD.MOV.U32 R31, RZ, RZ, R29 ;  /* 0x000000ffff1f7224 */ /* 0x000fe200078e001d */
[----:B------:R-:W-:-:S04]  /*e950*/  ISETP.NE.U32.AND P0, PT, RZ, UR4, PT ;  /* 0x00000004ff007c0c */ /* 0x000fc8000bf05070 */
[----:B------:R-:W-:-:S13]  /*e960*/  ISETP.NE.AND.EX P0, PT, RZ, UR5, PT, P0 ;  /* 0x00000005ff007c0c */ /* 0x000fda000bf05300 */
[----:B------:R-:W-:Y:S05]  /*e970*/  @!P0 BRA `(.L_x_240) ;  /* 0x0000000000108947 */ /* 0x000fea0003800000 */
[----:B-12---:R-:W-:-:S04]  /*e980*/  IADD3 R2, P0, R24, UR4, RZ ;  /* 0x0000000418027c10 */ /* 0x006fc8000ff1e0ff */
[----:B------:R-:W-:-:S05]  /*e990*/  IADD3.X R3, R25, UR5, RZ, P0, !PT ;  /* 0x0000000519037c10 */ /* 0x000fca00087fe4ff */
[----:B------:R3:W5:Y:S01]  /*e9a0*/  LDG.E R0, desc[UR36][R2.64] ;  /* 0x0000002402007981 */ /* 0x000762000c1e1900 */
[----:B------:R-:W-:Y:S05]  /*e9b0*/  BRA `(.L_x_241) ;  /* 0x0000000000247947 */ /* 0x000fea0003800000 */
.L_x_240:
[----:B------:R-:W-:Y:S02]  /*e9c0*/  ULDC.64 UR4, c[0x0][0xa08] ;  /* 0x0002820000047ab9 */ /* 0x000fe40000000a00 */
[----:B------:R-:W-:-:S04]  /*e9d0*/  ISETP.NE.U32.AND P0, PT, RZ, UR4, PT ;  /* 0x00000004ff007c0c */ /* 0x000fc8000bf05070 */
[----:B------:R-:W-:-:S13]  /*e9e0*/  ISETP.NE.AND.EX P0, PT, RZ, UR5, PT, P0 ;  /* 0x00000005ff007c0c */ /* 0x000fda000bf05300 */
[----:B------:R-:W-:Y:S05]  /*e9f0*/  @!P0 BRA `(.L_x_241) ;  /* 0x0000000000148947 */ /* 0x000fea0003800000 */
[----:B-12---:R-:W1:Y:S02]  /*ea00*/  LDC.64 R2, c[0x0][0xa08] ;  /* 0x00028200ff027b82 */ /* 0x006e640000000a00 */
[----:B-1----:R-:W-:-:S05]  /*ea10*/  IMAD.WIDE R2, R31, 0x4, R2 ;  /* 0x000000041f027825 */ /* 0x002fca00078e0202 */
[----:B------:R-:W2:Y:S04]  /*ea20*/  LDG.E R0, desc[UR36][R2.64] ;  /* 0x0000002402007981 */ /* 0x000ea8000c1e1900 */
[----:B------:R-:W2:Y:S02]  /*ea30*/  LDG.E R5, desc[UR36][R2.64+0x4] ;  /* 0x0000042402057981 */ /* 0x000ea4000c1e1900 */
[----:B--2---:R-:W-:-:S07]  /*ea40*/  IMAD.IADD R0, R5, 0x1, -R0 ;  /* 0x0000000105007824 */ /* 0x004fce00078e0a00 */
.L_x_241:
[----:B-123-5:R-:W-:Y:S01]  /*ea50*/  IMAD.IADD R2, R0, 0x1, -R30 ;  /* 0x0000000100027824 */ /* 0x02efe200078e0a1e */
[----:B------:R-:W-:Y:S03]  /*ea60*/  BSSY B7, `(.L_x_242) ;  /* 0x0000387000077945 */ /* 0x000fe60003800000 */
[C---:B------:R-:W-:Y:S01]  /*ea70*/  VIADD R0, R2.reuse, 0x4f ;  /* 0x0000004f02007836 */ /* 0x040fe20000000000 */
[----:B------:R1:W-:Y:S01]  /*ea80*/  STL [R1], R2 ;  /* 0x0000000201007387 */ /* 0x0003e20000100800 */
[----:B------:R-:W-:Y:S02]  /*ea90*/  ISETP.GT.AND P0, PT, R2, RZ, PT ;  /* 0x000000ff0200720c */ /* 0x000fe40003f04270 */
[----:B------:R-:W-:-:S05]  /*eaa0*/  IMAD.HI R0, R0, 0x66666667, RZ ;  /* 0x6666666700007827 */ /* 0x000fca00078e02ff */
[----:B------:R-:W-:-:S04]  /*eab0*/  SHF.R.U32.HI R3, RZ, 0x1f, R0 ;  /* 0x0000001fff037819 */ /* 0x000fc80000011600 */
[----:B------:R-:W-:-:S05]  /*eac0*/  LEA.HI.SX32 R0, R0, R3, 0x1b ;  /* 0x0000000300007211 */ /* 0x000fca00078fdaff */
[----:B------:R1:W-:Y:S01]  /*ead0*/  STL [R1+0x20], R0 ;  /* 0x0000200001007387 */ /* 0x0003e20000100800 */
[----:B------:R-:W-:Y:S05]  /*eae0*/  @P0 BRA `(.L_x_243) ;  /* 0x0000000000440947 */ /* 0x000fea0003800000 */
[----:B-1----:R-:W1:Y:S02]  /*eaf0*/  S2R R2, SR_TID.X ;  /* 0x0000000000027919 */ /* 0x002e640000002100 */
[----:B-1----:R-:W-:-:S04]  /*eb00*/  LOP3.LUT R2, R2, 0x7f, RZ, 0xc0, !PT ;  /* 0x0000007f02027812 */ /* 0x002fc800078ec0ff */
[----:B------:R-:W-:-:S13]  /*eb10*/  ISETP.NE.AND P0, PT, R2, RZ, PT ;  /* 0x000000ff0200720c */ /* 0x000fda0003f05270 */
[----:B------:R-:W-:Y:S05]  /*eb20*/  @P0 BRA `(.L_x_244) ;  /* 0x0000003400e80947 */ /* 0x000fea0003800000 */
[----:B------:R-:W1:Y:S01]  /*eb30*/  S2R R5, SR_LANEID ;  /* 0x0000000000057919 */ /* 0x000e620000000000 */
[----:B------:R-:W-:Y:S01]  /*eb40*/  VOTEU.ANY UR4, UPT, PT ;  /* 0x0000000000047886 */ /* 0x000fe200038e0100 */
[----:B------:R-:W2:Y:S01]  /*eb50*/  LDC.64 R2, c[0x0][0xc60] ;  /* 0x00031800ff027b82 */ /* 0x000ea20000000a00 */
[----:B------:R-:W1:Y:S02]  /*eb60*/  FLO.U32 R0, UR4 ;  /* 0x0000000400007d00 */ /* 0x000e6400080e0000 */
[----:B-1----:R-:W-:-:S06]  /*eb70*/  ISETP.EQ.U32.AND P0, PT, R0, R5, PT ;  /* 0x000000050000720c */ /* 0x002fcc0003f02070 */
[----:B------:R-:W2:Y:S07]  /*eb80*/  POPC R5, UR4 ;  /* 0x0000000400057d09 */ /* 0x000eae0008000000 */
[----:B--2---:R-:W2:Y:S01]  /*eb90*/  @P0 ATOMG.E.ADD.STRONG.GPU PT, R3, desc[UR36][R2.64], R5 ;  /* 0x00000005020309a8 */ /* 0x004ea200081ee1e4 */
[----:B0-----:R-:W0:Y:S02]  /*eba0*/  S2R R4, SR_LTMASK ;  /* 0x0000000000047919 */ /* 0x001e240000003900 */
[----:B0-----:R-:W-:-:S04]  /*ebb0*/  LOP3.LUT R4, R4, UR4, RZ, 0xc0, !PT ;  /* 0x0000000404047c12 */ /* 0x001fc8000f8ec0ff */
[----:B------:R-:W0:Y:S01]  /*ebc0*/  POPC R7, R4 ;  /* 0x0000000400077309 */ /* 0x000e220000000000 */
[----:B--2---:R-:W0:Y:S02]  /*ebd0*/  SHFL.IDX PT, R0, R3, R0, 0x1f ;  /* 0x00001f0003007589 */ /* 0x004e2400000e0000 */
[----:B0-----:R-:W-:Y:S01]  /*ebe0*/  IADD3 R16, R0, UR39, R7 ;  /* 0x0000002700107c10 */ /* 0x001fe2000fffe007 */
[----:B------:R-:W-:Y:S06]  /*ebf0*/  BRA `(.L_x_244) ;  /* 0x0000003400b47947 */ /* 0x000fec0003800000 */
.L_x_243:
[----:B-1----:R-:W-:Y:S01]  /*ec00*/  IADD3 R0, R22, 0x24400, RZ ;  /* 0x0002440016007810 */ /* 0x002fe20007ffe0ff */
[----:B------:R-:W-:Y:S03]  /*ec10*/  BSSY B6, `(.L_x_245) ;  /* 0x0000013000067945 */ /* 0x000fe60003800000 */
[----:B------:R-:W-:-:S13]  /*ec20*/  LOP3.LUT P0, RZ, R0, 0x3ff, RZ, 0xc0, !PT ;  /* 0x000003ff00ff7812 */ /* 0x000fda000780c0ff */
[----:B------:R-:W-:Y:S05]  /*ec30*/  @!P0 BRA `(.L_x_246) ;  /* 0x0000000000408947 */ /* 0x000fea0003800000 */
[----:B------:R-:W-:Y:S01]  /*ec40*/  MOV R2, 0x0 ;  /* 0x0000000000027802 */ /* 0x000fe20000000f00 */
[----:B------:R-:W-:Y:S01]  /*ec50*/  ULDC.64 UR6, c[0x4][0xa8] ;  /* 0x01002a0000067ab9 */ /* 0x000fe20000000a00 */
[----:B------:R-:W-:Y:S01]  /*ec60*/  ULDC.64 UR8, c[0x4][0xb0] ;  /* 0x01002c0000087ab9 */ /* 0x000fe20000000a00 */
[----:B------:R-:W-:Y:S01]  /*ec70*/  ULDC.64 UR4, c[0x4][0x8] ;  /* 0x0100020000047ab9 */ /* 0x000fe20000000a00 */
[----:B0-----:R-:W-:Y:S01]  /*ec80*/  IMAD.U32 R4, RZ, RZ, UR6 ;  /* 0x00000006ff047e24 */ /* 0x001fe2000f8e00ff */
[----:B------:R-:W-:Y:S01]  /*ec90*/  MOV R12, 0x1 ;  /* 0x00000001000c7802 */ /* 0x000fe20000000f00 */
[----:B------:R-:W0:Y:S01]  /*eca0*/  LDC.64 R2, c[0x4][R2] ;  /* 0x0100000002027b82 */ /* 0x000e220000000a00 */
[----:B------:R-:W-:Y:S02]  /*ecb0*/  IMAD.U32 R5, RZ, RZ, UR7 ;  /* 0x00000007ff057e24 */ /* 0x000fe4000f8e00ff */
[----:B------:R-:W-:Y:S02]  /*ecc0*/  IMAD.U32 R6, RZ, RZ, UR8 ;  /* 0x00000008ff067e24 */ /* 0x000fe4000f8e00ff */
[----:B------:R-:W-:-:S02]  /*ecd0*/  IMAD.U32 R7, RZ, RZ, UR9 ;  /* 0x00000009ff077e24 */ /* 0x000fc4000f8e00ff */
[----:B------:R-:W-:Y:S02]  /*ece0*/  IMAD.U32 R10, RZ, RZ, UR4 ;  /* 0x00000004ff0a7e24 */ /* 0x000fe4000f8e00ff */
[----:B------:R-:W-:Y:S02]  /*ecf0*/  IMAD.U32 R11, RZ, RZ, UR5 ;  /* 0x00000005ff0b7e24 */ /* 0x000fe4000f8e00ff */
[----:B------:R-:W-:Y:S02]  /*ed00*/  IMAD.MOV.U32 R8, RZ, RZ, 0x70 ;  /* 0x00000070ff087424 */ /* 0x000fe400078e00ff */
[----:B------:R-:W-:-:S07]  /*ed10*/  IMAD.MOV.U32 R13, RZ, RZ, RZ ;  /* 0x000000ffff0d7224 */ /* 0x000fce00078e00ff */
[----:B------:R-:W-:-:S07]  /*ed20*/  LEPC R20, `(.L_x_246) ;  /* 0x000000001014794e */ /* 0x000fce0000000000 */
[----:B0-----:R-:W-:Y:S05]  /*ed30*/  CALL.ABS.NOINC R2 ;  /* 0x0000000002007343 */ /* 0x001fea0003c00000 */
.L_x_246:
[----:B------:R-:W-:Y:S05]  /*ed40*/  BSYNC B6 ;  /* 0x0000000000067941 */ /* 0x000fea0003800000 */
.L_x_245:
[----:B------:R-:W-:Y:S01]  /*ed50*/  VIADD R0, R22, 0x400 ;  /* 0x0000040016007836 */ /* 0x000fe20000000000 */
[----:B------:R-:W-:Y:S04]  /*ed60*/  BSSY B6, `(.L_x_247) ;  /* 0x0000022000067945 */ /* 0x000fe80003800000 */
[----:B------:R-:W-:-:S13]  /*ed70*/  LOP3.LUT P0, RZ, R0, 0x3ff, RZ, 0xc0, !PT ;  /* 0x000003ff00ff7812 */ /* 0x000fda000780c0ff */
[----:B------:R-:W-:Y:S05]  /*ed80*/  @!P0 BRA `(.L_x_248) ;  /* 0x00000000007c8947 */ /* 0x000fea0003800000 */
[----:B------:R-:W-:Y:S01]  /*ed90*/  MOV R26, 0x0 ;  /* 0x00000000001a7802 */ /* 0x000fe20000000f00 */
[----:B------:R-:W-:Y:S01]  /*eda0*/  ULDC.64 UR6, c[0x4][0xa8] ;  /* 0x01002a0000067ab9 */ /* 0x000fe20000000a00 */
[----:B------:R-:W-:Y:S01]  /*edb0*/  ULDC.64 UR8, c[0x4][0xb0] ;  /* 0x01002c0000087ab9 */ /* 0x000fe20000000a00 */
[----:B------:R-:W-:Y:S01]  /*edc0*/  ULDC.64 UR4, c[0x4][0x10] ;  /* 0x0100040000047ab9 */ /* 0x000fe20000000a00 */
[----:B------:R1:W2:Y:S01]  /*edd0*/  LDC.64 R2, c[0x4][R26] ;  /* 0x010000001a027b82 */ /* 0x0002a20000000a00 */
[----:B0-----:R-:W-:Y:S01]  /*ede0*/  IMAD.U32 R4, RZ, RZ, UR6 ;  /* 0x00000006ff047e24 */ /* 0x001fe2000f8e00ff */
[----:B------:R-:W-:Y:S01]  /*edf0*/  MOV R11, UR5 ;  /* 0x00000005000b7c02 */ /* 0x000fe20008000f00 */
[----:B------:R-:W-:Y:S02]  /*ee00*/  IMAD.U32 R5, RZ, RZ, UR7 ;  /* 0x00000007ff057e24 */ /* 0x000fe4000f8e00ff */
[----:B------:R-:W-:Y:S02]  /*ee10*/  IMAD.U32 R6, RZ, RZ, UR8 ;  /* 0x00000008ff067e24 */ /* 0x000fe4000f8e00ff */
[----:B------:R-:W-:-:S02]  /*ee20*/  IMAD.U32 R7, RZ, RZ, UR9 ;  /* 0x00000009ff077e24 */ /* 0x000fc4000f8e00ff */
[----:B------:R-:W-:Y:S02]  /*ee30*/  IMAD.U32 R10, RZ, RZ, UR4 ;  /* 0x00000004ff0a7e24 */ /* 0x000fe4000f8e00ff */
[----:B------:R-:W-:Y:S02]  /*ee40*/  IMAD.MOV.U32 R8, RZ, RZ, 0x70 ;  /* 0x00000070ff087424 */ /* 0x000fe400078e00ff */
[----:B------:R-:W-:Y:S02]  /*ee50*/  IMAD.MOV.U32 R12, RZ, RZ, 0x1 ;  /* 0x00000001ff0c7424 */ /* 0x000fe400078e00ff */
[----:B-1----:R-:W-:-:S07]  /*ee60*/  IMAD.MOV.U32 R13, RZ, RZ, RZ ;  /* 0x000000ffff0d7224 */ /* 0x002fce00078e00ff */
[----:B------:R-:W-:-:S07]  /*ee70*/  LEPC R20, `(.L_x_249) ;  /* 0x000000001014794e */ /* 0x000fce0000000000 */
[----:B--2---:R-:W-:Y:S05]  /*ee80*/  CALL.ABS.NOINC R2 ;  /* 0x0000000002007343 */ /* 0x004fea0003c00000 */
.L_x_249:
[----:B------:R0:W1:Y:S01]  /*ee90*/  LDC.64 R2, c[0x4][R26] ;  /* 0x010000001a027b82 */ /* 0x0000620000000a00 */
[----:B------:R-:W-:Y:S01]  /*eea0*/  ULDC.64 UR6, c[0x4][0xa8] ;  /* 0x01002a0000067ab9 */ /* 0x000fe20000000a00 */
[----:B------:R-:W-:Y:S01]  /*eeb0*/  ULDC.64 UR8, c[0x4][0xb0] ;  /* 0x01002c0000087ab9 */ /* 0x000fe20000000a00 */
[----:B------:R-:W-:Y:S01]  /*eec0*/  ULDC.64 UR4, c[0x4][0x18] ;  /* 0x0100060000047ab9 */ /* 0x000fe20000000a00 */
[----:B------:R-:W-:Y:S01]  /*eed0*/  IMAD.U32 R4, RZ, RZ, UR6 ;  /* 0x00000006ff047e24 */ /* 0x000fe2000f8e00ff */
[----:B------:R-:W-:Y:S01]  /*eee0*/  MOV R10, UR4 ;  /* 0x00000004000a7c02 */ /* 0x000fe20008000f00 */
[----:B------:R-:W-:Y:S02]  /*eef0*/  IMAD.U32 R5, RZ, RZ, UR7 ;  /* 0x00000007ff057e24 */ /* 0x000fe4000f8e00ff */
        /* <DEDUP_REMOVED lines=8> */
.L_x_248:
[----:B------:R-:W-:Y:S05]  /*ef80*/  BSYNC B6 ;  /* 0x0000000000067941 */ /* 0x000fea0003800000 */
.L_x_247:
[----:B------:R-:W2:Y:S01]  /*ef90*/  LDL R26, [R1+0x20] ;  /* 0x00002000011a7983 */ /* 0x000ea20000100800 */
[----:B------:R-:W-:Y:S01]  /*efa0*/  ULDC.64 UR4, c[0x0][0x9f8] ;  /* 0x00027e0000047ab9 */ /* 0x000fe20000000a00 */
[----:B------:R-:W1:Y:S02]  /*efb0*/  LDC R6, c[0x0][0x430] ;  /* 0x00010c00ff067b82 */ /* 0x000e640000000800 */
[----:B------:R-:W3:Y:S01]  /*efc0*/  LDL R2, [R1] ;  /* 0x0000000001027983 */ /* 0x000ee20000100800 */
[----:B------:R-:W-:Y:S01]  /*efd0*/  ISETP.NE.U32.AND P0, PT, RZ, UR4, PT ;  /* 0x00000004ff007c0c */ /* 0x000fe2000bf05070 */
[----:B------:R-:W4:Y:S03]  /*efe0*/  S2R R20, SR_TID.X ;  /* 0x0000000000147919 */ /* 0x000f260000002100 */
[----:B------:R-:W-:-:S13]  /*eff0*/  ISETP.NE.AND.EX P0, PT, RZ, UR5, PT, P0 ;  /* 0x00000005ff007c0c */ /* 0x000fda000bf05300 */
[----:B------:R-:W-:Y:S01]  /*f000*/  @P0 IADD3 R24, P1, R24, UR4, RZ ;  /* 0x0000000418180c10 */ /* 0x000fe2000ff3e0ff */
[----:B------:R-:W0:Y:S01]  /*f010*/  S2R R21, SR_TID.X ;  /* 0x0000000000157919 */ /* 0x000e220000002100 */
[----:B------:R-:W-:Y:S02]  /*f020*/  ULDC UR4, c[0x0][0x2f4] ;  /* 0x0000bd0000047ab9 */ /* 0x000fe40000000800 */
[----:B------:R-:W-:-:S05]  /*f030*/  @P0 IADD3.X R25, R25, UR5, RZ, P1, !PT ;  /* 0x0000000519190c10 */ /* 0x000fca0008ffe4ff */
[----:B------:R-:W3:Y:S01]  /*f040*/  @P0 LDG.E R31, desc[UR36][R24.64] ;  /* 0x00000024181f0981 */ /* 0x000ee2000c1e1900 */
[----:B-1----:R-:W-:Y:S02]  /*f050*/  ISETP.NE.AND P2, PT, R6, 0x1, PT ;  /* 0x000000010600780c */ /* 0x002fe40003f45270 */
[----:B----4-:R-:W-:-:S04]  /*f060*/  LOP3.LUT R20, R20, 0x7f, RZ, 0xc0, !PT ;  /* 0x0000007f14147812 */ /* 0x010fc800078ec0ff */
[----:B------:R-:W-:-:S07]  /*f070*/  SHF.R.U32.HI R0, RZ, 0x3, R20 ;  /* 0x00000003ff007819 */ /* 0x000fce0000011614 */
[----:B0-----:R-:W0:Y:S01]  /*f080*/  @P2 LDC R4, c[0x0][0x434] ;  /* 0x00010d00ff042b82 */ /* 0x001e220000000800 */
[----:B------:R-:W-:-:S05]  /*f090*/  IMAD.SHL.U32 R20, R21, 0x10, RZ ;  /* 0x0000001015147824 */ /* 0x000fca00078e00ff */
[----:B------:R-:W-:Y:S02]  /*f0a0*/  LOP3.LUT R20, R0, 0x70, R20, 0xf8, !PT ;  /* 0x0000007000147812 */ /* 0x000fe400078ef814 */
[----:B------:R-:W1:Y:S01]  /*f0b0*/  @P2 LDC R0, c[0x0][0x438] ;  /* 0x00010e00ff002b82 */ /* 0x000e620000000800 */
[----:B------:R-:W-:Y:S02]  /*f0c0*/  LOP3.LUT R23, R23, 0xffffffbf, RZ, 0xc0, !PT ;  /* 0xffffffbf17177812 */ /* 0x000fe400078ec0ff */
[----:B------:R-:W-:Y:S02]  /*f0d0*/  LOP3.LUT R8, R33, 0x40, RZ, 0xfc, !PT ;  /* 0x0000004021087812 */ /* 0x000fe400078efcff */
[----:B------:R-:W-:-:S04]  /*f0e0*/  @P2 LOP3.LUT R23, R23, 0x40, RZ, 0xfc, !PT ;  /* 0x0000004017172812 */ /* 0x000fc800078efcff */
[----:B------:R-:W-:Y:S01]  /*f0f0*/  LOP3.LUT R23, R23, 0xffffffef, RZ, 0xc0, !PT ;  /* 0xffffffef17177812 */ /* 0x000fe200078ec0ff */
[----:B------:R-:W-:Y:S01]  /*f100*/  UMOV UR5, 0xffffffff ;  /* 0xffffffff00057882 */ /* 0x000fe20000000000 */
[----:B--2---:R-:W-:-:S04]  /*f110*/  VIADD R26, R26, 0xffffffff ;  /* 0xffffffff1a1a7836 */ /* 0x004fc80000000000 */
[----:B------:R-:W-:-:S05]  /*f120*/  IMAD R5, R26, 0x50, R20 ;  /* 0x000000501a057824 */ /* 0x000fca00078e0214 */
[----:B---3--:R-:W-:-:S04]  /*f130*/  ISETP.GE.AND P0, PT, R5, R2, PT ;  /* 0x000000020500720c */ /* 0x008fc80003f06270 */
[----:B------:R-:W-:Y:S01]  /*f140*/  ISETP.GT.U32.OR P0, PT, R20, 0x4f, P0 ;  /* 0x0000004f1400780c */ /* 0x000fe20000704470 */
[----:B------:R-:W-:-:S04]  /*f150*/  IMAD.IADD R5, R5, 0x1, R30 ;  /* 0x0000000105057824 */ /* 0x000fc800078e021e */
[----:B0-----:R-:W-:Y:S01]  /*f160*/  @P2 IMAD.HI.U32 R7, R5, R4, RZ ;  /* 0x0000000405072227 */ /* 0x001fe200078e00ff */
[----:B------:R-:W-:-:S07]  /*f170*/  MOV R4, R5 ;  /* 0x0000000500047202 */ /* 0x000fce0000000f00 */
[----:B------:R-:W0:Y:S01]  /*f180*/  @!P0 LDC.64 R2, c[0x0][0x428] ;  /* 0x00010a00ff028b82 */ /* 0x000e220000000a00 */
[----:B-1----:R-:W-:-:S05]  /*f190*/  @P2 SHF.R.U32.HI R4, RZ, R0, R7 ;  /* 0x00000000ff042219 */ /* 0x002fca0000011607 */
[----:B------:R-:W-:-:S04]  /*f1a0*/  IMAD.MOV R0, RZ, RZ, -R4 ;  /* 0x000000ffff007224 */ /* 0x000fc800078e0a04 */
[----:B------:R-:W-:Y:S01]  /*f1b0*/  IMAD R0, R6, R0, R5 ;  /* 0x0000000006007224 */ /* 0x000fe200078e0205 */
[----:B------:R-:W-:Y:S02]  /*f1c0*/  SHF.R.S32.HI R6, RZ, 0x1f, R31 ;  /* 0x0000001fff067819 */ /* 0x000fe4000001141f */
[----:B------:R-:W-:-:S03]  /*f1d0*/  @!P0 SHF.R.S32.HI R5, RZ, 0x1f, R4 ;  /* 0x0000001fff058819 */ /* 0x000fc60000011404 */
[----:B------:R0:W-:Y:S02]  /*f1e0*/  STL [R1+0x8], R6 ;  /* 0x0000080601007387 */ /* 0x0001e40000100800 */
[-C--:B0-----:R-:W-:Y:S02]  /*f1f0*/  @!P0 IMAD R6, R6, R2.reuse, RZ ;  /* 0x0000000206068224 */ /* 0x081fe400078e02ff */
[----:B------:R-:W-:-:S04]  /*f200*/  @!P0 IMAD.WIDE.U32 R4, R31, R2, R4 ;  /* 0x000000021f048225 */ /* 0x000fc800078e0004 */
[----:B------:R-:W-:Y:S02]  /*f210*/  @!P0 IMAD R6, R31, R3, R6 ;  /* 0x000000031f068224 */ /* 0x000fe400078e0206 */
[----:B------:R-:W0:Y:S02]  /*f220*/  @!P0 LDC.64 R2, c[0x0][0x418] ;  /* 0x00010600ff028b82 */ /* 0x000e240000000a00 */
[----:B------:R-:W-:Y:S01]  /*f230*/  @!P0 IMAD.IADD R6, R5, 0x1, R6 ;  /* 0x0000000105068824 */ /* 0x000fe200078e0206 */
[----:B------:R-:W-:Y:S02]  /*f240*/  ISETP.GE.AND P2, PT, R8, UR4, PT ;  /* 0x0000000408007c0c */ /* 0x000fe4000bf46270 */
[----:B0-----:R-:W-:-:S04]  /*f250*/  @!P0 LEA R2, P1, R4, R2, 0x2 ;  /* 0x0000000204028211 */ /* 0x001fc800078210ff */
[----:B------:R-:W-:Y:S01]  /*f260*/  @!P0 LEA.HI.X R3, R4, R3, R6, 0x2, P1 ;  /* 0x0000000304038211 */ /* 0x000fe200008f1406 */
[----:B------:R-:W-:-:S06]  /*f270*/  IMAD.MOV.U32 R4, RZ, RZ, RZ ;  /* 0x000000ffff047224 */ /* 0x000fcc00078e00ff */
[----:B------:R0:W5:Y:S01]  /*f280*/  @!P0 LDG.E R4, desc[UR36][R2.64] ;  /* 0x0000002402048981 */ /* 0x000162000c1e1900 */
[----:B------:R-:W-:Y:S02]  /*f290*/  ISETP.GE.AND P0, PT, R33, UR4, PT ;  /* 0x0000000421007c0c */ /* 0x000fe4000bf06270 */
[----:B------:R-:W-:-:S11]  /*f2a0*/  ISETP.GE.AND P1, PT, R37, UR4, PT ;  /* 0x0000000425007c0c */ /* 0x000fd6000bf26270 */
[----:B------:R-:W-:-:S04]  /*f2b0*/  @P0 LOP3.LUT R23, R23, 0x10, RZ, 0xfc, !PT ;  /* 0x0000001017170812 */ /* 0x000fc800078efcff */
[----:B------:R-:W-:-:S04]  /*f2c0*/  LOP3.LUT R23, R23, 0xfffffff7, RZ, 0xc0, !PT ;  /* 0xfffffff717177812 */ /* 0x000fc800078ec0ff */
[----:B------:R-:W-:Y:S02]  /*f2d0*/  @P2 LOP3.LUT R23, R23, 0x8, RZ, 0xfc, !PT ;  /* 0x0000000817172812 */ /* 0x000fe400078efcff */
[----:B------:R-:W-:Y:S02]  /*f2e0*/  ISETP.GE.AND P0, PT, R36, UR4, PT ;  /* 0x0000000424007c0c */ /* 0x000fe4000bf06270 */
[----:B------:R-:W-:-:S04]  /*f2f0*/  LOP3.LUT R23, R23, 0xfffffffb, RZ, 0xc0, !PT ;  /* 0xfffffffb17177812 */ /* 0x000fc800078ec0ff */
[----:B------:R-:W-:-:S04]  /*f300*/  @P1 LOP3.LUT R23, R23, 0x4, RZ, 0xfc, !PT ;  /* 0x0000000417171812 */ /* 0x000fc800078efcff */
[----:B------:R-:W-:Y:S01]  /*f310*/  LOP3.LUT R23, R23, 0xfffffffd, RZ, 0xc0, !PT ;  /* 0xfffffffd17177812 */ /* 0x000fe200078ec0ff */
[----:B0-----:R-:W-:-:S03]  /*f320*/  IMAD.U32 R2, RZ, RZ, UR38 ;  /* 0x00000026ff027e24 */ /* 0x001fc6000f8e00ff */
[----:B------:R-:W-:Y:S01]  /*f330*/  @P0 LOP3.LUT R23, R23, 0x2, RZ, 0xfc, !PT ;  /* 0x0000000217170812 */ /* 0x000fe200078efcff */
[----:B------:R-:W-:Y:S06]  /*f340*/  BRA.DIV UR5, `(.L_x_250) ;  /* 0x0000003e05c47947 */ /* 0x000fec000b800000 */
.L_x_320:
[----:B------:R-:W-:Y:S02]  /*f350*/  ISETP.NE.AND P0, PT, R2, 0x3, PT ;  /* 0x000000030200780c */ /* 0x000fe40003f05270 */
[----:B------:R-:W-:Y:S02]  /*f360*/  ISETP.GT.U32.AND P1, PT, R20, 0x4f, PT ;  /* 0x0000004f1400780c */ /* 0x000fe40003f24070 */
[----:B------:R-:W-:Y:S02]  /*f370*/  LOP3.LUT R23, R23, 0xffffffdf, RZ, 0xc0, !PT ;  /* 0xffffffdf17177812 */ /* 0x000fe400078ec0ff */
[----:B------:R-:W-:-:S07]  /*f380*/  SHF.R.S32.HI R30, RZ, 0x1f, R18 ;  /* 0x0000001fff1e7819 */ /* 0x000fce0000011412 */
[----:B------:R-:W-:-:S04]  /*f390*/  @P0 LOP3.LUT R23, R23, 0x20, RZ, 0xfc, !PT ;  /* 0x0000002017170812 */ /* 0x000fc800078efcff */
[----:B------:R-:W-:-:S04]  /*f3a0*/  LOP3.LUT R23, R23, 0xfffffffe, RZ, 0xc0, !PT ;  /* 0xfffffffe17177812 */ /* 0x000fc800078ec0ff */
[----:B------:R-:W-:Y:S01]  /*f3b0*/  @P1 LOP3.LUT R23, R23, 0x1, RZ, 0xfc, !PT ;  /* 0x0000000117171812 */ /* 0x000fe200078efcff */
[----:B------:R-:W-:Y:S06]  /*f3c0*/  @!P0 BRA `(.L_x_251) ;  /* 0x0000000000048947 */ /* 0x000fec0003800000 */
[----:B------:R-:W-:Y:S01]  /*f3d0*/  BPT.TRAP 0x1 ;  /* 0x000000040000795c */ /* 0x000fe20000300000 */
.L_x_251:
[----:B------:R-:W-:Y:S01]  /*f3e0*/  SHF.R.S32.HI R6, RZ, 0x1f, R0 ;  /* 0x0000001fff067819 */ /* 0x000fe20000011400 */
[----:B------:R-:W-:Y:S01]  /*f3f0*/  ULDC.64 UR4, c[0x0][0x328] ;  /* 0x0000ca0000047ab9 */ /* 0x000fe20000000a00 */
[----:B-----5:R-:W-:Y:S01]  /*f400*/  SHF.R.S32.HI R7, RZ, 0x1f, R4 ;  /* 0x0000001fff077819 */ /* 0x020fe20000011404 */
[----:B------:R-:W-:Y:S01]  /*f410*/  IMAD.WIDE.U32 R2, R0, UR4, RZ ;  /* 0x0000000400027c25 */ /* 0x000fe2000f8e00ff */
[----:B------:R-:W-:Y:S03]  /*f420*/  BSSY B0, `(.L_x_252) ;  /* 0x0000015000007945 */ /* 0x000fe60003800000 */
[----:B------:R-:W-:-:S04]  /*f430*/  IMAD R5, R6, UR4, RZ ;  /* 0x0000000406057c24 */ /* 0x000fc8000f8e02ff */
[----:B------:R-:W-:Y:S01]  /*f440*/  IMAD R5, R0, UR5, R5 ;  /* 0x0000000500057c24 */ /* 0x000fe2000f8e0205 */
[----:B------:R-:W-:-:S03]  /*f450*/  ULDC.64 UR4, c[0x0][0x338] ;  /* 0x0000ce0000047ab9 */ /* 0x000fc60000000a00 */
[----:B------:R-:W-:Y:S02]  /*f460*/  IMAD.IADD R3, R3, 0x1, R5 ;  /* 0x0000000103037824 */ /* 0x000fe400078e0205 */
[----:B------:R-:W-:Y:S02]  /*f470*/  IMAD R5, R7, UR4, RZ ;  /* 0x0000000407057c24 */ /* 0x000fe4000f8e02ff */
[----:B------:R-:W-:-:S04]  /*f480*/  IMAD.WIDE.U32 R2, R4, UR4, R2 ;  /* 0x0000000404027c25 */ /* 0x000fc8000f8e0002 */
[----:B------:R-:W-:Y:S01]  /*f490*/  IMAD R5, R4, UR5, R5 ;  /* 0x0000000504057c24 */ /* 0x000fe2000f8e0205 */
[----:B------:R-:W-:-:S03]  /*f4a0*/  ULDC.64 UR4, c[0x0][0x330] ;  /* 0x0000cc0000047ab9 */ /* 0x000fc60000000a00 */
[----:B------:R-:W-:Y:S02]  /*f4b0*/  IMAD.IADD R3, R3, 0x1, R5 ;  /* 0x0000000103037824 */ /* 0x000fe400078e0205 */
[----:B------:R-:W-:Y:S02]  /*f4c0*/  IMAD R5, R30, UR4, RZ ;  /* 0x000000041e057c24 */ /* 0x000fe4000f8e02ff */
[----:B------:R-:W-:-:S04]  /*f4d0*/  IMAD.WIDE.U32 R2, R18, UR4, R2 ;  /* 0x0000000412027c25 */ /* 0x000fc8000f8e0002 */
[----:B------:R-:W-:Y:S01]  /*f4e0*/  IMAD R5, R18, UR5, R5 ;  /* 0x0000000512057c24 */ /* 0x000fe2000f8e0205 */
[----:B------:R-:W-:Y:S02]  /*f4f0*/  ULDC.64 UR4, c[0x0][0x318] ;  /* 0x0000c60000047ab9 */ /* 0x000fe40000000a00 */
[----:B------:R-:W-:Y:S01]  /*f500*/  LEA R24, P0, R2, UR4, 0x1 ;  /* 0x0000000402187c11 */ /* 0x000fe2000f8008ff */
[----:B------:R-:W-:-:S05]  /*f510*/  IMAD.IADD R5, R3, 0x1, R5 ;  /* 0x0000000103057824 */ /* 0x000fca00078e0205 */
[----:B------:R-:W-:Y:S02]  /*f520*/  LEA.HI.X R25, R2, UR5, R5, 0x1, P0 ;  /* 0x0000000502197c11 */ /* 0x000fe400080f0c05 */
[----:B------:R-:W-:Y:S02]  /*f530*/  LEA R5, R27, R22, 0x3 ;  /* 0x000000161b057211 */ /* 0x000fe400078e18ff */
[----:B------:R-:W-:-:S04]  /*f540*/  SHF.L.U32 R2, R28, 0x1f, RZ ;  /* 0x0000001f1c027819 */ /* 0x000fc800000006ff */
[----:B------:R-:W0:Y:S02]  /*f550*/  SYNCS.PHASECHK.TRANS64.TRYWAIT P0, [R5+URZ+0x38840], R2 ;  /* 0x03884002050075a7 */ /* 0x000e24000800017f */
[----:B0-----:R-:W-:Y:S05]  /*f560*/  @!P0 BRA `(.L_x_253) ;  /* 0x0000003c006c8947 */ /* 0x001fea0003800000 */
.L_x_321:
[----:B------:R-:W-:Y:S05]  /*f570*/  BSYNC B0 ;  /* 0x0000000000007941 */ /* 0x000fea0003800000 */
.L_x_252:
[----:B------:R-:W2:Y:S01]  /*f580*/  LDL R9, [R1] ;  /* 0x0000000001097983 */ /* 0x000ea20000100800 */
[----:B------:R-:W-:Y:S02]  /*f590*/  ULDC.64 UR4, c[0x0][0x300] ;  /* 0x0000c00000047ab9 */ /* 0x000fe40000000a00 */
[----:B------:R-:W-:Y:S01]  /*f5a0*/  IMAD R6, R6, UR4, RZ ;  /* 0x0000000406067c24 */ /* 0x000fe2000f8e02ff */
[----:B------:R-:W1:Y:S01]  /*f5b0*/  S2R R8, SR_TID.X ;  /* 0x0000000000087919 */ /* 0x000e620000002100 */
[----:B0-----:R-:W-:-:S04]  /*f5c0*/  IMAD.WIDE.U32 R2, R0, UR4, RZ ;  /* 0x0000000400027c25 */ /* 0x001fc8000f8e00ff */
[----:B------:R-:W-:Y:S01]  /*f5d0*/  IMAD R6, R0, UR5, R6 ;  /* 0x0000000500067c24 */ /* 0x000fe2000f8e0206 */
[----:B------:R-:W-:Y:S02]  /*f5e0*/  ULDC.64 UR4, c[0x0][0x310] ;  /* 0x0000c40000047ab9 */ /* 0x000fe40000000a00 */
[----:B------:R-:W-:Y:S02]  /*f5f0*/  IMAD R7, R7, UR4, RZ ;  /* 0x0000000407077c24 */ /* 0x000fe4000f8e02ff */
[----:B------:R-:W-:Y:S02]  /*f600*/  IMAD.IADD R3, R3, 0x1, R6 ;  /* 0x0000000103037824 */ /* 0x000fe400078e0206 */
        /* <DEDUP_REMOVED lines=8> */
[----:B------:R-:W-:Y:S02]  /*f690*/  IMAD R7, R27, 0x5000, R32 ;  /* 0x000050001b077824 */ /* 0x000fe400078e0220 */
[----:B------:R-:W-:Y:S01]  /*f6a0*/  IMAD.IADD R6, R3, 0x1, R0 ;  /* 0x0000000103067824 */ /* 0x000fe200078e0200 */
[----:B------:R-:W-:Y:S01]  /*f6b0*/  LEA R0, P0, R2, UR4, 0x1 ;  /* 0x0000000402007c11 */ /* 0x000fe2000f8008ff */
[----:B------:R-:W-:Y:S01]  /*f6c0*/  UMOV UR4, 0xffffffff ;  /* 0xffffffff00047882 */ /* 0x000fe20000000000 */
[----:B-1----:R-:W-:Y:S02]  /*f6d0*/  LOP3.LUT R8, R8, 0x7f, RZ, 0xc0, !PT ;  /* 0x0000007f08087812 */ /* 0x002fe400078ec0ff */
[----:B------:R-:W-:Y:S02]  /*f6e0*/  LEA.HI.X R6, R2, UR5, R6, 0x1, P0 ;  /* 0x0000000502067c11 */ /* 0x000fe400080f0c06 */
[----:B------:R-:W-:Y:S01]  /*f6f0*/  SHF.R.U32.HI R8, RZ, 0x3, R8 ;  /* 0x00000003ff087819 */ /* 0x000fe20000011608 */
[----:B--2---:R-:W-:-:S04]  /*f700*/  IMAD R4, R26, -0x50, R9 ;  /* 0xffffffb01a047824 */ /* 0x004fc800078e0209 */
[----:B------:R-:W-:-:S05]  /*f710*/  IMAD.IADD R4, R4, 0x1, -R8 ;  /* 0x0000000104047824 */ /* 0x000fca00078e0a08 */
[----:B------:R-:W-:Y:S01]  /*f720*/  ISETP.GE.AND P0, PT, R4, 0x1, PT ;  /* 0x000000010400780c */ /* 0x000fe20003f06270 */
[----:B------:R-:W-:-:S12]  /*f730*/  BRA.DIV UR4, `(.L_x_254) ;  /* 0x0000003e040c7947 */ /* 0x000fd8000b800000 */
[----:B------:R-:W0:Y:S01]  /*f740*/  SHFL.IDX PT, R3, R0, RZ, 0x181f ;  /* 0x00181fff00037589 */ /* 0x000e2200000e0000 */
[----:B------:R-:W-:Y:S01]  /*f750*/  LOP3.LUT P5, RZ, R23, 0x10, RZ, 0xc0, !PT ;  /* 0x0000001017ff7812 */ /* 0x000fe200078ac0ff */
[----:B------:R-:W-:Y:S01]  /*f760*/  @P0 IMAD R9, R7, 0x2, R22 ;  /* 0x0000000207090824 */ /* 0x000fe200078e0216 */
[C---:B------:R-:W-:Y:S01]  /*f770*/  LOP3.LUT P4, RZ, R23.reuse, 0x8, RZ, 0xc0, !PT ;  /* 0x0000000817ff7812 */ /* 0x040fe2000788c0ff */
[----:B------:R-:W1:Y:S01]  /*f780*/  SHFL.IDX PT, R2, R6, RZ, 0x181f ;  /* 0x00181fff06027589 */ /* 0x000e6200000e0000 */
[C---:B------:R-:W-:Y:S02]  /*f790*/  LOP3.LUT P3, RZ, R23.reuse, 0x4, RZ, 0xc0, !PT ;  /* 0x0000000417ff7812 */ /* 0x040fe4000786c0ff */
[----:B------:R-:W-:Y:S01]  /*f7a0*/  LOP3.LUT P2, RZ, R23, 0x2, RZ, 0xc0, !PT ;  /* 0x0000000217ff7812 */ /* 0x000fe2000784c0ff */
[----:B------:R-:W-:Y:S01]  /*f7b0*/  SHFL.IDX PT, R8, R6, 0x1, 0x181f ;  /* 0x00381f0006087f89 */ /* 0x000fe200000e0000 */
[----:B0-----:R-:W-:-:S05]  /*f7c0*/  @P0 LEA R3, P1, R33, R3, 0x1 ;  /* 0x0000000321030211 */ /* 0x001fca00078208ff */
[----:B-1----:R-:W-:-:S05]  /*f7d0*/  @P0 IMAD.X R2, RZ, RZ, R2, P1 ;  /* 0x000000ffff020224 */ /* 0x002fca00008e0602 */
[----:B------:R-:W-:-:S04]  /*f7e0*/  @P0 LOP3.LUT R3, R3, R2, RZ, 0x3c, !PT ;  /* 0x0000000203030212 */ /* 0x000fc800078e3cff */
[----:B------:R-:W-:-:S04]  /*f7f0*/  @P0 LOP3.LUT R2, R3, R2, RZ, 0x3c, !PT ;  /* 0x0000000203020212 */ /* 0x000fc800078e3cff */
[----:B------:R-:W-:-:S05]  /*f800*/  @P0 LOP3.LUT R3, R3, R2, RZ, 0x3c, !PT ;  /* 0x0000000203030212 */ /* 0x000fca00078e3cff */
[----:B------:R-:W-:Y:S04]  /*f810*/  @P0 LDGSTS.E.BYPASS.LTC128B.128 [R9+0x24400], desc[UR36][R2.64], !P5 ;  /* 0x2440000002090fae */ /* 0x000fe8000e901d64 */
[----:B------:R-:W-:Y:S04]  /*f820*/  @P0 LDGSTS.E.BYPASS.LTC128B.128 [R9+0x26c00], desc[UR36][R2.64+0x80], !P4 ;  /* 0x26c0008002090fae */ /* 0x000fe8000e101d64 */
[----:B------:R-:W-:Y:S04]  /*f830*/  @P0 LDGSTS.E.BYPASS.LTC128B.128 [R9+0x29400], desc[UR36][R2.64+0x100], !P3 ;  /* 0x2940010002090fae */ /* 0x000fe8000d901d64 */
[----:B------:R0:W-:Y:S01]  /*f840*/  @P0 LDGSTS.E.BYPASS.LTC128B.128 [R9+0x2bc00], desc[UR36][R2.64+0x180], !P2 ;  /* 0x2bc0018002090fae */ /* 0x0001e2000d101d64 */
[----:B------:R-:W-:-:S03]  /*f850*/  ISETP.GE.AND P0, PT, R4, 0x11, PT ;  /* 0x000000110400780c */ /* 0x000fc60003f06270 */
[----:B0-----:R-:W0:Y:S10]  /*f860*/  SHFL.IDX PT, R2, R0, 0x1, 0x181f ;  /* 0x00381f0000027f89 */ /* 0x001e3400000e0000 */
[----:B------:R-:W-:-:S02]  /*f870*/  @P0 LEA R21, R7, R22, 0x1 ;  /* 0x0000001607150211 */ /* 0x000fc400078e08ff */
[----:B0-----:R-:W-:-:S05]  /*f880*/  @P0 LEA R2, P1, R33, R2, 0x1 ;  /* 0x0000000221020211 */ /* 0x001fca00078208ff */
[----:B------:R-:W-:Y:S02]  /*f890*/  @P0 IMAD.X R3, RZ, RZ, R8, P1 ;  /* 0x000000ffff030224 */ /* 0x000fe400008e0608 */
[----:B------:R-:W-:Y:S04]  /*f8a0*/  SHFL.IDX PT, R8, R6, 0x2, 0x181f ;  /* 0x00581f0006087f89 */ /* 0x000fe800000e0000 */
[----:B------:R-:W-:Y:S04]  /*f8b0*/  @P0 LDGSTS.E.BYPASS.LTC128B.128 [R21+0x24c00], desc[UR36][R2.64], !P5 ;  /* 0x24c0000002150fae */ /* 0x000fe8000e901d64 */
[----:B------:R-:W-:Y:S04]  /*f8c0*/  @P0 LDGSTS.E.BYPASS.LTC128B.128 [R21+0x27400], desc[UR36][R2.64+0x80], !P4 ;  /* 0x2740008002150fae */ /* 0x000fe8000e101d64 */
[----:B------:R-:W-:Y:S04]  /*f8d0*/  @P0 LDGSTS.E.BYPASS.LTC128B.128 [R21+0x29c00], desc[UR36][R2.64+0x100], !P3 ;  /* 0x29c0010002150fae */ /* 0x000fe8000d901d64 */
[----:B------:R0:W-:Y:S01]  /*f8e0*/  @P0 LDGSTS.E.BYPASS.LTC128B.128 [R21+0x2c400], desc[UR36][R2.64+0x180], !P2 ;  /* 0x2c40018002150fae */ /* 0x0001e2000d101d64 */
[----:B------:R-:W-:-:S03]  /*f8f0*/  ISETP.GE.AND P0, PT, R4, 0x21, PT ;  /* 0x000000210400780c */ /* 0x000fc60003f06270 */
[----:B0-----:R-:W0:Y:S10]  /*f900*/  SHFL.IDX PT, R2, R0, 0x2, 0x181f ;  /* 0x00581f0000027f89 */ /* 0x001e3400000e0000 */
[----:B------:R-:W-:Y:S01]  /*f910*/  @P0 IMAD R9, R7, 0x2, R22 ;  /* 0x0000000207090824 */ /* 0x000fe200078e0216 */
        /* <DEDUP_REMOVED lines=10> */
[----:B------:R-:W1:Y:S01]  /*f9c0*/  SHFL.IDX PT, R0, R0, 0x4, 0x181f ;  /* 0x00981f0000007f89 */ /* 0x000e6200000e0000 */
[----:B0-----:R-:W-:-:S05]  /*f9d0*/  @P0 LEA R2, P1, R33, R2, 0x1 ;  /* 0x0000000221020211 */ /* 0x001fca00078208ff */
[----:B------:R-:W-:Y:S02]  /*f9e0*/  @P0 IMAD.X R3, RZ, RZ, R8, P1 ;  /* 0x000000ffff030224 */ /* 0x000fe400008e0608 */
[----:B------:R0:W2:Y:S04]  /*f9f0*/  SHFL.IDX PT, R8, R6, 0x4, 0x181f ;  /* 0x00981f0006087f89 */ /* 0x0000a800000e0000 */
[----:B------:R0:W-:Y:S04]  /*fa00*/  @P0 LDGSTS.E.BYPASS.LTC128B.128 [R21+0x25c00], desc[UR36][R2.64], !P5 ;  /* 0x25c0000002150fae */ /* 0x0001e8000e901d64 */
[----:B------:R0:W-:Y:S04]  /*fa10*/  @P0 LDGSTS.E.BYPASS.LTC128B.128 [R21+0x28400], desc[UR36][R2.64+0x80], !P4 ;  /* 0x2840008002150fae */ /* 0x0001e8000e101d64 */
[----:B------:R0:W-:Y:S04]  /*fa20*/  @P0 LDGSTS.E.BYPASS.LTC128B.128 [R21+0x2ac00], desc[UR36][R2.64+0x100], !P3 ;  /* 0x2ac0010002150fae */ /* 0x0001e8000d901d64 */
[----:B-1----:R0:W-:Y:S02]  /*fa30*/  @P0 LDGSTS.E.BYPASS.LTC128B.128 [R21+0x2d400], desc[UR36][R2.64+0x180], !P2 ;  /* 0x2d40018002150fae */ /* 0x0021e4000d101d64 */
.L_x_333:
[----:B------:R-:W-:Y:S01]  /*fa40*/  ISETP.GE.AND P0, PT, R4, 0x41, PT ;  /* 0x000000410400780c */ /* 0x000fe20003f06270 */
[----:B------:R-:W-:-:S12]  /*fa50*/  BSSY B0, `(.L_x_255) ;  /* 0x0000010000007945 */ /* 0x000fd80003800000 */
[----:B------:R-:W-:Y:S05]  /*fa60*/  @!P0 BRA `(.L_x_256) ;  /* 0x0000000000388947 */ /* 0x000fea0003800000 */
[----:B------:R-:W-:Y:S01]  /*fa70*/  LOP3.LUT P4, RZ, R23, 0x10, RZ, 0xc0, !PT ;  /* 0x0000001017ff7812 */ /* 0x000fe2000788c0ff */
[----:B------:R-:W-:Y:S01]  /*fa80*/  IMAD R7, R7, 0x2, R22 ;  /* 0x0000000207077824 */ /* 0x000fe200078e0216 */
[C---:B------:R-:W-:Y:S02]  /*fa90*/  LOP3.LUT P3, RZ, R23.reuse, 0x8, RZ, 0xc0, !PT ;  /* 0x0000000817ff7812 */ /* 0x040fe4000786c0ff */
[C---:B------:R-:W-:Y:S02]  /*faa0*/  LOP3.LUT P2, RZ, R23.reuse, 0x4, RZ, 0xc0, !PT ;  /* 0x0000000417ff7812 */ /* 0x040fe4000784c0ff */
[----:B------:R-:W-:Y:S02]  /*fab0*/  LOP3.LUT P1, RZ, R23, 0x2, RZ, 0xc0, !PT ;  /* 0x0000000217ff7812 */ /* 0x000fe4000782c0ff */
[----:B0-----:R-:W-:-:S05]  /*fac0*/  LEA R2, P0, R33, R0, 0x1 ;  /* 0x0000000021027211 */ /* 0x001fca00078008ff */
        /* <DEDUP_REMOVED lines=8> */
.L_x_256:
[----:B------:R-:W-:Y:S05]  /*fb50*/  BSYNC B0 ;  /* 0x0000000000007941 */ /* 0x000fea0003800000 */
.L_x_255:
[----:B------:R-:W-:Y:S01]  /*fb60*/  NOP ;  /* 0x0000000000007918 */ /* 0x000fe20000000000 */
[----:B------:R-:W-:-:S13]  /*fb70*/  PLOP3.LUT P0, PT, PT, PT, PT, 0x80, 0x0 ;  /* 0x000000000000781c */ /* 0x000fda0003f0f070 */
.L_x_257:
        /* <DEDUP_REMOVED lines=10> */
.L_x_258:
[----:B------:R3:W5:Y:S01]  /*fc20*/  LDL.LU R0, [R1+0xc] ;  /* 0x00000c0001007983 */ /* 0x0007620000300800 */
[----:B------:R-:W-:Y:S01]  /*fc30*/  LOP3.LUT P0, RZ, R23, 0x80, RZ, 0xc0, !PT ;  /* 0x0000008017ff7812 */ /* 0x000fe2000780c0ff */
[----:B------:R3:W-:-:S12]  /*fc40*/  SYNCS.ARRIVE.TRANS64.A1T0 RZ, [R5+URZ+0x38830], RZ ;  /* 0x038830ff05ff79a7 */ /* 0x0007d8000810003f */
[----:B------:R-:W-:Y:S05]  /*fc50*/  WARPSYNC.ALL ;  /* 0x0000000000007948 */ /* 0x000fea0003800000 */
[----:B------:R-:W-:Y:S01]  /*fc60*/  ULDC.64 UR4, c[0x0][0x298] ;  /* 0x0000a60000047ab9 */ /* 0x000fe20000000a00 */
[----:B01----:R-:W-:Y:S01]  /*fc70*/  VIADD R2, R22, 0x14400 ;  /* 0x0001440016027836 */ /* 0x003fe20000000000 */
[----:B------:R-:W-:Y:S01]  /*fc80*/  SEL R29, R29, RZ, !P0 ;  /* 0x000000ff1d1d7207 */ /* 0x000fe20004000000 */
[----:B------:R-:W-:Y:S01]  /*fc90*/  IMAD.WIDE.U32 R6, R35, UR4, RZ ;  /* 0x0000000423067c25 */ /* 0x000fe2000f8e00ff */
[----:B------:R-:W-:Y:S01]  /*fca0*/  BSSY B6, `(.L_x_259) ;  /* 0x000001b000067945 */ /* 0x000fe20003800000 */
[----:B------:R-:W-:Y:S01]  /*fcb0*/  BAR.SYNC.DEFER_BLOCKING 0x8, 0x180 ;  /* 0x0206000000007b1d */ /* 0x000fe20000010000 */
[----:B-----5:R-:W-:-:S02]  /*fcc0*/  SEL R0, R0, RZ, !P0 ;  /* 0x000000ff00007207 */ /* 0x020fc40004000000 */
[----:B------:R-:W-:-:S03]  /*fcd0*/  LOP3.LUT P0, RZ, R2, 0x3ff, RZ, 0xc0, !PT ;  /* 0x000003ff02ff7812 */ /* 0x000fc6000780c0ff */
[----:B------:R0:W-:Y:S04]  /*fce0*/  STL [R1+0xc], R0 ;  /* 0x00000c0001007387 */ /* 0x0001e80000100800 */
[----:B------:R1:W-:Y:S01]  /*fcf0*/  STL.64 [R1+0x10], R6 ;  /* 0x0000100601007387 */ /* 0x0003e20000100a00 */
[----:B0-----:R-:W-:-:S05]  /*fd00*/  SHF.R.S32.HI R0, RZ, 0x1f, R35 ;  /* 0x0000001fff007819 */ /* 0x001fca0000011423 */
[----:B------:R-:W-:-:S04]  /*fd10*/  IMAD R0, R0, UR4, RZ ;  /* 0x0000000400007c24 */ /* 0x000fc8000f8e02ff */
[----:B------:R-:W-:-:S05]  /*fd20*/  IMAD R0, R35, UR5, R0 ;  /* 0x0000000523007c24 */ /* 0x000fca000f8e0200 */
[----:B------:R-:W-:Y:S01]  /*fd30*/  IADD3 R35, R7, R0, RZ ;  /* 0x0000000007237210 */ /* 0x000fe20007ffe0ff */
[----:B-1----:R-:W-:Y:S06]  /*fd40*/  @!P0 BRA `(.L_x_260) ;  /* 0x0000000000408947 */ /* 0x002fec0003800000 */
[----:B------:R-:W-:Y:S01]  /*fd50*/  MOV R2, 0x0 ;  /* 0x0000000000027802 */ /* 0x000fe20000000f00 */
[----:B------:R-:W-:Y:S01]  /*fd60*/  ULDC.64 UR6, c[0x4][0xa8] ;  /* 0x01002a0000067ab9 */ /* 0x000fe20000000a00 */
[----:B------:R-:W-:Y:S01]  /*fd70*/  ULDC.64 UR8, c[0x4][0xb0] ;  /* 0x01002c0000087ab9 */ /* 0x000fe20000000a00 */
[----:B------:R-:W-:Y:S01]  /*fd80*/  ULDC.64 UR4, c[0x4][0x20] ;  /* 0x0100080000047ab9 */ /* 0x000fe20000000a00 */
[----:B------:R-:W-:Y:S01]  /*fd90*/  IMAD.U32 R4, RZ, RZ, UR6 ;  /* 0x00000006ff047e24 */ /* 0x000fe2000f8e00ff */
[----:B------:R-:W-:Y:S01]  /*fda0*/  MOV R12, 0x1 ;  /* 0x00000001000c7802 */ /* 0x000fe20000000f00 */
[----:B------:R-:W0:Y:S01]  /*fdb0*/  LDC.64 R2, c[0x4][R2] ;  /* 0x0100000002027b82 */ /* 0x000e220000000a00 */
[----:B---3--:R-:W-:Y:S02]  /*fdc0*/  IMAD.U32 R5, RZ, RZ, UR7 ;  /* 0x00000007ff057e24 */ /* 0x008fe4000f8e00ff */
[----:B------:R-:W-:Y:S02]  /*fdd0*/  IMAD.U32 R6, RZ, RZ, UR8 ;  /* 0x00000008ff067e24 */ /* 0x000fe4000f8e00ff */
[----:B------:R-:W-:-:S02]  /*fde0*/  IMAD.U32 R7, RZ, RZ, UR9 ;  /* 0x00000009ff077e24 */ /* 0x000fc4000f8e00ff */
[----:B------:R-:W-:Y:S02]  /*fdf0*/  IMAD.U32 R10, RZ, RZ, UR4 ;  /* 0x00000004ff0a7e24 */ /* 0x000fe4000f8e00ff */
[----:B------:R-:W-:Y:S02]  /*fe00*/  IMAD.U32 R11, RZ, RZ, UR5 ;  /* 0x00000005ff0b7e24 */ /* 0x000fe4000f8e00ff */
[----:B--2---:R-:W-:Y:S02]  /*fe10*/  IMAD.MOV.U32 R8, RZ, RZ, 0x70 ;  /* 0x00000070ff087424 */ /* 0x004fe400078e00ff */
[----:B------:R-:W-:-:S07]  /*fe20*/  IMAD.MOV.U32 R13, RZ, RZ, RZ ;  /* 0x000000ffff0d7224 */ /* 0x000fce00078e00ff */
[----:B------:R-:W-:-:S07]  /*fe30*/  LEPC R20, `(.L_x_260) ;  /* 0x000000001014794e */ /* 0x000fce0000000000 */
[----:B0-----:R-:W-:Y:S05]  /*fe40*/  CALL.ABS.NOINC R2 ;  /* 0x0000000002007343 */ /* 0x001fea0003c00000 */
.L_x_260:
[----:B------:R-:W-:Y:S05]  /*fe50*/  BSYNC B6 ;  /* 0x0000000000067941 */ /* 0x000fea0003800000 */
.L_x_259:
[----:B------:R-:W4:Y:S01]  /*fe60*/  LDL.LU R20, [R1+0xc] ;  /* 0x00000c0001147983 */ /* 0x000f220000300800 */
[----:B------:R-:W0:Y:S01]  /*fe70*/  LDC R6, c[0x0][0x448] ;  /* 0x00011200ff067b82 */ /* 0x000e220000000800 */
[----:B------:R-:W-:Y:S02]  /*fe80*/  ULDC.64 UR4, c[0x0][0x2d8] ;  /* 0x0000b60000047ab9 */ /* 0x000fe40000000a00 */
[----:B------:R-:W2:Y:S01]  /*fe90*/  LDL.LU.64 R2, [R1+0x10] ;  /* 0x0000100001027983 */ /* 0x000ea20000300a00 */
[----:B------:R-:W-:-:S03]  /*fea0*/  IMAD R0, R30, UR4, RZ ;  /* 0x000000041e007c24 */ /* 0x000fc6000f8e02ff */
[----:B------:R1:W5:Y:S01]  /*feb0*/  LDL R10, [R1+0x18] ;  /* 0x00001800010a7983 */ /* 0x0003620000100800 */
[----:B---3--:R-:W-:Y:S01]  /*fec0*/  IMAD R5, R18, UR5, R0 ;  /* 0x0000000512057c24 */ /* 0x008fe2000f8e0200 */
[----:B0-----:R-:W-:-:S13]  /*fed0*/  ISETP.NE.AND P0, PT, R6, 0x1, PT ;  /* 0x000000010600780c */ /* 0x001fda0003f05270 */
[----:B------:R-:W0:Y:S01]  /*fee0*/  @P0 LDC R4, c[0x0][0x450] ;  /* 0x00011400ff040b82 */ /* 0x000e220000000800 */
[----:B------:R-:W-:Y:S01]  /*fef0*/  LOP3.LUT R9, R33, 0x40, RZ, 0xfc, !PT ;  /* 0x0000004021097812 */ /* 0x000fe200078efcff */
[----:B----4-:R-:W-:Y:S02]  /*ff00*/  IMAD.MOV.U32 R21, RZ, RZ, R20 ;  /* 0x000000ffff157224 */ /* 0x010fe400078e0014 */
[----:B------:R-:W3:Y:S01]  /*ff10*/  S2R R20, SR_TID.X ;  /* 0x0000000000147919 */ /* 0x000ee20000002100 */
[----:B--2---:R-:W-:Y:S02]  /*ff20*/  IMAD.MOV.U32 R3, RZ, RZ, R35 ;  /* 0x000000ffff037224 */ /* 0x004fe400078e0023 */
[----:B------:R-:W-:Y:S01]  /*ff30*/  IMAD.WIDE.U32 R2, R18, UR4, R2 ;  /* 0x0000000412027c25 */ /* 0x000fe2000f8e0002 */
[----:B------:R-:W-:-:S03]  /*ff40*/  ULDC.64 UR4, c[0x0][0x2e0] ;  /* 0x0000b80000047ab9 */ /* 0x000fc60000000a00 */
[----:B------:R-:W-:Y:S02]  /*ff50*/  IMAD.IADD R3, R3, 0x1, R5 ;  /* 0x0000000103037824 */ /* 0x000fe400078e0205 */
[----:B------:R-:W2:Y:S01]  /*ff60*/  @P0 LDC R5, c[0x0][0x44c] ;  /* 0x00011300ff050b82 */ /* 0x000ea20000000800 */
[----:B------:R-:W-:Y:S02]  /*ff70*/  IMAD R0, R21, UR4, RZ ;  /* 0x0000000415007c24 */ /* 0x000fe4000f8e02ff */
[----:B------:R-:W-:-:S04]  /*ff80*/  IMAD.WIDE.U32 R2, R29, UR4, R2 ;  /* 0x000000041d027c25 */ /* 0x000fc8000f8e0002 */
[----:B------:R-:W-:Y:S01]  /*ff90*/  IMAD R0, R29, UR5, R0 ;  /* 0x000000051d007c24 */ /* 0x000fe2000f8e0200 */
[----:B------:R-:W-:-:S03]  /*ffa0*/  ULDC.64 UR4, c[0x0][0x2d0] ;  /* 0x0000b40000047ab9 */ /* 0x000fc60000000a00 */
[----:B------:R-:W-:Y:S02]  /*ffb0*/  IMAD.IADD R3, R3, 0x1, R0 ;  /* 0x0000000103037824 */ /* 0x000fe400078e0200 */
[----:B------:R-:W-:Y:S01]  /*ffc0*/  IMAD.SHL.U32 R0, R17, 0x80, RZ ;  /* 0x0000008011007824 */ /* 0x000fe200078e00ff */
[C---:B---3--:R-:W-:Y:S01]  /*ffd0*/  LOP3.LUT R21, R20.reuse, 0x7f, RZ, 0xc0, !PT ;  /* 0x0000007f14157812 */ /* 0x048fe200078ec0ff */
[----:B------:R-:W-:-:S03]  /*ffe0*/  IMAD.SHL.U32 R20, R20, 0x10, RZ ;  /* 0x0000001014147824 */ /* 0x000fc600078e00ff */
[----:B------:R-:W-:-:S04]  /*fff0*/  SHF.R.U32.HI R21, RZ, 0x3, R21 ;  /* 0x00000003ff157819 */ /* 0x000fc80000011615 */
[----:B------:R-:W-:-:S04]  /*10000*/  LOP3.LUT R20, R21, 0x70, R20, 0xf8, !PT ;  /* 0x0000007015147812 */ /* 0x000fc800078ef814 */
[----:B------:R-:W-:-:S05]  /*10010*/  LOP3.LUT R7, R20, R0, RZ, 0xfc, !PT ;  /* 0x0000000014077212 */ /* 0x000fca00078efcff */
[----:B--2---:R-:W-:Y:S01]  /*10020*/  @P0 IMAD.HI.U32 R8, R7, R5, RZ ;  /* 0x0000000507080227 */ /* 0x004fe200078e00ff */
[----:B------:R-:W-:-:S04]  /*10030*/  MOV R5, R7 ;  /* 0x0000000700057202 */ /* 0x000fc80000000f00 */
[----:B0-----:R-:W-:Y:S01]  /*10040*/  @P0 SHF.R.U32.HI R5, RZ, R4, R8 ;  /* 0x00000004ff050219 */ /* 0x001fe20000011608 */
[----:B------:R-:W0:Y:S04]  /*10050*/  S2R R20, SR_TID.X ;  /* 0x0000000000147919 */ /* 0x000e280000002100 */
[----:B------:R-:W-:-:S04]  /*10060*/  IMAD.MOV R4, RZ, RZ, -R5 ;  /* 0x000000ffff047224 */ /* 0x000fc800078e0a05 */
[----:B------:R-:W-:Y:S01]  /*10070*/  IMAD R4, R6, R4, R7 ;  /* 0x0000000406047224 */ /* 0x000fe200078e0207 */
[----:B------:R-:W-:Y:S01]  /*10080*/  SHF.R.S32.HI R7, RZ, 0x1f, R5 ;  /* 0x0000001fff077819 */ /* 0x000fe20000011405 */
[----:B------:R-:W-:-:S04]  /*10090*/  IMAD.WIDE.U32 R2, R5, UR4, R2 ;  /* 0x0000000405027c25 */ /* 0x000fc8000f8e0002 */
[----:B------:R-:W-:-:S04]  /*100a0*/  IMAD R7, R7, UR4, RZ ;  /* 0x0000000407077c24 */ /* 0x000fc8000f8e02ff */
[----:B------:R-:W-:Y:S01]  /*100b0*/  IMAD R7, R5, UR5, R7 ;  /* 0x0000000505077c24 */ /* 0x000fe2000f8e0207 */
[----:B------:R-:W-:Y:S01]  /*100c0*/  SHF.R.S32.HI R5, RZ, 0x1f, R4 ;  /* 0x0000001fff057819 */ /* 0x000fe20000011404 */
[----:B------:R-:W-:Y:S02]  /*100d0*/  ULDC.64 UR4, c[0x0][0x2c8] ;  /* 0x0000b20000047ab9 */ /* 0x000fe40000000a00 */
[----:B------:R-:W-:Y:S02]  /*100e0*/  IMAD.IADD R3, R3, 0x1, R7 ;  /* 0x0000000103037824 */ /* 0x000fe400078e0207 */
[----:B------:R-:W-:Y:S02]  /*100f0*/  IMAD R5, R5, UR4, RZ ;  /* 0x0000000405057c24 */ /* 0x000fe4000f8e02ff */
[----:B------:R-:W-:-:S04]  /*10100*/  IMAD.WIDE.U32 R2, R4, UR4, R2 ;  /* 0x0000000404027c25 */ /* 0x000fc8000f8e0002 */
[----:B------:R-:W-:Y:S01]  /*10110*/  IMAD R5, R4, UR5, R5 ;  /* 0x0000000504057c24 */ /* 0x000fe2000f8e0205 */
[----:B------:R-:W-:-:S03]  /*10120*/  ULDC.64 UR4, c[0x0][0x280] ;  /* 0x0000a00000047ab9 */ /* 0x000fc60000000a00 */
[----:B------:R-:W-:Y:S01]  /*10130*/  IMAD.IADD R3, R3, 0x1, R5 ;  /* 0x0000000103037824 */ /* 0x000fe200078e0205 */
[----:B------:R-:W-:Y:S01]  /*10140*/  LEA R5, P0, R2, UR4, 0x1 ;  /* 0x0000000402057c11 */ /* 0x000fe2000f8008ff */
[----:B------:R-:W-:Y:S01]  /*10150*/  ULDC UR4, c[0x0][0x2b8] ;  /* 0x0000ae0000047ab9 */ /* 0x000fe20000000800 */
[----:B0-----:R-:W-:Y:S02]  /*10160*/  LOP3.LUT R20, R20, 0x7f, RZ, 0xc0, !PT ;  /* 0x0000007f14147812 */ /* 0x001fe400078ec0ff */
[----:B------:R-:W-:Y:S01]  /*10170*/  LEA.HI.X R4, R2, UR5, R3, 0x1, P0 ;  /* 0x0000000502047c11 */ /* 0x000fe200080f0c03 */
[----:B------:R-:W-:Y:S01]  /*10180*/  UMOV UR5, 0xffffffff ;  /* 0xffffffff00057882 */ /* 0x000fe20000000000 */
[----:B------:R-:W-:Y:S02]  /*10190*/  ISETP.GE.AND P4, PT, R33, UR4, PT ;  /* 0x0000000421007c0c */ /* 0x000fe4000bf86270 */
[----:B------:R-:W-:Y:S02]  /*101a0*/  ISETP.GE.AND P3, PT, R9, UR4, PT ;  /* 0x0000000409007c0c */ /* 0x000fe4000bf66270 */
[----:B------:R-:W-:-:S02]  /*101b0*/  ISETP.GE.AND P2, PT, R37, UR4, PT ;  /* 0x0000000425007c0c */ /* 0x000fc4000bf46270 */
[----:B------:R-:W-:Y:S02]  /*101c0*/  ISETP.GE.AND P1, PT, R36, UR4, PT ;  /* 0x0000000424007c0c */ /* 0x000fe4000bf26270 */
[----:B------:R-:W-:Y:S01]  /*101d0*/  SHF.R.U32.HI R9, RZ, 0x3, R20 ;  /* 0x00000003ff097819 */ /* 0x000fe20000011614 */
[----:B-1----:R-:W-:Y:S10]  /*101e0*/  BRA.DIV UR5, `(.L_x_261) ;  /* 0x0000003a05307947 */ /* 0x002ff4000b800000 */
[----:B------:R-:W0:Y:S01]  /*101f0*/  SHFL.IDX PT, R14, R5, RZ, 0x181f ;  /* 0x00181fff050e7589 */ /* 0x000e2200000e0000 */
[----:B-----5:R-:W-:Y:S02]  /*10200*/  IMAD R6, R10, R6, RZ ;  /* 0x000000060a067224 */ /* 0x020fe400078e02ff */
[----:B------:R-:W-:Y:S01]  /*10210*/  IMAD.IADD R0, R9, 0x1, R0 ;  /* 0x0000000109007824 */ /* 0x000fe200078e0200 */
[----:B------:R-:W1:Y:S03]  /*10220*/  SHFL.IDX PT, R2, R4, RZ, 0x181f ;  /* 0x00181fff04027589 */ /* 0x000e6600000e0000 */
[C---:B------:R-:W-:Y:S01]  /*10230*/  VIADD R7, R0.reuse, 0x10 ;  /* 0x0000001000077836 */ /* 0x040fe20000000000 */
[----:B------:R-:W-:-:S13]  /*10240*/  ISETP.GE.AND P0, PT, R0, R6, PT ;  /* 0x000000060000720c */ /* 0x000fda0003f06270 */
[----:B0-----:R-:W-:-:S05]  /*10250*/  @!P0 LEA R14, P5, R33, R14, 0x1 ;  /* 0x0000000e210e8211 */ /* 0x001fca00078a08ff */
[----:B-1----:R-:W-:Y:S02]  /*10260*/  @!P0 IMAD.X R3, RZ, RZ, R2, P5 ;  /* 0x000000ffff038224 */ /* 0x002fe400028e0602 */
[----:B------:R-:W-:Y:S02]  /*10270*/  @!P0 IMAD.MOV.U32 R2, RZ, RZ, R14 ;  /* 0x000000ffff028224 */ /* 0x000fe400078e000e */
[----:B------:R-:W0:Y:S04]  /*10280*/  SHFL.IDX PT, R14, R5, 0x1, 0x181f ;  /* 0x00381f00050e7f89 */ /* 0x000e2800000e0000 */
[----:B------:R-:W-:Y:S04]  /*10290*/  @!P0 LDGSTS.E.BYPASS.LTC128B.128 [R34+0x14400], desc[UR36][R2.64], !P4 ;  /* 0x1440000002228fae */ /* 0x000fe8000e101d64 */
[----:B------:R-:W-:Y:S04]  /*102a0*/  @!P0 LDGSTS.E.BYPASS.LTC128B.128 [R34+0x18400], desc[UR36][R2.64+0x80], !P3 ;  /* 0x1840008002228fae */ /* 0x000fe8000d901d64 */
[----:B------:R-:W-:Y:S04]  /*102b0*/  @!P0 LDGSTS.E.BYPASS.LTC128B.128 [R34+0x1c400], desc[UR36][R2.64+0x100], !P2 ;  /* 0x1c40010002228fae */ /* 0x000fe8000d101d64 */
[----:B------:R1:W-:Y:S01]  /*102c0*/  @!P0 LDGSTS.E.BYPASS.LTC128B.128 [R34+0x20400], desc[UR36][R2.64+0x180], !P1 ;  /* 0x2040018002228fae */ /* 0x0003e2000c901d64 */
[----:B------:R-:W-:-:S03]  /*102d0*/  ISETP.GE.AND P0, PT, R7, R6, PT ;  /* 0x000000060700720c */ /* 0x000fc60003f06270 */
[----:B-1----:R-:W1:Y:S10]  /*102e0*/  SHFL.IDX PT, R2, R4, 0x1, 0x181f ;  /* 0x00381f0004027f89 */ /* 0x002e7400000e0000 */
[----:B0-----:R-:W-:-:S04]  /*102f0*/  @!P0 LEA R14, P5, R33, R14, 0x1 ;  /* 0x0000000e210e8211 */ /* 0x001fc800078a08ff */
[----:B-1----:R-:W-:Y:S01]  /*10300*/  @!P0 IADD3.X R7, RZ, R2, RZ, P5, !PT ;  /* 0x00000002ff078210 */ /* 0x002fe20002ffe4ff */
[----:B------:R-:W-:Y:S02]  /*10310*/  @!P0 IMAD.MOV.U32 R2, RZ, RZ, R14 ;  /* 0x000000ffff028224 */ /* 0x000fe400078e000e */
[----:B------:R-:W0:Y:S02]  /*10320*/  SHFL.IDX PT, R14, R5, 0x2, 0x181f ;  /* 0x00581f00050e7f89 */ /* 0x000e2400000e0000 */
[----:B------:R-:W-:Y:S02]  /*10330*/  @!P0 IMAD.MOV.U32 R3, RZ, RZ, R7 ;  /* 0x000000ffff038224 */ /* 0x000fe400078e0007 */
[----:B------:R-:W-:-:S03]  /*10340*/  VIADD R7, R0, 0x20 ;  /* 0x0000002000077836 */ /* 0x000fc60000000000 */
[----:B------:R-:W-:Y:S04]  /*10350*/  @!P0 LDGSTS.E.BYPASS.LTC128B.128 [R34+0x14c00], desc[UR36][R2.64], !P4 ;  /* 0x14c0000002228fae */ /* 0x000fe8000e101d64 */
[----:B------:R-:W-:Y:S04]  /*10360*/  @!P0 LDGSTS.E.BYPASS.LTC128B.128 [R34+0x18c00], desc[UR36][R2.64+0x80], !P3 ;  /* 0x18c0008002228fae */ /* 0x000fe8000d901d64 */
[----:B------:R-:W-:Y:S04]  /*10370*/  @!P0 LDGSTS.E.BYPASS.LTC128B.128 [R34+0x1cc00], desc[UR36][R2.64+0x100], !P2 ;  /* 0x1cc0010002228fae */ /* 0x000fe8000d101d64 */
[----:B------:R1:W-:Y:S01]  /*10380*/  @!P0 LDGSTS.E.BYPASS.LTC128B.128 [R34+0x20c00], desc[UR36][R2.64+0x180], !P1 ;  /* 0x20c0018002228fae */ /* 0x0003e2000c901d64 */
[----:B------:R-:W-:-:S03]  /*10390*/  ISETP.GE.AND P0, PT, R7, R6, PT ;  /* 0x000000060700720c */ /* 0x000fc60003f06270 */
[----:B-1----:R-:W1:Y:S10]  /*103a0*/  SHFL.IDX PT, R2, R4, 0x2, 0x181f ;  /* 0x00581f0004027f89 */ /* 0x002e7400000e0000 */
[----:B0-----:R-:W-:-:S05]  /*103b0*/  @!P0 LEA R14, P5, R33, R14, 0x1 ;  /* 0x0000000e210e8211 */ /* 0x001fca00078a08ff */
[----:B-1----:R-:W-:Y:S02]  /*103c0*/  @!P0 IMAD.X R7, RZ, RZ, R2, P5 ;  /* 0x000000ffff078224 */ /* 0x002fe400028e0602 */
[----:B------:R-:W-:Y:S02]  /*103d0*/  @!P0 IMAD.MOV.U32 R2, RZ, RZ, R14 ;  /* 0x000000ffff028224 */ /* 0x000fe400078e000e */
[----:B------:R-:W-:Y:S01]  /*103e0*/  @!P0 IMAD.MOV.U32 R3, RZ, RZ, R7 ;  /* 0x000000ffff038224 */ /* 0x000fe200078e0007 */
[----:B------:R-:W0:Y:S01]  /*103f0*/  SHFL.IDX PT, R14, R5, 0x3, 0x181f ;  /* 0x00781f00050e7f89 */ /* 0x000e2200000e0000 */
[----:B------:R-:W-:-:S03]  /*10400*/  VIADD R7, R0, 0x30 ;  /* 0x0000003000077836 */ /* 0x000fc60000000000 */
        /* <DEDUP_REMOVED lines=46> */
[----:B------:R0:W1:Y:S04]  /*106f0*/  SHFL.IDX PT, R14, R5, 0x7, 0x181f ;  /* 0x00f81f00050e7f89 */ /* 0x00006800000e0000 */
[----:B------:R0:W-:Y:S04]  /*10700*/  @!P0 LDGSTS.E.BYPASS.LTC128B.128 [R34+0x17400], desc[UR36][R2.64], !P4 ;  /* 0x1740000002228fae */ /* 0x0001e8000e101d64 */
[----:B------:R0:W-:Y:S04]  /*10710*/  @!P0 LDGSTS.E.BYPASS.LTC128B.128 [R34+0x1b400], desc[UR36][R2.64+0x80], !P3 ;  /* 0x1b40008002228fae */ /* 0x0001e8000d901d64 */
[----:B------:R0:W-:Y:S04]  /*10720*/  @!P0 LDGSTS.E.BYPASS.LTC128B.128 [R34+0x1f400], desc[UR36][R2.64+0x100], !P2 ;  /* 0x1f40010002228fae */ /* 0x0001e8000d101d64 */
[----:B------:R0:W-:Y:S04]  /*10730*/  @!P0 LDGSTS.E.BYPASS.LTC128B.128 [R34+0x23400], desc[UR36][R2.64+0x180], !P1 ;  /* 0x2340018002228fae */ /* 0x0001e8000c901d64 */
[----:B------:R0:W2:Y:S02]  /*10740*/  SHFL.IDX PT, R7, R4, 0x7, 0x181f ;  /* 0x00f81f0004077f89 */ /* 0x0000a400000e0000 */
.L_x_350:
[----:B0-----:R-:W-:Y:S01]  /*10750*/  VIADD R3, R0, 0x70 ;  /* 0x0000007000037836 */ /* 0x001fe20000000000 */
[----:B------:R-:W-:Y:S04]  /*10760*/  BSSY B0, `(.L_x_262) ;  /* 0x000000c000007945 */ /* 0x000fe80003800000 */
[----:B------:R-:W-:-:S13]  /*10770*/  ISETP.GE.AND P0, PT, R3, R6, PT ;  /* 0x000000060300720c */ /* 0x000fda0003f06270 */
[----:B------:R-:W-:Y:S05]  /*10780*/  @P0 BRA `(.L_x_263) ;  /* 0x0000000000240947 */ /* 0x000fea0003800000 */
[----:B-1----:R-:W-:-:S04]  /*10790*/  LEA R2, P0, R33, R14, 0x1 ;  /* 0x0000000e21027211 */ /* 0x002fc800078008ff */
[----:B--2---:R-:W-:-:S05]  /*107a0*/  IADD3.X R3, RZ, R7, RZ, P0, !PT ;  /* 0x00000007ff037210 */ /* 0x004fca00007fe4ff */
[----:B------:R-:W-:Y:S01]  /*107b0*/  @!PT LDS RZ, [RZ] ;  /* 0x00000000fffff984 */ /* 0x000fe20000000800 */
[----:B------:R-:W-:Y:S01]  /*107c0*/  @!PT LDS RZ, [RZ] ;  /* 0x00000000fffff984 */ /* 0x000fe20000000800 */
[----:B------:R-:W-:Y:S01]  /*107d0*/  @!PT LDS RZ, [RZ] ;  /* 0x00000000fffff984 */ /* 0x000fe20000000800 */
[----:B------:R0:W-:Y:S04]  /*107e0*/  LDGSTS.E.BYPASS.LTC128B.128 [R34+0x17c00], desc[UR36][R2.64], !P4 ;  /* 0x17c0000002227fae */ /* 0x0001e8000e101d64 */
[----:B------:R0:W-:Y:S04]  /*107f0*/  LDGSTS.E.BYPASS.LTC128B.128 [R34+0x1bc00], desc[UR36][R2.64+0x80], !P3 ;  /* 0x1bc0008002227fae */ /* 0x0001e8000d901d64 */
[----:B------:R0:W-:Y:S04]  /*10800*/  LDGSTS.E.BYPASS.LTC128B.128 [R34+0x1fc00], desc[UR36][R2.64+0x100], !P2 ;  /* 0x1fc0010002227fae */ /* 0x0001e8000d101d64 */
[----:B------:R0:W-:Y:S02]  /*10810*/  LDGSTS.E.BYPASS.LTC128B.128 [R34+0x23c00], desc[UR36][R2.64+0x180], !P1 ;  /* 0x23c0018002227fae */ /* 0x0001e4000c901d64 */
.L_x_263:
[----:B------:R-:W-:Y:S05]  /*10820*/  BSYNC B0 ;  /* 0x0000000000007941 */ /* 0x000fea0003800000 */
.L_x_262:
[----:B------:R-:W-:Y:S01]  /*10830*/  NOP ;  /* 0x0000000000007918 */ /* 0x000fe20000000000 */
[----:B------:R-:W-:-:S13]  /*10840*/  PLOP3.LUT P0, PT, PT, PT, PT, 0x80, 0x0 ;  /* 0x000000000000781c */ /* 0x000fda0003f0f070 */
.L_x_264:
[----:B------:R-:W-:Y:S02]  /*10850*/  PLOP3.LUT P1, PT, P1, P0, PT, 0xa2, 0x0 ;  /* 0x000000000000781c */ /* 0x000fe40000f21472 */
[----:B------:R-:W-:-:S08]  /*10860*/  @P0 R2UR P1, UR4, R22 ;  /* 0x00000000160402ca */ /* 0x000fd00000020000 */
[----:B------:R-:W-:-:S05]  /*10870*/  @P0 PLOP3.LUT P0, PT, P1, PT, PT, 0x80, 0x0 ;  /* 0x000000000000081c */ /* 0x000fca0000f0f070 */
[----:B------:R-:W-:Y:S01]  /*10880*/  @!P1 SYNCS.ARRIVE.TRANS64.RED.A0T1 RZ, [UR4+0x38800], RZ ;  /* 0x038800ffffff99a7 */ /* 0x000fe20008200404 */
[----:B------:R-:W-:Y:S07]  /*10890*/  @!P1 ARRIVES.LDGSTSBAR.64.TRANSCNT [UR4+0x38800] ;  /* 0x03880000ff0099b0 */ /* 0x000fee0008000a84 */
[----:B------:R-:W-:Y:S05]  /*108a0*/  @P0 BRA.U.ANY `(.L_x_264) ;  /* 0xfffffffd00e80947 */ /* 0x000fea000393ffff */
[----:B0-----:R-:W3:Y:S02]  /*108b0*/  LDL.LU R2, [R1+0x1c] ;  /* 0x00001c0001027983 */ /* 0x001ee40000300800 */
[----:B---3--:R-:W-:-:S05]  /*108c0*/  VIADD R2, R2, 0x1 ;  /* 0x0000000102027836 */ /* 0x008fca0000000000 */
[----:B------:R0:W-:Y:S01]  /*108d0*/  STL [R1+0x1c], R2 ;  /* 0x00001c0201007387 */ /* 0x0001e20000100800 */
[----:B------:R-:W-:-:S04]  /*108e0*/  LEA.HI R0, R2, R2, RZ, 0x1 ;  /* 0x0000000202007211 */ /* 0x000fc800078f08ff */
[----:B------:R-:W-:-:S05]  /*108f0*/  LOP3.LUT R0, R0, 0xfffffffe, RZ, 0xc0, !PT ;  /* 0xfffffffe00007812 */ /* 0x000fca00078ec0ff */
[----:B------:R-:W-:-:S05]  /*10900*/  IMAD.IADD R0, R2, 0x1, -R0 ;  /* 0x0000000102007824 */ /* 0x000fca00078e0a00 */
[----:B------:R-:W-:Y:S01]  /*10910*/  SHF.L.U32 R3, R0, 0x1f, RZ ;  /* 0x0000001f00037819 */ /* 0x000fe200000006ff */
[----:B------:R-:W-:Y:S01]  /*10920*/  NOP ;  /* 0x0000000000007918 */ /* 0x000fe20000000000 */
[----:B------:R0:W-:Y:S01]  /*10930*/  SYNCS.ARRIVE.TRANS64.A1T0 RZ, [R22+URZ+0x38800], RZ ;  /* 0x038800ff16ff79a7 */ /* 0x0001e2000810003f */
[----:B------:R-:W-:Y:S01]  /*10940*/  BSSY B0, `(.L_x_265) ;  /* 0x0000003000007945 */ /* 0x000fe20003800000 */
[----:B------:R-:W3:Y:S03]  /*10950*/  SYNCS.PHASECHK.TRANS64.TRYWAIT P0, [R22+URZ+0x38820], R3 ;  /* 0x03882003160075a7 */ /* 0x000ee6000800017f */
[----:B0--3--:R-:W-:Y:S05]  /*10960*/  @!P0 BRA `(.L_x_266) ;  /* 0x0000003c00088947 */ /* 0x009fea0003800000 */
.L_x_351:
[----:B------:R-:W-:Y:S05]  /*10970*/  BSYNC B0 ;  /* 0x0000000000007941 */ /* 0x000fea0003800000 */
.L_x_265:
[----:B------:R-:W3:Y:S01]  /*10980*/  LDL R0, [R1] ;  /* 0x0000000001007983 */ /* 0x000ee20000100800 */
[----:B------:R-:W-:Y:S01]  /*10990*/  BSSY B0, `(.L_x_267) ;  /* 0x0000116000007945 */ /* 0x000fe20003800000 */
[----:B---3--:R-:W-:-:S13]  /*109a0*/  ISETP.GE.AND P0, PT, R0, 0x51, PT ;  /* 0x000000510000780c */ /* 0x008fda0003f06270 */
[----:B------:R-:W-:Y:S05]  /*109b0*/  @!P0 BRA `(.L_x_268) ;  /* 0x00000010004c8947 */ /* 0x000fea0003800000 */
[----:B------:R-:W3:Y:S01]  /*109c0*/  LDL.LU R0, [R1+0x20] ;  /* 0x0000200001007983 */ /* 0x000ee20000300800 */
[C---:B------:R-:W-:Y:S01]  /*109d0*/  LOP3.LUT R2, R33.reuse, 0x40, RZ, 0xfc, !PT ;  /* 0x0000004021027812 */ /* 0x040fe200078efcff */
[----:B------:R-:W-:Y:S01]  /*109e0*/  ULDC UR4, c[0x0][0x2f4] ;  /* 0x0000bd0000047ab9 */ /* 0x000fe20000000800 */
[----:B------:R-:W-:Y:S01]  /*109f0*/  IMAD.MOV.U32 R17, RZ, RZ, R28 ;  /* 0x000000ffff117224 */ /* 0x000fe200078e001c */
[----:B------:R-:W-:Y:S01]  /*10a00*/  ISETP.GE.AND P4, PT, R33, UR4, PT ;  /* 0x0000000421007c0c */ /* 0x000fe2000bf86270 */
[----:B--2---:R-:W-:Y:S01]  /*10a10*/  IMAD.MOV.U32 R7, RZ, RZ, R27 ;  /* 0x000000ffff077224 */ /* 0x004fe200078e001b */
[----:B------:R-:W-:Y:S01]  /*10a20*/  ISETP.GE.AND P3, PT, R2, UR4, PT ;  /* 0x0000000402007c0c */ /* 0x000fe2000bf66270 */
[----:B------:R-:W-:Y:S01]  /*10a30*/  IMAD.MOV.U32 R29, RZ, RZ, R26 ;  /* 0x000000ffff1d7224 */ /* 0x000fe200078e001a */
[----:B------:R-:W-:Y:S02]  /*10a40*/  ISETP.GE.AND P2, PT, R37, UR4, PT ;  /* 0x0000000425007c0c */ /* 0x000fe4000bf46270 */
[----:B------:R-:W-:Y:S01]  /*10a50*/  ISETP.GE.AND P1, PT, R36, UR4, PT ;  /* 0x0000000424007c0c */ /* 0x000fe2000bf26270 */
[----:B---3--:R-:W-:-:S12]  /*10a60*/  VIADD R0, R0, 0xfffffffe ;  /* 0xfffffffe00007836 */ /* 0x008fd80000000000 */
.L_x_281:
[----:B------:R-:W2:Y:S04]  /*10a70*/  LDL R6, [R1+0x4] ;  /* 0x0000040001067983 */ /* 0x000ea80000100800 */
[----:B------:R-:W3:Y:S01]  /*10a80*/  LDL R8, [R1+0x8] ;  /* 0x0000080001087983 */ /* 0x000ee20000100800 */
[----:B------:R-:W4:Y:S01]  /*10a90*/  S2R R2, SR_TID.X ;  /* 0x0000000000027919 */ /* 0x000f220000002100 */
[----:B------:R-:W1:Y:S01]  /*10aa0*/  S2R R4, SR_TID.X ;  /* 0x0000000000047919 */ /* 0x000e620000002100 */
[----:B----4-:R-:W-:-:S04]  /*10ab0*/  LOP3.LUT R2, R2, 0x7f, RZ, 0xc0, !PT ;  /* 0x0000007f02027812 */ /* 0x010fc800078ec0ff */
[----:B0-----:R-:W-:Y:S02]  /*10ac0*/  SHF.R.U32.HI R3, RZ, 0x3, R2 ;  /* 0x00000003ff037819 */ /* 0x001fe40000011602 */
[----:B------:R-:W0:Y:S01]  /*10ad0*/  LDC R2, c[0x0][0x430] ;  /* 0x00010c00ff027b82 */ /* 0x000e220000000800 */
[----:B-1----:R-:W-:-:S05]  /*10ae0*/  IMAD.SHL.U32 R9, R4, 0x10, RZ ;  /* 0x0000001004097824 */ /* 0x002fca00078e00ff */
[----:B------:R-:W-:-:S04]  /*10af0*/  LOP3.LUT R9, R3, 0x70, R9, 0xf8, !PT ;  /* 0x0000007003097812 */ /* 0x000fc800078ef809 */
[----:B------:R-:W-:-:S13]  /*10b00*/  ISETP.GT.U32.AND P6, PT, R9, 0x4f, PT ;  /* 0x0000004f0900780c */ /* 0x000fda0003fc4070 */
[----:B------:R-:W3:Y:S01]  /*10b10*/  @!P6 LDC.64 R4, c[0x0][0x428] ;  /* 0x00010a00ff04eb82 */ /* 0x000ee20000000a00 */
[----:B0-----:R-:W-:-:S13]  /*10b20*/  ISETP.NE.AND P0, PT, R2, 0x1, PT ;  /* 0x000000010200780c */ /* 0x001fda0003f05270 */
[----:B------:R-:W0:Y:S08]  /*10b30*/  @P0 LDC R3, c[0x0][0x434] ;  /* 0x00010d00ff030b82 */ /* 0x000e300000000800 */
[----:B------:R-:W1:Y:S01]  /*10b40*/  @P0 LDC R2, c[0x0][0x438] ;  /* 0x00010e00ff020b82 */ /* 0x000e620000000800 */
[----:B--2---:R-:W-:-:S05]  /*10b50*/  IMAD R6, R0, 0x50, R6 ;  /* 0x0000005000067824 */ /* 0x004fca00078e0206 */
[----:B------:R-:W-:-:S05]  /*10b60*/  IADD3 R6, R9, R6, RZ ;  /* 0x0000000609067210 */ /* 0x000fca0007ffe0ff */
[----:B0-----:R-:W-:-:S04]  /*10b70*/  @P0 IMAD.HI.U32 R3, R6, R3, RZ ;  /* 0x0000000306030227 */ /* 0x001fc800078e00ff */
[----:B------:R-:W-:Y:S01]  /*10b80*/  IMAD.MOV.U32 R10, RZ, RZ, R6 ;  /* 0x000000ffff0a7224 */ /* 0x000fe200078e0006 */
[----:B-1----:R-:W-:Y:S01]  /*10b90*/  @P0 SHF.R.U32.HI R10, RZ, R2, R3 ;  /* 0x00000002ff0a0219 */ /* 0x002fe20000011603 */
[----:B---3--:R-:W-:Y:S02]  /*10ba0*/  @!P6 IMAD R2, R8, R4, RZ ;  /* 0x000000040802e224 */ /* 0x008fe400078e02ff */
[----:B------:R-:W0:Y:S01]  /*10bb0*/  @!P6 LDC.64 R8, c[0x0][0x418] ;  /* 0x00010600ff08eb82 */ /* 0x000e220000000a00 */
[----:B------:R-:W-:Y:S01]  /*10bc0*/  @!P6 SHF.R.S32.HI R3, RZ, 0x1f, R10 ;  /* 0x0000001fff03e819 */ /* 0x000fe2000001140a */
[----:B------:R-:W-:Y:S02]  /*10bd0*/  @!P6 IMAD R5, R31, R5, R2 ;  /* 0x000000051f05e224 */ /* 0x000fe400078e0202 */
[----:B------:R-:W-:-:S04]  /*10be0*/  @!P6 IMAD.MOV.U32 R2, RZ, RZ, R10 ;  /* 0x000000ffff02e224 */ /* 0x000fc800078e000a */
[----:B------:R-:W-:-:S04]  /*10bf0*/  @!P6 IMAD.WIDE.U32 R2, R31, R4, R2 ;  /* 0x000000041f02e225 */ /* 0x000fc800078e0002 */
[----:B------:R-:W-:Y:S02]  /*10c00*/  @!P6 IMAD.IADD R5, R5, 0x1, R3 ;  /* 0x000000010505e824 */ /* 0x000fe400078e0203 */
[----:B------:R-:W-:Y:S01]  /*10c10*/  IMAD.MOV.U32 R4, RZ, RZ, RZ ;  /* 0x000000ffff047224 */ /* 0x000fe200078e00ff */
[----:B0-----:R-:W-:-:S04]  /*10c20*/  @!P6 LEA R8, P0, R2, R8, 0x2 ;  /* 0x000000080208e211 */ /* 0x001fc800078010ff */
[----:B------:R-:W-:-:S05]  /*10c30*/  @!P6 LEA.HI.X R9, R2, R9, R5, 0x2, P0 ;  /* 0x000000090209e211 */ /* 0x000fca00000f1405 */
[----:B------:R0:W5:Y:S01]  /*10c40*/  @!P6 LDG.E R4, desc[UR36][R8.64] ;  /* 0x000000240804e981 */ /* 0x000162000c1e1900 */
[----:B------:R-:W-:Y:S01]  /*10c50*/  LOP3.LUT P5, RZ, R23, 0x20, RZ, 0xc0, !PT ;  /* 0x0000002017ff7812 */ /* 0x000fe200078ac0ff */
[----:B------:R-:W-:Y:S01]  /*10c60*/  VIADD R27, R7, 0x1 ;  /* 0x00000001071b7836 */ /* 0x000fe20000000000 */
[----:B------:R-:W-:Y:S05]  /*10c70*/  YIELD ;  /* 0x0000000000007946 */ /* 0x000fea0003800000 */
[----:B------:R-:W-:Y:S01]  /*10c80*/  ISETP.NE.AND P0, PT, R27, 0x2, PT ;  /* 0x000000021b00780c */ /* 0x000fe20003f05270 */
[----:B------:R-:W-:Y:S01]  /*10c90*/  IMAD.MOV R5, RZ, RZ, -R10 ;  /* 0x000000ffff057224 */ /* 0x000fe200078e0a0a */
[----:B------:R-:W-:-:S02]  /*10ca0*/  ULDC UR4, c[0x0][0x430] ;  /* 0x00010c0000047ab9 */ /* 0x000fc40000000800 */
[----:B------:R-:W-:Y:S01]  /*10cb0*/  SEL R28, RZ, 0x1, P0 ;  /* 0x00000001ff1c7807 */ /* 0x000fe20000000000 */
[----:B------:R-:W-:Y:S01]  /*10cc0*/  IMAD R5, R5, UR4, R6 ;  /* 0x0000000405057c24 */ /* 0x000fe2000f8e0206 */
[----:B------:R-:W-:Y:S01]  /*10cd0*/  SEL R27, R27, RZ, P0 ;  /* 0x000000ff1b1b7207 */ /* 0x000fe20000000000 */
[----:B------:R-:W-:Y:S01]  /*10ce0*/  IMAD.MOV.U32 R26, RZ, RZ, R0 ;  /* 0x000000ffff1a7224 */ /* 0x000fe200078e0000 */
[----:B------:R-:W-:Y:S01]  /*10cf0*/  LOP3.LUT R28, R17, R28, RZ, 0x3c, !PT ;  /* 0x0000001c111c7212 */ /* 0x000fe200078e3cff */
[----:B0-----:R-:W-:Y:S06]  /*10d00*/  @!P5 BRA `(.L_x_269) ;  /* 0x000000000004d947 */ /* 0x001fec0003800000 */
[----:B------:R-:W-:Y:S01]  /*10d10*/  BPT.TRAP 0x1 ;  /* 0x000000040000795c */ /* 0x000fe20000300000 */
.L_x_269:
[----:B------:R-:W-:Y:S01]  /*10d20*/  LEA R6, R27, R22, 0x3 ;  /* 0x000000161b067211 */ /* 0x000fe200078e18ff */
[----:B------:R-:W-:Y:S01]  /*10d30*/  BSSY B1, `(.L_x_270) ;  /* 0x0000004000017945 */ /* 0x000fe20003800000 */
[----:B------:R-:W-:-:S04]  /*10d40*/  SHF.L.U32 R3, R28, 0x1f, RZ ;  /* 0x0000001f1c037819 */ /* 0x000fc800000006ff */
[----:B------:R-:W0:Y:S02]  /*10d50*/  SYNCS.PHASECHK.TRANS64.TRYWAIT P0, [R6+URZ+0x38840], R3 ;  /* 0x03884003060075a7 */ /* 0x000e24000800017f */
[----:B0-----:R-:W-:Y:S05]  /*10d60*/  @!P0 BRA `(.L_x_271) ;  /* 0x00000038001c8947 */ /* 0x001fea0003800000 */
.L_x_352:
[----:B------:R-:W-:Y:S05]  /*10d70*/  BSYNC B1 ;  /* 0x0000000000017941 */ /* 0x000fea0003800000 */
.L_x_270:
[----:B------:R-:W-:Y:S01]  /*10d80*/  SHF.R.S32.HI R20, RZ, 0x1f, R5 ;  /* 0x0000001fff147819 */ /* 0x000fe20000011405 */
[----:B------:R-:W-:Y:S01]  /*10d90*/  ULDC.64 UR4, c[0x0][0x300] ;  /* 0x0000c00000047ab9 */ /* 0x000fe20000000a00 */
[----:B-----5:R-:W-:Y:S01]  /*10da0*/  SHF.R.S32.HI R21, RZ, 0x1f, R4 ;  /* 0x0000001fff157819 */ /* 0x020fe20000011404 */
[----:B0-----:R-:W-:Y:S01]  /*10db0*/  IMAD.WIDE.U32 R2, R5, UR4, RZ ;  /* 0x0000000405027c25 */ /* 0x001fe2000f8e00ff */
[----:B------:R-:W-:-:S03]  /*10dc0*/  LOP3.LUT P5, RZ, R23, 0x2, RZ, 0xc0, !PT ;  /* 0x0000000217ff7812 */ /* 0x000fc600078ac0ff */
[----:B------:R-:W-:Y:S02]  /*10dd0*/  IMAD R0, R20, UR4, RZ ;  /* 0x0000000414007c24 */ /* 0x000fe4000f8e02ff */
[----:B------:R-:W-:Y:S02]  /*10de0*/  IMAD R9, R27, 0x5000, R32 ;  /* 0x000050001b097824 */ /* 0x000fe400078e0220 */
        /* <DEDUP_REMOVED lines=16> */
[----:B------:R-:W-:Y:S06]  /*10ef0*/  BRA.DIV UR4, `(.L_x_272) ;  /* 0x0000003604cc7947 */ /* 0x000fec000b800000 */
[----:B------:R-:W0:Y:S01]  /*10f00*/  SHFL.IDX PT, R2, R8, RZ, 0x181f ;  /* 0x00181fff08027589 */ /* 0x000e2200000e0000 */
[----:B------:R-:W-:Y:S01]  /*10f10*/  LOP3.LUT R23, R23, 0xfffffbff, RZ, 0xc0, !PT ;  /* 0xfffffbff17177812 */ /* 0x000fe200078ec0ff */
[----:B------:R-:W-:Y:S02]  /*10f20*/  IMAD.SHL.U32 R0, R33, 0x2, RZ ;  /* 0x0000000221007824 */ /* 0x000fe400078e00ff */
[----:B------:R-:W1:Y:S01]  /*10f30*/  SHFL.IDX PT, R3, R10, RZ, 0x181f ;  /* 0x00181fff0a037589 */ /* 0x000e6200000e0000 */
[----:B------:R-:W-:Y:S01]  /*10f40*/  @P2 LOP3.LUT R23, R23, 0x400, RZ, 0xfc, !PT ;  /* 0x0000040017172812 */ /* 0x000fe200078efcff */
[----:B------:R-:W-:Y:S02]  /*10f50*/  IMAD R9, R9, 0x2, R22 ;  /* 0x0000000209097824 */ /* 0x000fe400078e0216 */
[----:B------:R-:W-:Y:S01]  /*10f60*/  SHFL.IDX PT, R35, R10, 0x1, 0x181f ;  /* 0x00381f000a237f89 */ /* 0x000fe200000e0000 */
[C---:B------:R-:W-:Y:S02]  /*10f70*/  LOP3.LUT P2, RZ, R23.reuse, 0x10, RZ, 0xc0, !PT ;  /* 0x0000001017ff7812 */ /* 0x040fe4000784c0ff */
[----:B------:R-:W-:-:S04]  /*10f80*/  LOP3.LUT R23, R23, 0xfffffdff, RZ, 0xc0, !PT ;  /* 0xfffffdff17177812 */ /* 0x000fc800078ec0ff */
[----:B------:R-:W-:-:S04]  /*10f90*/  @P1 LOP3.LUT R23, R23, 0x200, RZ, 0xfc, !PT ;  /* 0x0000020017171812 */ /* 0x000fc800078efcff */
[C---:B------:R-:W-:Y:S02]  /*10fa0*/  LOP3.LUT P1, RZ, R23.reuse, 0x8, RZ, 0xc0, !PT ;  /* 0x0000000817ff7812 */ /* 0x040fe4000782c0ff */
[----:B------:R-:W-:Y:S02]  /*10fb0*/  LOP3.LUT P6, RZ, R23, 0x4, RZ, 0xc0, !PT ;  /* 0x0000000417ff7812 */ /* 0x000fe400078cc0ff */
[----:B0-----:R-:W-:-:S05]  /*10fc0*/  IADD3 R2, P0, R2, R0, RZ ;  /* 0x0000000002027210 */ /* 0x001fca0007f1e0ff */
[----:B-1----:R-:W-:-:S05]  /*10fd0*/  IMAD.X R3, RZ, RZ, R3, P0 ;  /* 0x000000ffff037224 */ /* 0x002fca00000e0603 */
[----:B------:R-:W-:Y:S04]  /*10fe0*/  LDGSTS.E.BYPASS.LTC128B.128 [R9+0x24400], desc[UR36][R2.64], !P2 ;  /* 0x2440000002097fae */ /* 0x000fe8000d101d64 */
[----:B------:R-:W-:Y:S04]  /*10ff0*/  LDGSTS.E.BYPASS.LTC128B.128 [R9+0x26c00], desc[UR36][R2.64+0x80], !P1 ;  /* 0x26c0008002097fae */ /* 0x000fe8000c901d64 */
[----:B------:R-:W-:Y:S04]  /*11000*/  LDGSTS.E.BYPASS.LTC128B.128 [R9+0x29400], desc[UR36][R2.64+0x100], !P6 ;  /* 0x2940010002097fae */ /* 0x000fe8000f101d64 */
[----:B------:R0:W-:Y:S04]  /*11010*/  LDGSTS.E.BYPASS.LTC128B.128 [R9+0x2bc00], desc[UR36][R2.64+0x180], !P5 ;  /* 0x2bc0018002097fae */ /* 0x0001e8000e901d64 */
[----:B0-----:R-:W0:Y:S02]  /*11020*/  SHFL.IDX PT, R2, R8, 0x1, 0x181f ;  /* 0x00381f0008027f89 */ /* 0x001e2400000e0000 */
[----:B0-----:R-:W-:-:S05]  /*11030*/  IADD3 R2, P0, R2, R0, RZ ;  /* 0x0000000002027210 */ /* 0x001fca0007f1e0ff */
[----:B------:R-:W-:Y:S02]  /*11040*/  IMAD.X R3, RZ, RZ, R35, P0 ;  /* 0x000000ffff037224 */ /* 0x000fe400000e0623 */
[----:B------:R-:W-:Y:S04]  /*11050*/  SHFL.IDX PT, R35, R10, 0x2, 0x181f ;  /* 0x00581f000a237f89 */ /* 0x000fe800000e0000 */
[----:B------:R-:W-:Y:S04]  /*11060*/  LDGSTS.E.BYPASS.LTC128B.128 [R9+0x24c00], desc[UR36][R2.64], !P2 ;  /* 0x24c0000002097fae */ /* 0x000fe8000d101d64 */
[----:B------:R-:W-:Y:S04]  /*11070*/  LDGSTS.E.BYPASS.LTC128B.128 [R9+0x27400], desc[UR36][R2.64+0x80], !P1 ;  /* 0x2740008002097fae */ /* 0x000fe8000c901d64 */
[----:B------:R-:W-:Y:S04]  /*11080*/  LDGSTS.E.BYPASS.LTC128B.128 [R9+0x29c00], desc[UR36][R2.64+0x100], !P6 ;  /* 0x29c0010002097fae */ /* 0x000fe8000f101d64 */
[----:B------:R0:W-:Y:S04]  /*11090*/  LDGSTS.E.BYPASS.LTC128B.128 [R9+0x2c400], desc[UR36][R2.64+0x180], !P5 ;  /* 0x2c40018002097fae */ /* 0x0001e8000e901d64 */
[----:B0-----:R-:W0:Y:S02]  /*110a0*/  SHFL.IDX PT, R2, R8, 0x2, 0x181f ;  /* 0x00581f0008027f89 */ /* 0x001e2400000e0000 */
[----:B0-----:R-:W-:-:S04]  /*110b0*/  IADD3 R2, P0, R2, R0, RZ ;  /* 0x0000000002027210 */ /* 0x001fc80007f1e0ff */
[----:B------:R-:W-:Y:S02]  /*110c0*/  IADD3.X R3, RZ, R35, RZ, P0, !PT ;  /* 0x00000023ff037210 */ /* 0x000fe400007fe4ff */
[----:B------:R-:W-:Y:S04]  /*110d0*/  SHFL.IDX PT, R35, R10, 0x3, 0x181f ;  /* 0x00781f000a237f89 */ /* 0x000fe800000e0000 */
[----:B------:R-:W-:Y:S04]  /*110e0*/  LDGSTS.E.BYPASS.LTC128B.128 [R9+0x25400], desc[UR36][R2.64], !P2 ;  /* 0x2540000002097fae */ /* 0x000fe8000d101d64 */
[----:B------:R-:W-:Y:S04]  /*110f0*/  LDGSTS.E.BYPASS.LTC128B.128 [R9+0x27c00], desc[UR36][R2.64+0x80], !P1 ;  /* 0x27c0008002097fae */ /* 0x000fe8000c901d64 */
[----:B------:R-:W-:Y:S04]  /*11100*/  LDGSTS.E.BYPASS.LTC128B.128 [R9+0x2a400], desc[UR36][R2.64+0x100], !P6 ;  /* 0x2a40010002097fae */ /* 0x000fe8000f101d64 */
[----:B------:R0:W-:Y:S04]  /*11110*/  LDGSTS.E.BYPASS.LTC128B.128 [R9+0x2cc00], desc[UR36][R2.64+0x180], !P5 ;  /* 0x2cc0018002097fae */ /* 0x0001e8000e901d64 */
[----:B0-----:R-:W0:Y:S02]  /*11120*/  SHFL.IDX PT, R2, R8, 0x3, 0x181f ;  /* 0x00781f0008027f89 */ /* 0x001e2400000e0000 */
[----:B0-----:R-:W-:-:S05]  /*11130*/  IADD3 R2, P0, R2, R0, RZ ;  /* 0x0000000002027210 */ /* 0x001fca0007f1e0ff */
[----:B------:R-:W-:Y:S02]  /*11140*/  IMAD.X R3, RZ, RZ, R35, P0 ;  /* 0x000000ffff037224 */ /* 0x000fe400000e0623 */
[----:B------:R0:W1:Y:S04]  /*11150*/  SHFL.IDX PT, R35, R10, 0x4, 0x181f ;  /* 0x00981f000a237f89 */ /* 0x00006800000e0000 */
[----:B------:R-:W-:Y:S01]  /*11160*/  LDGSTS.E.BYPASS.LTC128B.128 [R9+0x25c00], desc[UR36][R2.64], !P2 ;  /* 0x25c0000002097fae */ /* 0x000fe2000d101d64 */
[----:B------:R-:W-:-:S03]  /*11170*/  LOP3.LUT P2, RZ, R23, 0x400, RZ, 0xc0, !PT ;  /* 0x0000040017ff7812 */ /* 0x000fc6000784c0ff */
[----:B------:R-:W-:Y:S01]  /*11180*/  LDGSTS.E.BYPASS.LTC128B.128 [R9+0x28400], desc[UR36][R2.64+0x80], !P1 ;  /* 0x2840008002097fae */ /* 0x000fe2000c901d64 */
[----:B------:R-:W-:-:S03]  /*11190*/  LOP3.LUT P1, RZ, R23, 0x200, RZ, 0xc0, !PT ;  /* 0x0000020017ff7812 */ /* 0x000fc6000782c0ff */
[----:B------:R-:W-:Y:S04]  /*111a0*/  LDGSTS.E.BYPASS.LTC128B.128 [R9+0x2ac00], desc[UR36][R2.64+0x100], !P6 ;  /* 0x2ac0010002097fae */ /* 0x000fe8000f101d64 */
[----:B------:R2:W-:Y:S04]  /*111b0*/  LDGSTS.E.BYPASS.LTC128B.128 [R9+0x2d400], desc[UR36][R2.64+0x180], !P5 ;  /* 0x2d40018002097fae */ /* 0x0005e8000e901d64 */
[----:B-12---:R0:W2:Y:S02]  /*111c0*/  SHFL.IDX PT, R2, R8, 0x4, 0x181f ;  /* 0x00981f0008027f89 */ /* 0x0060a400000e0000 */
.L_x_364:
[----:B------:R-:W-:Y:S02]  /*111d0*/  LOP3.LUT R23, R23, 0xfffffdff, RZ, 0xc0, !PT ;  /* 0xfffffdff17177812 */ /* 0x000fe400078ec0ff */
[----:B--2---:R-:W-:Y:S02]  /*111e0*/  IADD3 R2, P0, R2, R0, RZ ;  /* 0x0000000002027210 */ /* 0x004fe40007f1e0ff */
[----:B------:R-:W-:-:S03]  /*111f0*/  @P1 LOP3.LUT R23, R23, 0x200, RZ, 0xfc, !PT ;  /* 0x0000020017171812 */ /* 0x000fc600078efcff */
[----:B------:R-:W-:Y:S01]  /*11200*/  IMAD.X R3, RZ, RZ, R35, P0 ;  /* 0x000000ffff037224 */ /* 0x000fe200000e0623 */
[C---:B------:R-:W-:Y:S02]  /*11210*/  LOP3.LUT P1, RZ, R23.reuse, 0x10, RZ, 0xc0, !PT ;  /* 0x0000001017ff7812 */ /* 0x040fe4000782c0ff */
[C---:B------:R-:W-:Y:S02]  /*11220*/  LOP3.LUT P0, RZ, R23.reuse, 0x8, RZ, 0xc0, !PT ;  /* 0x0000000817ff7812 */ /* 0x040fe4000780c0ff */
[----:B------:R-:W-:-:S09]  /*11230*/  LOP3.LUT P6, RZ, R23, 0x4, RZ, 0xc0, !PT ;  /* 0x0000000417ff7812 */ /* 0x000fd200078cc0ff */
[----:B------:R-:W-:Y:S01]  /*11240*/  @!PT LDS RZ, [RZ] ;  /* 0x00000000fffff984 */ /* 0x000fe20000000800 */
[----:B------:R-:W-:Y:S01]  /*11250*/  @!PT LDS RZ, [RZ] ;  /* 0x00000000fffff984 */ /* 0x000fe20000000800 */
[----:B------:R-:W-:Y:S01]  /*11260*/  @!PT LDS RZ, [RZ] ;  /* 0x00000000fffff984 */ /* 0x000fe20000000800 */
[----:B------:R1:W-:Y:S01]  /*11270*/  LDGSTS.E.BYPASS.LTC128B.128 [R9+0x26400], desc[UR36][R2.64], !P1 ;  /* 0x2640000002097fae */ /* 0x0003e2000c901d64 */
[----:B------:R-:W-:-:S03]  /*11280*/  LOP3.LUT P1, RZ, R23, 0x200, RZ, 0xc0, !PT ;  /* 0x0000020017ff7812 */ /* 0x000fc6000782c0ff */
[----:B------:R1:W-:Y:S01]  /*11290*/  LDGSTS.E.BYPASS.LTC128B.128 [R9+0x28c00], desc[UR36][R2.64+0x80], !P0 ;  /* 0x28c0008002097fae */ /* 0x0003e2000c101d64 */
[----:B------:R-:W-:-:S03]  /*112a0*/  PLOP3.LUT P0, PT, PT, PT, PT, 0x80, 0x0 ;  /* 0x000000000000781c */ /* 0x000fc60003f0f070 */
[----:B------:R1:W-:Y:S04]  /*112b0*/  LDGSTS.E.BYPASS.LTC128B.128 [R9+0x2b400], desc[UR36][R2.64+0x100], !P6 ;  /* 0x2b40010002097fae */ /* 0x0003e8000f101d64 */
[----:B------:R1:W-:Y:S01]  /*112c0*/  LDGSTS.E.BYPASS.LTC128B.128 [R9+0x2dc00], desc[UR36][R2.64+0x180], !P5 ;  /* 0x2dc0018002097fae */ /* 0x0003e2000e901d64 */
[----:B------:R-:W-:-:S05]  /*112d0*/  NOP ;  /* 0x0000000000007918 */ /* 0x000fca0000000000 */
.L_x_273:
        /* <DEDUP_REMOVED lines=10> */
.L_x_274:
[----:B------:R2:W-:Y:S01]  /*11380*/  SYNCS.ARRIVE.TRANS64.A1T0 RZ, [R6+URZ+0x38830], RZ ;  /* 0x038830ff06ff79a7 */ /* 0x0005e2000810003f */
[----:B------:R-:W-:Y:S05]  /*11390*/  @!P6 BRA `(.L_x_275) ;  /* 0x000000000004e947 */ /* 0x000fea0003800000 */
[----:B------:R-:W-:Y:S01]  /*113a0*/  BPT.TRAP 0x1 ;  /* 0x000000040000795c */ /* 0x000fe20000300000 */
.L_x_275:
[----:B-1----:R-:W-:Y:S01]  /*113b0*/  SHF.L.U32 R2, R17, 0x1f, RZ ;  /* 0x0000001f11027819 */ /* 0x002fe200000006ff */
[----:B--2---:R-:W-:Y:S01]  /*113c0*/  IMAD R6, R7, 0x8, R22 ;  /* 0x0000000807067824 */ /* 0x004fe200078e0216 */
[----:B------:R-:W-:Y:S03]  /*113d0*/  BSSY B1, `(.L_x_276) ;  /* 0x0000003000017945 */ /* 0x000fe60003800000 */
[----:B------:R-:W1:Y:S02]  /*113e0*/  SYNCS.PHASECHK.TRANS64.TRYWAIT P0, [R6+URZ+0x38860], R2 ;  /* 0x03886002060075a7 */ /* 0x000e64000800017f */
[----:B-1----:R-:W-:Y:S05]  /*113f0*/  @!P0 BRA `(.L_x_277) ;  /* 0x0000003800508947 */ /* 0x002fea0003800000 */
.L_x_365:
[----:B------:R-:W-:Y:S05]  /*11400*/  BSYNC B1 ;  /* 0x0000000000017941 */ /* 0x000fea0003800000 */
.L_x_276:
[----:B0-----:R-:W2:Y:S01]  /*11410*/  LDL R8, [R1] ;  /* 0x0000000001087983 */ /* 0x001ea20000100800 */
[----:B------:R-:W0:Y:S01]  /*11420*/  S2R R3, SR_TID.X ;  /* 0x0000000000037919 */ /* 0x000e220000002100 */
[----:B------:R-:W-:Y:S01]  /*11430*/  UMOV UR4, 0xffffffff ;  /* 0xffffffff00047882 */ /* 0x000fe20000000000 */
[----:B------:R-:W-:Y:S01]  /*11440*/  IMAD R7, R7, 0x5000, R32 ;  /* 0x0000500007077824 */ /* 0x000fe200078e0220 */
[----:B0-----:R-:W-:-:S04]  /*11450*/  LOP3.LUT R3, R3, 0x7f, RZ, 0xc0, !PT ;  /* 0x0000007f03037812 */ /* 0x001fc800078ec0ff */
[----:B------:R-:W-:Y:S01]  /*11460*/  SHF.R.U32.HI R3, RZ, 0x3, R3 ;  /* 0x00000003ff037819 */ /* 0x000fe20000011603 */
[----:B--2---:R-:W-:-:S04]  /*11470*/  IMAD R8, R29, -0x50, R8 ;  /* 0xffffffb01d087824 */ /* 0x004fc800078e0208 */
[----:B------:R-:W-:Y:S01]  /*11480*/  IMAD.IADD R8, R8, 0x1, -R3 ;  /* 0x0000000108087824 */ /* 0x000fe200078e0a03 */
[----:B------:R-:W-:Y:S06]  /*11490*/  BRA.DIV UR4, `(.L_x_278) ;  /* 0x0000003a043c7947 */ /* 0x000fec000b800000 */
[----:B-1----:R-:W0:Y:S01]  /*114a0*/  SHFL.IDX PT, R2, R24, RZ, 0x181f ;  /* 0x00181fff18027589 */ /* 0x002e2200000e0000 */
[----:B------:R-:W-:-:S03]  /*114b0*/  IMAD R7, R7, 0x2, R22 ;  /* 0x0000000207077824 */ /* 0x000fc600078e0216 */
[----:B------:R-:W1:Y:S04]  /*114c0*/  SHFL.IDX PT, R3, R25, RZ, 0x181f ;  /* 0x00181fff19037589 */ /* 0x000e6800000e0000 */
[----:B------:R-:W-:Y:S01]  /*114d0*/  SHFL.IDX PT, R14, R24, 0x4, 0x181f ;  /* 0x00981f00180e7f89 */ /* 0x000fe200000e0000 */
[----:B0-----:R-:W-:-:S05]  /*114e0*/  IADD3 R2, P0, R2, R0, RZ ;  /* 0x0000000002027210 */ /* 0x001fca0007f1e0ff */
        /* <DEDUP_REMOVED lines=9> */
[----:B0-----:R-:W0:Y:S04]  /*11580*/  SHFL.IDX PT, R2, R24, 0x1, 0x181f ;  /* 0x00381f0018027f89 */ /* 0x001e2800000e0000 */
[----:B------:R-:W1:Y:S01]  /*11590*/  SHFL.IDX PT, R3, R25, 0x1, 0x181f ;  /* 0x00381f0019037f89 */ /* 0x000e6200000e0000 */
        /* <DEDUP_REMOVED lines=12> */
[----:B0-----:R-:W-:-:S04]  /*11660*/  IADD3 R2, P0, R2, R0, RZ ;  /* 0x0000000002027210 */ /* 0x001fc80007f1e0ff */
        /* <DEDUP_REMOVED lines=10> */
[----:B------:R-:W1:Y:S04]  /*11710*/  SHFL.IDX PT, R3, R25, 0x3, 0x181f ;  /* 0x00781f0019037f89 */ /* 0x000e6800000e0000 */
[----:B------:R-:W2:Y:S01]  /*11720*/  SHFL.IDX PT, R25, R25, 0x4, 0x181f ;  /* 0x00981f0019197f89 */ /* 0x000ea200000e0000 */
[----:B0-----:R-:W-:-:S05]  /*11730*/  IADD3 R2, P0, R2, R0, RZ ;  /* 0x0000000002027210 */ /* 0x001fca0007f1e0ff */
        /* <DEDUP_REMOVED lines=8> */
[----:B--2---:R1:W-:Y:S02]  /*117c0*/  LDGSTS.E.BYPASS.LTC128B.128 [R7+0x9400], desc[UR36][R2.64+0x180], !P0 ;  /* 0x0940018002077fae */ /* 0x0043e4000c101d64 */
.L_x_377:
[----:B01----:R-:W-:Y:S01]  /*117d0*/  IADD3 R2, P0, R14, R0, RZ ;  /* 0x000000000e027210 */ /* 0x003fe20007f1e0ff */
[----:B------:R-:W-:Y:S02]  /*117e0*/  ULDC.64 UR4, c[0x0][0x328] ;  /* 0x0000ca0000047ab9 */ /* 0x000fe40000000a00 */
[----:B------:R-:W-:Y:S02]  /*117f0*/  IMAD R20, R20, UR4, RZ ;  /* 0x0000000414147c24 */ /* 0x000fe4000f8e02ff */
[----:B------:R-:W-:Y:S01]  /*11800*/  IMAD.X R3, RZ, RZ, R25, P0 ;  /* 0x000000ffff037224 */ /* 0x000fe200000e0619 */
[----:B------:R-:W-:Y:S01]  /*11810*/  ISETP.LT.OR P0, PT, R8, 0x41, P4 ;  /* 0x000000410800780c */ /* 0x000fe20002701670 */
[----:B------:R-:W-:-:S12]  /*11820*/  IMAD R9, R5, UR5, R20 ;  /* 0x0000000505097c24 */ /* 0x000fd8000f8e0214 */
        /* <DEDUP_REMOVED lines=9> */
[----:B------:R0:W-:Y:S01]  /*118c0*/  LDGSTS.E.BYPASS.LTC128B.128 [R7+0x9c00], desc[UR36][R2.64+0x180], !P0 ;  /* 0x09c0018002077fae */ /* 0x0001e2000c101d64 */
[----:B------:R-:W-:Y:S01]  /*118d0*/  NOP ;  /* 0x0000000000007918 */ /* 0x000fe20000000000 */
        /* <DEDUP_REMOVED lines=13> */
[----:B------:R-:W-:-:S04]  /*119b0*/  LEA R24, P0, R2, UR4, 0x1 ;  /* 0x0000000402187c11 */ /* 0x000fc8000f8008ff */
[----:B------:R-:W-:Y:S02]  /*119c0*/  LEA.HI.X R25, R2, UR5, R3, 0x1, P0 ;  /* 0x0000000502197c11 */ /* 0x000fe400080f0c03 */
[----:B------:R-:W-:-:S13]  /*119d0*/  PLOP3.LUT P0, PT, PT, PT, PT, 0x80, 0x0 ;  /* 0x000000000000781c */ /* 0x000fda0003f0f070 */
.L_x_279:
        /* <DEDUP_REMOVED lines=10> */
.L_x_280:
[C---:B------:R-:W-:Y:S01]  /*11a80*/  ISETP.GT.AND P0, PT, R26.reuse, RZ, PT ;  /* 0x000000ff1a00720c */ /* 0x040fe20003f04270 */
[----:B------:R3:W-:Y:S01]  /*11a90*/  SYNCS.ARRIVE.TRANS64.A1T0 RZ, [R6+URZ+0x38850], RZ ;  /* 0x038850ff06ff79a7 */ /* 0x0007e2000810003f */
[----:B------:R-:W-:Y:S01]  /*11aa0*/  VIADD R0, R26, 0xffffffff ;  /* 0xffffffff1a007836 */ /* 0x000fe20000000000 */
[----:B------:R-:W-:Y:S01]  /*11ab0*/  MOV R7, R27 ;  /* 0x0000001b00077202 */ /* 0x000fe20000000f00 */
[----:B------:R-:W-:Y:S02]  /*11ac0*/  IMAD.MOV.U32 R17, RZ, RZ, R28 ;  /* 0x000000ffff117224 */ /* 0x000fe400078e001c */
[----:B------:R-:W-:-:S07]  /*11ad0*/  IMAD.MOV.U32 R29, RZ, RZ, R26 ;  /* 0x000000ffff1d7224 */ /* 0x000fce00078e001a */
[----:B---3--:R-:W-:Y:S05]  /*11ae0*/  @P0 BRA `(.L_x_281) ;  /* 0xffffffec00e00947 */ /* 0x008fea000383ffff */
.L_x_268:
[----:B------:R-:W-:Y:S05]  /*11af0*/  BSYNC B0 ;  /* 0x0000000000007941 */ /* 0x000fea0003800000 */
.L_x_267:
[----:B------:R-:W3:Y:S01]  /*11b00*/  S2R R2, SR_TID.X ;  /* 0x0000000000027919 */ /* 0x000ee20000002100 */
[----:B------:R-:W-:Y:S01]  /*11b10*/  BSSY B0, `(.L_x_282) ;  /* 0x0000010000007945 */ /* 0x000fe20003800000 */
[----:B---3--:R-:W-:-:S04]  /*11b20*/  LOP3.LUT R2, R2, 0x7f, RZ, 0xc0, !PT ;  /* 0x0000007f02027812 */ /* 0x008fc800078ec0ff */
[----:B------:R-:W-:-:S13]  /*11b30*/  ISETP.NE.AND P0, PT, R2, RZ, PT ;  /* 0x000000ff0200720c */ /* 0x000fda0003f05270 */
[----:B------:R-:W-:Y:S05]  /*11b40*/  @P0 BRA `(.L_x_283) ;  /* 0x0000000000300947 */ /* 0x000fea0003800000 */
[----:B------:R-:W3:Y:S01]  /*11b50*/  S2R R5, SR_LANEID ;  /* 0x0000000000057919 */ /* 0x000ee20000000000 */
[----:B------:R-:W-:Y:S01]  /*11b60*/  VOTEU.ANY UR4, UPT, PT ;  /* 0x0000000000047886 */ /* 0x000fe200038e0100 */
[----:B0-----:R-:W0:Y:S01]  /*11b70*/  LDC.64 R2, c[0x0][0xc60] ;  /* 0x00031800ff027b82 */ /* 0x001e220000000a00 */
[----:B------:R-:W3:Y:S02]  /*11b80*/  FLO.U32 R0, UR4 ;  /* 0x0000000400007d00 */ /* 0x000ee400080e0000 */
[----:B---3--:R-:W-:-:S06]  /*11b90*/  ISETP.EQ.U32.AND P0, PT, R0, R5, PT ;  /* 0x000000050000720c */ /* 0x008fcc0003f02070 */
[----:B------:R-:W0:Y:S07]  /*11ba0*/  POPC R5, UR4 ;  /* 0x0000000400057d09 */ /* 0x000e2e0008000000 */
[----:B0-----:R-:W3:Y:S01]  /*11bb0*/  @P0 ATOMG.E.ADD.STRONG.GPU PT, R3, desc[UR36][R2.64], R5 ;  /* 0x00000005020309a8 */ /* 0x001ee200081ee1e4 */
[----:B------:R-:W0:Y:S02]  /*11bc0*/  S2R R4, SR_LTMASK ;  /* 0x0000000000047919 */ /* 0x000e240000003900 */
[----:B0-----:R-:W-:-:S04]  /*11bd0*/  LOP3.LUT R4, R4, UR4, RZ, 0xc0, !PT ;  /* 0x0000000404047c12 */ /* 0x001fc8000f8ec0ff */
[----:B--2---:R-:W0:Y:S01]  /*11be0*/  POPC R7, R4 ;  /* 0x0000000400077309 */ /* 0x004e220000000000 */
[----:B---3--:R-:W0:Y:S02]  /*11bf0*/  SHFL.IDX PT, R0, R3, R0, 0x1f ;  /* 0x00001f0003007589 */ /* 0x008e2400000e0000 */
[----:B0-----:R-:W-:-:S07]  /*11c00*/  IADD3 R16, R0, UR39, R7 ;  /* 0x0000002700107c10 */ /* 0x001fce000fffe007 */
.L_x_283:
[----:B------:R-:W-:Y:S05]  /*11c10*/  BSYNC B0 ;  /* 0x0000000000007941 */ /* 0x000fea0003800000 */
.L_x_282:
[----:B------:R-:W-:-:S13]  /*11c20*/  LOP3.LUT P0, RZ, R23, 0x20, RZ, 0xc0, !PT ;  /* 0x0000002017ff7812 */ /* 0x000fda000780c0ff */
[----:B------:R-:W-:Y:S05]  /*11c30*/  @!P0 BRA `(.L_x_284) ;  /* 0x0000000000048947 */ /* 0x000fea0003800000 */
[----:B------:R-:W-:Y:S01]  /*11c40*/  BPT.TRAP 0x1 ;  /* 0x000000040000795c */ /* 0x000fe20000300000 */
.L_x_284:
[----:B------:R-:W3:Y:S01]  /*11c50*/  LDL.LU R0, [R1] ;  /* 0x0000000001007983 */ /* 0x000ee20000300800 */
[----:B------:R-:W-:Y:S01]  /*11c60*/  IMAD R4, R27, 0x8, R22 ;  /* 0x000000081b047824 */ /* 0x000fe200078e0216 */
[----:B0-----:R-:W-:Y:S01]  /*11c70*/  SHF.L.U32 R3, R28, 0x1f, RZ ;  /* 0x0000001f1c037819 */ /* 0x001fe200000006ff */
[----:B------:R-:W-:Y:S03]  /*11c80*/  BSSY B0, `(.L_x_285) ;  /* 0x0000004000007945 */ /* 0x000fe60003800000 */
[----:B------:R-:W0:Y:S01]  /*11c90*/  SYNCS.PHASECHK.TRANS64.TRYWAIT P0, [R4+URZ+0x38860], R3 ;  /* 0x03886003040075a7 */ /* 0x000e22000800017f */
[----:B---3--:R-:W-:Y:S01]  /*11ca0*/  IMAD R5, R26, -0x50, R0 ;  /* 0xffffffb01a057824 */ /* 0x008fe200078e0200 */
[----:B0-----:R-:W-:Y:S06]  /*11cb0*/  @!P0 BRA `(.L_x_286) ;  /* 0x00000038000c8947 */ /* 0x001fec0003800000 */
.L_x_378:
[----:B------:R-:W-:Y:S05]  /*11cc0*/  BSYNC B0 ;  /* 0x0000000000007941 */ /* 0x000fea0003800000 */
.L_x_285:
[----:B------:R-:W3:Y:S01]  /*11cd0*/  S2R R0, SR_TID.X ;  /* 0x0000000000007919 */ /* 0x000ee20000002100 */
[----:B------:R-:W-:Y:S01]  /*11ce0*/  UMOV UR4, 0xffffffff ;  /* 0xffffffff00047882 */ /* 0x000fe20000000000 */
[----:B--2---:R-:W-:Y:S01]  /*11cf0*/  IMAD R7, R27, 0x5000, R32 ;  /* 0x000050001b077824 */ /* 0x004fe200078e0220 */
[----:B---3--:R-:W-:-:S04]  /*11d00*/  LOP3.LUT R0, R0, 0x7f, RZ, 0xc0, !PT ;  /* 0x0000007f00007812 */ /* 0x008fc800078ec0ff */
[----:B------:R-:W-:-:S05]  /*11d10*/  SHF.R.U32.HI R0, RZ, 0x3, R0 ;  /* 0x00000003ff007819 */ /* 0x000fca0000011600 */
[----:B------:R-:W-:Y:S01]  /*11d20*/  IMAD.IADD R5, R5, 0x1, -R0 ;  /* 0x0000000105057824 */ /* 0x000fe200078e0a00 */
[----:B------:R-:W-:Y:S06]  /*11d30*/  BRA.DIV UR4, `(.L_x_287) ;  /* 0x0000003a04007947 */ /* 0x000fec000b800000 */
[----:B-1----:R-:W1:Y:S01]  /*11d40*/  SHFL.IDX PT, R14, R24, RZ, 0x181f ;  /* 0x00181fff180e7589 */ /* 0x002e6200000e0000 */
[----:B------:R-:W-:Y:S01]  /*11d50*/  ULDC UR4, c[0x0][0x2f4] ;  /* 0x0000bd0000047ab9 */ /* 0x000fe20000000800 */
[C---:B------:R-:W-:Y:S01]  /*11d60*/  IMAD.SHL.U32 R8, R33.reuse, 0x2, RZ ;  /* 0x0000000221087824 */ /* 0x040fe200078e00ff */
[C---:B------:R-:W-:Y:S01]  /*11d70*/  ISETP.GE.AND P3, PT, R33.reuse, UR4, PT ;  /* 0x0000000421007c0c */ /* 0x040fe2000bf66270 */
[----:B0-----:R-:W0:Y:S01]  /*11d80*/  SHFL.IDX PT, R3, R25, RZ, 0x181f ;  /* 0x00181fff19037589 */ /* 0x001e2200000e0000 */
[----:B------:R-:W-:Y:S01]  /*11d90*/  LOP3.LUT R6, R33, 0x40, RZ, 0xfc, !PT ;  /* 0x0000004021067812 */ /* 0x000fe200078efcff */
[----:B------:R-:W-:Y:S01]  /*11da0*/  IMAD R0, R7, 0x2, R22 ;  /* 0x0000000207007824 */ /* 0x000fe200078e0216 */
[----:B------:R-:W-:Y:S01]  /*11db0*/  ISETP.LT.OR P4, PT, R5, 0x1, P3 ;  /* 0x000000010500780c */ /* 0x000fe20001f81670 */
[----:B------:R-:W-:Y:S01]  /*11dc0*/  SHFL.IDX PT, R7, R25, 0x1, 0x181f ;  /* 0x00381f0019077f89 */ /* 0x000fe200000e0000 */
[----:B------:R-:W-:Y:S02]  /*11dd0*/  ISETP.GE.AND P2, PT, R6, UR4, PT ;  /* 0x0000000406007c0c */ /* 0x000fe4000bf46270 */
[----:B------:R-:W-:Y:S01]  /*11de0*/  ISETP.GE.AND P1, PT, R37, UR4, PT ;  /* 0x0000000425007c0c */ /* 0x000fe2000bf26270 */
[----:B------:R-:W-:Y:S01]  /*11df0*/  SHFL.IDX PT, R9, R25, 0x2, 0x181f ;  /* 0x00581f0019097f89 */ /* 0x000fe200000e0000 */
[----:B-1----:R-:W-:-:S03]  /*11e00*/  IADD3 R2, P0, R14, R8, RZ ;  /* 0x000000080e027210 */ /* 0x002fc60007f1e0ff */
[----:B------:R-:W1:Y:S02]  /*11e10*/  SHFL.IDX PT, R14, R24, 0x1, 0x181f ;  /* 0x00381f00180e7f89 */ /* 0x000e6400000e0000 */
[----:B0-----:R-:W-:Y:S01]  /*11e20*/  IMAD.X R3, RZ, RZ, R3, P0 ;  /* 0x000000ffff037224 */ /* 0x001fe200000e0603 */
[----:B------:R-:W-:-:S04]  /*11e30*/  ISETP.LT.OR P0, PT, R5, 0x1, P2 ;  /* 0x000000010500780c */ /* 0x000fc80001701670 */
[----:B------:R-:W-:Y:S01]  /*11e40*/  LDGSTS.E.BYPASS.LTC128B.128 [R0+0x400], desc[UR36][R2.64], !P4 ;  /* 0x0040000002007fae */ /* 0x000fe2000e101d64 */
[----:B------:R-:W-:-:S08]  /*11e50*/  ISETP.LT.OR P4, PT, R5, 0x1, P1 ;  /* 0x000000010500780c */ /* 0x000fd00000f81670 */
[----:B------:R-:W-:Y:S01]  /*11e60*/  LDGSTS.E.BYPASS.LTC128B.128 [R0+0x2c00], desc[UR36][R2.64+0x80], !P0 ;  /* 0x02c0008002007fae */ /* 0x000fe2000c101d64 */
[----:B------:R-:W-:-:S04]  /*11e70*/  ISETP.GE.AND P0, PT, R36, UR4, PT ;  /* 0x0000000424007c0c */ /* 0x000fc8000bf06270 */
[----:B------:R-:W-:Y:S01]  /*11e80*/  LDGSTS.E.BYPASS.LTC128B.128 [R0+0x5400], desc[UR36][R2.64+0x100], !P4 ;  /* 0x0540010002007fae */ /* 0x000fe2000e101d64 */
[----:B------:R-:W-:-:S13]  /*11e90*/  ISETP.LT.OR P4, PT, R5, 0x1, P0 ;  /* 0x000000010500780c */ /* 0x000fda0000781670 */
[----:B------:R0:W-:Y:S01]  /*11ea0*/  LDGSTS.E.BYPASS.LTC128B.128 [R0+0x7c00], desc[UR36][R2.64+0x180], !P4 ;  /* 0x07c0018002007fae */ /* 0x0001e2000e101d64 */
[----:B-1----:R-:W-:-:S03]  /*11eb0*/  IADD3 R6, P4, R14, R8, RZ ;  /* 0x000000080e067210 */ /* 0x002fc60007f9e0ff */
[----:B------:R-:W0:Y:S02]  /*11ec0*/  SHFL.IDX PT, R14, R24, 0x2, 0x181f ;  /* 0x00581f00180e7f89 */ /* 0x000e2400000e0000 */
[----:B------:R-:W-:Y:S01]  /*11ed0*/  IMAD.X R7, RZ, RZ, R7, P4 ;  /* 0x000000ffff077224 */ /* 0x000fe200020e0607 */
[----:B------:R-:W-:-:S13]  /*11ee0*/  ISETP.LT.OR P4, PT, R5, 0x11, P3 ;  /* 0x000000110500780c */ /* 0x000fda0001f81670 */
[----:B------:R-:W-:Y:S01]  /*11ef0*/  LDGSTS.E.BYPASS.LTC128B.128 [R0+0xc00], desc[UR36][R6.64], !P4 ;  /* 0x00c0000006007fae */ /* 0x000fe2000e101d64 */
[----:B------:R-:W-:-:S13]  /*11f00*/  ISETP.LT.OR P4, PT, R5, 0x11, P2 ;  /* 0x000000110500780c */ /* 0x000fda0001781670 */
[----:B------:R-:W-:Y:S01]  /*11f10*/  LDGSTS.E.BYPASS.LTC128B.128 [R0+0x3400], desc[UR36][R6.64+0x80], !P4 ;  /* 0x0340008006007fae */ /* 0x000fe2000e101d64 */
[----:B------:R-:W-:-:S13]  /*11f20*/  ISETP.LT.OR P4, PT, R5, 0x11, P1 ;  /* 0x000000110500780c */ /* 0x000fda0000f81670 */
[----:B------:R-:W-:Y:S01]  /*11f30*/  LDGSTS.E.BYPASS.LTC128B.128 [R0+0x5c00], desc[UR36][R6.64+0x100], !P4 ;  /* 0x05c0010006007fae */ /* 0x000fe2000e101d64 */
[----:B------:R-:W-:-:S13]  /*11f40*/  ISETP.LT.OR P4, PT, R5, 0x11, P0 ;  /* 0x000000110500780c */ /* 0x000fda0000781670 */
[----:B------:R-:W-:Y:S01]  /*11f50*/  LDGSTS.E.BYPASS.LTC128B.128 [R0+0x8400], desc[UR36][R6.64+0x180], !P4 ;  /* 0x0840018006007fae */ /* 0x000fe2000e101d64 */
[----:B0-----:R-:W-:-:S03]  /*11f60*/  IADD3 R2, P4, R14, R8, RZ ;  /* 0x000000080e027210 */ /* 0x001fc60007f9e0ff */
[----:B------:R-:W0:Y:S01]  /*11f70*/  SHFL.IDX PT, R14, R24, 0x3, 0x181f ;  /* 0x00781f00180e7f89 */ /* 0x000e2200000e0000 */
[----:B------:R-:W-:Y:S02]  /*11f80*/  IADD3.X R3, RZ, R9, RZ, P4, !PT ;  /* 0x00000009ff037210 */ /* 0x000fe400027fe4ff */
[C---:B------:R-:W-:Y:S01]  /*11f90*/  ISETP.LT.OR P4, PT, R5.reuse, 0x21, P3 ;  /* 0x000000210500780c */ /* 0x040fe20001f81670 */
[----:B------:R-:W1:Y:S04]  /*11fa0*/  SHFL.IDX PT, R9, R25, 0x3, 0x181f ;  /* 0x00781f0019097f89 */ /* 0x000e6800000e0000 */
        /* <DEDUP_REMOVED lines=8> */
[----:B0-----:R-:W-:Y:S02]  /*12030*/  IADD3 R2, P4, R14, R8, RZ ;  /* 0x000000080e027210 */ /* 0x001fe40007f9e0ff */
[----:B------:R3:W4:Y:S03]  /*12040*/  SHFL.IDX PT, R14, R24, 0x4, 0x181f ;  /* 0x00981f00180e7f89 */ /* 0x00072600000e0000 */
        /* <DEDUP_REMOVED lines=9> */
.L_x_390:
[C---:B------:R-:W-:Y:S02]  /*120e0*/  ISETP.LT.OR P3, PT, R5.reuse, 0x41, P3 ;  /* 0x000000410500780c */ /* 0x040fe40001f61670 */
[C---:B------:R-:W-:Y:S02]  /*120f0*/  ISETP.LT.OR P2, PT, R5.reuse, 0x41, P2 ;  /* 0x000000410500780c */ /* 0x040fe40001741670 */
[C---:B------:R-:W-:Y:S02]  /*12100*/  ISETP.LT.OR P1, PT, R5.reuse, 0x41, P1 ;  /* 0x000000410500780c */ /* 0x040fe40000f21670 */
[----:B0--3--:R-:W-:Y:S02]  /*12110*/  IADD3 R2, P4, R14, R8, RZ ;  /* 0x000000080e027210 */ /* 0x009fe40007f9e0ff */
[----:B------:R-:W-:-:S03]  /*12120*/  ISETP.LT.OR P0, PT, R5, 0x41, P0 ;  /* 0x000000410500780c */ /* 0x000fc60000701670 */
[----:B------:R-:W-:-:S05]  /*12130*/  IMAD.X R3, RZ, RZ, R25, P4 ;  /* 0x000000ffff037224 */ /* 0x000fca00020e0619 */
[----:B------:R-:W-:Y:S01]  /*12140*/  @!PT LDS RZ, [RZ] ;  /* 0x00000000fffff984 */ /* 0x000fe20000000800 */
[----:B------:R-:W-:Y:S01]  /*12150*/  @!PT LDS RZ, [RZ] ;  /* 0x00000000fffff984 */ /* 0x000fe20000000800 */
[----:B------:R-:W-:Y:S01]  /*12160*/  @!PT LDS RZ, [RZ] ;  /* 0x00000000fffff984 */ /* 0x000fe20000000800 */
[----:B------:R0:W-:Y:S04]  /*12170*/  LDGSTS.E.BYPASS.LTC128B.128 [R0+0x2400], desc[UR36][R2.64], !P3 ;  /* 0x0240000002007fae */ /* 0x0001e8000d901d64 */
[----:B------:R0:W-:Y:S04]  /*12180*/  LDGSTS.E.BYPASS.LTC128B.128 [R0+0x4c00], desc[UR36][R2.64+0x80], !P2 ;  /* 0x04c0008002007fae */ /* 0x0001e8000d101d64 */
[----:B------:R0:W-:Y:S04]  /*12190*/  LDGSTS.E.BYPASS.LTC128B.128 [R0+0x7400], desc[UR36][R2.64+0x100], !P1 ;  /* 0x0740010002007fae */ /* 0x0001e8000c901d64 */
[----:B------:R0:W-:Y:S01]  /*121a0*/  LDGSTS.E.BYPASS.LTC128B.128 [R0+0x9c00], desc[UR36][R2.64+0x180], !P0 ;  /* 0x09c0018002007fae */ /* 0x0001e2000c101d64 */
[----:B------:R-:W-:Y:S01]  /*121b0*/  PLOP3.LUT P0, PT, PT, PT, PT, 0x80, 0x0 ;  /* 0x000000000000781c */ /* 0x000fe20003f0f070 */
[----:B------:R-:W-:-:S12]  /*121c0*/  NOP ;  /* 0x0000000000007918 */ /* 0x000fd80000000000 */
.L_x_288:
        /* <DEDUP_REMOVED lines=10> */
.L_x_289:
[----:B------:R1:W-:Y:S01]  /*12270*/  SYNCS.ARRIVE.TRANS64.A1T0 RZ, [R4+URZ+0x38850], RZ ;  /* 0x038850ff04ff79a7 */ /* 0x0003e2000810003f */
[----:B------:R-:W-:-:S05]  /*12280*/  VIADD R27, R27, 0x1 ;  /* 0x000000011b1b7836 */ /* 0x000fca0000000000 */
[----:B------:R-:W-:-:S04]  /*12290*/  ISETP.NE.AND P0, PT, R27, 0x2, PT ;  /* 0x000000021b00780c */ /* 0x000fc80003f05270 */
[----:B0-----:R-:W-:Y:S02]  /*122a0*/  SEL R3, RZ, 0x1, P0 ;  /* 0x00000001ff037807 */ /* 0x001fe40000000000 */
[----:B------:R-:W-:Y:S02]  /*122b0*/  SEL R27, R27, RZ, P0 ;  /* 0x000000ff1b1b7207 */ /* 0x000fe40000000000 */
[----:B-1----:R-:W-:-:S07]  /*122c0*/  LOP3.LUT R28, R28, R3, RZ, 0x3c, !PT ;  /* 0x000000031c1c7212 */ /* 0x002fce00078e3cff */
.L_x_244:
[----:B------:R-:W-:Y:S05]  /*122d0*/  BSYNC B7 ;  /* 0x0000000000077941 */ /* 0x000fea0003800000 */
.L_x_242:
[----:B------:R-:W-:-:S13]  /*122e0*/  LOP3.LUT P0, RZ, R23, 0x100, RZ, 0xc0, !PT ;  /* 0x0000010017ff7812 */ /* 0x000fda000780c0ff */
[----:B------:R-:W-:Y:S05]  /*122f0*/  @!P0 BRA `(.L_x_290) ;  /* 0x0000000000248947 */ /* 0x000fea0003800000 */
[----:B------:R-:W-:Y:S05]  /*12300*/  WARPSYNC.ALL ;  /* 0x0000000000007948 */ /* 0x000fea0003800000 */
[----:B------:R-:W1:Y:S08]  /*12310*/  S2UR UR5, SR_CgaCtaId ;  /* 0x00000000000579c3 */ /* 0x000e700000008800 */
[----:B------:R-:W-:Y:S06]  /*12320*/  BAR.SYNC.DEFER_BLOCKING 0x5, 0x180 ;  /* 0x0146000000007b1d */ /* 0x000fec0000010000 */
[----:B------:R-:W-:-:S02]  /*12330*/  UMOV UR4, 0x400 ;  /* 0x0000040000047882 */ /* 0x000fc40000000000 */
[----:B-1----:R-:W-:-:S06]  /*12340*/  ULEA UR4, UR5, UR4, 0x18 ;  /* 0x0000000405047291 */ /* 0x002fcc000f8ec03f */
[----:B------:R-:W-:-:S05]  /*12350*/  IMAD.U32 R22, RZ, RZ, UR4 ;  /* 0x00000004ff167e24 */ /* 0x000fca000f8e00ff */
[----:B------:R2:W3:Y:S01]  /*12360*/  LDS.128 R16, [R22+0x388d0] ;  /* 0x0388d00016107984 */ /* 0x0004e20000000c00 */
[----:B------:R-:W-:Y:S06]  /*12370*/  BAR.ARV 0x4, 0x180 ;  /* 0x0106000000007b1d */ /* 0x000fec0000002000 */
[----:B------:R-:W-:Y:S05]  /*12380*/  BRA `(.L_x_291) ;  /* 0x0000000800407947 */ /* 0x000fea0003800000 */
.L_x_290:
[----:B------:R-:W1:Y:S01]  /*12390*/  S2R R0, SR_TID.X ;  /* 0x0000000000007919 */ /* 0x000e620000002100 */
[----:B------:R-:W-:Y:S01]  /*123a0*/  UMOV UR4, 0xffffffff ;  /* 0xffffffff00047882 */ /* 0x000fe20000000000 */
[----:B-1----:R-:W-:-:S04]  /*123b0*/  LOP3.LUT R8, R0, 0x1f, RZ, 0xc0, !PT ;  /* 0x0000001f00087812 */ /* 0x002fc800078ec0ff */
[----:B------:R-:W-:Y:S01]  /*123c0*/  ISETP.NE.AND P0, PT, R8, 0x1f, PT ;  /* 0x0000001f0800780c */ /* 0x000fe20003f05270 */
[----:B------:R-:W-:-:S12]  /*123d0*/  BRA.DIV UR4, `(.L_x_292) ;  /* 0x0000003a04607947 */ /* 0x000fd8000b800000 */
[----:B------:R-:W-:Y:S01]  /*123e0*/  IMAD.IADD R5, R19, 0x1, R8 ;  /* 0x0000000113057824 */ /* 0x000fe200078e0208 */
[----:B------:R-:W-:-:S04]  /*123f0*/  ULDC UR4, c[0x0][0xc3c] ;  /* 0x00030f0000047ab9 */ /* 0x000fc80000000800 */
[----:B------:R-:W-:-:S13]  /*12400*/  ISETP.GE.OR P1, PT, R5, UR4, !P0 ;  /* 0x0000000405007c0c */ /* 0x000fda000c726670 */
[----:B------:R-:W1:Y:S02]  /*12410*/  @!P1 LDC.64 R2, c[0x0][0xc80] ;  /* 0x00032000ff029b82 */ /* 0x000e640000000a00 */
[----:B-1----:R-:W-:-:S06]  /*12420*/  @!P1 IMAD.WIDE R2, R5, 0x4, R2 ;  /* 0x0000000405029825 */ /* 0x002fcc00078e0202 */
[----:B------:R-:W2:Y:S01]  /*12430*/  @!P1 LDG.E R2, desc[UR36][R2.64] ;  /* 0x0000002402029981 */ /* 0x000ea2000c1e1900 */
[----:B0-----:R-:W-:Y:S01]  /*12440*/  IMAD.MOV.U32 R4, RZ, RZ, RZ ;  /* 0x000000ffff047224 */ /* 0x001fe200078e00ff */
[C---:B------:R-:W-:Y:S02]  /*12450*/  ISETP.GE.U32.AND P2, PT, R8.reuse, 0x2, PT ;  /* 0x000000020800780c */ /* 0x040fe40003f46070 */
[C---:B------:R-:W-:Y:S01]  /*12460*/  ISETP.GE.U32.AND P3, PT, R8.reuse, 0x4, PT ;  /* 0x000000040800780c */ /* 0x040fe20003f66070 */
[----:B------:R-:W-:Y:S01]  /*12470*/  SHFL.IDX PT, R0, R16, 0x1, 0x1f ;  /* 0x00201f0010007f89 */ /* 0x000fe200000e0000 */
[C---:B------:R-:W-:Y:S02]  /*12480*/  ISETP.GE.U32.AND P4, PT, R8.reuse, 0x8, PT ;  /* 0x000000080800780c */ /* 0x040fe40003f86070 */
[C---:B------:R-:W-:Y:S01]  /*12490*/  ISETP.GE.U32.AND P5, PT, R8.reuse, 0x10, PT ;  /* 0x000000100800780c */ /* 0x040fe20003fa6070 */
[----:B--2---:R-:W-:Y:S01]  /*124a0*/  @!P1 IMAD.MOV.U32 R4, RZ, RZ, R2 ;  /* 0x000000ffff049224 */ /* 0x004fe200078e0002 */
[----:B------:R-:W-:-:S04]  /*124b0*/  ISETP.NE.AND P1, PT, R8, RZ, PT ;  /* 0x000000ff0800720c */ /* 0x000fc80003f25270 */
[----:B------:R-:W0:Y:S02]  /*124c0*/  SHFL.UP PT, R14, R4, 0x1, RZ ;  /* 0x04200000040e7989 */ /* 0x000e2400000e00ff */
[----:B0-----:R-:W-:-:S04]  /*124d0*/  SEL R5, R14, RZ, P1 ;  /* 0x000000ff0e057207 */ /* 0x001fc80000800000 */
[----:B------:R-:W-:Y:S02]  /*124e0*/  IADD3 R6, R4, R5, RZ ;  /* 0x0000000504067210 */ /* 0x000fe40007ffe0ff */
[----:B------:R-:W-:Y:S04]  /*124f0*/  SHFL.IDX PT, R5, R16, RZ, 0x1f ;  /* 0x00001fff10057589 */ /* 0x000fe800000e0000 */
        /* <DEDUP_REMOVED lines=12> */
[----:B------:R0:W1:Y:S02]  /*125c0*/  SHFL.IDX PT, R14, R6, 0x1f, 0x1f ;  /* 0x03e01f00060e7f89 */ /* 0x00006400000e0000 */
.L_x_400:
[----:B------:R-:W-:Y:S02]  /*125d0*/  ULDC UR4, c[0x0][0xc38] ;  /* 0x00030e0000047ab9 */ /* 0x000fe40000000800 */
[----:B------:R-:W-:-:S04]  /*125e0*/  IMAD.U32 R7, RZ, RZ, UR4 ;  /* 0x00000004ff077e24 */ /* 0x000fc8000f8e00ff */
[----:B-1----:R-:W-:-:S04]  /*125f0*/  IMAD R3, R14, R7, RZ ;  /* 0x000000070e037224 */ /* 0x002fc800078e02ff */
[----:B------:R-:W-:-:S05]  /*12600*/  IMAD.IADD R8, R0, 0x1, R3 ;  /* 0x0000000100087824 */ /* 0x000fca00078e0203 */
[----:B------:R-:W-:-:S13]  /*12610*/  ISETP.GT.AND P6, PT, R8, R5, PT ;  /* 0x000000050800720c */ /* 0x000fda0003fc4270 */
[----:B------:R-:W-:Y:S05]  /*12620*/  @P6 BRA `(.L_x_293) ;  /* 0x00000000009c6947 */ /* 0x000fea0003800000 */
.L_x_298:
[----:B------:R-:W1:Y:S01]  /*12630*/  LDC R0, c[0x0][0xc3c] ;  /* 0x00030f00ff007b82 */ /* 0x000e620000000800 */
[----:B------:R-:W-:-:S05]  /*12640*/  VIADD R19, R19, 0x1f ;  /* 0x0000001f13137836 */ /* 0x000fca0000000000 */
[----:B-1----:R-:W-:-:S13]  /*12650*/  ISETP.GE.AND P6, PT, R19, R0, PT ;  /* 0x000000001300720c */ /* 0x002fda0003fc6270 */
[----:B------:R-:W-:Y:S05]  /*12660*/  @P6 BRA `(.L_x_294) ;  /* 0x0000000400446947 */ /* 0x000fea0003800000 */
[----:B------:R-:W1:Y:S01]  /*12670*/  S2R R2, SR_TID.X ;  /* 0x0000000000027919 */ /* 0x000e620000002100 */
[----:B------:R-:W-:Y:S01]  /*12680*/  BSSY B0, `(.L_x_295) ;  /* 0x0000009000007945 */ /* 0x000fe20003800000 */
[----:B------:R-:W-:Y:S01]  /*12690*/  IMAD.MOV.U32 R4, RZ, RZ, RZ ;  /* 0x000000ffff047224 */ /* 0x000fe200078e00ff */
[----:B-1----:R-:W-:-:S04]  /*126a0*/  LOP3.LUT R2, R2, 0x1f, RZ, 0xc0, !PT ;  /* 0x0000001f02027812 */ /* 0x002fc800078ec0ff */
[----:B------:R-:W-:-:S04]  /*126b0*/  IADD3 R7, R19, R2, RZ ;  /* 0x0000000213077210 */ /* 0x000fc80007ffe0ff */
[----:B------:R-:W-:-:S13]  /*126c0*/  ISETP.GE.OR P6, PT, R7, R0, !P0 ;  /* 0x000000000700720c */ /* 0x000fda00047c6670 */
[----:B------:R-:W-:Y:S05]  /*126d0*/  @P6 BRA `(.L_x_296) ;  /* 0x00000000000c6947 */ /* 0x000fea0003800000 */
[----:B------:R-:W1:Y:S02]  /*126e0*/  LDC.64 R2, c[0x0][0xc80] ;  /* 0x00032000ff027b82 */ /* 0x000e640000000a00 */
[----:B-1----:R-:W-:-:S05]  /*126f0*/  IMAD.WIDE R2, R7, 0x4, R2 ;  /* 0x0000000407027825 */ /* 0x002fca00078e0202 */
[----:B------:R1:W5:Y:S02]  /*12700*/  LDG.E R4, desc[UR36][R2.64] ;  /* 0x0000002402047981 */ /* 0x000364000c1e1900 */
.L_x_296:
[----:B------:R-:W-:Y:S05]  /*12710*/  BSYNC B0 ;  /* 0x0000000000007941 */ /* 0x000fea0003800000 */
.L_x_295:
[----:B------:R-:W-:-:S03]  /*12720*/  UMOV UR4, 0xffffffff ;  /* 0xffffffff00047882 */ /* 0x000fc60000000000 */
[----:B------:R-:W-:Y:S05]  /*12730*/  BRA.DIV UR4, `(.L_x_297) ;  /* 0x0000003a04ac7947 */ /* 0x000fea000b800000 */
[----:B-----5:R-:W2:Y:S02]  /*12740*/  SHFL.UP PT, R14, R4, 0x1, RZ ;  /* 0x04200000040e7989 */ /* 0x020ea400000e00ff */
[----:B--2---:R-:W-:-:S05]  /*12750*/  SEL R13, R14, RZ, P1 ;  /* 0x000000ff0e0d7207 */ /* 0x004fca0000800000 */
[----:B------:R-:W-:-:S05]  /*12760*/  IMAD.IADD R13, R4, 0x1, R13 ;  /* 0x00000001040d7824 */ /* 0x000fca00078e020d */
[----:B------:R-:W2:Y:S02]  /*12770*/  SHFL.UP PT, R14, R13, 0x2, RZ ;  /* 0x044000000d0e7989 */ /* 0x000ea400000e00ff */
[----:B--2---:R-:W-:-:S05]  /*12780*/  SEL R0, R14, RZ, P2 ;  /* 0x000000ff0e007207 */ /* 0x004fca0001000000 */
[----:B------:R-:W-:-:S05]  /*12790*/  IMAD.IADD R0, R13, 0x1, R0 ;  /* 0x000000010d007824 */ /* 0x000fca00078e0200 */
[----:B------:R-:W1:Y:S02]  /*127a0*/  SHFL.UP PT, R14, R0, 0x4, RZ ;  /* 0x04800000000e7989 */ /* 0x000e6400000e00ff */
[----:B-1----:R-:W-:-:S05]  /*127b0*/  SEL R3, R14, RZ, P3 ;  /* 0x000000ff0e037207 */ /* 0x002fca0001800000 */
[----:B------:R-:W-:-:S05]  /*127c0*/  IMAD.IADD R2, R0, 0x1, R3 ;  /* 0x0000000100027824 */ /* 0x000fca00078e0203 */
[----:B------:R-:W1:Y:S02]  /*127d0*/  SHFL.UP PT, R14, R2, 0x8, RZ ;  /* 0x05000000020e7989 */ /* 0x000e6400000e00ff */
[----:B-1----:R-:W-:-:S05]  /*127e0*/  SEL R3, R14, RZ, P4 ;  /* 0x000000ff0e037207 */ /* 0x002fca0002000000 */
[----:B------:R-:W-:-:S05]  /*127f0*/  IMAD.IADD R3, R2, 0x1, R3 ;  /* 0x0000000102037824 */ /* 0x000fca00078e0203 */
[----:B------:R-:W0:Y:S02]  /*12800*/  SHFL.UP PT, R14, R3, 0x10, RZ ;  /* 0x06000000030e7989 */ /* 0x000e2400000e00ff */
[----:B0-----:R-:W-:-:S05]  /*12810*/  SEL R6, R14, RZ, P5 ;  /* 0x000000ff0e067207 */ /* 0x001fca0002800000 */
[----:B------:R-:W-:-:S05]  /*12820*/  IMAD.IADD R6, R3, 0x1, R6 ;  /* 0x0000000103067824 */ /* 0x000fca00078e0206 */
[----:B------:R0:W1:Y:S02]  /*12830*/  SHFL.IDX PT, R14, R6, 0x1f, 0x1f ;  /* 0x03e01f00060e7f89 */ /* 0x00006400000e0000 */
.L_x_408:
[----:B------:R-:W-:Y:S02]  /*12840*/  ULDC UR4, c[0x0][0xc38] ;  /* 0x00030e0000047ab9 */ /* 0x000fe40000000800 */
[----:B------:R-:W-:-:S04]  /*12850*/  IMAD.U32 R7, RZ, RZ, UR4 ;  /* 0x00000004ff077e24 */ /* 0x000fc8000f8e00ff */
[----:B-1----:R-:W-:-:S05]  /*12860*/  IMAD R3, R14, R7, RZ ;  /* 0x000000070e037224 */ /* 0x002fca00078e02ff */
[----:B------:R-:W-:-:S04]  /*12870*/  IADD3 R8, R3, R8, RZ ;  /* 0x0000000803087210 */ /* 0x000fc80007ffe0ff */
[----:B------:R-:W-:-:S13]  /*12880*/  ISETP.GT.AND P6, PT, R8, R5, PT ;  /* 0x000000050800720c */ /* 0x000fda0003fc4270 */
[----:B------:R-:W-:Y:S05]  /*12890*/  @!P6 BRA `(.L_x_298) ;  /* 0xfffffffc0064e947 */ /* 0x000fea000383ffff */
.L_x_293:
[----:B------:R-:W-:Y:S01]  /*128a0*/  IMAD.IADD R8, R8, 0x1, -R3 ;  /* 0x0000000108087824 */ /* 0x000fe200078e0a03 */
[----:B------:R-:W-:-:S03]  /*128b0*/  UMOV UR4, 0xffffffff ;  /* 0xffffffff00047882 */ /* 0x000fc60000000000 */
[----:B------:R-:W-:-:S05]  /*128c0*/  IMAD R0, R6, R7, R8 ;  /* 0x0000000706007224 */ /* 0x000fca00078e0208 */
[----:B------:R-:W-:Y:S01]  /*128d0*/  ISETP.GT.AND P6, PT, R0, R5, PT ;  /* 0x000000050000720c */ /* 0x000fe20003fc4270 */
[----:B------:R-:W-:-:S12]  /*128e0*/  BRA.DIV UR4, `(.L_x_299) ;  /* 0x0000003a04fc7947 */ /* 0x000fd8000b800000 */
[----:B------:R-:W-:-:S04]  /*128f0*/  VOTE.ANY R2, PT, !P6 ;  /* 0x0000000000027806 */ /* 0x000fc800070e0100 */
[----:B------:R-:W1:Y:S02]  /*12900*/  POPC R0, R2 ;  /* 0x0000000200007309 */ /* 0x000e640000000000 */
[----:B-1----:R1:W2:Y:S02]  /*12910*/  SHFL.IDX PT, R4, R4, R0, 0x1f ;  /* 0x00001f0004047589 */ /* 0x0022a400000e0000 */
.L_x_412:
[----:B------:R-:W-:Y:S01]  /*12920*/  ISETP.NE.AND P0, PT, R2, RZ, PT ;  /* 0x000000ff0200720c */ /* 0x000fe20003f05270 */
[----:B------:R-:W-:-:S12]  /*12930*/  IMAD.MOV.U32 R14, RZ, RZ, RZ ;  /* 0x000000ffff0e7224 */ /* 0x000fd800078e00ff */
[----:B------:R-:W-:Y:S05]  /*12940*/  @!P0 BRA `(.L_x_300) ;  /* 0x0000000000108947 */ /* 0x000fea0003800000 */
[----:B------:R-:W-:Y:S01]  /*12950*/  UMOV UR4, 0xffffffff ;  /* 0xffffffff00047882 */ /* 0x000fe20000000000 */
[----:B------:R-:W-:Y:S02]  /*12960*/  VIADD R12, R0, 0xffffffff ;  /* 0xffffffff000c7836 */ /* 0x000fe40000000000 */
[----:B------:R-:W-:Y:S05]  /*12970*/  BRA.DIV UR4, `(.L_x_301) ;  /* 0x0000003e04207947 */ /* 0x000fea000b800000 */
[----:B------:R3:W4:Y:S02]  /*12980*/  SHFL.IDX PT, R14, R6, R12, 0x1f ;  /* 0x00001f0c060e7589 */ /* 0x00072400000e0000 */
.L_x_300:
[----:B0-23--:R-:W-:Y:S01]  /*12990*/  IABS R6, R4 ;  /* 0x0000000400067213 */ /* 0x00dfe20000000000 */
[----:B----4-:R-:W-:Y:S02]  /*129a0*/  IMAD R16, R14, R7, R8 ;  /* 0x000000070e107224 */ /* 0x010fe400078e0208 */
[----:B------:R-:W-:Y:S01]  /*129b0*/  IMAD.IADD R19, R0, 0x1, R19 ;  /* 0x0000000100137824 */ /* 0x000fe200078e0213 */
[----:B------:R-:W0:Y:S08]  /*129c0*/  I2F.RP R9, R6 ;  /* 0x0000000600097306 */ /* 0x000e300000209400 */
[----:B0-----:R-:W0:Y:S02]  /*129d0*/  MUFU.RCP R9, R9 ;  /* 0x0000000900097308 */ /* 0x001e240000001000 */
[----:B0-----:R-:W-:-:S06]  /*129e0*/  VIADD R2, R9, 0xffffffe ;  /* 0x0ffffffe09027836 */ /* 0x001fcc0000000000 */
[----:B------:R0:W2:Y:S02]  /*129f0*/  F2I.FTZ.U32.TRUNC.NTZ R3, R2 ;  /* 0x0000000200037305 */ /* 0x0000a4000021f000 */
[----:B0-----:R-:W-:Y:S02]  /*12a00*/  IMAD.MOV.U32 R2, RZ, RZ, RZ ;  /* 0x000000ffff027224 */ /* 0x001fe400078e00ff */
[----:B--2---:R-:W-:-:S04]  /*12a10*/  IMAD.MOV R7, RZ, RZ, -R3 ;  /* 0x000000ffff077224 */ /* 0x004fc800078e0a03 */
[----:B------:R-:W-:-:S04]  /*12a20*/  IMAD R7, R7, R6, RZ ;  /* 0x0000000607077224 */ /* 0x000fc800078e02ff */
[----:B------:R-:W-:-:S04]  /*12a30*/  IMAD.HI.U32 R3, R3, R7, R2 ;  /* 0x0000000703037227 */ /* 0x000fc800078e0002 */
[----:B------:R-:W-:Y:S01]  /*12a40*/  IMAD.IADD R7, R5, 0x1, -R16 ;  /* 0x0000000105077824 */ /* 0x000fe200078e0a10 */
[----:B------:R-:W-:-:S04]  /*12a50*/  IABS R5, R4 ;  /* 0x0000000400057213 */ /* 0x000fc80000000000 */
[----:B------:R-:W-:Y:S02]  /*12a60*/  IABS R2, R7 ;  /* 0x0000000700027213 */ /* 0x000fe40000000000 */
[----:B------:R-:W-:-:S03]  /*12a70*/  IADD3 R5, RZ, -R5, RZ ;  /* 0x80000005ff057210 */ /* 0x000fc60007ffe0ff */
[----:B------:R-:W-:-:S04]  /*12a80*/  IMAD.HI.U32 R3, R3, R2, RZ ;  /* 0x0000000203037227 */ /* 0x000fc800078e00ff */
[----:B------:R-:W-:Y:S01]  /*12a90*/  IMAD R5, R3, R5, R2 ;  /* 0x0000000503057224 */ /* 0x000fe200078e0202 */
[----:B------:R-:W-:-:S04]  /*12aa0*/  LOP3.LUT R2, R7, R4, RZ, 0x3c, !PT ;  /* 0x0000000407027212 */ /* 0x000fc800078e3cff */
[----:B------:R-:W-:Y:S02]  /*12ab0*/  ISETP.GT.U32.AND P1, PT, R6, R5, PT ;  /* 0x000000050600720c */ /* 0x000fe40003f24070 */
[----:B------:R-:W-:-:S11]  /*12ac0*/  ISETP.GE.AND P2, PT, R2, RZ, PT ;  /* 0x000000ff0200720c */ /* 0x000fd60003f46270 */
[----:B------:R-:W-:Y:S02]  /*12ad0*/  @!P1 IMAD.IADD R5, R5, 0x1, -R6 ;  /* 0x0000000105059824 */ /* 0x000fe400078e0a06 */
[----:B------:R-:W-:Y:S01]  /*12ae0*/  @!P1 VIADD R3, R3, 0x1 ;  /* 0x0000000103039836 */ /* 0x000fe20000000000 */
[----:B------:R-:W-:Y:S02]  /*12af0*/  ISETP.NE.AND P1, PT, R4, RZ, PT ;  /* 0x000000ff0400720c */ /* 0x000fe40003f25270 */
[----:B------:R-:W-:-:S13]  /*12b00*/  ISETP.GE.U32.AND P0, PT, R5, R6, PT ;  /* 0x000000060500720c */ /* 0x000fda0003f06070 */
[----:B------:R-:W-:-:S04]  /*12b10*/  @P0 VIADD R3, R3, 0x1 ;  /* 0x0000000103030836 */ /* 0x000fc80000000000 */
[----:B------:R-:W-:Y:S01]  /*12b20*/  @!P2 IMAD.MOV R3, RZ, RZ, -R3 ;  /* 0x000000ffff03a224 */ /* 0x000fe200078e0a03 */
[----:B------:R-:W-:-:S04]  /*12b30*/  @!P1 LOP3.LUT R3, RZ, R4, RZ, 0x33, !PT ;  /* 0x00000004ff039212 */ /* 0x000fc800078e33ff */
[----:B------:R-:W-:Y:S01]  /*12b40*/  MOV R18, R3 ;  /* 0x0000000300127202 */ /* 0x000fe20000000f00 */
[----:B------:R-:W-:-:S04]  /*12b50*/  IMAD.MOV R17, RZ, RZ, -R3 ;  /* 0x000000ffff117224 */ /* 0x000fc800078e0a03 */
[----:B------:R-:W-:Y:S01]  /*12b60*/  IMAD R17, R4, R17, R7 ;  /* 0x0000001104117224 */ /* 0x000fe200078e0207 */
[----:B------:R-:W-:Y:S06]  /*12b70*/  BRA `(.L_x_302) ;  /* 0x00000000001c7947 */ /* 0x000fec0003800000 */
.L_x_294:
[----:B------:R-:W-:Y:S01]  /*12b80*/  UMOV UR4, URZ ;  /* 0x0000003f00047c82 */ /* 0x000fe20008000000 */
[----:B------:R-:W-:Y:S01]  /*12b90*/  UMOV UR5, URZ ;  /* 0x0000003f00057c82 */ /* 0x000fe20008000000 */
[----:B------:R-:W-:Y:S01]  /*12ba0*/  ULDC UR6, c[0x0][0xc3c] ;  /* 0x00030f0000067ab9 */ /* 0x000fe20000000800 */
[----:B------:R-:W-:Y:S02]  /*12bb0*/  IMAD.MOV.U32 R16, RZ, RZ, R5 ;  /* 0x000000ffff107224 */ /* 0x000fe400078e0005 */
[----:B------:R-:W-:Y:S02]  /*12bc0*/  IMAD.U32 R17, RZ, RZ, UR4 ;  /* 0x00000004ff117e24 */ /* 0x000fe4000f8e00ff */
[----:B------:R-:W-:Y:S02]  /*12bd0*/  IMAD.U32 R18, RZ, RZ, UR5 ;  /* 0x00000005ff127e24 */ /* 0x000fe4000f8e00ff */
[----:B------:R-:W-:-:S07]  /*12be0*/  IMAD.U32 R19, RZ, RZ, UR6 ;  /* 0x00000006ff137e24 */ /* 0x000fce000f8e00ff */
.L_x_302:
[----:B-1----:R-:W1:Y:S01]  /*12bf0*/  S2R R0, SR_TID.X ;  /* 0x0000000000007919 */ /* 0x002e620000002100 */
[----:B------:R-:W-:Y:S05]  /*12c00*/  WARPSYNC.ALL ;  /* 0x0000000000007948 */ /* 0x000fea0003800000 */
[----:B------:R-:W-:Y:S01]  /*12c10*/  BAR.SYNC.DEFER_BLOCKING 0x4, 0x180 ;  /* 0x0106000000007b1d */ /* 0x000fe20000010000 */
[----:B-1----:R-:W-:-:S04]  /*12c20*/  LOP3.LUT R0, R0, 0x1f, RZ, 0xc0, !PT ;  /* 0x0000001f00007812 */ /* 0x002fc800078ec0ff */
[----:B------:R-:W-:-:S13]  /*12c30*/  ISETP.NE.AND P0, PT, R0, RZ, PT ;  /* 0x000000ff0000720c */ /* 0x000fda0003f05270 */
[----:B------:R-:W1:Y:S01]  /*12c40*/  @!P0 S2R R3, SR_CgaCtaId ;  /* 0x0000000000038919 */ /* 0x000e620000008800 */
[----:B------:R-:W-:-:S04]  /*12c50*/  @!P0 MOV R0, 0x400 ;  /* 0x0000040000008802 */ /* 0x000fc80000000f00 */
[----:B-1----:R-:W-:-:S05]  /*12c60*/  @!P0 LEA R22, R3, R0, 0x18 ;  /* 0x0000000003168211 */ /* 0x002fca00078ec0ff */
[----:B------:R1:W-:Y:S01]  /*12c70*/  @!P0 STS.128 [R22+0x388d0], R16 ;  /* 0x0388d01016008388 */ /* 0x0003e20000000c00 */
[----:B------:R-:W-:Y:S06]  /*12c80*/  BAR.ARV 0x5, 0x180 ;  /* 0x0146000000007b1d */ /* 0x000fec0000002000 */
.L_x_291:
[----:B------:R-:W-:Y:S02]  /*12c90*/  ULDC UR4, c[0x0][0xc3c] ;  /* 0x00030f0000047ab9 */ /* 0x000fe40000000800 */
[----:B---3--:R-:W-:-:S13]  /*12ca0*/  ISETP.GE.AND P0, PT, R19, UR4, PT ;  /* 0x0000000413007c0c */ /* 0x008fda000bf06270 */
[----:B------:R-:W-:Y:S05]  /*12cb0*/  @!P0 BRA `(.L_x_303) ;  /* 0xffffffb800588947 */ /* 0x000fea000383ffff */
[----:B------:R-:W-:Y:S05]  /*12cc0*/  BSYNC B8 ;  /* 0x0000000000087941 */ /* 0x000fea0003800000 */
.L_x_238:
[----:B0-----:R-:W3:Y:S01]  /*12cd0*/  LDL.LU R0, [R1+0x1c] ;  /* 0x00001c0001007983 */ /* 0x001ee20000300800 */
[----:B------:R-:W-:Y:S01]  /*12ce0*/  BSSY B0, `(.L_x_304) ;  /* 0x000000b000007945 */ /* 0x000fe20003800000 */
[----:B------:R-:W0:Y:S01]  /*12cf0*/  S2R R5, SR_CgaCtaId ;  /* 0x0000000000057919 */ /* 0x000e220000008800 */
[----:B---3--:R-:W-:-:S05]  /*12d00*/  VIADD R0, R0, 0x1 ;  /* 0x0000000100007836 */ /* 0x008fca0000000000 */
[----:B------:R-:W-:-:S04]  /*12d10*/  LEA.HI R2, R0, R0, RZ, 0x1 ;  /* 0x0000000000027211 */ /* 0x000fc800078f08ff */
[----:B------:R-:W-:Y:S02]  /*12d20*/  LOP3.LUT R3, R2, 0xfffffffe, RZ, 0xc0, !PT ;  /* 0xfffffffe02037812 */ /* 0x000fe400078ec0ff */
[----:B------:R-:W-:-:S03]  /*12d30*/  MOV R2, 0x400 ;  /* 0x0000040000027802 */ /* 0x000fc60000000f00 */
[----:B------:R-:W-:Y:S01]  /*12d40*/  IMAD.IADD R0, R0, 0x1, -R3 ;  /* 0x0000000100007824 */ /* 0x000fe200078e0a03 */
[----:B0-----:R-:W-:-:S04]  /*12d50*/  LEA R4, R5, R2, 0x18 ;  /* 0x0000000205047211 */ /* 0x001fc800078ec0ff */
[----:B------:R-:W-:-:S04]  /*12d60*/  SHF.L.U32 R0, R0, 0x1f, RZ ;  /* 0x0000001f00007819 */ /* 0x000fc800000006ff */
[----:B------:R-:W0:Y:S02]  /*12d70*/  SYNCS.PHASECHK.TRANS64.TRYWAIT P0, [R4+URZ+0x38820], R0 ;  /* 0x03882000040075a7 */ /* 0x000e24000800017f */
[----:B0-----:R-:W-:Y:S05]  /*12d80*/  @!P0 BRA `(.L_x_305) ;  /* 0x0000003800408947 */ /* 0x001fea0003800000 */
.L_x_415:
[----:B------:R-:W-:Y:S05]  /*12d90*/  BSYNC B0 ;  /* 0x0000000000007941 */ /* 0x000fea0003800000 */
.L_x_304:
[----:B------:R-:W-:-:S03]  /*12da0*/  UMOV UR4, 0xffffffff ;  /* 0xffffffff00047882 */ /* 0x000fc60000000000 */
[----:B------:R-:W-:Y:S05]  /*12db0*/  BRA.DIV UR4, `(.L_x_306) ;  /* 0x0000003a04487947 */ /* 0x000fea000b800000 */
[----:B0-----:R-:W0:Y:S02]  /*12dc0*/  S2R R0, SR_TID.X ;  /* 0x0000000000007919 */ /* 0x001e240000002100 */
[----:B0-----:R-:W-:-:S04]  /*12dd0*/  SHF.R.U32.HI R0, RZ, 0x5, R0 ;  /* 0x00000005ff007819 */ /* 0x001fc80000011600 */
[----:B------:R-:W-:-:S05]  /*12de0*/  LOP3.LUT R0, R0, 0x3, RZ, 0xc0, !PT ;  /* 0x0000000300007812 */ /* 0x000fca00078ec0ff */
[----:B------:R0:W3:Y:S02]  /*12df0*/  SHFL.IDX PT, R14, R0, RZ, 0x1f ;  /* 0x00001fff000e7589 */ /* 0x0000e400000e0000 */
.L_x_418:
[----:B---3--:R-:W-:Y:S01]  /*12e00*/  ISETP.NE.AND P0, PT, R14, RZ, PT ;  /* 0x000000ff0e00720c */ /* 0x008fe20003f05270 */
[----:B------:R-:W-:-:S12]  /*12e10*/  BSSY B0, `(.L_x_307) ;  /* 0x0000026000007945 */ /* 0x000fd80003800000 */
[----:B------:R-:W-:Y:S05]  /*12e20*/  @P0 BRA `(.L_x_308) ;  /* 0x0000000000900947 */ /* 0x000fea0003800000 */
[----:B------:R-:W-:-:S03]  /*12e30*/  UMOV UR4, 0xffffffff ;  /* 0xffffffff00047882 */ /* 0x000fc60000000000 */
[----:B------:R-:W-:Y:S05]  /*12e40*/  BRA.DIV UR4, `(.L_x_309) ;  /* 0x0000003a04587947 */ /* 0x000fea000b800000 */
[----:B------:R-:W-:-:S13]  /*12e50*/  ELECT P6, URZ, PT ;  /* 0x00000000003f782f */ /* 0x000fda00038c0000 */
.L_x_421:
[----:B------:R-:W-:Y:S05]  /*12e60*/  @!P6 BRA `(.L_x_308) ;  /* 0x000000000080e947 */ /* 0x000fea0003800000 */
[----:B0-----:R-:W3:Y:S02]  /*12e70*/  LDL R0, [R1+0x24] ;  /* 0x0000240001007983 */ /* 0x001ee40000100800 */
[----:B---3--:R-:W-:-:S13]  /*12e80*/  R2UR UR4, R0 ;  /* 0x00000000000472ca */ /* 0x008fda00000e0000 */
[----:B------:R-:W-:-:S06]  /*12e90*/  ULOP3.LUT UR4, UR4, 0x2, URZ, 0xfc, !UPT ;  /* 0x0000000204047892 */ /* 0x000fcc000f8efc3f */
[----:B------:R-:W-:-:S04]  /*12ea0*/  MOV R0, UR4 ;  /* 0x0000000400007c02 */ /* 0x000fc80008000f00 */
[----:B------:R-:W-:-:S13]  /*12eb0*/  ISETP.NE.AND P0, PT, R0, 0x3, PT ;  /* 0x000000030000780c */ /* 0x000fda0003f05270 */
[----:B------:R-:W-:Y:S05]  /*12ec0*/  @!P0 BRA `(.L_x_310) ;  /* 0x0000000000048947 */ /* 0x000fea0003800000 */
[----:B------:R-:W-:Y:S01]  /*12ed0*/  BPT.TRAP 0x1 ;  /* 0x000000040000795c */ /* 0x000fe20000300000 */
.L_x_310:
[C---:B------:R-:W-:Y:S01]  /*12ee0*/  IMAD R5, R27.reuse, 0x8, R4 ;  /* 0x000000081b057824 */ /* 0x040fe200078e0204 */
[----:B------:R-:W-:Y:S01]  /*12ef0*/  SHF.L.U32 R0, R28, 0x1f, RZ ;  /* 0x0000001f1c007819 */ /* 0x000fe200000006ff */
[----:B------:R-:W-:-:S03]  /*12f00*/  VIADD R27, R27, 0x1 ;  /* 0x000000011b1b7836 */ /* 0x000fc60000000000 */
[----:B------:R-:W0:Y:S02]  /*12f10*/  SYNCS.PHASECHK.TRANS64.TRYWAIT P1, [R5+URZ+0x38840], R0 ;  /* 0x03884000050075a7 */ /* 0x000e24000802017f */
[----:B------:R-:W-:-:S04]  /*12f20*/  ISETP.NE.AND P2, PT, R27, 0x2, PT ;  /* 0x000000021b00780c */ /* 0x000fc80003f45270 */
[----:B------:R-:W-:Y:S01]  /*12f30*/  SEL R3, RZ, 0x1, P2 ;  /* 0x00000001ff037807 */ /* 0x000fe20001000000 */
[----:B0-----:R-:W-:Y:S08]  /*12f40*/  @!P1 BRA `(.L_x_311) ;  /* 0x0000003800389947 */ /* 0x001ff00003800000 */
.L_x_422:
[----:B------:R-:W-:Y:S02]  /*12f50*/  SEL R27, R27, RZ, P2 ;  /* 0x000000ff1b1b7207 */ /* 0x000fe40001000000 */
[----:B------:R-:W-:Y:S01]  /*12f60*/  LOP3.LUT R2, R28, R3, RZ, 0x3c, !PT ;  /* 0x000000031c027212 */ /* 0x000fe200078e3cff */
[----:B------:R-:W-:Y:S06]  /*12f70*/  @!P0 BRA `(.L_x_312) ;  /* 0x0000000000048947 */ /* 0x000fec0003800000 */
[----:B------:R-:W-:Y:S01]  /*12f80*/  BPT.TRAP 0x1 ;  /* 0x000000040000795c */ /* 0x000fe20000300000 */
.L_x_312:
[----:B------:R-:W-:Y:S01]  /*12f90*/  IMAD R27, R27, 0x8, R4 ;  /* 0x000000081b1b7824 */ /* 0x000fe200078e0204 */
[----:B------:R-:W-:-:S04]  /*12fa0*/  SHF.L.U32 R2, R2, 0x1f, RZ ;  /* 0x0000001f02027819 */ /* 0x000fc800000006ff */
[----:B------:R-:W3:Y:S02]  /*12fb0*/  SYNCS.PHASECHK.TRANS64.TRYWAIT P1, [R27+URZ+0x38840], R2 ;  /* 0x038840021b0075a7 */ /* 0x000ee4000802017f */
[----:B---3--:R-:W-:Y:S05]  /*12fc0*/  @!P1 BRA `(.L_x_313) ;  /* 0x00000038002c9947 */ /* 0x008fea0003800000 */
.L_x_423:
[----:B------:R-:W-:Y:S05]  /*12fd0*/  @!P0 BRA `(.L_x_314) ;  /* 0x0000000000048947 */ /* 0x000fea0003800000 */
[----:B------:R-:W-:Y:S01]  /*12fe0*/  BPT.TRAP 0x1 ;  /* 0x000000040000795c */ /* 0x000fe20000300000 */
.L_x_314:
[----:B------:R-:W4:Y:S02]  /*12ff0*/  SYNCS.PHASECHK.TRANS64.TRYWAIT P1, [R5+URZ+0x38860], R0 ;  /* 0x03886000050075a7 */ /* 0x000f24000802017f */
[----:B----4-:R-:W-:Y:S05]  /*13000*/  @!P1 BRA `(.L_x_315) ;  /* 0x0000003800309947 */ /* 0x010fea0003800000 */
.L_x_424:
[----:B------:R-:W-:Y:S05]  /*13010*/  @!P0 BRA `(.L_x_316) ;  /* 0x0000000000048947 */ /* 0x000fea0003800000 */
[----:B------:R-:W-:Y:S01]  /*13020*/  BPT.TRAP 0x1 ;  /* 0x000000040000795c */ /* 0x000fe20000300000 */
.L_x_316:
[----:B------:R0:W0:Y:S02]  /*13030*/  SYNCS.PHASECHK.TRANS64.TRYWAIT P0, [R27+URZ+0x38860], R2 ;  /* 0x038860021b0075a7 */ /* 0x000024000800017f */
[----:B0-----:R-:W-:Y:S05]  /*13040*/  @!P0 NANOSLEEP.SYNCS 0x989680 ;  /* 0x009896800000895d */ /* 0x001fea0003900000 */
[----:B------:R-:W0:Y:S02]  /*13050*/  @!P0 SYNCS.PHASECHK.TRANS64 P0, [R27+URZ+0x38860], R2 ;  /* 0x038860021b0085a7 */ /* 0x000e24000800007f */
[----:B0-----:R-:W-:Y:S05]  /*13060*/  @!P0 BRA `(.L_x_316) ;  /* 0xfffffffc00f08947 */ /* 0x001fea000383ffff */
.L_x_308:
[----:B------:R-:W-:Y:S05]  /*13070*/  BSYNC B0 ;  /* 0x0000000000007941 */ /* 0x000fea0003800000 */
.L_x_307:
[----:B------:R-:W-:Y:S05]  /*13080*/  EXIT ;  /* 0x000000000000794d */ /* 0x000fea0003800000 */
.L_x_186:
[----:B0-----:R-:W-:-:S04]  /*13090*/  IMAD.U32 R3, RZ, RZ, UR40 ;  /* 0x00000028ff037e24 */ /* 0x001fc8000f8e00ff */
[----:B------:R0:W1:Y:S03]  /*130a0*/  SYNCS.PHASECHK.TRANS64.TRYWAIT P1, [R3+URZ+0x38800], R0 ;  /* 0x03880000030075a7 */ /* 0x000066000802017f */
[----:B-1----:R-:W-:Y:S05]  /*130b0*/  @!P1 NANOSLEEP.SYNCS 0x989680 ;  /* 0x009896800000995d */ /* 0x002fea0003900000 */
[----:B------:R-:W1:Y:S02]  /*130c0*/  @!P1 SYNCS.PHASECHK.TRANS64 P1, [R3+URZ+0x38800], R0 ;  /* 0x03880000030095a7 */ /* 0x000e64000802007f */
[----:B-1----:R-:W-:Y:S05]  /*130d0*/  @!P1 BRA `(.L_x_186) ;  /* 0xfffffffc00ec9947 */ /* 0x002fea000383ffff */
[----:B------:R-:W-:Y:S05]  /*130e0*/  BRA `(.L_x_317) ;  /* 0xfffffee400e87947 */ /* 0x000fea000383ffff */
.L_x_190:
[----:B-1----:R1:W2:Y:S02]  /*130f0*/  SYNCS.PHASECHK.TRANS64.TRYWAIT P1, [R0+URZ+0x38830], R3 ;  /* 0x03883003000075a7 */ /* 0x0022a4000802017f */
[----:B--2---:R-:W-:Y:S05]  /*13100*/  @!P1 NANOSLEEP.SYNCS 0x989680 ;  /* 0x009896800000995d */ /* 0x004fea0003900000 */
[----:B------:R-:W2:Y:S02]  /*13110*/  @!P1 SYNCS.PHASECHK.TRANS64 P1, [R0+URZ+0x38830], R3 ;  /* 0x03883003000095a7 */ /* 0x000ea4000802007f */
[----:B--2---:R-:W-:Y:S05]  /*13120*/  @!P1 BRA `(.L_x_190) ;  /* 0xfffffffc00f09947 */ /* 0x004fea000383ffff */
[----:B------:R-:W-:Y:S05]  /*13130*/  BRA `(.L_x_189) ;  /* 0xfffffee8000c7947 */ /* 0x000fea000383ffff */
.L_x_196:
[----:B-1----:R-:W-:-:S04]  /*13140*/  IMAD.U32 R4, RZ, RZ, UR60 ;  /* 0x0000003cff047e24 */ /* 0x002fc8000f8e00ff */
[----:B------:R1:W2:Y:S03]  /*13150*/  SYNCS.PHASECHK.TRANS64.TRYWAIT P1, [R4+URZ+0x38830], R3 ;  /* 0x03883003040075a7 */ /* 0x0002a6000802017f */
[----:B--2---:R-:W-:Y:S05]  /*13160*/  @!P1 NANOSLEEP.SYNCS 0x989680 ;  /* 0x009896800000995d */ /* 0x004fea0003900000 */
[----:B------:R-:W2:Y:S02]  /*13170*/  @!P1 SYNCS.PHASECHK.TRANS64 P1, [R4+URZ+0x38830], R3 ;  /* 0x03883003040095a7 */ /* 0x000ea4000802007f */
[----:B--2---:R-:W-:Y:S05]  /*13180*/  @!P1 BRA `(.L_x_196) ;  /* 0xfffffffc00ec9947 */ /* 0x004fea000383ffff */
[----:B------:R-:W-:Y:S05]  /*13190*/  BRA `(.L_x_195) ;  /* 0xffffff28009c7947 */ /* 0x000fea000383ffff */
.L_x_200:
[----:B---3--:R-:W-:-:S04]  /*131a0*/  IMAD.U32 R2, RZ, RZ, UR4 ;  /* 0x00000004ff027e24 */ /* 0x008fc8000f8e00ff */
[----:B------:R3:W4:Y:S03]  /*131b0*/  SYNCS.PHASECHK.TRANS64.TRYWAIT P1, [R2+URZ+0x38850], R0 ;  /* 0x03885000020075a7 */ /* 0x000726000802017f */
[----:B----4-:R-:W-:Y:S05]  /*131c0*/  @!P1 NANOSLEEP.SYNCS 0x989680 ;  /* 0x009896800000995d */ /* 0x010fea0003900000 */
[----:B------:R-:W4:Y:S02]  /*131d0*/  @!P1 SYNCS.PHASECHK.TRANS64 P1, [R2+URZ+0x38850], R0 ;  /* 0x03885000020095a7 */ /* 0x000f24000802007f */
[----:B----4-:R-:W-:Y:S05]  /*131e0*/  @!P1 BRA `(.L_x_200) ;  /* 0xfffffffc00ec9947 */ /* 0x010fea000383ffff */
[----:B------:R-:W-:Y:S05]  /*131f0*/  BRA `(.L_x_199) ;  /* 0xffffff5000e87947 */ /* 0x000fea000383ffff */
.L_x_207:
[----:B-1----:R-:W-:-:S04]  /*13200*/  MOV R7, UR7 ;  /* 0x0000000700077c02 */ /* 0x002fc80008000f00 */
[----:B------:R1:W2:Y:S03]  /*13210*/  SYNCS.PHASECHK.TRANS64.TRYWAIT P1, [R7+URZ+0x38850], R0 ;  /* 0x03885000070075a7 */ /* 0x0002a6000802017f */
[----:B--2---:R-:W-:Y:S05]  /*13220*/  @!P1 NANOSLEEP.SYNCS 0x989680 ;  /* 0x009896800000995d */ /* 0x004fea0003900000 */
[----:B------:R-:W2:Y:S02]  /*13230*/  @!P1 SYNCS.PHASECHK.TRANS64 P1, [R7+URZ+0x38850], R0 ;  /* 0x03885000070095a7 */ /* 0x000ea4000802007f */
[----:B--2---:R-:W-:Y:S05]  /*13240*/  @!P1 BRA `(.L_x_207) ;  /* 0xfffffffc00ec9947 */ /* 0x004fea000383ffff */
[----:B------:R-:W-:Y:S05]  /*13250*/  BRA `(.L_x_206) ;  /* 0xffffff6c00047947 */ /* 0x000fea000383ffff */
.L_x_250:
[----:B------:R-:W-:Y:S01]  /*13260*/  SHF.R.U32.HI R8, RZ, 0x5, R21 ;  /* 0x00000005ff087819 */ /* 0x000fe20000011615 */
[----:B------:R-:W-:Y:S01]  /*13270*/  BSSY B0, `(.L_x_318) ;  /* 0x0000009000007945 */ /* 0x000fe20003800000 */
[----:B------:R-:W-:Y:S02]  /*13280*/  IMAD.MOV.U32 R12, RZ, RZ, RZ ;  /* 0x000000ffff0c7224 */ /* 0x000fe400078e00ff */
[----:B------:R-:W-:Y:S01]  /*13290*/  LOP3.LUT R8, R8, 0x3, RZ, 0xc0, !PT ;  /* 0x0000000308087812 */ /* 0x000fe200078ec0ff */
[----:B------:R-:W-:Y:S02]  /*132a0*/  IMAD.MOV.U32 R11, RZ, RZ, 0x1f ;  /* 0x0000001fff0b7424 */ /* 0x000fe400078e00ff */
[----:B------:R-:W-:Y:S02]  /*132b0*/  IMAD.MOV.U32 R15, RZ, RZ, -0x1 ;  /* 0xffffffffff0f7424 */ /* 0x000fe400078e00ff */
[----:B------:R-:W-:-:S07]  /*132c0*/  IMAD.MOV.U32 R13, RZ, RZ, R8 ;  /* 0x000000ffff0d7224 */ /* 0x000fce00078e0008 */
[----:B-----5:R-:W-:Y:S05]  /*132d0*/  WARPSYNC.COLLECTIVE R15, `(.L_x_319) ;  /* 0x000000000f087348 */ /* 0x020fea0003c00000 */
[----:B------:R0:W1:Y:S02]  /*132e0*/  SHFL.IDX P6, R14, R13, R12, R11 ;  /* 0x0000000c0d0e7389 */ /* 0x00006400000c000b */
[----:B01---5:R-:W-:Y:S01]  /*132f0*/  ENDCOLLECTIVE ;  /* 0x000000000000791b */ /* 0x023fe20003800000 */
.L_x_319:
[----:B------:R-:W-:Y:S05]  /*13300*/  BSYNC B0 ;  /* 0x0000000000007941 */ /* 0x000fea0003800000 */
.L_x_318:
[----:B------:R-:W-:Y:S05]  /*13310*/  BRA `(.L_x_320) ;  /* 0xffffffc0000c7947 */ /* 0x000fea000383ffff */
.L_x_253:
[----:B0-----:R0:W1:Y:S02]  /*13320*/  SYNCS.PHASECHK.TRANS64.TRYWAIT P0, [R5+URZ+0x38840], R2 ;  /* 0x03884002050075a7 */ /* 0x001064000800017f */
[----:B-1----:R-:W-:Y:S05]  /*13330*/  @!P0 NANOSLEEP.SYNCS 0x989680 ;  /* 0x009896800000895d */ /* 0x002fea0003900000 */
[----:B------:R-:W1:Y:S02]  /*13340*/  @!P0 SYNCS.PHASECHK.TRANS64 P0, [R5+URZ+0x38840], R2 ;  /* 0x03884002050085a7 */ /* 0x000e64000800007f */
[----:B-1----:R-:W-:Y:S05]  /*13350*/  @!P0 BRA `(.L_x_253) ;  /* 0xfffffffc00f08947 */ /* 0x002fea000383ffff */
[----:B------:R-:W-:Y:S05]  /*13360*/  BRA `(.L_x_321) ;  /* 0xffffffc000807947 */ /* 0x000fea000383ffff */
.L_x_254:
[----:B------:R-:W-:Y:S01]  /*13370*/  BSSY B0, `(.L_x_322) ;  /* 0x0000008000007945 */ /* 0x000fe20003800000 */
[----:B------:R-:W-:Y:S01]  /*13380*/  IMAD.MOV.U32 R13, RZ, RZ, R6 ;  /* 0x000000ffff0d7224 */ /* 0x000fe200078e0006 */
[----:B------:R-:W-:Y:S01]  /*13390*/  MOV R11, 0x181f ;  /* 0x0000181f000b7802 */ /* 0x000fe20000000f00 */
[----:B------:R-:W-:Y:S02]  /*133a0*/  IMAD.MOV.U32 R12, RZ, RZ, RZ ;  /* 0x000000ffff0c7224 */ /* 0x000fe400078e00ff */
[----:B------:R-:W-:-:S07]  /*133b0*/  IMAD.MOV.U32 R15, RZ, RZ, -0x1 ;  /* 0xffffffffff0f7424 */ /* 0x000fce00078e00ff */
[----:B------:R-:W-:Y:S05]  /*133c0*/  WARPSYNC.COLLECTIVE R15, `(.L_x_323) ;  /* 0x000000000f087348 */ /* 0x000fea0003c00000 */
[----:B------:R0:W1:Y:S02]  /*133d0*/  SHFL.IDX P6, R14, R13, R12, R11 ;  /* 0x0000000c0d0e7389 */ /* 0x00006400000c000b */
[----:B01----:R-:W-:Y:S01]  /*133e0*/  ENDCOLLECTIVE ;  /* 0x000000000000791b */ /* 0x003fe20003800000 */
.L_x_323:
[----:B------:R-:W-:Y:S05]  /*133f0*/  BSYNC B0 ;  /* 0x0000000000007941 */ /* 0x000fea0003800000 */
.L_x_322:
[----:B------:R-:W-:Y:S01]  /*13400*/  IMAD.MOV.U32 R13, RZ, RZ, R0 ;  /* 0x000000ffff0d7224 */ /* 0x000fe200078e0000 */
[C---:B------:R-:W-:Y:S01]  /*13410*/  LOP3.LUT P5, RZ, R23.reuse, 0x10, RZ, 0xc0, !PT ;  /* 0x0000001017ff7812 */ /* 0x040fe200078ac0ff */
[----:B------:R-:W-:Y:S01]  /*13420*/  IMAD.MOV.U32 R12, RZ, RZ, RZ ;  /* 0x000000ffff0c7224 */ /* 0x000fe200078e00ff */
[C---:B------:R-:W-:Y:S01]  /*13430*/  LOP3.LUT P4, RZ, R23.reuse, 0x8, RZ, 0xc0, !PT ;  /* 0x0000000817ff7812 */ /* 0x040fe2000788c0ff */
[----:B------:R-:W-:Y:S01]  /*13440*/  IMAD.MOV.U32 R11, RZ, RZ, 0x181f ;  /* 0x0000181fff0b7424 */ /* 0x000fe200078e00ff */
[C---:B------:R-:W-:Y:S01]  /*13450*/  LOP3.LUT P3, RZ, R23.reuse, 0x4, RZ, 0xc0, !PT ;  /* 0x0000000417ff7812 */ /* 0x040fe2000786c0ff */
[----:B------:R-:W-:Y:S01]  /*13460*/  IMAD.MOV.U32 R15, RZ, RZ, -0x1 ;  /* 0xffffffffff0f7424 */ /* 0x000fe200078e00ff */
[----:B------:R-:W-:Y:S01]  /*13470*/  LOP3.LUT P2, RZ, R23, 0x2, RZ, 0xc0, !PT ;  /* 0x0000000217ff7812 */ /* 0x000fe2000784c0ff */
[----:B------:R-:W-:Y:S02]  /*13480*/  IMAD.MOV.U32 R2, RZ, RZ, R14 ;  /* 0x000000ffff027224 */ /* 0x000fe400078e000e */
[----:B------:R-:W-:-:S10]  /*13490*/  @P0 IMAD R9, R7, 0x2, R22 ;  /* 0x0000000207090824 */ /* 0x000fd400078e0216 */
[----:B------:R-:W-:Y:S05]  /*134a0*/  WARPSYNC.COLLECTIVE R15, `(.L_x_324) ;  /* 0x000000000f087348 */ /* 0x000fea0003c00000 */
[----:B------:R0:W1:Y:S02]  /*134b0*/  SHFL.IDX P6, R14, R13, R12, R11 ;  /* 0x0000000c0d0e7389 */ /* 0x00006400000c000b */
[----:B01----:R-:W-:Y:S01]  /*134c0*/  ENDCOLLECTIVE ;  /* 0x000000000000791b */ /* 0x003fe20003800000 */
.L_x_324:
[----:B------:R-:W-:Y:S02]  /*134d0*/  IMAD.MOV.U32 R13, RZ, RZ, R6 ;  /* 0x000000ffff0d7224 */ /* 0x000fe400078e0006 */
[----:B------:R-:W-:Y:S01]  /*134e0*/  IMAD.MOV.U32 R12, RZ, RZ, 0x1 ;  /* 0x00000001ff0c7424 */ /* 0x000fe200078e00ff */
[----:B------:R-:W-:-:S07]  /*134f0*/  MOV R3, R14 ;  /* 0x0000000e00037202 */ /* 0x000fce0000000f00 */
[----:B------:R-:W-:Y:S05]  /*13500*/  WARPSYNC.COLLECTIVE R15, `(.L_x_325) ;  /* 0x000000000f087348 */ /* 0x000fea0003c00000 */
[----:B------:R0:W1:Y:S02]  /*13510*/  SHFL.IDX P6, R14, R13, R12, R11 ;  /* 0x0000000c0d0e7389 */ /* 0x00006400000c000b */
[----:B01----:R-:W-:Y:S01]  /*13520*/  ENDCOLLECTIVE ;  /* 0x000000000000791b */ /* 0x003fe20003800000 */
.L_x_325:
[----:B------:R-:W-:-:S05]  /*13530*/  @P0 LEA R3, P1, R33, R3, 0x1 ;  /* 0x0000000321030211 */ /* 0x000fca00078208ff */
[----:B------:R-:W-:-:S05]  /*13540*/  @P0 IMAD.X R2, RZ, RZ, R2, P1 ;  /* 0x000000ffff020224 */ /* 0x000fca00008e0602 */
[----:B------:R-:W-:Y:S01]  /*13550*/  @P0 LOP3.LUT R3, R3, R2, RZ, 0x3c, !PT ;  /* 0x0000000203030212 */ /* 0x000fe200078e3cff */
[----:B------:R-:W-:-:S03]  /*13560*/  IMAD.MOV.U32 R13, RZ, RZ, R0 ;  /* 0x000000ffff0d7224 */ /* 0x000fc600078e0000 */
[----:B------:R-:W-:-:S04]  /*13570*/  @P0 LOP3.LUT R2, R3, R2, RZ, 0x3c, !PT ;  /* 0x0000000203020212 */ /* 0x000fc800078e3cff */
[----:B------:R-:W-:Y:S01]  /*13580*/  @P0 LOP3.LUT R3, R3, R2, RZ, 0x3c, !PT ;  /* 0x0000000203030212 */ /* 0x000fe200078e3cff */
[----:B------:R-:W-:-:S04]  /*13590*/  IMAD.MOV.U32 R8, RZ, RZ, R14 ;  /* 0x000000ffff087224 */ /* 0x000fc800078e000e */
[----:B------:R-:W-:Y:S01]  /*135a0*/  @!PT LDS RZ, [RZ] ;  /* 0x00000000fffff984 */ /* 0x000fe20000000800 */
[----:B------:R-:W-:Y:S01]  /*135b0*/  @!PT LDS RZ, [RZ] ;  /* 0x00000000fffff984 */ /* 0x000fe20000000800 */
[----:B------:R-:W-:Y:S01]  /*135c0*/  @!PT LDS RZ, [RZ] ;  /* 0x00000000fffff984 */ /* 0x000fe20000000800 */
[----:B------:R0:W-:Y:S03]  /*135d0*/  @P0 LDGSTS.E.BYPASS.LTC128B.128 [R9+0x24400], desc[UR36][R2.64], !P5 ;  /* 0x2440000002090fae */ /* 0x0001e6000e901d64 */
[----:B0-----:R-:W-:Y:S05]  /*135e0*/  WARPSYNC.COLLECTIVE R15, `(.L_x_326) ;  /* 0x000000000f087348 */ /* 0x001fea0003c00000 */
[----:B------:R1:W2:Y:S02]  /*135f0*/  SHFL.IDX P6, R14, R13, R12, R11 ;  /* 0x0000000c0d0e7389 */ /* 0x0002a400000c000b */
[----:B012---:R-:W-:Y:S01]  /*13600*/  ENDCOLLECTIVE ;  /* 0x000000000000791b */ /* 0x007fe20003800000 */
.L_x_326:
[----:B------:R-:W-:Y:S01]  /*13610*/  @!PT LDS RZ, [RZ] ;  /* 0x00000000fffff984 */ /* 0x000fe20000000800 */
[----:B------:R-:W-:Y:S01]  /*13620*/  @!PT LDS RZ, [RZ] ;  /* 0x00000000fffff984 */ /* 0x000fe20000000800 */
[----:B------:R-:W-:Y:S01]  /*13630*/  @!PT LDS RZ, [RZ] ;  /* 0x00000000fffff984 */ /* 0x000fe20000000800 */
[----:B------:R-:W-:Y:S04]  /*13640*/  @P0 LDGSTS.E.BYPASS.LTC128B.128 [R9+0x26c00], desc[UR36][R2.64+0x80], !P4 ;  /* 0x26c0008002090fae */ /* 0x000fe8000e101d64 */
[----:B------:R-:W-:Y:S04]  /*13650*/  @P0 LDGSTS.E.BYPASS.LTC128B.128 [R9+0x29400], desc[UR36][R2.64+0x100], !P3 ;  /* 0x2940010002090fae */ /* 0x000fe8000d901d64 */
[----:B------:R0:W-:Y:S01]  /*13660*/  @P0 LDGSTS.E.BYPASS.LTC128B.128 [R9+0x2bc00], desc[UR36][R2.64+0x180], !P2 ;  /* 0x2bc0018002090fae */ /* 0x0001e2000d101d64 */
[----:B------:R-:W-:Y:S01]  /*13670*/  ISETP.GE.AND P0, PT, R4, 0x11, PT ;  /* 0x000000110400780c */ /* 0x000fe20003f06270 */
[----:B------:R-:W-:-:S02]  /*13680*/  IMAD.MOV.U32 R13, RZ, RZ, R6 ;  /* 0x000000ffff0d7224 */ /* 0x000fc400078e0006 */
[----:B------:R-:W-:Y:S01]  /*13690*/  IMAD.MOV.U32 R12, RZ, RZ, 0x2 ;  /* 0x00000002ff0c7424 */ /* 0x000fe200078e00ff */
[----:B0-----:R-:W-:-:S09]  /*136a0*/  MOV R2, R14 ;  /* 0x0000000e00027202 */ /* 0x001fd20000000f00 */
[----:B------:R-:W-:Y:S05]  /*136b0*/  WARPSYNC.COLLECTIVE R15, `(.L_x_327) ;  /* 0x000000000f087348 */ /* 0x000fea0003c00000 */
[----:B------:R0:W1:Y:S02]  /*136c0*/  SHFL.IDX P6, R14, R13, R12, R11 ;  /* 0x0000000c0d0e7389 */ /* 0x00006400000c000b */
[----:B01----:R-:W-:Y:S01]  /*136d0*/  ENDCOLLECTIVE ;  /* 0x000000000000791b */ /* 0x003fe20003800000 */
.L_x_327:
[----:B------:R-:W-:Y:S01]  /*136e0*/  @P0 IMAD R21, R7, 0x2, R22 ;  /* 0x0000000207150824 */ /* 0x000fe200078e0216 */
[----:B------:R-:W-:-:S05]  /*136f0*/  @P0 LEA R2, P1, R33, R2, 0x1 ;  /* 0x0000000221020211 */ /* 0x000fca00078208ff */
[----:B------:R-:W-:-:S05]  /*13700*/  @P0 IMAD.X R3, RZ, RZ, R8, P1 ;  /* 0x000000ffff030224 */ /* 0x000fca00008e0608 */
[----:B------:R-:W-:Y:S01]  /*13710*/  @!PT LDS RZ, [RZ] ;  /* 0x00000000fffff984 */ /* 0x000fe20000000800 */
[----:B------:R-:W-:Y:S01]  /*13720*/  @!PT LDS RZ, [RZ] ;  /* 0x00000000fffff984 */ /* 0x000fe20000000800 */
[----:B------:R-:W-:Y:S01]  /*13730*/  @!PT LDS RZ, [RZ] ;  /* 0x00000000fffff984 */ /* 0x000fe20000000800 */
[----:B------:R0:W-:Y:S01]  /*13740*/  @P0 LDGSTS.E.BYPASS.LTC128B.128 [R21+0x24c00], desc[UR36][R2.64], !P5 ;  /* 0x24c0000002150fae */ /* 0x0001e2000e901d64 */
[----:B------:R-:W-:-:S03]  /*13750*/  IMAD.MOV.U32 R13, RZ, RZ, R0 ;  /* 0x000000ffff0d7224 */ /* 0x000fc600078e0000 */
[----:B------:R0:W-:Y:S04]  /*13760*/  @P0 LDGSTS.E.BYPASS.LTC128B.128 [R21+0x27400], desc[UR36][R2.64+0x80], !P4 ;  /* 0x2740008002150fae */ /* 0x0001e8000e101d64 */
[----:B------:R0:W-:Y:S01]  /*13770*/  @P0 LDGSTS.E.BYPASS.LTC128B.128 [R21+0x29c00], desc[UR36][R2.64+0x100], !P3 ;  /* 0x29c0010002150fae */ /* 0x0001e2000d901d64 */
[----:B------:R-:W-:-:S03]  /*13780*/  IMAD.MOV.U32 R8, RZ, RZ, R14 ;  /* 0x000000ffff087224 */ /* 0x000fc600078e000e */
[----:B------:R0:W-:Y:S01]  /*13790*/  @P0 LDGSTS.E.BYPASS.LTC128B.128 [R21+0x2c400], desc[UR36][R2.64+0x180], !P2 ;  /* 0x2c40018002150fae */ /* 0x0001e2000d101d64 */
[----:B------:R-:W-:-:S13]  /*137a0*/  ISETP.GE.AND P0, PT, R4, 0x21, PT ;  /* 0x000000210400780c */ /* 0x000fda0003f06270 */
[----:B0-----:R-:W-:Y:S05]  /*137b0*/  WARPSYNC.COLLECTIVE R15, `(.L_x_328) ;  /* 0x000000000f087348 */ /* 0x001fea0003c00000 */
[----:B------:R1:W2:Y:S02]  /*137c0*/  SHFL.IDX P6, R14, R13, R12, R11 ;  /* 0x0000000c0d0e7389 */ /* 0x0002a400000c000b */
[----:B012---:R-:W-:Y:S01]  /*137d0*/  ENDCOLLECTIVE ;  /* 0x000000000000791b */ /* 0x007fe20003800000 */
.L_x_328:
[----:B------:R-:W-:Y:S02]  /*137e0*/  @P0 IMAD R9, R7, 0x2, R22 ;  /* 0x0000000207090824 */ /* 0x000fe400078e0216 */
[----:B------:R-:W-:Y:S02]  /*137f0*/  IMAD.MOV.U32 R13, RZ, RZ, R6 ;  /* 0x000000ffff0d7224 */ /* 0x000fe400078e0006 */
[----:B------:R-:W-:Y:S01]  /*13800*/  IMAD.MOV.U32 R12, RZ, RZ, 0x3 ;  /* 0x00000003ff0c7424 */ /* 0x000fe200078e00ff */
[----:B------:R-:W-:-:S07]  /*13810*/  MOV R2, R14 ;  /* 0x0000000e00027202 */ /* 0x000fce0000000f00 */
[----:B------:R-:W-:Y:S05]  /*13820*/  WARPSYNC.COLLECTIVE R15, `(.L_x_329) ;  /* 0x000000000f087348 */ /* 0x000fea0003c00000 */
[----:B------:R0:W1:Y:S02]  /*13830*/  SHFL.IDX P6, R14, R13, R12, R11 ;  /* 0x0000000c0d0e7389 */ /* 0x00006400000c000b */
[----:B01----:R-:W-:Y:S01]  /*13840*/  ENDCOLLECTIVE ;  /* 0x000000000000791b */ /* 0x003fe20003800000 */
.L_x_329:
        /* <DEDUP_REMOVED lines=15> */
.L_x_330:
[----:B------:R-:W-:Y:S02]  /*13940*/  @P0 IMAD R21, R7, 0x2, R22 ;  /* 0x0000000207150824 */ /* 0x000fe400078e0216 */
[----:B------:R-:W-:Y:S02]  /*13950*/  IMAD.MOV.U32 R13, RZ, RZ, R6 ;  /* 0x000000ffff0d7224 */ /* 0x000fe400078e0006 */
[----:B------:R-:W-:Y:S01]  /*13960*/  IMAD.MOV.U32 R12, RZ, RZ, 0x4 ;  /* 0x00000004ff0c7424 */ /* 0x000fe200078e00ff */
[----:B------:R-:W-:-:S07]  /*13970*/  MOV R2, R14 ;  /* 0x0000000e00027202 */ /* 0x000fce0000000f00 */
[----:B------:R-:W-:Y:S05]  /*13980*/  WARPSYNC.COLLECTIVE R15, `(.L_x_331) ;  /* 0x000000000f087348 */ /* 0x000fea0003c00000 */
[----:B------:R0:W1:Y:S02]  /*13990*/  SHFL.IDX P6, R14, R13, R12, R11 ;  /* 0x0000000c0d0e7389 */ /* 0x00006400000c000b */
[----:B01----:R-:W-:Y:S01]  /*139a0*/  ENDCOLLECTIVE ;  /* 0x000000000000791b */ /* 0x003fe20003800000 */
.L_x_331:
        /* <DEDUP_REMOVED lines=10> */
[----:B------:R0:W-:Y:S04]  /*13a50*/  @P0 LDGSTS.E.BYPASS.LTC128B.128 [R21+0x2d400], desc[UR36][R2.64+0x180], !P2 ;  /* 0x2d40018002150fae */ /* 0x0001e8000d101d64 */
[----:B0-----:R-:W-:Y:S05]  /*13a60*/  WARPSYNC.COLLECTIVE R15, `(.L_x_332) ;  /* 0x000000000f087348 */ /* 0x001fea0003c00000 */
[----:B------:R1:W2:Y:S02]  /*13a70*/  SHFL.IDX P6, R14, R13, R12, R11 ;  /* 0x0000000c0d0e7389 */ /* 0x0002a400000c000b */
[----:B012---:R-:W-:Y:S01]  /*13a80*/  ENDCOLLECTIVE ;  /* 0x000000000000791b */ /* 0x007fe20003800000 */
.L_x_332:
[----:B------:R-:W-:Y:S01]  /*13a90*/  MOV R0, R14 ;  /* 0x0000000e00007202 */ /* 0x000fe20000000f00 */
[----:B------:R-:W-:Y:S06]  /*13aa0*/  BRA `(.L_x_333) ;  /* 0xffffffbc00e47947 */ /* 0x000fec000383ffff */
.L_x_261:
[----:B------:R-:W-:Y:S01]  /*13ab0*/  IMAD.MOV.U32 R13, RZ, RZ, R4 ;  /* 0x000000ffff0d7224 */ /* 0x000fe200078e0004 */
[----:B------:R-:W-:Y:S01]  /*13ac0*/  IADD3 R0, R9, R0, RZ ;  /* 0x0000000009007210 */ /* 0x000fe20007ffe0ff */
[----:B------:R-:W-:Y:S02]  /*13ad0*/  IMAD.MOV.U32 R12, RZ, RZ, RZ ;  /* 0x000000ffff0c7224 */ /* 0x000fe400078e00ff */
[----:B------:R-:W-:Y:S02]  /*13ae0*/  IMAD.MOV.U32 R11, RZ, RZ, 0x181f ;  /* 0x0000181fff0b7424 */ /* 0x000fe400078e00ff */
[----:B------:R-:W-:Y:S02]  /*13af0*/  IMAD.MOV.U32 R15, RZ, RZ, -0x1 ;  /* 0xffffffffff0f7424 */ /* 0x000fe400078e00ff */
[----:B-----5:R-:W-:Y:S02]  /*13b00*/  IMAD R6, R10, R6, RZ ;  /* 0x000000060a067224 */ /* 0x020fe400078e02ff */
[----:B------:R-:W-:-:S07]  /*13b10*/  VIADD R7, R0, 0x10 ;  /* 0x0000001000077836 */ /* 0x000fce0000000000 */
[----:B------:R-:W-:Y:S05]  /*13b20*/  WARPSYNC.COLLECTIVE R15, `(.L_x_334) ;  /* 0x000000000f087348 */ /* 0x000fea0003c00000 */
[----:B------:R0:W1:Y:S02]  /*13b30*/  SHFL.IDX P6, R14, R13, R12, R11 ;  /* 0x0000000c0d0e7389 */ /* 0x00006400000c000b */
[----:B01----:R-:W-:Y:S01]  /*13b40*/  ENDCOLLECTIVE ;  /* 0x000000000000791b */ /* 0x003fe20003800000 */
.L_x_334:
[----:B------:R-:W-:Y:S01]  /*13b50*/  ISETP.GE.AND P0, PT, R0, R6, PT ;  /* 0x000000060000720c */ /* 0x000fe20003f06270 */
[----:B------:R-:W-:Y:S02]  /*13b60*/  IMAD.MOV.U32 R13, RZ, RZ, R5 ;  /* 0x000000ffff0d7224 */ /* 0x000fe400078e0005 */
[----:B------:R-:W-:-:S10]  /*13b70*/  IMAD.MOV.U32 R2, RZ, RZ, R14 ;  /* 0x000000ffff027224 */ /* 0x000fd400078e000e */
[----:B------:R-:W-:Y:S05]  /*13b80*/  WARPSYNC.COLLECTIVE R15, `(.L_x_335) ;  /* 0x000000000f087348 */ /* 0x000fea0003c00000 */
[----:B------:R0:W1:Y:S02]  /*13b90*/  SHFL.IDX P6, R14, R13, R12, R11 ;  /* 0x0000000c0d0e7389 */ /* 0x00006400000c000b */
[----:B01----:R-:W-:Y:S01]  /*13ba0*/  ENDCOLLECTIVE ;  /* 0x000000000000791b */ /* 0x003fe20003800000 */
.L_x_335:
        /* <DEDUP_REMOVED lines=8> */
.L_x_336:
[----:B------:R-:W-:Y:S01]  /*13c30*/  @!PT LDS RZ, [RZ] ;  /* 0x00000000fffff984 */ /* 0x000fe20000000800 */
[----:B------:R-:W-:Y:S01]  /*13c40*/  @!PT LDS RZ, [RZ] ;  /* 0x00000000fffff984 */ /* 0x000fe20000000800 */
[----:B------:R-:W-:Y:S01]  /*13c50*/  @!PT LDS RZ, [RZ] ;  /* 0x00000000fffff984 */ /* 0x000fe20000000800 */
[----:B------:R-:W-:Y:S04]  /*13c60*/  @!P0 LDGSTS.E.BYPASS.LTC128B.128 [R34+0x14400], desc[UR36][R2.64], !P4 ;  /* 0x1440000002228fae */ /* 0x000fe8000e101d64 */
[----:B------:R-:W-:Y:S04]  /*13c70*/  @!P0 LDGSTS.E.BYPASS.LTC128B.128 [R34+0x18400], desc[UR36][R2.64+0x80], !P3 ;  /* 0x1840008002228fae */ /* 0x000fe8000d901d64 */
[----:B------:R-:W-:Y:S01]  /*13c80*/  @!P0 LDGSTS.E.BYPASS.LTC128B.128 [R34+0x1c400], desc[UR36][R2.64+0x100], !P2 ;  /* 0x1c40010002228fae */ /* 0x000fe2000d101d64 */
[----:B------:R-:W-:-:S03]  /*13c90*/  MOV R13, R5 ;  /* 0x00000005000d7202 */ /* 0x000fc60000000f00 */
[----:B------:R0:W-:Y:S01]  /*13ca0*/  @!P0 LDGSTS.E.BYPASS.LTC128B.128 [R34+0x20400], desc[UR36][R2.64+0x180], !P1 ;  /* 0x2040018002228fae */ /* 0x0001e2000c901d64 */
[----:B------:R-:W-:Y:S01]  /*13cb0*/  ISETP.GE.AND P0, PT, R7, R6, PT ;  /* 0x000000060700720c */ /* 0x000fe20003f06270 */
[----:B0-----:R-:W-:-:S12]  /*13cc0*/  IMAD.MOV.U32 R2, RZ, RZ, R14 ;  /* 0x000000ffff027224 */ /* 0x001fd800078e000e */
[----:B------:R-:W-:Y:S05]  /*13cd0*/  WARPSYNC.COLLECTIVE R15, `(.L_x_337) ;  /* 0x000000000f087348 */ /* 0x000fea0003c00000 */
[----:B------:R0:W1:Y:S02]  /*13ce0*/  SHFL.IDX P6, R14, R13, R12, R11 ;  /* 0x0000000c0d0e7389 */ /* 0x00006400000c000b */
[----:B01----:R-:W-:Y:S01]  /*13cf0*/  ENDCOLLECTIVE ;  /* 0x000000000000791b */ /* 0x003fe20003800000 */
.L_x_337:
        /* <DEDUP_REMOVED lines=8> */
.L_x_338:
[----:B------:R-:W-:Y:S02]  /*13d80*/  @!P0 IMAD.MOV.U32 R3, RZ, RZ, R7 ;  /* 0x000000ffff038224 */ /* 0x000fe400078e0007 */
[----:B------:R-:W-:-:S03]  /*13d90*/  VIADD R7, R0, 0x20 ;  /* 0x0000002000077836 */ /* 0x000fc60000000000 */
[----:B------:R-:W-:Y:S01]  /*13da0*/  @!PT LDS RZ, [RZ] ;  /* 0x00000000fffff984 */ /* 0x000fe20000000800 */
[----:B------:R-:W-:Y:S01]  /*13db0*/  @!PT LDS RZ, [RZ] ;  /* 0x00000000fffff984 */ /* 0x000fe20000000800 */
[----:B------:R-:W-:Y:S01]  /*13dc0*/  @!PT LDS RZ, [RZ] ;  /* 0x00000000fffff984 */ /* 0x000fe20000000800 */
[----:B------:R-:W-:Y:S04]  /*13dd0*/  @!P0 LDGSTS.E.BYPASS.LTC128B.128 [R34+0x14c00], desc[UR36][R2.64], !P4 ;  /* 0x14c0000002228fae */ /* 0x000fe8000e101d64 */
[----:B------:R-:W-:Y:S01]  /*13de0*/  @!P0 LDGSTS.E.BYPASS.LTC128B.128 [R34+0x18c00], desc[UR36][R2.64+0x80], !P3 ;  /* 0x18c0008002228fae */ /* 0x000fe2000d901d64 */
[----:B------:R-:W-:-:S03]  /*13df0*/  IMAD.MOV.U32 R13, RZ, RZ, R5 ;  /* 0x000000ffff0d7224 */ /* 0x000fc600078e0005 */
[----:B------:R-:W-:Y:S04]  /*13e00*/  @!P0 LDGSTS.E.BYPASS.LTC128B.128 [R34+0x1cc00], desc[UR36][R2.64+0x100], !P2 ;  /* 0x1cc0010002228fae */ /* 0x000fe8000d101d64 */
[----:B------:R0:W-:Y:S01]  /*13e10*/  @!P0 LDGSTS.E.BYPASS.LTC128B.128 [R34+0x20c00], desc[UR36][R2.64+0x180], !P1 ;  /* 0x20c0018002228fae */ /* 0x0001e2000c901d64 */
[----:B------:R-:W-:Y:S02]  /*13e20*/  ISETP.GE.AND P0, PT, R7, R6, PT ;  /* 0x000000060700720c */ /* 0x000fe40003f06270 */
[----:B0-----:R-:W-:-:S11]  /*13e30*/  MOV R2, R14 ;  /* 0x0000000e00027202 */ /* 0x001fd60000000f00 */
[----:B------:R-:W-:Y:S05]  /*13e40*/  WARPSYNC.COLLECTIVE R15, `(.L_x_339) ;  /* 0x000000000f087348 */ /* 0x000fea0003c00000 */
[----:B------:R0:W1:Y:S02]  /*13e50*/  SHFL.IDX P6, R14, R13, R12, R11 ;  /* 0x0000000c0d0e7389 */ /* 0x00006400000c000b */
[----:B01----:R-:W-:Y:S01]  /*13e60*/  ENDCOLLECTIVE ;  /* 0x000000000000791b */ /* 0x003fe20003800000 */
.L_x_339:
[----:B------:R-:W-:Y:S01]  /*13e70*/  IMAD.MOV.U32 R13, RZ, RZ, R4 ;  /* 0x000000ffff0d7224 */ /* 0x000fe200078e0004 */
[----:B------:R-:W-:Y:S02]  /*13e80*/  MOV R12, 0x3 ;  /* 0x00000003000c7802 */ /* 0x000fe40000000f00 */
[----:B------:R-:W-:-:S05]  /*13e90*/  @!P0 LEA R14, P5, R33, R14, 0x1 ;  /* 0x0000000e210e8211 */ /* 0x000fca00078a08ff */
[----:B------:R-:W-:Y:S02]  /*13ea0*/  @!P0 IMAD.X R7, RZ, RZ, R2, P5 ;  /* 0x000000ffff078224 */ /* 0x000fe400028e0602 */
[----:B------:R-:W-:-:S07]  /*13eb0*/  @!P0 IMAD.MOV.U32 R2, RZ, RZ, R14 ;  /* 0x000000ffff028224 */ /* 0x000fce00078e000e */
[----:B------:R-:W-:Y:S05]  /*13ec0*/  WARPSYNC.COLLECTIVE R15, `(.L_x_340) ;  /* 0x000000000f087348 */ /* 0x000fea0003c00000 */
[----:B------:R0:W1:Y:S02]  /*13ed0*/  SHFL.IDX P6, R14, R13, R12, R11 ;  /* 0x0000000c0d0e7389 */ /* 0x00006400000c000b */
[----:B01----:R-:W-:Y:S01]  /*13ee0*/  ENDCOLLECTIVE ;  /* 0x000000000000791b */ /* 0x003fe20003800000 */
.L_x_340:
        /* <DEDUP_REMOVED lines=10> */
[----:B------:R-:W-:Y:S01]  /*13f90*/  ISETP.GE.AND P0, PT, R7, R6, PT ;  /* 0x000000060700720c */ /* 0x000fe20003f06270 */
[----:B0-----:R-:W-:-:S12]  /*13fa0*/  IMAD.MOV.U32 R2, RZ, RZ, R14 ;  /* 0x000000ffff027224 */ /* 0x001fd800078e000e */
[----:B------:R-:W-:Y:S05]  /*13fb0*/  WARPSYNC.COLLECTIVE R15, `(.L_x_341) ;  /* 0x000000000f087348 */ /* 0x000fea0003c00000 */
[----:B------:R0:W1:Y:S02]  /*13fc0*/  SHFL.IDX P6, R14, R13, R12, R11 ;  /* 0x0000000c0d0e7389 */ /* 0x00006400000c000b */
[----:B01----:R-:W-:Y:S01]  /*13fd0*/  ENDCOLLECTIVE ;  /* 0x000000000000791b */ /* 0x003fe20003800000 */
.L_x_341:
[----:B------:R-:W-:Y:S01]  /*13fe0*/  MOV R13, R4 ;  /* 0x00000004000d7202 */ /* 0x000fe20000000f00 */
[----:B------:R-:W-:Y:S01]  /*13ff0*/  IMAD.MOV.U32 R12, RZ, RZ, 0x4 ;  /* 0x00000004ff0c7424 */ /* 0x000fe200078e00ff */
[----:B------:R-:W-:-:S05]  /*14000*/  @!P0 LEA R14, P5, R33, R14, 0x1 ;  /* 0x0000000e210e8211 */ /* 0x000fca00078a08ff */
[----:B------:R-:W-:Y:S02]  /*14010*/  @!P0 IMAD.X R7, RZ, RZ, R2, P5 ;  /* 0x000000ffff078224 */ /* 0x000fe400028e0602 */
[----:B------:R-:W-:-:S07]  /*14020*/  @!P0 IMAD.MOV.U32 R2, RZ, RZ, R14 ;  /* 0x000000ffff028224 */ /* 0x000fce00078e000e */
[----:B------:R-:W-:Y:S05]  /*14030*/  WARPSYNC.COLLECTIVE R15, `(.L_x_342) ;  /* 0x000000000f087348 */ /* 0x000fea0003c00000 */
[----:B------:R0:W1:Y:S02]  /*14040*/  SHFL.IDX P6, R14, R13, R12, R11 ;  /* 0x0000000c0d0e7389 */ /* 0x00006400000c000b */
[----:B01----:R-:W-:Y:S01]  /*14050*/  ENDCOLLECTIVE ;  /* 0x000000000000791b */ /* 0x003fe20003800000 */
.L_x_342:
        /* <DEDUP_REMOVED lines=15> */
.L_x_343:
        /* <DEDUP_REMOVED lines=8> */
.L_x_344:
[----:B------:R-:W-:Y:S01]  /*141d0*/  @!P0 IMAD.MOV.U32 R3, RZ, RZ, R7 ;  /* 0x000000ffff038224 */ /* 0x000fe200078e0007 */
[----:B------:R-:W-:-:S04]  /*141e0*/  IADD3 R7, R0, 0x50, RZ ;  /* 0x0000005000077810 */ /* 0x000fc80007ffe0ff */
        /* <DEDUP_REMOVED lines=13> */
.L_x_345:
        /* <DEDUP_REMOVED lines=8> */
.L_x_346:
[----:B------:R-:W-:Y:S01]  /*14340*/  @!P0 MOV R3, R7 ;  /* 0x0000000700038202 */ /* 0x000fe20000000f00 */
[----:B------:R-:W-:-:S04]  /*14350*/  VIADD R7, R0, 0x60 ;  /* 0x0000006000077836 */ /* 0x000fc80000000000 */
        /* <DEDUP_REMOVED lines=13> */
.L_x_347:
[----:B------:R-:W-:Y:S02]  /*14430*/  IMAD.MOV.U32 R13, RZ, RZ, R4 ;  /* 0x000000ffff0d7224 */ /* 0x000fe400078e0004 */
[----:B------:R-:W-:Y:S01]  /*14440*/  IMAD.MOV.U32 R12, RZ, RZ, 0x7 ;  /* 0x00000007ff0c7424 */ /* 0x000fe200078e00ff */
[----:B------:R-:W-:-:S05]  /*14450*/  @!P0 LEA R14, P5, R33, R14, 0x1 ;  /* 0x0000000e210e8211 */ /* 0x000fca00078a08ff */
[----:B------:R-:W-:Y:S01]  /*14460*/  @!P0 IMAD.X R7, RZ, RZ, R2, P5 ;  /* 0x000000ffff078224 */ /* 0x000fe200028e0602 */
[----:B------:R-:W-:-:S07]  /*14470*/  @!P0 MOV R2, R14 ;  /* 0x0000000e00028202 */ /* 0x000fce0000000f00 */
[----:B------:R-:W-:Y:S05]  /*14480*/  WARPSYNC.COLLECTIVE R15, `(.L_x_348) ;  /* 0x000000000f087348 */ /* 0x000fea0003c00000 */
[----:B------:R0:W1:Y:S02]  /*14490*/  SHFL.IDX P6, R14, R13, R12, R11 ;  /* 0x0000000c0d0e7389 */ /* 0x00006400000c000b */
[----:B01----:R-:W-:Y:S01]  /*144a0*/  ENDCOLLECTIVE ;  /* 0x000000000000791b */ /* 0x003fe20003800000 */
.L_x_348:
[----:B------:R-:W-:-:S05]  /*144b0*/  @!P0 IMAD.MOV.U32 R3, RZ, RZ, R7 ;  /* 0x000000ffff038224 */ /* 0x000fca00078e0007 */
[----:B------:R-:W-:Y:S01]  /*144c0*/  @!PT LDS RZ, [RZ] ;  /* 0x00000000fffff984 */ /* 0x000fe20000000800 */
[----:B------:R-:W-:Y:S01]  /*144d0*/  @!PT LDS RZ, [RZ] ;  /* 0x00000000fffff984 */ /* 0x000fe20000000800 */
[----:B------:R-:W-:Y:S01]  /*144e0*/  @!PT LDS RZ, [RZ] ;  /* 0x00000000fffff984 */ /* 0x000fe20000000800 */
[----:B------:R0:W-:Y:S04]  /*144f0*/  @!P0 LDGSTS.E.BYPASS.LTC128B.128 [R34+0x17400], desc[UR36][R2.64], !P4 ;  /* 0x1740000002228fae */ /* 0x0001e8000e101d64 */
[----:B------:R0:W-:Y:S01]  /*14500*/  @!P0 LDGSTS.E.BYPASS.LTC128B.128 [R34+0x1b400], desc[UR36][R2.64+0x80], !P3 ;  /* 0x1b40008002228fae */ /* 0x0001e2000d901d64 */
[----:B------:R-:W-:-:S03]  /*14510*/  IMAD.MOV.U32 R13, RZ, RZ, R5 ;  /* 0x000000ffff0d7224 */ /* 0x000fc600078e0005 */
[----:B------:R0:W-:Y:S04]  /*14520*/  @!P0 LDGSTS.E.BYPASS.LTC128B.128 [R34+0x1f400], desc[UR36][R2.64+0x100], !P2 ;  /* 0x1f40010002228fae */ /* 0x0001e8000d101d64 */
[----:B------:R0:W-:Y:S01]  /*14530*/  @!P0 LDGSTS.E.BYPASS.LTC128B.128 [R34+0x23400], desc[UR36][R2.64+0x180], !P1 ;  /* 0x2340018002228fae */ /* 0x0001e2000c901d64 */
[----:B------:R-:W-:-:S07]  /*14540*/  IMAD.MOV.U32 R7, RZ, RZ, R14 ;  /* 0x000000ffff077224 */ /* 0x000fce00078e000e */
[----:B0-----:R-:W-:Y:S05]  /*14550*/  WARPSYNC.COLLECTIVE R15, `(.L_x_349) ;  /* 0x000000000f087348 */ /* 0x001fea0003c00000 */
[----:B------:R1:W2:Y:S02]  /*14560*/  SHFL.IDX P6, R14, R13, R12, R11 ;  /* 0x0000000c0d0e7389 */ /* 0x0002a400000c000b */
[----:B012---:R-:W-:Y:S01]  /*14570*/  ENDCOLLECTIVE ;  /* 0x000000000000791b */ /* 0x007fe20003800000 */
.L_x_349:
[----:B------:R-:W-:Y:S05]  /*14580*/  BRA `(.L_x_350) ;  /* 0xffffffc000707947 */ /* 0x000fea000383ffff */
.L_x_266:
[----:B0-----:R0:W3:Y:S02]  /*14590*/  SYNCS.PHASECHK.TRANS64.TRYWAIT P0, [R22+URZ+0x38820], R3 ;  /* 0x03882003160075a7 */ /* 0x0010e4000800017f */
[----:B---3--:R-:W-:Y:S05]  /*145a0*/  @!P0 NANOSLEEP.SYNCS 0x989680 ;  /* 0x009896800000895d */ /* 0x008fea0003900000 */
[----:B------:R-:W3:Y:S02]  /*145b0*/  @!P0 SYNCS.PHASECHK.TRANS64 P0, [R22+URZ+0x38820], R3 ;  /* 0x03882003160085a7 */ /* 0x000ee4000800007f */
[----:B---3--:R-:W-:Y:S05]  /*145c0*/  @!P0 BRA `(.L_x_266) ;  /* 0xfffffffc00f08947 */ /* 0x008fea000383ffff */
[----:B------:R-:W-:Y:S05]  /*145d0*/  BRA `(.L_x_351) ;  /* 0xffffffc000e47947 */ /* 0x000fea000383ffff */
.L_x_271:
[----:B0-----:R0:W1:Y:S02]  /*145e0*/  SYNCS.PHASECHK.TRANS64.TRYWAIT P0, [R6+URZ+0x38840], R3 ;  /* 0x03884003060075a7 */ /* 0x001064000800017f */
[----:B-1----:R-:W-:Y:S05]  /*145f0*/  @!P0 NANOSLEEP.SYNCS 0x989680 ;  /* 0x009896800000895d */ /* 0x002fea0003900000 */
[----:B------:R-:W1:Y:S02]  /*14600*/  @!P0 SYNCS.PHASECHK.TRANS64 P0, [R6+URZ+0x38840], R3 ;  /* 0x03884003060085a7 */ /* 0x000e64000800007f */
[----:B-1----:R-:W-:Y:S05]  /*14610*/  @!P0 BRA `(.L_x_271) ;  /* 0xfffffffc00f08947 */ /* 0x002fea000383ffff */
[----:B------:R-:W-:Y:S05]  /*14620*/  BRA `(.L_x_352) ;  /* 0xffffffc400d07947 */ /* 0x000fea000383ffff */
.L_x_272:
        /* <DEDUP_REMOVED lines=8> */
.L_x_354:
[----:B------:R-:W-:Y:S05]  /*146b0*/  BSYNC B1 ;  /* 0x0000000000017941 */ /* 0x000fea0003800000 */
.L_x_353:
[----:B------:R-:W-:Y:S01]  /*146c0*/  IMAD.MOV.U32 R13, RZ, RZ, R8 ;  /* 0x000000ffff0d7224 */ /* 0x000fe200078e0008 */
[----:B------:R-:W-:Y:S01]  /*146d0*/  MOV R15, 0xffffffff ;  /* 0xffffffff000f7802 */ /* 0x000fe20000000f00 */
[----:B------:R-:W-:Y:S01]  /*146e0*/  IMAD.MOV.U32 R12, RZ, RZ, RZ ;  /* 0x000000ffff0c7224 */ /* 0x000fe200078e00ff */
[----:B------:R-:W-:Y:S01]  /*146f0*/  LOP3.LUT R23, R23, 0xfffff7ff, RZ, 0xc0, !PT ;  /* 0xfffff7ff17177812 */ /* 0x000fe200078ec0ff */
[----:B------:R-:W-:Y:S02]  /*14700*/  IMAD.MOV.U32 R11, RZ, RZ, 0x181f ;  /* 0x0000181fff0b7424 */ /* 0x000fe400078e00ff */
[----:B------:R-:W-:Y:S01]  /*14710*/  IMAD.MOV.U32 R3, RZ, RZ, R14 ;  /* 0x000000ffff037224 */ /* 0x000fe200078e000e */
[----:B------:R-:W-:Y:S01]  /*14720*/  @P3 LOP3.LUT R23, R23, 0x800, RZ, 0xfc, !PT ;  /* 0x0000080017173812 */ /* 0x000fe200078efcff */
[----:B------:R-:W-:-:S07]  /*14730*/  IMAD.SHL.U32 R0, R33, 0x2, RZ ;  /* 0x0000000221007824 */ /* 0x000fce00078e00ff */
[----:B------:R-:W-:Y:S05]  /*14740*/  WARPSYNC.COLLECTIVE R15, `(.L_x_355) ;  /* 0x000000000f087348 */ /* 0x000fea0003c00000 */
[----:B------:R0:W1:Y:S02]  /*14750*/  SHFL.IDX P6, R14, R13, R12, R11 ;  /* 0x0000000c0d0e7389 */ /* 0x00006400000c000b */
[----:B01----:R-:W-:Y:S01]  /*14760*/  ENDCOLLECTIVE ;  /* 0x000000000000791b */ /* 0x003fe20003800000 */
.L_x_355:
[----:B------:R-:W-:Y:S01]  /*14770*/  IMAD R9, R9, 0x2, R22 ;  /* 0x0000000209097824 */ /* 0x000fe200078e0216 */
[C---:B------:R-:W-:Y:S02]  /*14780*/  LOP3.LUT P3, RZ, R23.reuse, 0x10, RZ, 0xc0, !PT ;  /* 0x0000001017ff7812 */ /* 0x040fe4000786c0ff */
[----:B------:R-:W-:-:S04]  /*14790*/  LOP3.LUT R23, R23, 0xfffffbff, RZ, 0xc0, !PT ;  /* 0xfffffbff17177812 */ /* 0x000fc800078ec0ff */
[----:B------:R-:W-:-:S04]  /*147a0*/  @P2 LOP3.LUT R23, R23, 0x400, RZ, 0xfc, !PT ;  /* 0x0000040017172812 */ /* 0x000fc800078efcff */
[C---:B------:R-:W-:Y:S01]  /*147b0*/  LOP3.LUT P2, RZ, R23.reuse, 0x8, RZ, 0xc0, !PT ;  /* 0x0000000817ff7812 */ /* 0x040fe2000784c0ff */
[----:B------:R-:W-:Y:S01]  /*147c0*/  IMAD.MOV.U32 R13, RZ, RZ, R10 ;  /* 0x000000ffff0d7224 */ /* 0x000fe200078e000a */
[----:B------:R-:W-:Y:S01]  /*147d0*/  LOP3.LUT R23, R23, 0xfffffdff, RZ, 0xc0, !PT ;  /* 0xfffffdff17177812 */ /* 0x000fe200078ec0ff */
[----:B------:R-:W-:-:S03]  /*147e0*/  IMAD.MOV.U32 R12, RZ, RZ, 0x1 ;  /* 0x00000001ff0c7424 */ /* 0x000fc600078e00ff */
[----:B------:R-:W-:-:S04]  /*147f0*/  @P1 LOP3.LUT R23, R23, 0x200, RZ, 0xfc, !PT ;  /* 0x0000020017171812 */ /* 0x000fc800078efcff */
[----:B------:R-:W-:Y:S01]  /*14800*/  LOP3.LUT P1, RZ, R23, 0x4, RZ, 0xc0, !PT ;  /* 0x0000000417ff7812 */ /* 0x000fe2000782c0ff */
[----:B------:R-:W-:-:S12]  /*14810*/  IMAD.MOV.U32 R2, RZ, RZ, R14 ;  /* 0x000000ffff027224 */ /* 0x000fd800078e000e */
[----:B------:R-:W-:Y:S05]  /*14820*/  WARPSYNC.COLLECTIVE R15, `(.L_x_356) ;  /* 0x000000000f087348 */ /* 0x000fea0003c00000 */
[----:B------:R0:W1:Y:S02]  /*14830*/  SHFL.IDX P6, R14, R13, R12, R11 ;  /* 0x0000000c0d0e7389 */ /* 0x00006400000c000b */
[----:B01----:R-:W-:Y:S01]  /*14840*/  ENDCOLLECTIVE ;  /* 0x000000000000791b */ /* 0x003fe20003800000 */
.L_x_356:
[----:B------:R-:W-:-:S05]  /*14850*/  IADD3 R2, P0, R2, R0, RZ ;  /* 0x0000000002027210 */ /* 0x000fca0007f1e0ff */
[----:B------:R-:W-:-:S05]  /*14860*/  IMAD.X R3, RZ, RZ, R3, P0 ;  /* 0x000000ffff037224 */ /* 0x000fca00000e0603 */
[----:B------:R-:W-:Y:S01]  /*14870*/  @!PT LDS RZ, [RZ] ;  /* 0x00000000fffff984 */ /* 0x000fe20000000800 */
[----:B------:R-:W-:Y:S01]  /*14880*/  @!PT LDS RZ, [RZ] ;  /* 0x00000000fffff984 */ /* 0x000fe20000000800 */
[----:B------:R-:W-:Y:S01]  /*14890*/  @!PT LDS RZ, [RZ] ;  /* 0x00000000fffff984 */ /* 0x000fe20000000800 */
[----:B------:R0:W-:Y:S01]  /*148a0*/  LDGSTS.E.BYPASS.LTC128B.128 [R9+0x24400], desc[UR36][R2.64], !P3 ;  /* 0x2440000002097fae */ /* 0x0001e2000d901d64 */
[----:B------:R-:W-:-:S03]  /*148b0*/  IMAD.MOV.U32 R13, RZ, RZ, R8 ;  /* 0x000000ffff0d7224 */ /* 0x000fc600078e0008 */
[----:B------:R0:W-:Y:S04]  /*148c0*/  LDGSTS.E.BYPASS.LTC128B.128 [R9+0x26c00], desc[UR36][R2.64+0x80], !P2 ;  /* 0x26c0008002097fae */ /* 0x0001e8000d101d64 */
[----:B------:R0:W-:Y:S01]  /*148d0*/  LDGSTS.E.BYPASS.LTC128B.128 [R9+0x29400], desc[UR36][R2.64+0x100], !P1 ;  /* 0x2940010002097fae */ /* 0x0001e2000c901d64 */
[----:B------:R-:W-:-:S03]  /*148e0*/  MOV R35, R14 ;  /* 0x0000000e00237202 */ /* 0x000fc60000000f00 */
[----:B------:R0:W-:Y:S04]  /*148f0*/  LDGSTS.E.BYPASS.LTC128B.128 [R9+0x2bc00], desc[UR36][R2.64+0x180], !P5 ;  /* 0x2bc0018002097fae */ /* 0x0001e8000e901d64 */
[----:B0-----:R-:W-:Y:S05]  /*14900*/  WARPSYNC.COLLECTIVE R15, `(.L_x_357) ;  /* 0x000000000f087348 */ /* 0x001fea0003c00000 */
[----:B------:R1:W2:Y:S02]  /*14910*/  SHFL.IDX P6, R14, R13, R12, R11 ;  /* 0x0000000c0d0e7389 */ /* 0x0002a400000c000b */
[----:B012---:R-:W-:Y:S01]  /*14920*/  ENDCOLLECTIVE ;  /* 0x000000000000791b */ /* 0x007fe20003800000 */
.L_x_357:
[----:B------:R-:W-:Y:S02]  /*14930*/  IMAD.MOV.U32 R13, RZ, RZ, R10 ;  /* 0x000000ffff0d7224 */ /* 0x000fe400078e000a */
[----:B------:R-:W-:Y:S02]  /*14940*/  IMAD.MOV.U32 R12, RZ, RZ, 0x2 ;  /* 0x00000002ff0c7424 */ /* 0x000fe400078e00ff */
[----:B------:R-:W-:-:S07]  /*14950*/  IMAD.MOV.U32 R2, RZ, RZ, R14 ;  /* 0x000000ffff027224 */ /* 0x000fce00078e000e */
[----:B------:R-:W-:Y:S05]  /*14960*/  WARPSYNC.COLLECTIVE R15, `(.L_x_358) ;  /* 0x000000000f087348 */ /* 0x000fea0003c00000 */
[----:B------:R0:W1:Y:S02]  /*14970*/  SHFL.IDX P6, R14, R13, R12, R11 ;  /* 0x0000000c0d0e7389 */ /* 0x00006400000c000b */
[----:B01----:R-:W-:Y:S01]  /*14980*/  ENDCOLLECTIVE ;  /* 0x000000000000791b */ /* 0x003fe20003800000 */
.L_x_358:
[----:B------:R-:W-:-:S05]  /*14990*/  IADD3 R2, P0, R2, R0, RZ ;  /* 0x0000000002027210 */ /* 0x000fca0007f1e0ff */
[----:B------:R-:W-:-:S05]  /*149a0*/  IMAD.X R3, RZ, RZ, R35, P0 ;  /* 0x000000ffff037224 */ /* 0x000fca00000e0623 */
[----:B------:R-:W-:Y:S01]  /*149b0*/  @!PT LDS RZ, [RZ] ;  /* 0x00000000fffff984 */ /* 0x000fe20000000800 */
[----:B------:R-:W-:Y:S01]  /*149c0*/  @!PT LDS RZ, [RZ] ;  /* 0x00000000fffff984 */ /* 0x000fe20000000800 */
[----:B------:R-:W-:Y:S01]  /*149d0*/  @!PT LDS RZ, [RZ] ;  /* 0x00000000fffff984 */ /* 0x000fe20000000800 */
[----:B------:R0:W-:Y:S01]  /*149e0*/  LDGSTS.E.BYPASS.LTC128B.128 [R9+0x24c00], desc[UR36][R2.64], !P3 ;  /* 0x24c0000002097fae */ /* 0x0001e2000d901d64 */
[----:B------:R-:W-:-:S03]  /*149f0*/  MOV R13, R8 ;  /* 0x00000008000d7202 */ /* 0x000fc60000000f00 */
[----:B------:R0:W-:Y:S04]  /*14a00*/  LDGSTS.E.BYPASS.LTC128B.128 [R9+0x27400], desc[UR36][R2.64+0x80], !P2 ;  /* 0x2740008002097fae */ /* 0x0001e8000d101d64 */
[----:B------:R0:W-:Y:S01]  /*14a10*/  LDGSTS.E.BYPASS.LTC128B.128 [R9+0x29c00], desc[UR36][R2.64+0x100], !P1 ;  /* 0x29c0010002097fae */ /* 0x0001e2000c901d64 */
[----:B------:R-:W-:-:S03]  /*14a20*/  IMAD.MOV.U32 R35, RZ, RZ, R14 ;  /* 0x000000ffff237224 */ /* 0x000fc600078e000e */
[----:B------:R0:W-:Y:S04]  /*14a30*/  LDGSTS.E.BYPASS.LTC128B.128 [R9+0x2c400], desc[UR36][R2.64+0x180], !P5 ;  /* 0x2c40018002097fae */ /* 0x0001e8000e901d64 */
[----:B0-----:R-:W-:Y:S05]  /*14a40*/  WARPSYNC.COLLECTIVE R15, `(.L_x_359) ;  /* 0x000000000f087348 */ /* 0x001fea0003c00000 */
[----:B------:R1:W2:Y:S02]  /*14a50*/  SHFL.IDX P6, R14, R13, R12, R11 ;  /* 0x0000000c0d0e7389 */ /* 0x0002a400000c000b */
[----:B012---:R-:W-:Y:S01]  /*14a60*/  ENDCOLLECTIVE ;  /* 0x000000000000791b */ /* 0x007fe20003800000 */
.L_x_359:
[----:B------:R-:W-:Y:S02]  /*14a70*/  IMAD.MOV.U32 R13, RZ, RZ, R10 ;  /* 0x000000ffff0d7224 */ /* 0x000fe400078e000a */
[----:B------:R-:W-:Y:S02]  /*14a80*/  IMAD.MOV.U32 R12, RZ, RZ, 0x3 ;  /* 0x00000003ff0c7424 */ /* 0x000fe400078e00ff */
[----:B------:R-:W-:-:S07]  /*14a90*/  IMAD.MOV.U32 R2, RZ, RZ, R14 ;  /* 0x000000ffff027224 */ /* 0x000fce00078e000e */
[----:B------:R-:W-:Y:S05]  /*14aa0*/  WARPSYNC.COLLECTIVE R15, `(.L_x_360) ;  /* 0x000000000f087348 */ /* 0x000fea0003c00000 */
[----:B------:R0:W1:Y:S02]  /*14ab0*/  SHFL.IDX P6, R14, R13, R12, R11 ;  /* 0x0000000c0d0e7389 */ /* 0x00006400000c000b */
[----:B01----:R-:W-:Y:S01]  /*14ac0*/  ENDCOLLECTIVE ;  /* 0x000000000000791b */ /* 0x003fe20003800000 */
.L_x_360:
        /* <DEDUP_REMOVED lines=9> */
[----:B------:R-:W-:-:S03]  /*14b60*/  IMAD.MOV.U32 R35, RZ, RZ, R14 ;  /* 0x000000ffff237224 */ /* 0x000fc600078e000e */
[----:B------:R0:W-:Y:S04]  /*14b70*/  LDGSTS.E.BYPASS.LTC128B.128 [R9+0x2cc00], desc[UR36][R2.64+0x180], !P5 ;  /* 0x2cc0018002097fae */ /* 0x0001e8000e901d64 */
[----:B0-----:R-:W-:Y:S05]  /*14b80*/  WARPSYNC.COLLECTIVE R15, `(.L_x_361) ;  /* 0x000000000f087348 */ /* 0x001fea0003c00000 */
[----:B------:R1:W2:Y:S02]  /*14b90*/  SHFL.IDX P6, R14, R13, R12, R11 ;  /* 0x0000000c0d0e7389 */ /* 0x0002a400000c000b */
[----:B012---:R-:W-:Y:S01]  /*14ba0*/  ENDCOLLECTIVE ;  /* 0x000000000000791b */ /* 0x007fe20003800000 */
.L_x_361:
[----:B------:R-:W-:Y:S02]  /*14bb0*/  IMAD.MOV.U32 R13, RZ, RZ, R10 ;  /* 0x000000ffff0d7224 */ /* 0x000fe400078e000a */
[----:B------:R-:W-:Y:S01]  /*14bc0*/  IMAD.MOV.U32 R12, RZ, RZ, 0x4 ;  /* 0x00000004ff0c7424 */ /* 0x000fe200078e00ff */
[----:B------:R-:W-:-:S07]  /*14bd0*/  MOV R2, R14 ;  /* 0x0000000e00027202 */ /* 0x000fce0000000f00 */
[----:B------:R-:W-:Y:S05]  /*14be0*/  WARPSYNC.COLLECTIVE R15, `(.L_x_362) ;  /* 0x000000000f087348 */ /* 0x000fea0003c00000 */
[----:B------:R0:W1:Y:S02]  /*14bf0*/  SHFL.IDX P6, R14, R13, R12, R11 ;  /* 0x0000000c0d0e7389 */ /* 0x00006400000c000b */
[----:B01----:R-:W-:Y:S01]  /*14c00*/  ENDCOLLECTIVE ;  /* 0x000000000000791b */ /* 0x003fe20003800000 */
.L_x_362:
[----:B------:R-:W-:-:S05]  /*14c10*/  IADD3 R2, P0, R2, R0, RZ ;  /* 0x0000000002027210 */ /* 0x000fca0007f1e0ff */
[----:B------:R-:W-:-:S05]  /*14c20*/  IMAD.X R3, RZ, RZ, R35, P0 ;  /* 0x000000ffff037224 */ /* 0x000fca00000e0623 */
[----:B------:R-:W-:Y:S01]  /*14c30*/  @!PT LDS RZ, [RZ] ;  /* 0x00000000fffff984 */ /* 0x000fe20000000800 */
[----:B------:R-:W-:Y:S01]  /*14c40*/  @!PT LDS RZ, [RZ] ;  /* 0x00000000fffff984 */ /* 0x000fe20000000800 */
[----:B------:R-:W-:Y:S01]  /*14c50*/  @!PT LDS RZ, [RZ] ;  /* 0x00000000fffff984 */ /* 0x000fe20000000800 */
[----:B------:R0:W-:Y:S01]  /*14c60*/  LDGSTS.E.BYPASS.LTC128B.128 [R9+0x25c00], desc[UR36][R2.64], !P3 ;  /* 0x25c0000002097fae */ /* 0x0001e2000d901d64 */
[C---:B------:R-:W-:Y:S01]  /*14c70*/  LOP3.LUT P3, RZ, R23.reuse, 0x800, RZ, 0xc0, !PT ;  /* 0x0000080017ff7812 */ /* 0x040fe2000786c0ff */
[----:B------:R-:W-:Y:S02]  /*14c80*/  IMAD.MOV.U32 R13, RZ, RZ, R8 ;  /* 0x000000ffff0d7224 */ /* 0x000fe400078e0008 */
[----:B------:R0:W-:Y:S01]  /*14c90*/  LDGSTS.E.BYPASS.LTC128B.128 [R9+0x28400], desc[UR36][R2.64+0x80], !P2 ;  /* 0x2840008002097fae */ /* 0x0001e2000d101d64 */
[----:B------:R-:W-:-:S03]  /*14ca0*/  LOP3.LUT P2, RZ, R23, 0x400, RZ, 0xc0, !PT ;  /* 0x0000040017ff7812 */ /* 0x000fc6000784c0ff */
[----:B------:R0:W-:Y:S01]  /*14cb0*/  LDGSTS.E.BYPASS.LTC128B.128 [R9+0x2ac00], desc[UR36][R2.64+0x100], !P1 ;  /* 0x2ac0010002097fae */ /* 0x0001e2000c901d64 */
[----:B------:R-:W-:Y:S01]  /*14cc0*/  LOP3.LUT P1, RZ, R23, 0x200, RZ, 0xc0, !PT ;  /* 0x0000020017ff7812 */ /* 0x000fe2000782c0ff */
[----:B------:R-:W-:Y:S02]  /*14cd0*/  IMAD.MOV.U32 R35, RZ, RZ, R14 ;  /* 0x000000ffff237224 */ /* 0x000fe400078e000e */
[----:B------:R0:W-:Y:S10]  /*14ce0*/  LDGSTS.E.BYPASS.LTC128B.128 [R9+0x2d400], desc[UR36][R2.64+0x180], !P5 ;  /* 0x2d40018002097fae */ /* 0x0001f4000e901d64 */
[----:B0-----:R-:W-:Y:S05]  /*14cf0*/  WARPSYNC.COLLECTIVE R15, `(.L_x_363) ;  /* 0x000000000f087348 */ /* 0x001fea0003c00000 */
[----:B------:R1:W2:Y:S02]  /*14d00*/  SHFL.IDX P6, R14, R13, R12, R11 ;  /* 0x0000000c0d0e7389 */ /* 0x0002a400000c000b */
[----:B012---:R-:W-:Y:S01]  /*14d10*/  ENDCOLLECTIVE ;  /* 0x000000000000791b */ /* 0x007fe20003800000 */
.L_x_363:
[----:B------:R-:W-:Y:S01]  /*14d20*/  IMAD.MOV.U32 R2, RZ, RZ, R14 ;  /* 0x000000ffff027224 */ /* 0x000fe200078e000e */
[----:B------:R-:W-:Y:S06]  /*14d30*/  BRA `(.L_x_364) ;  /* 0xffffffc400247947 */ /* 0x000fec000383ffff */
.L_x_277:
[----:B-1----:R1:W2:Y:S02]  /*14d40*/  SYNCS.PHASECHK.TRANS64.TRYWAIT P0, [R6+URZ+0x38860], R2 ;  /* 0x03886002060075a7 */ /* 0x0022a4000800017f */
[----:B--2---:R-:W-:Y:S05]  /*14d50*/  @!P0 NANOSLEEP.SYNCS 0x989680 ;  /* 0x009896800000895d */ /* 0x004fea0003900000 */
[----:B------:R-:W2:Y:S02]  /*14d60*/  @!P0 SYNCS.PHASECHK.TRANS64 P0, [R6+URZ+0x38860], R2 ;  /* 0x03886002060085a7 */ /* 0x000ea4000800007f */
[----:B--2---:R-:W-:Y:S05]  /*14d70*/  @!P0 BRA `(.L_x_277) ;  /* 0xfffffffc00f08947 */ /* 0x004fea000383ffff */
[----:B------:R-:W-:Y:S05]  /*14d80*/  BRA `(.L_x_365) ;  /* 0xffffffc4009c7947 */ /* 0x000fea000383ffff */
.L_x_278:
[----:B------:R-:W-:Y:S01]  /*14d90*/  BSSY B1, `(.L_x_366) ;  /* 0x0000008000017945 */ /* 0x000fe20003800000 */
[----:B------:R-:W-:Y:S01]  /*14da0*/  MOV R13, R25 ;  /* 0x00000019000d7202 */ /* 0x000fe20000000f00 */
[----:B------:R-:W-:Y:S02]  /*14db0*/  IMAD.MOV.U32 R12, RZ, RZ, RZ ;  /* 0x000000ffff0c7224 */ /* 0x000fe400078e00ff */
[----:B------:R-:W-:Y:S02]  /*14dc0*/  IMAD.MOV.U32 R11, RZ, RZ, 0x181f ;  /* 0x0000181fff0b7424 */ /* 0x000fe400078e00ff */
[----:B------:R-:W-:-:S07]  /*14dd0*/  IMAD.MOV.U32 R15, RZ, RZ, -0x1 ;  /* 0xffffffffff0f7424 */ /* 0x000fce00078e00ff */
[----:B-1----:R-:W-:Y:S05]  /*14de0*/  WARPSYNC.COLLECTIVE R15, `(.L_x_367) ;  /* 0x000000000f087348 */ /* 0x002fea0003c00000 */
[----:B------:R0:W2:Y:S02]  /*14df0*/  SHFL.IDX P6, R14, R13, R12, R11 ;  /* 0x0000000c0d0e7389 */ /* 0x0000a400000c000b */
[----:B012---:R-:W-:Y:S01]  /*14e00*/  ENDCOLLECTIVE ;  /* 0x000000000000791b */ /* 0x007fe20003800000 */
.L_x_367:
[----:B------:R-:W-:Y:S05]  /*14e10*/  BSYNC B1 ;  /* 0x0000000000017941 */ /* 0x000fea0003800000 */
.L_x_366:
[----:B------:R-:W-:Y:S01]  /*14e20*/  IMAD.MOV.U32 R13, RZ, RZ, R24 ;  /* 0x000000ffff0d7224 */ /* 0x000fe200078e0018 */
[----:B------:R-:W-:Y:S01]  /*14e30*/  MOV R11, 0x181f ;  /* 0x0000181f000b7802 */ /* 0x000fe20000000f00 */
[----:B------:R-:W-:Y:S02]  /*14e40*/  IMAD.MOV.U32 R12, RZ, RZ, RZ ;  /* 0x000000ffff0c7224 */ /* 0x000fe400078e00ff */
[----:B------:R-:W-:Y:S02]  /*14e50*/  IMAD.MOV.U32 R15, RZ, RZ, -0x1 ;  /* 0xffffffffff0f7424 */ /* 0x000fe400078e00ff */
[----:B------:R-:W-:Y:S02]  /*14e60*/  IMAD.MOV.U32 R3, RZ, RZ, R14 ;  /* 0x000000ffff037224 */ /* 0x000fe400078e000e */
[----:B------:R-:W-:-:S07]  /*14e70*/  IMAD R7, R7, 0x2, R22 ;  /* 0x0000000207077824 */ /* 0x000fce00078e0216 */
[----:B------:R-:W-:Y:S05]  /*14e80*/  WARPSYNC.COLLECTIVE R15, `(.L_x_368) ;  /* 0x000000000f087348 */ /* 0x000fea0003c00000 */
[----:B------:R0:W1:Y:S02]  /*14e90*/  SHFL.IDX P6, R14, R13, R12, R11 ;  /* 0x0000000c0d0e7389 */ /* 0x00006400000c000b */
[----:B01----:R-:W-:Y:S01]  /*14ea0*/  ENDCOLLECTIVE ;  /* 0x000000000000791b */ /* 0x003fe20003800000 */
.L_x_368:
[----:B------:R-:W-:Y:S02]  /*14eb0*/  IMAD.MOV.U32 R13, RZ, RZ, R25 ;  /* 0x000000ffff0d7224 */ /* 0x000fe400078e0019 */
[----:B------:R-:W-:Y:S02]  /*14ec0*/  IMAD.MOV.U32 R12, RZ, RZ, 0x1 ;  /* 0x00000001ff0c7424 */ /* 0x000fe400078e00ff */
[----:B------:R-:W-:-:S07]  /*14ed0*/  IMAD.MOV.U32 R2, RZ, RZ, R14 ;  /* 0x000000ffff027224 */ /* 0x000fce00078e000e */
[----:B------:R-:W-:Y:S05]  /*14ee0*/  WARPSYNC.COLLECTIVE R15, `(.L_x_369) ;  /* 0x000000000f087348 */ /* 0x000fea0003c00000 */
[----:B------:R0:W1:Y:S02]  /*14ef0*/  SHFL.IDX P6, R14, R13, R12, R11 ;  /* 0x0000000c0d0e7389 */ /* 0x00006400000c000b */
[----:B01----:R-:W-:Y:S01]  /*14f00*/  ENDCOLLECTIVE ;  /* 0x000000000000791b */ /* 0x003fe20003800000 */
.L_x_369:
[----:B------:R-:W-:-:S05]  /*14f10*/  IADD3 R2, P0, R2, R0, RZ ;  /* 0x0000000002027210 */ /* 0x000fca0007f1e0ff */
        /* <DEDUP_REMOVED lines=17> */
.L_x_370:
[----:B------:R-:W-:Y:S02]  /*15030*/  IMAD.MOV.U32 R13, RZ, RZ, R25 ;  /* 0x000000ffff0d7224 */ /* 0x000fe400078e0019 */
[----:B------:R-:W-:Y:S02]  /*15040*/  IMAD.MOV.U32 R12, RZ, RZ, 0x2 ;  /* 0x00000002ff0c7424 */ /* 0x000fe400078e00ff */
[----:B------:R-:W-:-:S07]  /*15050*/  IMAD.MOV.U32 R2, RZ, RZ, R14 ;  /* 0x000000ffff027224 */ /* 0x000fce00078e000e */
[----:B------:R-:W-:Y:S05]  /*15060*/  WARPSYNC.COLLECTIVE R15, `(.L_x_371) ;  /* 0x000000000f087348 */ /* 0x000fea0003c00000 */
[----:B------:R0:W1:Y:S02]  /*15070*/  SHFL.IDX P6, R14, R13, R12, R11 ;  /* 0x0000000c0d0e7389 */ /* 0x00006400000c000b */
[----:B01----:R-:W-:Y:S01]  /*15080*/  ENDCOLLECTIVE ;  /* 0x000000000000791b */ /* 0x003fe20003800000 */
.L_x_371:
[----:B------:R-:W-:-:S05]  /*15090*/  IADD3 R2, P0, R2, R0, RZ ;  /* 0x0000000002027210 */ /* 0x000fca0007f1e0ff */
[----:B------:R-:W-:Y:S01]  /*150a0*/  IMAD.X R3, RZ, RZ, R3, P0 ;  /* 0x000000ffff037224 */ /* 0x000fe200000e0603 */
        /* <DEDUP_REMOVED lines=16> */
.L_x_372:
[----:B------:R-:W-:Y:S02]  /*151b0*/  IMAD.MOV.U32 R13, RZ, RZ, R25 ;  /* 0x000000ffff0d7224 */ /* 0x000fe400078e0019 */
[----:B------:R-:W-:Y:S02]  /*151c0*/  IMAD.MOV.U32 R12, RZ, RZ, 0x3 ;  /* 0x00000003ff0c7424 */ /* 0x000fe400078e00ff */
[----:B------:R-:W-:-:S07]  /*151d0*/  IMAD.MOV.U32 R2, RZ, RZ, R14 ;  /* 0x000000ffff027224 */ /* 0x000fce00078e000e */
[----:B------:R-:W-:Y:S05]  /*151e0*/  WARPSYNC.COLLECTIVE R15, `(.L_x_373) ;  /* 0x000000000f087348 */ /* 0x000fea0003c00000 */
[----:B------:R0:W1:Y:S02]  /*151f0*/  SHFL.IDX P6, R14, R13, R12, R11 ;  /* 0x0000000c0d0e7389 */ /* 0x00006400000c000b */
[----:B01----:R-:W-:Y:S01]  /*15200*/  ENDCOLLECTIVE ;  /* 0x000000000000791b */ /* 0x003fe20003800000 */
.L_x_373:
        /* <DEDUP_REMOVED lines=18> */
.L_x_374:
[----:B------:R-:W-:Y:S02]  /*15330*/  IMAD.MOV.U32 R13, RZ, RZ, R25 ;  /* 0x000000ffff0d7224 */ /* 0x000fe400078e0019 */
[----:B------:R-:W-:Y:S01]  /*15340*/  IMAD.MOV.U32 R12, RZ, RZ, 0x4 ;  /* 0x00000004ff0c7424 */ /* 0x000fe200078e00ff */
[----:B------:R-:W-:-:S07]  /*15350*/  MOV R2, R14 ;  /* 0x0000000e00027202 */ /* 0x000fce0000000f00 */
[----:B------:R-:W-:Y:S05]  /*15360*/  WARPSYNC.COLLECTIVE R15, `(.L_x_375) ;  /* 0x000000000f087348 */ /* 0x000fea0003c00000 */
[----:B------:R0:W1:Y:S02]  /*15370*/  SHFL.IDX P6, R14, R13, R12, R11 ;  /* 0x0000000c0d0e7389 */ /* 0x00006400000c000b */
[----:B01----:R-:W-:Y:S01]  /*15380*/  ENDCOLLECTIVE ;  /* 0x000000000000791b */ /* 0x003fe20003800000 */
.L_x_375:
[----:B------:R-:W-:-:S05]  /*15390*/  IADD3 R2, P0, R2, R0, RZ ;  /* 0x0000000002027210 */ /* 0x000fca0007f1e0ff */
        /* <DEDUP_REMOVED lines=12> */
.L_x_376:
        /* <DEDUP_REMOVED lines=9> */
.L_x_286:
[----:B0-----:R0:W3:Y:S02]  /*154f0*/  SYNCS.PHASECHK.TRANS64.TRYWAIT P0, [R4+URZ+0x38860], R3 ;  /* 0x03886003040075a7 */ /* 0x0010e4000800017f */
[----:B---3--:R-:W-:Y:S05]  /*15500*/  @!P0 NANOSLEEP.SYNCS 0x989680 ;  /* 0x009896800000895d */ /* 0x008fea0003900000 */
[----:B------:R-:W3:Y:S02]  /*15510*/  @!P0 SYNCS.PHASECHK.TRANS64 P0, [R4+URZ+0x38860], R3 ;  /* 0x03886003040085a7 */ /* 0x000ee4000800007f */
[----:B---3--:R-:W-:Y:S05]  /*15520*/  @!P0 BRA `(.L_x_286) ;  /* 0xfffffffc00f08947 */ /* 0x008fea000383ffff */
[----:B------:R-:W-:Y:S05]  /*15530*/  BRA `(.L_x_378) ;  /* 0xffffffc400e07947 */ /* 0x000fea000383ffff */
.L_x_287:
[----:B------:R-:W-:Y:S01]  /*15540*/  BSSY B0, `(.L_x_379) ;  /* 0x0000008000007945 */ /* 0x000fe20003800000 */
[----:B------:R-:W-:Y:S01]  /*15550*/  IMAD.MOV.U32 R13, RZ, RZ, R25 ;  /* 0x000000ffff0d7224 */ /* 0x000fe200078e0019 */
[----:B------:R-:W-:Y:S01]  /*15560*/  MOV R12, RZ ;  /* 0x000000ff000c7202 */ /* 0x000fe20000000f00 */
[----:B------:R-:W-:Y:S02]  /*15570*/  IMAD.MOV.U32 R11, RZ, RZ, 0x181f ;  /* 0x0000181fff0b7424 */ /* 0x000fe400078e00ff */
[----:B------:R-:W-:-:S07]  /*15580*/  IMAD.MOV.U32 R15, RZ, RZ, -0x1 ;  /* 0xffffffffff0f7424 */ /* 0x000fce00078e00ff */
[----:B01----:R-:W-:Y:S05]  /*15590*/  WARPSYNC.COLLECTIVE R15, `(.L_x_380) ;  /* 0x000000000f087348 */ /* 0x003fea0003c00000 */
[----:B-1----:R1:W2:Y:S02]  /*155a0*/  SHFL.IDX P6, R14, R13, R12, R11 ;  /* 0x0000000c0d0e7389 */ /* 0x0022a400000c000b */
[----:B012---:R-:W-:Y:S01]  /*155b0*/  ENDCOLLECTIVE ;  /* 0x000000000000791b */ /* 0x007fe20003800000 */
.L_x_380:
[----:B------:R-:W-:Y:S05]  /*155c0*/  BSYNC B0 ;  /* 0x0000000000007941 */ /* 0x000fea0003800000 */
.L_x_379:
[----:B------:R-:W-:Y:S01]  /*155d0*/  IMAD.MOV.U32 R13, RZ, RZ, R24 ;  /* 0x000000ffff0d7224 */ /* 0x000fe200078e0018 */
[----:B------:R-:W-:Y:S01]  /*155e0*/  MOV R15, 0xffffffff ;  /* 0xffffffff000f7802 */ /* 0x000fe20000000f00 */
[----:B------:R-:W-:Y:S01]  /*155f0*/  IMAD.MOV.U32 R12, RZ, RZ, RZ ;  /* 0x000000ffff0c7224 */ /* 0x000fe200078e00ff */
[C---:B------:R-:W-:Y:S01]  /*15600*/  LOP3.LUT R0, R33.reuse, 0x40, RZ, 0xfc, !PT ;  /* 0x0000004021007812 */ /* 0x040fe200078efcff */
[----:B------:R-:W-:Y:S02]  /*15610*/  IMAD.MOV.U32 R11, RZ, RZ, 0x181f ;  /* 0x0000181fff0b7424 */ /* 0x000fe400078e00ff */
[----:B------:R-:W-:Y:S02]  /*15620*/  IMAD.MOV.U32 R3, RZ, RZ, R14 ;  /* 0x000000ffff037224 */ /* 0x000fe400078e000e */
[----:B------:R-:W-:-:S07]  /*15630*/  IMAD.SHL.U32 R8, R33, 0x2, RZ ;  /* 0x0000000221087824 */ /* 0x000fce00078e00ff */
[----:B------:R-:W-:Y:S05]  /*15640*/  WARPSYNC.COLLECTIVE R15, `(.L_x_381) ;  /* 0x000000000f087348 */ /* 0x000fea0003c00000 */
[----:B------:R0:W1:Y:S02]  /*15650*/  SHFL.IDX P6, R14, R13, R12, R11 ;  /* 0x0000000c0d0e7389 */ /* 0x00006400000c000b */
[----:B01----:R-:W-:Y:S01]  /*15660*/  ENDCOLLECTIVE ;  /* 0x000000000000791b */ /* 0x003fe20003800000 */
.L_x_381:
[----:B------:R-:W-:Y:S02]  /*15670*/  ULDC UR4, c[0x0][0x2f4] ;  /* 0x0000bd0000047ab9 */ /* 0x000fe40000000800 */
[----:B------:R-:W-:Y:S02]  /*15680*/  ISETP.GE.AND P3, PT, R33, UR4, PT ;  /* 0x0000000421007c0c */ /* 0x000fe4000bf66270 */
[----:B------:R-:W-:Y:S01]  /*15690*/  ISETP.GE.AND P2, PT, R0, UR4, PT ;  /* 0x0000000400007c0c */ /* 0x000fe2000bf46270 */
[----:B------:R-:W-:Y:S01]  /*156a0*/  IMAD R0, R7, 0x2, R22 ;  /* 0x0000000207007824 */ /* 0x000fe200078e0216 */
[----:B------:R-:W-:Y:S02]  /*156b0*/  ISETP.LT.OR P4, PT, R5, 0x1, P3 ;  /* 0x000000010500780c */ /* 0x000fe40001f81670 */
[----:B------:R-:W-:Y:S01]  /*156c0*/  ISETP.GE.AND P1, PT, R37, UR4, PT ;  /* 0x0000000425007c0c */ /* 0x000fe2000bf26270 */
[----:B------:R-:W-:Y:S02]  /*156d0*/  IMAD.MOV.U32 R13, RZ, RZ, R25 ;  /* 0x000000ffff0d7224 */ /* 0x000fe400078e0019 */
[----:B------:R-:W-:Y:S01]  /*156e0*/  IMAD.MOV.U32 R12, RZ, RZ, 0x1 ;  /* 0x00000001ff0c7424 */ /* 0x000fe200078e00ff */
[----:B------:R-:W-:-:S05]  /*156f0*/  IADD3 R2, P0, R14, R8, RZ ;  /* 0x000000080e027210 */ /* 0x000fca0007f1e0ff */
[----:B------:R-:W-:Y:S01]  /*15700*/  IMAD.X R3, RZ, RZ, R3, P0 ;  /* 0x000000ffff037224 */ /* 0x000fe200000e0603 */
[----:B------:R-:W-:-:S04]  /*15710*/  ISETP.LT.OR P0, PT, R5, 0x1, P2 ;  /* 0x000000010500780c */ /* 0x000fc80001701670 */
[----:B------:R-:W-:Y:S01]  /*15720*/  @!PT LDS RZ, [RZ] ;  /* 0x00000000fffff984 */ /* 0x000fe20000000800 */
[----:B------:R-:W-:Y:S01]  /*15730*/  @!PT LDS RZ, [RZ] ;  /* 0x00000000fffff984 */ /* 0x000fe20000000800 */
[----:B------:R-:W-:Y:S01]  /*15740*/  @!PT LDS RZ, [RZ] ;  /* 0x00000000fffff984 */ /* 0x000fe20000000800 */
[----:B------:R0:W-:Y:S01]  /*15750*/  LDGSTS.E.BYPASS.LTC128B.128 [R0+0x400], desc[UR36][R2.64], !P4 ;  /* 0x0040000002007fae */ /* 0x0001e2000e101d64 */
[----:B------:R-:W-:-:S08]  /*15760*/  ISETP.LT.OR P4, PT, R5, 0x1, P1 ;  /* 0x000000010500780c */ /* 0x000fd00000f81670 */
[----:B------:R0:W-:Y:S01]  /*15770*/  LDGSTS.E.BYPASS.LTC128B.128 [R0+0x2c00], desc[UR36][R2.64+0x80], !P0 ;  /* 0x02c0008002007fae */ /* 0x0001e2000c101d64 */
[----:B------:R-:W-:-:S13]  /*15780*/  ISETP.GE.AND P0, PT, R36, UR4, PT ;  /* 0x0000000424007c0c */ /* 0x000fda000bf06270 */
[----:B0-----:R-:W-:Y:S05]  /*15790*/  WARPSYNC.COLLECTIVE R15, `(.L_x_382) ;  /* 0x000000000f087348 */ /* 0x001fea0003c00000 */
[----:B------:R1:W2:Y:S02]  /*157a0*/  SHFL.IDX P6, R14, R13, R12, R11 ;  /* 0x0000000c0d0e7389 */ /* 0x0002a400000c000b */
[----:B012---:R-:W-:Y:S01]  /*157b0*/  ENDCOLLECTIVE ;  /* 0x000000000000791b */ /* 0x007fe20003800000 */
.L_x_382:
[----:B------:R-:W-:Y:S01]  /*157c0*/  @!PT LDS RZ, [RZ] ;  /* 0x00000000fffff984 */ /* 0x000fe20000000800 */
[----:B------:R-:W-:Y:S01]  /*157d0*/  @!PT LDS RZ, [RZ] ;  /* 0x00000000fffff984 */ /* 0x000fe20000000800 */
[----:B------:R-:W-:Y:S01]  /*157e0*/  @!PT LDS RZ, [RZ] ;  /* 0x00000000fffff984 */ /* 0x000fe20000000800 */
[----:B------:R0:W-:Y:S01]  /*157f0*/  LDGSTS.E.BYPASS.LTC128B.128 [R0+0x5400], desc[UR36][R2.64+0x100], !P4 ;  /* 0x0540010002007fae */ /* 0x0001e2000e101d64 */
[----:B------:R-:W-:Y:S02]  /*15800*/  ISETP.LT.OR P4, PT, R5, 0x1, P0 ;  /* 0x000000010500780c */ /* 0x000fe40000781670 */
[----:B------:R-:W-:-:S11]  /*15810*/  MOV R13, R24 ;  /* 0x00000018000d7202 */ /* 0x000fd60000000f00 */
[----:B------:R0:W-:Y:S01]  /*15820*/  LDGSTS.E.BYPASS.LTC128B.128 [R0+0x7c00], desc[UR36][R2.64+0x180], !P4 ;  /* 0x07c0018002007fae */ /* 0x0001e2000e101d64 */
[----:B------:R-:W-:-:S07]  /*15830*/  IMAD.MOV.U32 R7, RZ, RZ, R14 ;  /* 0x000000ffff077224 */ /* 0x000fce00078e000e */
[----:B0-----:R-:W-:Y:S05]  /*15840*/  WARPSYNC.COLLECTIVE R15, `(.L_x_383) ;  /* 0x000000000f087348 */ /* 0x001fea0003c00000 */
[----:B------:R1:W2:Y:S02]  /*15850*/  SHFL.IDX P6, R14, R13, R12, R11 ;  /* 0x0000000c0d0e7389 */ /* 0x0002a400000c000b */
[----:B012---:R-:W-:Y:S01]  /*15860*/  ENDCOLLECTIVE ;  /* 0x000000000000791b */ /* 0x007fe20003800000 */
.L_x_383:
[----:B------:R-:W-:Y:S02]  /*15870*/  IMAD.MOV.U32 R13, RZ, RZ, R25 ;  /* 0x000000ffff0d7224 */ /* 0x000fe400078e0019 */
[----:B------:R-:W-:Y:S01]  /*15880*/  IMAD.MOV.U32 R12, RZ, RZ, 0x2 ;  /* 0x00000002ff0c7424 */ /* 0x000fe200078e00ff */
[----:B------:R-:W-:-:S13]  /*15890*/  IADD3 R2, P4, R14, R8, RZ ;  /* 0x000000080e027210 */ /* 0x000fda0007f9e0ff */
[----:B------:R-:W-:Y:S05]  /*158a0*/  WARPSYNC.COLLECTIVE R15, `(.L_x_384) ;  /* 0x000000000f087348 */ /* 0x000fea0003c00000 */
[----:B------:R0:W1:Y:S02]  /*158b0*/  SHFL.IDX P6, R14, R13, R12, R11 ;  /* 0x0000000c0d0e7389 */ /* 0x00006400000c000b */
[----:B01----:R-:W-:Y:S01]  /*158c0*/  ENDCOLLECTIVE ;  /* 0x000000000000791b */ /* 0x003fe20003800000 */
.L_x_384:
        /* <DEDUP_REMOVED lines=12> */
.L_x_385:
        /* <DEDUP_REMOVED lines=14> */
.L_x_386:
        /* <DEDUP_REMOVED lines=12> */
.L_x_387:
        /* <DEDUP_REMOVED lines=14> */
.L_x_388:
        /* <DEDUP_REMOVED lines=12> */
.L_x_389:
        /* <DEDUP_REMOVED lines=9> */
.L_x_292:
[----:B------:R-:W-:Y:S01]  /*15d60*/  BSSY B0, `(.L_x_391) ;  /* 0x0000008000007945 */ /* 0x000fe20003800000 */
[----:B------:R-:W-:Y:S02]  /*15d70*/  IMAD.MOV.U32 R13, RZ, RZ, R16 ;  /* 0x000000ffff0d7224 */ /* 0x000fe400078e0010 */
[----:B------:R-:W-:Y:S02]  /*15d80*/  IMAD.MOV.U32 R12, RZ, RZ, RZ ;  /* 0x000000ffff0c7224 */ /* 0x000fe400078e00ff */
[----:B------:R-:W-:Y:S02]  /*15d90*/  IMAD.MOV.U32 R11, RZ, RZ, 0x1f ;  /* 0x0000001fff0b7424 */ /* 0x000fe400078e00ff */
[----:B------:R-:W-:-:S07]  /*15da0*/  IMAD.MOV.U32 R15, RZ, RZ, -0x1 ;  /* 0xffffffffff0f7424 */ /* 0x000fce00078e00ff */
[----:B0-----:R-:W-:Y:S05]  /*15db0*/  WARPSYNC.COLLECTIVE R15, `(.L_x_392) ;  /* 0x000000000f087348 */ /* 0x001fea0003c00000 */
[----:B------:R1:W2:Y:S02]  /*15dc0*/  SHFL.IDX P6, R14, R13, R12, R11 ;  /* 0x0000000c0d0e7389 */ /* 0x0002a400000c000b */
[----:B012---:R-:W-:Y:S01]  /*15dd0*/  ENDCOLLECTIVE ;  /* 0x000000000000791b */ /* 0x007fe20003800000 */
.L_x_392:
[----:B------:R-:W-:Y:S05]  /*15de0*/  BSYNC B0 ;  /* 0x0000000000007941 */ /* 0x000fea0003800000 */
.L_x_391:
[----:B------:R-:W-:Y:S01]  /*15df0*/  MOV R13, R16 ;  /* 0x00000010000d7202 */ /* 0x000fe20000000f00 */
[----:B------:R-:W-:Y:S02]  /*15e00*/  IMAD.MOV.U32 R12, RZ, RZ, 0x1 ;  /* 0x00000001ff0c7424 */ /* 0x000fe400078e00ff */
[----:B------:R-:W-:Y:S02]  /*15e10*/  IMAD.MOV.U32 R11, RZ, RZ, 0x1f ;  /* 0x0000001fff0b7424 */ /* 0x000fe400078e00ff */
[----:B------:R-:W-:Y:S02]  /*15e20*/  IMAD.MOV.U32 R15, RZ, RZ, -0x1 ;  /* 0xffffffffff0f7424 */ /* 0x000fe400078e00ff */
[----:B------:R-:W-:Y:S02]  /*15e30*/  IMAD.IADD R7, R19, 0x1, R8 ;  /* 0x0000000113077824 */ /* 0x000fe400078e0208 */
[----:B------:R-:W-:-:S07]  /*15e40*/  IMAD.MOV.U32 R5, RZ, RZ, R14 ;  /* 0x000000ffff057224 */ /* 0x000fce00078e000e */
[----:B------:R-:W-:Y:S05]  /*15e50*/  WARPSYNC.COLLECTIVE R15, `(.L_x_393) ;  /* 0x000000000f087348 */ /* 0x000fea0003c00000 */
[----:B------:R0:W1:Y:S02]  /*15e60*/  SHFL.IDX P6, R14, R13, R12, R11 ;  /* 0x0000000c0d0e7389 */ /* 0x00006400000c000b */
[----:B01----:R-:W-:Y:S01]  /*15e70*/  ENDCOLLECTIVE ;  /* 0x000000000000791b */ /* 0x003fe20003800000 */
.L_x_393:
[----:B------:R-:W-:Y:S02]  /*15e80*/  ULDC UR4, c[0x0][0xc3c] ;  /* 0x00030f0000047ab9 */ /* 0x000fe40000000800 */
[----:B------:R-:W-:-:S13]  /*15e90*/  ISETP.GE.OR P1, PT, R7, UR4, !P0 ;  /* 0x0000000407007c0c */ /* 0x000fda000c726670 */
[----:B------:R-:W0:Y:S01]  /*15ea0*/  @!P1 LDC.64 R2, c[0x0][0xc80] ;  /* 0x00032000ff029b82 */ /* 0x000e220000000a00 */
[----:B------:R-:W-:Y:S02]  /*15eb0*/  IMAD.MOV.U32 R4, RZ, RZ, RZ ;  /* 0x000000ffff047224 */ /* 0x000fe400078e00ff */
[----:B------:R-:W-:Y:S02]  /*15ec0*/  IMAD.MOV.U32 R11, RZ, RZ, RZ ;  /* 0x000000ffff0b7224 */ /* 0x000fe400078e00ff */
[----:B------:R-:W-:Y:S02]  /*15ed0*/  IMAD.MOV.U32 R0, RZ, RZ, R14 ;  /* 0x000000ffff007224 */ /* 0x000fe400078e000e */
[----:B0-----:R-:W-:-:S06]  /*15ee0*/  @!P1 IMAD.WIDE R2, R7, 0x4, R2 ;  /* 0x0000000407029825 */ /* 0x001fcc00078e0202 */
[----:B------:R-:W2:Y:S01]  /*15ef0*/  @!P1 LDG.E R2, desc[UR36][R2.64] ;  /* 0x0000002402029981 */ /* 0x000ea2000c1e1900 */
[C---:B------:R-:W-:Y:S02]  /*15f00*/  ISETP.GE.U32.AND P2, PT, R8.reuse, 0x2, PT ;  /* 0x000000020800780c */ /* 0x040fe40003f46070 */
[C---:B------:R-:W-:Y:S02]  /*15f10*/  ISETP.GE.U32.AND P3, PT, R8.reuse, 0x4, PT ;  /* 0x000000040800780c */ /* 0x040fe40003f66070 */
[C---:B------:R-:W-:Y:S02]  /*15f20*/  ISETP.GE.U32.AND P4, PT, R8.reuse, 0x8, PT ;  /* 0x000000080800780c */ /* 0x040fe40003f86070 */
[C---:B------:R-:W-:Y:S02]  /*15f30*/  ISETP.GE.U32.AND P5, PT, R8.reuse, 0x10, PT ;  /* 0x000000100800780c */ /* 0x040fe40003fa6070 */
[----:B--2---:R-:W-:Y:S02]  /*15f40*/  @!P1 MOV R4, R2 ;  /* 0x0000000200049202 */ /* 0x004fe40000000f00 */
[----:B------:R-:W-:-:S03]  /*15f50*/  ISETP.NE.AND P1, PT, R8, RZ, PT ;  /* 0x000000ff0800720c */ /* 0x000fc60003f25270 */
[----:B------:R-:W-:-:S10]  /*15f60*/  IMAD.MOV.U32 R13, RZ, RZ, R4 ;  /* 0x000000ffff0d7224 */ /* 0x000fd400078e0004 */
[----:B------:R-:W-:Y:S05]  /*15f70*/  WARPSYNC.COLLECTIVE R15, `(.L_x_394) ;  /* 0x000000000f087348 */ /* 0x000fea0003c00000 */
[----:B------:R0:W1:Y:S02]  /*15f80*/  SHFL.UP P6, R14, R13, R12, R11 ;  /* 0x0400000c0d0e7389 */ /* 0x00006400000c000b */
[----:B01----:R-:W-:Y:S01]  /*15f90*/  ENDCOLLECTIVE ;  /* 0x000000000000791b */ /* 0x003fe20003800000 */
.L_x_394:
[----:B------:R-:W-:Y:S01]  /*15fa0*/  IMAD.MOV.U32 R12, RZ, RZ, 0x2 ;  /* 0x00000002ff0c7424 */ /* 0x000fe200078e00ff */
[----:B------:R-:W-:-:S05]  /*15fb0*/  SEL R7, R14, RZ, P1 ;  /* 0x000000ff0e077207 */ /* 0x000fca0000800000 */
[----:B------:R-:W-:-:S04]  /*15fc0*/  IMAD.IADD R6, R4, 0x1, R7 ;  /* 0x0000000104067824 */ /* 0x000fc800078e0207 */
[----:B------:R-:W-:-:S07]  /*15fd0*/  IMAD.MOV.U32 R13, RZ, RZ, R6 ;  /* 0x000000ffff0d7224 */ /* 0x000fce00078e0006 */
[----:B------:R-:W-:Y:S05]  /*15fe0*/  WARPSYNC.COLLECTIVE R15, `(.L_x_395) ;  /* 0x000000000f087348 */ /* 0x000fea0003c00000 */
[----:B------:R0:W1:Y:S02]  /*15ff0*/  SHFL.UP P6, R14, R13, R12, R11 ;  /* 0x0400000c0d0e7389 */ /* 0x00006400000c000b */
[----:B01----:R-:W-:Y:S01]  /*16000*/  ENDCOLLECTIVE ;  /* 0x000000000000791b */ /* 0x003fe20003800000 */
.L_x_395:
[----:B------:R-:W-:Y:S01]  /*16010*/  IMAD.MOV.U32 R12, RZ, RZ, 0x4 ;  /* 0x00000004ff0c7424 */ /* 0x000fe200078e00ff */
[----:B------:R-:W-:-:S05]  /*16020*/  SEL R7, R14, RZ, P2 ;  /* 0x000000ff0e077207 */ /* 0x000fca0001000000 */
[----:B------:R-:W-:-:S05]  /*16030*/  IMAD.IADD R7, R6, 0x1, R7 ;  /* 0x0000000106077824 */ /* 0x000fca00078e0207 */
[----:B------:R-:W-:-:S07]  /*16040*/  MOV R13, R7 ;  /* 0x00000007000d7202 */ /* 0x000fce0000000f00 */
[----:B------:R-:W-:Y:S05]  /*16050*/  WARPSYNC.COLLECTIVE R15, `(.L_x_396) ;  /* 0x000000000f087348 */ /* 0x000fea0003c00000 */
[----:B------:R0:W1:Y:S02]  /*16060*/  SHFL.UP P6, R14, R13, R12, R11 ;  /* 0x0400000c0d0e7389 */ /* 0x00006400000c000b */
[----:B01----:R-:W-:Y:S01]  /*16070*/  ENDCOLLECTIVE ;  /* 0x000000000000791b */ /* 0x003fe20003800000 */
.L_x_396:
[----:B------:R-:W-:Y:S01]  /*16080*/  IMAD.MOV.U32 R12, RZ, RZ, 0x8 ;  /* 0x00000008ff0c7424 */ /* 0x000fe200078e00ff */
[----:B------:R-:W-:-:S05]  /*16090*/  SEL R2, R14, RZ, P3 ;  /* 0x000000ff0e027207 */ /* 0x000fca0001800000 */
[----:B------:R-:W-:-:S04]  /*160a0*/  IMAD.IADD R2, R7, 0x1, R2 ;  /* 0x0000000107027824 */ /* 0x000fc800078e0202 */
[----:B------:R-:W-:-:S07]  /*160b0*/  IMAD.MOV.U32 R13, RZ, RZ, R2 ;  /* 0x000000ffff0d7224 */ /* 0x000fce00078e0002 */
[----:B------:R-:W-:Y:S05]  /*160c0*/  WARPSYNC.COLLECTIVE R15, `(.L_x_397) ;  /* 0x000000000f087348 */ /* 0x000fea0003c00000 */
[----:B------:R0:W1:Y:S02]  /*160d0*/  SHFL.UP P6, R14, R13, R12, R11 ;  /* 0x0400000c0d0e7389 */ /* 0x00006400000c000b */
[----:B01----:R-:W-:Y:S01]  /*160e0*/  ENDCOLLECTIVE ;  /* 0x000000000000791b */ /* 0x003fe20003800000 */
.L_x_397:
[----:B------:R-:W-:Y:S02]  /*160f0*/  MOV R12, 0x10 ;  /* 0x00000010000c7802 */ /* 0x000fe40000000f00 */
[----:B------:R-:W-:-:S05]  /*16100*/  SEL R3, R14, RZ, P4 ;  /* 0x000000ff0e037207 */ /* 0x000fca0002000000 */
[----:B------:R-:W-:-:S04]  /*16110*/  IMAD.IADD R3, R2, 0x1, R3 ;  /* 0x0000000102037824 */ /* 0x000fc800078e0203 */
[----:B------:R-:W-:-:S07]  /*16120*/  IMAD.MOV.U32 R13, RZ, RZ, R3 ;  /* 0x000000ffff0d7224 */ /* 0x000fce00078e0003 */
[----:B------:R-:W-:Y:S05]  /*16130*/  WARPSYNC.COLLECTIVE R15, `(.L_x_398) ;  /* 0x000000000f087348 */ /* 0x000fea0003c00000 */
[----:B------:R0:W1:Y:S02]  /*16140*/  SHFL.UP P6, R14, R13, R12, R11 ;  /* 0x0400000c0d0e7389 */ /* 0x00006400000c000b */
[----:B01----:R-:W-:Y:S01]  /*16150*/  ENDCOLLECTIVE ;  /* 0x000000000000791b */ /* 0x003fe20003800000 */
.L_x_398:
[----:B------:R-:W-:Y:S02]  /*16160*/  IMAD.MOV.U32 R12, RZ, RZ, 0x1f ;  /* 0x0000001fff0c7424 */ /* 0x000fe400078e00ff */
[----:B------:R-:W-:Y:S01]  /*16170*/  IMAD.MOV.U32 R11, RZ, RZ, 0x1f ;  /* 0x0000001fff0b7424 */ /* 0x000fe200078e00ff */
[----:B------:R-:W-:-:S05]  /*16180*/  SEL R6, R14, RZ, P5 ;  /* 0x000000ff0e067207 */ /* 0x000fca0002800000 */
[----:B------:R-:W-:-:S04]  /*16190*/  IMAD.IADD R6, R3, 0x1, R6 ;  /* 0x0000000103067824 */ /* 0x000fc800078e0206 */
[----:B------:R-:W-:-:S07]  /*161a0*/  IMAD.MOV.U32 R13, RZ, RZ, R6 ;  /* 0x000000ffff0d7224 */ /* 0x000fce00078e0006 */
[----:B------:R-:W-:Y:S05]  /*161b0*/  WARPSYNC.COLLECTIVE R15, `(.L_x_399) ;  /* 0x000000000f087348 */ /* 0x000fea0003c00000 */
[----:B------:R0:W1:Y:S02]  /*161c0*/  SHFL.IDX P6, R14, R13, R12, R11 ;  /* 0x0000000c0d0e7389 */ /* 0x00006400000c000b */
[----:B01----:R-:W-:Y:S01]  /*161d0*/  ENDCOLLECTIVE ;  /* 0x000000000000791b */ /* 0x003fe20003800000 */
.L_x_399:
[----:B------:R-:W-:Y:S05]  /*161e0*/  BRA `(.L_x_400) ;  /* 0xffffffc000f87947 */ /* 0x000fea000383ffff */
.L_x_297:
[----:B------:R-:W-:Y:S01]  /*161f0*/  BSSY B0, `(.L_x_401) ;  /* 0x0000008000007945 */ /* 0x000fe20003800000 */
[----:B-----5:R-:W-:Y:S01]  /*16200*/  IMAD.MOV.U32 R13, RZ, RZ, R4 ;  /* 0x000000ffff0d7224 */ /* 0x020fe200078e0004 */
[----:B------:R-:W-:Y:S01]  /*16210*/  MOV R11, RZ ;  /* 0x000000ff000b7202 */ /* 0x000fe20000000f00 */
[----:B------:R-:W-:Y:S02]  /*16220*/  IMAD.MOV.U32 R12, RZ, RZ, 0x1 ;  /* 0x00000001ff0c7424 */ /* 0x000fe400078e00ff */
[----:B------:R-:W-:-:S07]  /*16230*/  IMAD.MOV.U32 R15, RZ, RZ, -0x1 ;  /* 0xffffffffff0f7424 */ /* 0x000fce00078e00ff */
[----:B01----:R-:W-:Y:S05]  /*16240*/  WARPSYNC.COLLECTIVE R15, `(.L_x_402) ;  /* 0x000000000f087348 */ /* 0x003fea0003c00000 */
[----:B------:R2:W3:Y:S02]  /*16250*/  SHFL.UP P6, R14, R13, R12, R11 ;  /* 0x0400000c0d0e7389 */ /* 0x0004e400000c000b */
[----:B0123--:R-:W-:Y:S01]  /*16260*/  ENDCOLLECTIVE ;  /* 0x000000000000791b */ /* 0x00ffe20003800000 */
.L_x_402:
[----:B------:R-:W-:Y:S05]  /*16270*/  BSYNC B0 ;  /* 0x0000000000007941 */ /* 0x000fea0003800000 */
.L_x_401:
[----:B------:R-:W-:Y:S01]  /*16280*/  SEL R13, R14, RZ, P1 ;  /* 0x000000ff0e0d7207 */ /* 0x000fe20000800000 */
[----:B------:R-:W-:Y:S02]  /*16290*/  IMAD.MOV.U32 R12, RZ, RZ, 0x2 ;  /* 0x00000002ff0c7424 */ /* 0x000fe400078e00ff */
[----:B------:R-:W-:Y:S02]  /*162a0*/  IMAD.MOV.U32 R11, RZ, RZ, RZ ;  /* 0x000000ffff0b7224 */ /* 0x000fe400078e00ff */
[----:B------:R-:W-:Y:S02]  /*162b0*/  IMAD.IADD R13, R4, 0x1, R13 ;  /* 0x00000001040d7824 */ /* 0x000fe400078e020d */
[----:B------:R-:W-:-:S07]  /*162c0*/  IMAD.MOV.U32 R15, RZ, RZ, -0x1 ;  /* 0xffffffffff0f7424 */ /* 0x000fce00078e00ff */
[----:B------:R-:W-:Y:S05]  /*162d0*/  WARPSYNC.COLLECTIVE R15, `(.L_x_403) ;  /* 0x000000000f087348 */ /* 0x000fea0003c00000 */
[----:B------:R0:W1:Y:S02]  /*162e0*/  SHFL.UP P6, R14, R13, R12, R11 ;  /* 0x0400000c0d0e7389 */ /* 0x00006400000c000b */
[----:B01----:R-:W-:Y:S01]  /*162f0*/  ENDCOLLECTIVE ;  /* 0x000000000000791b */ /* 0x003fe20003800000 */
.L_x_403:
[----:B------:R-:W-:Y:S01]  /*16300*/  IMAD.MOV.U32 R12, RZ, RZ, 0x4 ;  /* 0x00000004ff0c7424 */ /* 0x000fe200078e00ff */
[----:B------:R-:W-:-:S05]  /*16310*/  SEL R0, R14, RZ, P2 ;  /* 0x000000ff0e007207 */ /* 0x000fca0001000000 */
[----:B------:R-:W-:-:S05]  /*16320*/  IMAD.IADD R0, R13, 0x1, R0 ;  /* 0x000000010d007824 */ /* 0x000fca00078e0200 */
[----:B------:R-:W-:-:S07]  /*16330*/  MOV R13, R0 ;  /* 0x00000000000d7202 */ /* 0x000fce0000000f00 */
[----:B------:R-:W-:Y:S05]  /*16340*/  WARPSYNC.COLLECTIVE R15, `(.L_x_404) ;  /* 0x000000000f087348 */ /* 0x000fea0003c00000 */
[----:B------:R0:W1:Y:S02]  /*16350*/  SHFL.UP P6, R14, R13, R12, R11 ;  /* 0x0400000c0d0e7389 */ /* 0x00006400000c000b */
[----:B01----:R-:W-:Y:S01]  /*16360*/  ENDCOLLECTIVE ;  /* 0x000000000000791b */ /* 0x003fe20003800000 */
.L_x_404:
[----:B------:R-:W-:Y:S01]  /*16370*/  IMAD.MOV.U32 R12, RZ, RZ, 0x8 ;  /* 0x00000008ff0c7424 */ /* 0x000fe200078e00ff */
[----:B------:R-:W-:-:S05]  /*16380*/  SEL R3, R14, RZ, P3 ;  /* 0x000000ff0e037207 */ /* 0x000fca0001800000 */
[----:B------:R-:W-:-:S04]  /*16390*/  IMAD.IADD R2, R0, 0x1, R3 ;  /* 0x0000000100027824 */ /* 0x000fc800078e0203 */
[----:B------:R-:W-:-:S07]  /*163a0*/  IMAD.MOV.U32 R13, RZ, RZ, R2 ;  /* 0x000000ffff0d7224 */ /* 0x000fce00078e0002 */
[----:B------:R-:W-:Y:S05]  /*163b0*/  WARPSYNC.COLLECTIVE R15, `(.L_x_405) ;  /* 0x000000000f087348 */ /* 0x000fea0003c00000 */
[----:B------:R0:W1:Y:S02]  /*163c0*/  SHFL.UP P6, R14, R13, R12, R11 ;  /* 0x0400000c0d0e7389 */ /* 0x00006400000c000b */
[----:B01----:R-:W-:Y:S01]  /*163d0*/  ENDCOLLECTIVE ;  /* 0x000000000000791b */ /* 0x003fe20003800000 */
.L_x_405:
[----:B------:R-:W-:Y:S02]  /*163e0*/  MOV R12, 0x10 ;  /* 0x00000010000c7802 */ /* 0x000fe40000000f00 */
[----:B------:R-:W-:-:S05]  /*163f0*/  SEL R3, R14, RZ, P4 ;  /* 0x000000ff0e037207 */ /* 0x000fca0002000000 */
[----:B------:R-:W-:-:S04]  /*16400*/  IMAD.IADD R3, R2, 0x1, R3 ;  /* 0x0000000102037824 */ /* 0x000fc800078e0203 */
[----:B------:R-:W-:-:S07]  /*16410*/  IMAD.MOV.U32 R13, RZ, RZ, R3 ;  /* 0x000000ffff0d7224 */ /* 0x000fce00078e0003 */
[----:B------:R-:W-:Y:S05]  /*16420*/  WARPSYNC.COLLECTIVE R15, `(.L_x_406) ;  /* 0x000000000f087348 */ /* 0x000fea0003c00000 */
[----:B------:R0:W1:Y:S02]  /*16430*/  SHFL.UP P6, R14, R13, R12, R11 ;  /* 0x0400000c0d0e7389 */ /* 0x00006400000c000b */
[----:B01----:R-:W-:Y:S01]  /*16440*/  ENDCOLLECTIVE ;  /* 0x000000000000791b */ /* 0x003fe20003800000 */
.L_x_406:
        /* <DEDUP_REMOVED lines=8> */
.L_x_407:
[----:B------:R-:W-:Y:S05]  /*164d0*/  BRA `(.L_x_408) ;  /* 0xffffffc000d87947 */ /* 0x000fea000383ffff */
.L_x_299:
[----:B------:R-:W-:Y:S01]  /*164e0*/  BSSY B0, `(.L_x_409) ;  /* 0x0000006000007945 */ /* 0x000fe20003800000 */
[----:B------:R-:W-:Y:S01]  /*164f0*/  PLOP3.LUT P6, PT, P6, PT, PT, 0x8, 0x0 ;  /* 0x000000000000781c */ /* 0x000fe200037ce170 */
[----:B------:R-:W-:-:S12]  /*16500*/  IMAD.MOV.U32 R15, RZ, RZ, -0x1 ;  /* 0xffffffffff0f7424 */ /* 0x000fd800078e00ff */
[----:B0-----:R-:W-:Y:S05]  /*16510*/  WARPSYNC.COLLECTIVE R15, `(.L_x_410) ;  /* 0x000000000f087348 */ /* 0x001fea0003c00000 */
[----:B------:R-:W-:Y:S01]  /*16520*/  VOTE.ANY R14, PT, P6 ;  /* 0x00000000000e7806 */ /* 0x000fe200030e0100 */
[----:B0-----:R-:W-:Y:S06]  /*16530*/  ENDCOLLECTIVE ;  /* 0x000000000000791b */ /* 0x001fec0003800000 */
.L_x_410:
[----:B------:R-:W-:Y:S05]  /*16540*/  BSYNC B0 ;  /* 0x0000000000007941 */ /* 0x000fea0003800000 */
.L_x_409:
[----:B------:R-:W-:Y:S01]  /*16550*/  IMAD.MOV.U32 R2, RZ, RZ, R14 ;  /* 0x000000ffff027224 */ /* 0x000fe200078e000e */
[----:B------:R-:W-:Y:S01]  /*16560*/  MOV R13, R4 ;  /* 0x00000004000d7202 */ /* 0x000fe20000000f00 */
[----:B------:R-:W-:Y:S02]  /*16570*/  IMAD.MOV.U32 R11, RZ, RZ, 0x1f ;  /* 0x0000001fff0b7424 */ /* 0x000fe400078e00ff */
[----:B------:R-:W0:Y:S01]  /*16580*/  POPC R0, R2 ;  /* 0x0000000200007309 */ /* 0x000e220000000000 */
[----:B------:R-:W-:Y:S02]  /*16590*/  IMAD.MOV.U32 R15, RZ, RZ, -0x1 ;  /* 0xffffffffff0f7424 */ /* 0x000fe400078e00ff */
[----:B0-----:R-:W-:-:S07]  /*165a0*/  IMAD.MOV.U32 R12, RZ, RZ, R0 ;  /* 0x000000ffff0c7224 */ /* 0x001fce00078e0000 */
[----:B------:R-:W-:Y:S05]  /*165b0*/  WARPSYNC.COLLECTIVE R15, `(.L_x_411) ;  /* 0x000000000f087348 */ /* 0x000fea0003c00000 */
[----:B------:R0:W1:Y:S02]  /*165c0*/  SHFL.IDX P6, R14, R13, R12, R11 ;  /* 0x0000000c0d0e7389 */ /* 0x00006400000c000b */
[----:B01----:R-:W-:Y:S01]  /*165d0*/  ENDCOLLECTIVE ;  /* 0x000000000000791b */ /* 0x003fe20003800000 */
.L_x_411:
[----:B------:R-:W-:Y:S01]  /*165e0*/  IMAD.MOV.U32 R4, RZ, RZ, R14 ;  /* 0x000000ffff047224 */ /* 0x000fe200078e000e */
[----:B------:R-:W-:Y:S06]  /*165f0*/  BRA `(.L_x_412) ;  /* 0xffffffc000c87947 */ /* 0x000fec000383ffff */
.L_x_301:
[----:B------:R-:W-:Y:S01]  /*16600*/  BSSY B0, `(.L_x_413) ;  /* 0x0000007000007945 */ /* 0x000fe20003800000 */
[----:B------:R-:W-:Y:S01]  /*16610*/  IMAD.MOV.U32 R13, RZ, RZ, R6 ;  /* 0x000000ffff0d7224 */ /* 0x000fe200078e0006 */
[----:B------:R-:W-:Y:S01]  /*16620*/  MOV R15, 0xffffffff ;  /* 0xffffffff000f7802 */ /* 0x000fe20000000f00 */
[----:B------:R-:W-:-:S07]  /*16630*/  IMAD.MOV.U32 R11, RZ, RZ, 0x1f ;  /* 0x0000001fff0b7424 */ /* 0x000fce00078e00ff */
[----:B012---:R-:W-:Y:S05]  /*16640*/  WARPSYNC.COLLECTIVE R15, `(.L_x_414) ;  /* 0x000000000f087348 */ /* 0x007fea0003c00000 */
[----:B------:R3:W4:Y:S02]  /*16650*/  SHFL.IDX P6, R14, R13, R12, R11 ;  /* 0x0000000c0d0e7389 */ /* 0x00072400000c000b */
[----:B01234-:R-:W-:Y:S01]  /*16660*/  ENDCOLLECTIVE ;  /* 0x000000000000791b */ /* 0x01ffe20003800000 */
.L_x_414:
[----:B------:R-:W-:Y:S05]  /*16670*/  BSYNC B0 ;  /* 0x0000000000007941 */ /* 0x000fea0003800000 */
.L_x_413:
[----:B------:R-:W-:Y:S05]  /*16680*/  BRA `(.L_x_300) ;  /* 0xffffffc000c07947 */ /* 0x000fea000383ffff */
.L_x_305:
[----:B0-----:R0:W3:Y:S02]  /*16690*/  SYNCS.PHASECHK.TRANS64.TRYWAIT P0, [R4+URZ+0x38820], R0 ;  /* 0x03882000040075a7 */ /* 0x0010e4000800017f */
[----:B---3--:R-:W-:Y:S05]  /*166a0*/  @!P0 NANOSLEEP.SYNCS 0x989680 ;  /* 0x009896800000895d */ /* 0x008fea0003900000 */
[----:B------:R-:W3:Y:S02]  /*166b0*/  @!P0 SYNCS.PHASECHK.TRANS64 P0, [R4+URZ+0x38820], R0 ;  /* 0x03882000040085a7 */ /* 0x000ee4000800007f */
[----:B---3--:R-:W-:Y:S05]  /*166c0*/  @!P0 BRA `(.L_x_305) ;  /* 0xfffffffc00f08947 */ /* 0x008fea000383ffff */
[----:B------:R-:W-:Y:S05]  /*166d0*/  BRA `(.L_x_415) ;  /* 0xffffffc400ac7947 */ /* 0x000fea000383ffff */
.L_x_306:
[----:B------:R-:W3:Y:S01]  /*166e0*/  S2R R2, SR_TID.X ;  /* 0x0000000000027919 */ /* 0x000ee20000002100 */
[----:B------:R-:W-:Y:S01]  /*166f0*/  BSSY B0, `(.L_x_416) ;  /* 0x000000a000007945 */ /* 0x000fe20003800000 */
[----:B------:R-:W-:Y:S02]  /*16700*/  IMAD.MOV.U32 R12, RZ, RZ, RZ ;  /* 0x000000ffff0c7224 */ /* 0x000fe400078e00ff */
[----:B------:R-:W-:Y:S02]  /*16710*/  IMAD.MOV.U32 R11, RZ, RZ, 0x1f ;  /* 0x0000001fff0b7424 */ /* 0x000fe400078e00ff */
[----:B------:R-:W-:Y:S01]  /*16720*/  IMAD.MOV.U32 R15, RZ, RZ, -0x1 ;  /* 0xffffffffff0f7424 */ /* 0x000fe200078e00ff */
[----:B---3--:R-:W-:-:S04]  /*16730*/  SHF.R.U32.HI R2, RZ, 0x5, R2 ;  /* 0x00000005ff027819 */ /* 0x008fc80000011602 */
[----:B------:R-:W-:-:S05]  /*16740*/  LOP3.LUT R2, R2, 0x3, RZ, 0xc0, !PT ;  /* 0x0000000302027812 */ /* 0x000fca00078ec0ff */
[----:B------:R-:W-:-:S07]  /*16750*/  IMAD.MOV.U32 R13, RZ, RZ, R2 ;  /* 0x000000ffff0d7224 */ /* 0x000fce00078e0002 */
[----:B012---:R-:W-:Y:S05]  /*16760*/  WARPSYNC.COLLECTIVE R15, `(.L_x_417) ;  /* 0x000000000f087348 */ /* 0x007fea0003c00000 */
[----:B------:R3:W4:Y:S02]  /*16770*/  SHFL.IDX P6, R14, R13, R12, R11 ;  /* 0x0000000c0d0e7389 */ /* 0x00072400000c000b */
[----:B01234-:R-:W-:Y:S01]  /*16780*/  ENDCOLLECTIVE ;  /* 0x000000000000791b */ /* 0x01ffe20003800000 */
.L_x_417:
[----:B------:R-:W-:Y:S05]  /*16790*/  BSYNC B0 ;  /* 0x0000000000007941 */ /* 0x000fea0003800000 */
.L_x_416:
[----:B------:R-:W-:Y:S05]  /*167a0*/  BRA `(.L_x_418) ;  /* 0xffffffc400947947 */ /* 0x000fea000383ffff */
.L_x_309:
[----:B------:R-:W-:Y:S01]  /*167b0*/  BSSY B1, `(.L_x_419) ;  /* 0x0000006000017945 */ /* 0x000fe20003800000 */
[----:B------:R-:W-:-:S07]  /*167c0*/  IMAD.MOV.U32 R15, RZ, RZ, -0x1 ;  /* 0xffffffffff0f7424 */ /* 0x000fce00078e00ff */
[----:B012---:R-:W-:Y:S05]  /*167d0*/  WARPSYNC.COLLECTIVE R15, `(.L_x_420) ;  /* 0x000000000f0c7348 */ /* 0x007fea0003c00000 */
[----:B------:R-:W-:Y:S02]  /*167e0*/  ELECT P6, UR62, PT ;  /* 0x00000000003e782f */ /* 0x000fe400038c0000 */
[----:B------:R-:W-:Y:S01]  /*167f0*/  MOV R14, UR62 ;  /* 0x0000003e000e7c02 */ /* 0x000fe20008000f00 */
[----:B012---:R-:W-:Y:S10]  /*16800*/  ENDCOLLECTIVE ;  /* 0x000000000000791b */ /* 0x007ff40003800000 */
.L_x_420:
[----:B------:R-:W-:Y:S05]  /*16810*/  BSYNC B1 ;  /* 0x0000000000017941 */ /* 0x000fea0003800000 */
.L_x_419:
[----:B------:R-:W-:Y:S05]  /*16820*/  BRA `(.L_x_421) ;  /* 0xffffffc4008c7947 */ /* 0x000fea000383ffff */
.L_x_311:
[----:B0-----:R0:W3:Y:S02]  /*16830*/  SYNCS.PHASECHK.TRANS64.TRYWAIT P1, [R5+URZ+0x38840], R0 ;  /* 0x03884000050075a7 */ /* 0x0010e4000802017f */
[----:B---3--:R-:W-:Y:S05]  /*16840*/  @!P1 NANOSLEEP.SYNCS 0x989680 ;  /* 0x009896800000995d */ /* 0x008fea0003900000 */
[----:B------:R-:W3:Y:S02]  /*16850*/  @!P1 SYNCS.PHASECHK.TRANS64 P1, [R5+URZ+0x38840], R0 ;  /* 0x03884000050095a7 */ /* 0x000ee4000802007f */
[----:B---3--:R-:W-:Y:S05]  /*16860*/  @!P1 BRA `(.L_x_311) ;  /* 0xfffffffc00f09947 */ /* 0x008fea000383ffff */
[----:B------:R-:W-:Y:S05]  /*16870*/  BRA `(.L_x_422) ;  /* 0xffffffc400b47947 */ /* 0x000fea000383ffff */
.L_x_313:
[----:B---3--:R3:W4:Y:S02]  /*16880*/  SYNCS.PHASECHK.TRANS64.TRYWAIT P1, [R27+URZ+0x38840], R2 ;  /* 0x038840021b0075a7 */ /* 0x008724000802017f */
[----:B----4-:R-:W-:Y:S05]  /*16890*/  @!P1 NANOSLEEP.SYNCS 0x989680 ;  /* 0x009896800000995d */ /* 0x010fea0003900000 */
[----:B------:R-:W4:Y:S02]  /*168a0*/  @!P1 SYNCS.PHASECHK.TRANS64 P1, [R27+URZ+0x38840], R2 ;  /* 0x038840021b0095a7 */ /* 0x000f24000802007f */
[----:B----4-:R-:W-:Y:S05]  /*168b0*/  @!P1 BRA `(.L_x_313) ;  /* 0xfffffffc00f09947 */ /* 0x010fea000383ffff */
[----:B------:R-:W-:Y:S05]  /*168c0*/  BRA `(.L_x_423) ;  /* 0xffffffc400c07947 */ /* 0x000fea000383ffff */
.L_x_315:
[----:B----4-:R4:W0:Y:S02]  /*168d0*/  SYNCS.PHASECHK.TRANS64.TRYWAIT P1, [R5+URZ+0x38860], R0 ;  /* 0x03886000050075a7 */ /* 0x010824000802017f */
[----:B0-----:R-:W-:Y:S05]  /*168e0*/  @!P1 NANOSLEEP.SYNCS 0x989680 ;  /* 0x009896800000995d */ /* 0x001fea0003900000 */
[----:B------:R-:W0:Y:S02]  /*168f0*/  @!P1 SYNCS.PHASECHK.TRANS64 P1, [R5+URZ+0x38860], R0 ;  /* 0x03886000050095a7 */ /* 0x000e24000802007f */
[----:B0-----:R-:W-:Y:S05]  /*16900*/  @!P1 BRA `(.L_x_315) ;  /* 0xfffffffc00f09947 */ /* 0x001fea000383ffff */
[----:B------:R-:W-:Y:S05]  /*16910*/  BRA `(.L_x_424) ;  /* 0xffffffc400bc7947 */ /* 0x000fea000383ffff */
.L_x_425:
        /* <DEDUP_REMOVED lines=14> */
.L_x_3294:


//--------------------- .text._ZN7cutlass13device_kernelIN5flash11enable_sm90INS1_16FlashAttnFwdSm90INS1_25CollectiveMainloopFwdSm90ILi2EN4cute5tupleIJNS5_1CILi1EEES8_S8_EEENS6_IJNS7_ILi128EEENS7_ILi80EEENS7_ILi256EEEEEELi256ENS_6half_tEfNS_4arch4Sm90ELb0ELb0ELb0ELb1ELb1ELb1ELb0ELb1ELb1ELb1ELb0ELb0EEENS1_21CollectiveEpilogueFwdINS6_IJSA_SC_SB_EEES9_SE_SG_Li256ELb1ELb1ELb0ELb0EEENS1_36VarlenDynamicPersistentTileSchedulerILi128ELi80ELi256ELi128ELb0ELb1ELb1ELb0ELb1ELb1EEEEEEEEEvNT_6ParamsE --------------------------
	.section	.text._ZN7cutlass13device_kernelIN5flash11enable_sm90INS1_16FlashAttnFwdSm90INS1_25CollectiveMainloopFwdSm90ILi2EN4cute5tupleIJNS5_1CILi1EEES8_S8_EEENS6_IJNS7_ILi128EEENS7_ILi80EEENS7_ILi256EEEEEELi256ENS_6half_tEfNS_4arch4Sm90ELb0ELb0ELb0ELb1ELb1ELb1ELb0ELb1ELb1ELb1ELb0ELb0EEENS1_21CollectiveEpilogueFwdINS6_IJSA_SC_SB_EEES9_SE_SG_Li256ELb1ELb1ELb0ELb0EEENS1_36VarlenDynamicPersistentTileSchedulerILi128ELi80ELi256ELi128ELb0ELb1ELb1ELb0ELb1ELb1EEEEEEEEEvNT_6ParamsE,"ax",@progbits
	.align	128
.text._ZN7cutlass13device_kernelIN5flash11enable_sm90INS1_16FlashAttnFwdSm90INS1_25CollectiveMainloopFwdSm90ILi2EN4cute5tupleIJNS5_1CILi1EEES8_S8_EEENS6_IJNS7_ILi128EEENS7_ILi80EEENS7_ILi256EEEEEELi256ENS_6half_tEfNS_4arch4Sm90ELb0ELb0ELb0ELb1ELb1ELb1ELb0ELb1ELb1ELb1ELb0ELb0EEENS1_21CollectiveEpilogueFwdINS6_IJSA_SC_SB_EEES9_SE_SG_Li256ELb1ELb1ELb0ELb0EEENS1_36VarlenDynamicPersistentTileSchedulerILi128ELi80ELi256ELi128ELb0ELb1ELb1ELb0ELb1ELb1EEEEEEEEEvNT_6ParamsE:
        .type           _ZN7cutlass13device_kernelIN5flash11enable_sm90INS1_16FlashAttnFwdSm90INS1_25CollectiveMainloopFwdSm90ILi2EN4cute5tupleIJNS5_1CILi1EEES8_S8_EEENS6_IJNS7_ILi128EEENS7_ILi80EEENS7_ILi256EEEEEELi256ENS_6half_tEfNS_4arch4Sm90ELb0ELb0ELb0ELb1ELb1ELb1ELb0ELb1ELb1ELb1ELb0ELb0EEENS1_21CollectiveEpilogueFwdINS6_IJSA_SC_SB_EEES9_SE_SG_Li256ELb1ELb1ELb0ELb0EEENS1_36VarlenDynamicPersistentTileSchedulerILi128ELi80ELi256ELi128ELb0ELb1ELb1ELb0ELb1ELb1EEEEEEEEEvNT_6ParamsE,@function
        .size           _ZN7cutlass13device_kernelIN5flash11enable_sm90INS1_16FlashAttnFwdSm90INS1_25CollectiveMainloopFwdSm90ILi2EN4cute5tupleIJNS5_1CILi1EEES8_S8_EEENS6_IJNS7_ILi128EEENS7_ILi80EEENS7_ILi256EEEEEELi256ENS_6half_tEfNS_4arch4Sm90ELb0ELb0ELb0ELb1ELb1ELb1ELb0ELb1ELb1ELb1ELb0ELb0EEENS1_21CollectiveEpilogueFwdINS6_IJSA_SC_SB_EEES9_SE_SG_Li256ELb1ELb1ELb0ELb0EEENS1_36VarlenDynamicPersistentTileSchedulerILi128ELi80ELi256ELi128ELb0ELb1ELb1ELb0ELb1ELb1EEEEEEEEEvNT_6ParamsE,(.L_x_3295 - _ZN7cutlass13device_kernelIN5flash11enable_sm90INS1_16FlashAttnFwdSm90INS1_25CollectiveMainloopFwdSm90ILi2EN4cute5tupleIJNS5_1CILi1EEES8_S8_EEENS6_IJNS7_ILi128EEENS7_ILi80EEENS7_ILi256EEEEEELi256ENS_6half_tEfNS_4arch4Sm90ELb0ELb0ELb0ELb1ELb1ELb1ELb0ELb1ELb1ELb1ELb0ELb0EEENS1_21CollectiveEpilogueFwdINS6_IJSA_SC_SB_EEES9_SE_SG_Li256ELb1ELb1ELb0ELb0EEENS1_36VarlenDynamicPersistentTileSchedulerILi128ELi80ELi256ELi128ELb0ELb1ELb1ELb0ELb1ELb1EEEEEEEEEvNT_6ParamsE)
        .other          _ZN7cutlass13device_kernelIN5flash11enable_sm90INS1_16FlashAttnFwdSm90INS1_25CollectiveMainloopFwdSm90ILi2EN4cute5tupleIJNS5_1CILi1EEES8_S8_EEENS6_IJNS7_ILi128EEENS7_ILi80EEENS7_ILi256EEEEEELi256ENS_6half_tEfNS_4arch4Sm90ELb0ELb0ELb0ELb1ELb1ELb1ELb0ELb1ELb1ELb1ELb0ELb0EEENS1_21CollectiveEpilogueFwdINS6_IJSA_SC_SB_EEES9_SE_SG_Li256ELb1ELb1ELb0ELb0EEENS1_36VarlenDynamicPersistentTileSchedulerILi128ELi80ELi256ELi128ELb0ELb1ELb1ELb0ELb1ELb1EEEEEEEEEvNT_6ParamsE,@"STO_CUDA_ENTRY STV_DEFAULT"
_ZN7cutlass13device_kernelIN5flash11enable_sm90INS1_16FlashAttnFwdSm90INS1_25CollectiveMainloopFwdSm90ILi2EN4cute5tupleIJNS5_1CILi1EEES8_S8_EEENS6_IJNS7_ILi128EEENS7_ILi80EEENS7_ILi256EEEEEELi256ENS_6half_tEfNS_4arch4Sm90ELb0ELb0ELb0ELb1ELb1ELb1ELb0ELb1ELb1ELb1ELb0ELb0EEENS1_21CollectiveEpilogueFwdINS6_IJSA_SC_SB_EEES9_SE_SG_Li256ELb1ELb1ELb0ELb0EEENS1_36VarlenDynamicPersistentTileSchedulerILi128ELi80ELi256ELi128ELb0ELb1ELb1ELb0ELb1ELb1EEEEEEEEEvNT_6ParamsE:
[----:B------:R-:W0:Y:S02]  /*0000*/  LDC R1, c[0x0][0x28] ;  /* 0x00000a00ff017b82 */ /* 0x000e240000000800 */
[----:B0-----:R-:W-:Y:S01]  /*0010*/  VIADD R1, R1, 0xffffff80 ;  /* 0xffffff8001017836 */ /* 0x001fe20000000000 */
[----:B------:R-:W0:Y:S01]  /*0020*/  S2R R0, SR_TID.X ;  /* 0x0000000000007919 */ /* 0x000e220000002100 */
[----:B------:R-:W-:Y:S01]  /*0030*/  ELECT P0, URZ, PT ;  /* 0x00000000003f782f */ /* 0x000fe20003800000 */
[----:B------:R-:W-:Y:S01]  /*0040*/  BSSY B0, `(.L_x_426) ;  /* 0x000000e000007945 */ /* 0x000fe20003800000 */
[----:B0-----:R-:W-:-:S05]  /*0050*/  SHF.R.U32.HI R2, RZ, 0x5, R0 ;  /* 0x00000005ff027819 */ /* 0x001fca0000011600 */
[----:B------:R-:W0:Y:S02]  /*0060*/  SHFL.IDX PT, R3, R2, RZ, 0x1f ;  /* 0x00001fff02037589 */ /* 0x000e2400000e0000 */
[----:B0-----:R-:W-:Y:S02]  /*0070*/  ISETP.EQ.AND P0, PT, R3, RZ, P0 ;  /* 0x000000ff0300720c */ /* 0x001fe40000702270 */
[----:B------:R-:W-:-:S11]  /*0080*/  SHF.R.U32.HI R3, RZ, 0x7, R0 ;  /* 0x00000007ff037819 */ /* 0x000fd60000011600 */
[----:B------:R-:W-:Y:S05]  /*0090*/  @!P0 BRA `(.L_x_427) ;  /* 0x0000000000208947 */ /* 0x000fea0003800000 */
[----:B------:R-:W-:Y:S02]  /*00a0*/  ULDC.64 UR4, c[0x0][0x198] ;  /* 0x0000660000047ab9 */ /* 0x000fe40000000a00 */
[----:B------:R-:W-:Y:S02]  /*00b0*/  UIADD3 UR6, UP0, UR4, 0x570, URZ ;  /* 0x0000057004067890 */ /* 0x000fe4000ff1e03f */
[----:B------:R-:W-:Y:S02]  /*00c0*/  UIADD3 UR4, UP1, UR4, 0x670, URZ ;  /* 0x0000067004047890 */ /* 0x000fe4000ff3e03f */
[----:B------:R-:W-:Y:S02]  /*00d0*/  UIADD3.X UR7, URZ, UR5, URZ, UP0, !UPT ;  /* 0x000000053f077290 */ /* 0x000fe400087fe43f */
[----:B------:R-:W-:-:S07]  /*00e0*/  UIADD3.X UR5, URZ, UR5, URZ, UP1, !UPT ;  /* 0x000000053f057290 */ /* 0x000fce0008ffe43f */
[----:B------:R0:W-:Y:S02]  /*00f0*/  UTMACCTL.PF [UR6] ;  /* 0x00000000060079b9 */ /* 0x0001e40008040000 */
[----:B------:R0:W-:Y:S02]  /*0100*/  UTMACCTL.PF [UR4] ;  /* 0x00000000040079b9 */ /* 0x0001e40008040000 */
[----:B0-----:R-:W-:Y:S01]  /*0110*/  NOP ;  /* 0x0000000000007918 */ /* 0x001fe20000000000 */
.L_x_427:
[----:B------:R-:W-:Y:S05]  /*0120*/  BSYNC B0 ;  /* 0x0000000000007941 */ /* 0x000fea0003800000 */
.L_x_426:
[----:B------:R-:W-:Y:S01]  /*0130*/  VOTEU.ANY UP0, P0 ;  /* 0x00000000003f7886 */ /* 0x000fe20000000100 */
[----:B------:R-:W0:Y:S01]  /*0140*/  SHFL.IDX PT, R3, R3, RZ, 0x1f ;  /* 0x00001fff03037589 */ /* 0x000e2200000e0000 */
[----:B------:R-:W-:Y:S01]  /*0150*/  UMOV UR4, 0x80 ;  /* 0x0000008000047882 */ /* 0x000fe20000000000 */
[----:B------:R-:W-:Y:S01]  /*0160*/  UMOV UR7, 0x100 ;  /* 0x0000010000077882 */ /* 0x000fe20000000000 */
[----:B------:R-:W-:Y:S01]  /*0170*/  VOTEU.ANY UP1, P0 ;  /* 0x00000000003f7886 */ /* 0x000fe20000020100 */
[----:B------:R-:W1:Y:S01]  /*0180*/  @UP0 S2UR UR8, SR_CgaCtaId ;  /* 0x00000000000809c3 */ /* 0x000e620000008800 */
[----:B------:R-:W2:Y:S01]  /*0190*/  SHFL.IDX PT, R4, R2, RZ, 0x1f ;  /* 0x00001fff02047589 */ /* 0x000ea200000e0000 */
[----:B------:R-:W-:Y:S01]  /*01a0*/  @UP0 UMOV UR6, 0x400 ;  /* 0x0000040000060882 */ /* 0x000fe20000000000 */
[----:B------:R-:W-:-:S04]  /*01b0*/  @UP0 UIADD3 UR4, -UR4, 0x100000, URZ ;  /* 0x0010000004040890 */ /* 0x000fc8000fffe13f */
[----:B------:R-:W-:Y:S02]  /*01c0*/  @UP0 USHF.L.U32 UR5, UR4, 0xb, URZ ;  /* 0x0000000b04050899 */ /* 0x000fe4000800063f */
[----:B------:R-:W-:Y:S01]  /*01d0*/  @UP0 USHF.L.U32 UR4, UR4, 0x1, URZ ;  /* 0x0000000104040899 */ /* 0x000fe2000800063f */
[----:B------:R-:W-:Y:S01]  /*01e0*/  VOTEU.ANY UP2, P0 ;  /* 0x00000000003f7886 */ /* 0x000fe20000040100 */
[----:B0-----:R-:W-:Y:S01]  /*01f0*/  R2UR UR9, R3 ;  /* 0x00000000030972ca */ /* 0x001fe200000e0000 */
[----:B-1----:R-:W-:Y:S01]  /*0200*/  @UP0 ULEA UR8, UR8, UR6, 0x18 ;  /* 0x0000000608080291 */ /* 0x002fe2000f8ec03f */
[----:B--2---:R-:W-:Y:S01]  /*0210*/  ISETP.NE.AND P1, PT, R4, RZ, PT ;  /* 0x000000ff0400720c */ /* 0x004fe20003f25270 */
[----:B------:R-:W-:-:S04]  /*0220*/  @UP0 UIADD3 UR6, -UR7, 0x100000, URZ ;  /* 0x0010000007060890 */ /* 0x000fc8000fffe13f */
[----:B------:R-:W-:Y:S02]  /*0230*/  @UP0 USHF.L.U32 UR7, UR6, 0xb, URZ ;  /* 0x0000000b06070899 */ /* 0x000fe4000800063f */
[----:B------:R-:W-:-:S04]  /*0240*/  @UP0 USHF.L.U32 UR6, UR6, 0x1, URZ ;  /* 0x0000000106060899 */ /* 0x000fc8000800063f */
[----:B------:R-:W-:Y:S01]  /*0250*/  UISETP.NE.AND UP0, UPT, UR9, URZ, UPT ;  /* 0x0000003f0900728c */ /* 0x000fe2000bf05270 */
[----:B------:R-:W0:Y:S02]  /*0260*/  FENCE.VIEW.ASYNC.S ;  /* 0x00000000000073c6 */ /* 0x000e240000000000 */
[----:B0-----:R0:W1:Y:S05]  /*0270*/  @UP1 SYNCS.EXCH.64 URZ, [UR8+0x38800], UR4 ;  /* 0x03880004083f15b2 */ /* 0x00106a0008000100 */
[----:B------:R0:W2:Y:S01]  /*0280*/  @UP2 SYNCS.EXCH.64 URZ, [UR8+0x38820], UR6 ;  /* 0x03882006083f25b2 */ /* 0x0000a20008000100 */
        /* <DEDUP_REMOVED lines=14> */
[----:B0-----:R3:W4:Y:S08]  /*0370*/  SYNCS.EXCH.64 URZ, [UR8+0x38830], UR4 ;  /* 0x03883004083f75b2 */ /* 0x0017300008000100 */
[----:B------:R3:W0:Y:S01]  /*0380*/  SYNCS.EXCH.64 URZ, [UR8+0x38840], UR6 ;  /* 0x03884006083f75b2 */ /* 0x0006220008000100 */
[----:B------:R3:W0:Y:S01]  /*0390*/  SYNCS.EXCH.64 URZ, [UR8+0x38838], UR4 ;  /* 0x03883804083f75b2 */ /* 0x0006220008000100 */
[----:B------:R3:W0:Y:S02]  /*03a0*/  SYNCS.EXCH.64 URZ, [UR8+0x38848], UR6 ;  /* 0x03884806083f75b2 */ /* 0x0006240008000100 */
[----:B---3--:R-:W-:Y:S01]  /*03b0*/  NOP ;  /* 0x0000000000007918 */ /* 0x008fe20000000000 */
.L_x_428:
[----:B------:R-:W3:Y:S01]  /*03c0*/  SHFL.IDX PT, R3, R2, RZ, 0x1f ;  /* 0x00001fff02037589 */ /* 0x000ee200000e0000 */
[----:B------:R-:W-:Y:S01]  /*03d0*/  NOP ;  /* 0x0000000000007918 */ /* 0x000fe20000000000 */
[----:B---3--:R-:W-:-:S13]  /*03e0*/  ISETP.NE.AND P0, PT, R3, RZ, PT ;  /* 0x000000ff0300720c */ /* 0x008fda0003f05270 */
        /* <DEDUP_REMOVED lines=17> */
[----:B------:R3:W0:Y:S02]  /*0500*/  SYNCS.EXCH.64 URZ, [UR8+0x38868], UR6 ;  /* 0x03886806083f75b2 */ /* 0x0006240008000100 */
[----:B---3--:R-:W-:Y:S01]  /*0510*/  NOP ;  /* 0x0000000000007918 */ /* 0x008fe20000000000 */
.L_x_429:
[----:B------:R-:W3:Y:S01]  /*0520*/  SHFL.IDX PT, R3, R2, RZ, 0x1f ;  /* 0x00001fff02037589 */ /* 0x000ee200000e0000 */
[----:B------:R-:W-:Y:S01]  /*0530*/  NOP ;  /* 0x0000000000007918 */ /* 0x000fe20000000000 */
[----:B---3--:R-:W-:-:S13]  /*0540*/  ISETP.NE.AND P0, PT, R3, RZ, PT ;  /* 0x000000ff0300720c */ /* 0x008fda0003f05270 */
        /* <DEDUP_REMOVED lines=13> */
[----:B------:R3:W0:Y:S02]  /*0620*/  SYNCS.EXCH.64 URZ, [UR6+0x38888], UR4 ;  /* 0x03888804063f75b2 */ /* 0x0006240008000100 */
[----:B---3--:R-:W-:Y:S01]  /*0630*/  NOP ;  /* 0x0000000000007918 */ /* 0x008fe20000000000 */
.L_x_430:
        /* <DEDUP_REMOVED lines=22> */
.L_x_431:
        /* <DEDUP_REMOVED lines=22> */
.L_x_432:
[----:B------:R-:W-:Y:S01]  /*0900*/  PLOP3.LUT P0, PT, PT, PT, UP0, 0x80, 0x0 ;  /* 0x000000000000781c */ /* 0x000fe20003f0f008 */
[----:B------:R-:W-:Y:S01]  /*0910*/  UMOV UR60, 0x1 ;  /* 0x00000001003c7882 */ /* 0x000fe20000000000 */
[----:B------:R-:W-:Y:S01]  /*0920*/  NOP ;  /* 0x0000000000007918 */ /* 0x000fe20000000000 */
[----:B------:R-:W-:Y:S01]  /*0930*/  USEL UR60, UR60, 0x2, !UP0 ;  /* 0x000000023c3c7887 */ /* 0x000fe2000c000000 */
[----:B------:R-:W-:Y:S01]  /*0940*/  BSSY B9, `(.L_x_433) ;  /* 0x000265e000097945 */ /* 0x000fe20003800000 */
[----:B012-4-:R-:W-:Y:S08]  /*0950*/  BAR.SYNC.DEFER_BLOCKING 0x0 ;  /* 0x0000000000007b1d */ /* 0x017ff00000010000 */
[----:B------:R-:W-:Y:S05]  /*0960*/  @!P0 BRA `(.L_x_434) ;  /* 0x000001f4001c8947 */ /* 0x000fea0003800000 */
.L_x_435:
[----:B------:R-:W-:-:S08]  /*0970*/  NOP ;  /* 0x0000000000007918 */ /* 0x000fd00000000000 */
[----:B------:R-:W0:Y:S02]  /*0980*/  USETMAXREG.TRY_ALLOC.CTAPOOL UP0, 0xe8 ;  /* 0x000000e8000079c8 */ /* 0x000e240008000600 */
[----:B0-----:R-:W-:-:S13]  /*0990*/  PLOP3.LUT P0, PT, PT, PT, UP0, 0x80, 0x0 ;  /* 0x000000000000781c */ /* 0x001fda0003f0f008 */
[----:B------:R-:W-:Y:S05]  /*09a0*/  @!P0 BRA `(.L_x_435) ;  /* 0xfffffffc00f08947 */ /* 0x000fea000383ffff */
[----:B------:R-:W0:Y:S08]  /*09b0*/  S2UR UR4, SR_CgaCtaId ;  /* 0x00000000000479c3 */ /* 0x000e300000008800 */
[----:B------:R-:W-:Y:S06]  /*09c0*/  BAR.ARV 0x8, 0x180 ;  /* 0x0206000000007b1d */ /* 0x000fec0000002000 */
[----:B------:R-:W-:-:S02]  /*09d0*/  MOV R22, 0x400 ;  /* 0x0000040000167802 */ /* 0x000fc40000000f00 */
[----:B------:R-:W-:Y:S01]  /*09e0*/  BAR.SYNC.DEFER_BLOCKING 0x5, 0x180 ;  /* 0x0146000000007b1d */ /* 0x000fe20000010000 */
[----:B0-----:R-:W-:-:S05]  /*09f0*/  IMAD.U32 R2, RZ, RZ, UR4 ;  /* 0x00000004ff027e24 */ /* 0x001fca000f8e00ff */
[----:B------:R-:W-:Y:S01]  /*0a00*/  ULDC UR4, c[0x0][0xc3c] ;  /* 0x00030f0000047ab9 */ /* 0x000fe20000000800 */
[----:B------:R-:W-:Y:S01]  /*0a10*/  LEA R22, R2, R22, 0x18 ;  /* 0x0000001602167211 */ /* 0x000fe200078ec0ff */
[----:B------:R-:W-:Y:S04]  /*0a20*/  STL [R1+0x60], R2 ;  /* 0x0000600201007387 */ /* 0x000fe80000100800 */
[----:B------:R-:W0:Y:S01]  /*0a30*/  LDS.128 R28, [R22+0x388d0] ;  /* 0x0388d000161c7984 */ /* 0x000e220000000c00 */
[----:B------:R-:W-:Y:S06]  /*0a40*/  BAR.ARV 0x4, 0x180 ;  /* 0x0106000000007b1d */ /* 0x000fec0000002000 */
[----:B0-----:R-:W-:-:S13]  /*0a50*/  ISETP.GE.AND P0, PT, R31, UR4, PT ;  /* 0x000000041f007c0c */ /* 0x001fda000bf06270 */
[----:B------:R-:W-:Y:S05]  /*0a60*/  @P0 BRA `(.L_x_436) ;  /* 0x00000264002c0947 */ /* 0x000fea0003800000 */
[----:B------:R-:W-:Y:S01]  /*0a70*/  IADD3 R0, R0, -0x80, RZ ;  /* 0xffffff8000007810 */ /* 0x000fe20007ffe0ff */
[----:B------:R-:W-:Y:S01]  /*0a80*/  ULOP3.LUT UR5, UR60, 0x1, URZ, 0xfc, !UPT ;  /* 0x000000013c057892 */ /* 0x000fe2000f8efc3f */
[----:B------:R-:W-:Y:S01]  /*0a90*/  R2UR UR4, R22 ;  /* 0x00000000160472ca */ /* 0x000fe200000e0000 */
[----:B------:R-:W-:Y:S01]  /*0aa0*/  IMAD.MOV.U32 R212, RZ, RZ, RZ ;  /* 0x000000ffffd47224 */ /* 0x000fe200078e00ff */
[----:B------:R-:W-:Y:S02]  /*0ab0*/  SHF.R.S32.HI R3, RZ, 0x1f, R0 ;  /* 0x0000001fff037819 */ /* 0x000fe40000011400 */
[----:B------:R-:W-:Y:S02]  /*0ac0*/  MOV R224, RZ ;  /* 0x000000ff00e07202 */ /* 0x000fe40000000f00 */
[CC--:B------:R-:W-:Y:S02]  /*0ad0*/  LEA.HI R2, R3.reuse, R0.reuse, RZ, 0x4 ;  /* 0x0000000003027211 */ /* 0x0c0fe400078f20ff */
[----:B------:R-:W-:-:S02]  /*0ae0*/  LEA.HI R4, R3, R0, RZ, 0x5 ;  /* 0x0000000003047211 */ /* 0x000fc400078f28ff */
[----:B------:R-:W-:Y:S02]  /*0af0*/  SHF.R.S32.HI R7, RZ, 0x4, R2 ;  /* 0x00000004ff077819 */ /* 0x000fe40000011402 */
[----:B------:R-:W-:Y:S01]  /*0b00*/  LOP3.LUT R5, R2, 0x3fffff0, RZ, 0xc0, !PT ;  /* 0x03fffff002057812 */ /* 0x000fe200078ec0ff */
[----:B------:R-:W-:Y:S01]  /*0b10*/  IMAD.SHL.U32 R4, R4, 0x20, RZ ;  /* 0x0000002004047824 */ /* 0x000fe200078e00ff */
[----:B------:R-:W-:Y:S01]  /*0b20*/  LEA.HI R2, R2, R7, RZ, 0x1 ;  /* 0x0000000702027211 */ /* 0x000fe200078f08ff */
[----:B------:R-:W-:Y:S01]  /*0b30*/  UIADD3 UR4, UR4, 0x14400, URZ ;  /* 0x0001440004047890 */ /* 0x000fe2000fffe03f */
[----:B------:R-:W-:Y:S01]  /*0b40*/  LEA.HI R219, R3, R0, RZ, 0x3 ;  /* 0x0000000003db7211 */ /* 0x000fe200078f18ff */
[----:B------:R-:W-:Y:S01]  /*0b50*/  IMAD.IADD R5, R0, 0x1, -R5 ;  /* 0x0000000100057824 */ /* 0x000fe200078e0a05 */
[----:B------:R-:W-:Y:S02]  /*0b60*/  LOP3.LUT R2, R2, 0x1ffffffe, RZ, 0xc0, !PT ;  /* 0x1ffffffe02027812 */ /* 0x000fe400078ec0ff */
[----:B------:R-:W-:-:S02]  /*0b70*/  LOP3.LUT R4, R4, 0xfffffc00, RZ, 0xc0, !PT ;  /* 0xfffffc0004047812 */ /* 0x000fc400078ec0ff */
[----:B------:R-:W-:Y:S01]  /*0b80*/  LOP3.LUT R9, R219, 0xfffffff8, RZ, 0xc0, !PT ;  /* 0xfffffff8db097812 */ /* 0x000fe200078ec0ff */
[----:B------:R-:W-:Y:S01]  /*0b90*/  IMAD.IADD R2, R7, 0x1, -R2 ;  /* 0x0000000107027824 */ /* 0x000fe200078e0a02 */
[----:B------:R-:W-:Y:S02]  /*0ba0*/  LEA R5, R5, R4, 0x6 ;  /* 0x0000000405057211 */ /* 0x000fe400078e30ff */
[----:B------:R-:W-:Y:S01]  /*0bb0*/  LEA.HI R3, R3, R0, RZ, 0x6 ;  /* 0x0000000003037211 */ /* 0x000fe200078f30ff */
[----:B------:R-:W-:Y:S01]  /*0bc0*/  IMAD.IADD R8, R0, 0x1, -R9 ;  /* 0x0000000100087824 */ /* 0x000fe200078e0a09 */
[----:B------:R-:W-:Y:S01]  /*0bd0*/  LEA R0, R2, R5, 0x3 ;  /* 0x0000000502007211 */ /* 0x000fe200078e18ff */
[----:B------:R-:W-:Y:S01]  /*0be0*/  IMAD.U32 R2, RZ, RZ, UR4 ;  /* 0x00000004ff027e24 */ /* 0x000fe2000f8e00ff */
[----:B------:R-:W-:Y:S01]  /*0bf0*/  SHF.R.S32.HI R219, RZ, 0x3, R219 ;  /* 0x00000003ffdb7819 */ /* 0x000fe200000114db */
[----:B------:R-:W-:Y:S01]  /*0c00*/  IMAD.SHL.U32 R214, R8, 0x4, RZ ;  /* 0x0000000408d67824 */ /* 0x000fe200078e00ff */
[----:B------:R-:W-:Y:S01]  /*0c10*/  MOV R226, RZ ;  /* 0x000000ff00e27202 */ /* 0x000fe20000000f00 */
[----:B------:R0:W-:Y:S01]  /*0c20*/  STL [R1+0x7c], R0 ;  /* 0x00007c0001007387 */ /* 0x0001e20000100800 */
[----:B------:R-:W-:Y:S01]  /*0c30*/  IMAD.SHL.U32 R3, R3, 0x8, RZ ;  /* 0x0000000803037824 */ /* 0x000fe200078e00ff */
[C---:B------:R-:W-:Y:S01]  /*0c40*/  IADD3 R6, R219.reuse, 0x40, RZ ;  /* 0x00000040db067810 */ /* 0x040fe20007ffe0ff */
[----:B------:R-:W-:Y:S01]  /*0c50*/  IMAD.SHL.U32 R225, R219, 0x40, RZ ;  /* 0x00000040dbe17824 */ /* 0x000fe200078e00ff */
[----:B------:R-:W-:Y:S01]  /*0c60*/  STL [R1+0x68], R8 ;  /* 0x0000680801007387 */ /* 0x000fe20000100800 */
[----:B------:R-:W-:Y:S01]  /*0c70*/  VIADD R220, R214, 0x40 ;  /* 0x00000040d6dc7836 */ /* 0x000fe20000000000 */
[----:B------:R-:W-:Y:S01]  /*0c80*/  LOP3.LUT R229, R3, 0xfffffe00, RZ, 0xc0, !PT ;  /* 0xfffffe0003e57812 */ /* 0x000fe200078ec0ff */
[----:B------:R-:W-:Y:S01]  /*0c90*/  IMAD.SHL.U32 R16, R8, 0x8, RZ ;  /* 0x0000000808107824 */ /* 0x000fe200078e00ff */
[----:B------:R-:W-:Y:S01]  /*0ca0*/  LOP3.LUT R225, R225, 0x1c0, RZ, 0xc0, !PT ;  /* 0x000001c0e1e17812 */ /* 0x000fe200078ec0ff */
[----:B------:R-:W-:Y:S01]  /*0cb0*/  STL [R1+0x74], RZ ;  /* 0x000074ff01007387 */ /* 0x000fe20000100800 */
[----:B0-----:R-:W-:Y:S01]  /*0cc0*/  IMAD.U32 R0, RZ, RZ, UR5 ;  /* 0x00000005ff007e24 */ /* 0x001fe2000f8e00ff */
[----:B------:R-:W-:Y:S01]  /*0cd0*/  IADD3 R213, R214, R220, RZ ;  /* 0x000000dcd6d57210 */ /* 0x000fe20007ffe0ff */
[----:B------:R-:W-:Y:S01]  /*0ce0*/  VIADD R0, R219, 0x20 ;  /* 0x00000020db007836 */ /* 0x000fe20000000000 */
[----:B------:R-:W-:Y:S01]  /*0cf0*/  STL [R1+0x50], RZ ;  /* 0x000050ff01007387 */ /* 0x000fe20000100800 */
[----:B------:R-:W-:Y:S01]  /*0d00*/  SHF.R.S32.HI R3, RZ, 0x1f, R6 ;  /* 0x0000001fff037819 */ /* 0x000fe20000011406 */
[C---:B------:R-:W-:Y:S01]  /*0d10*/  VIADD R19, R16.reuse, 0xc0 ;  /* 0x000000c010137836 */ /* 0x040fe20000000000 */
[----:B------:R-:W-:Y:S01]  /*0d20*/  IADD3 R18, R16, 0x80, RZ ;  /* 0x0000008010127810 */ /* 0x000fe20007ffe0ff */
[----:B------:R0:W-:Y:S01]  /*0d30*/  STL [R1+0x70], R2 ;  /* 0x0000700201007387 */ /* 0x0001e20000100800 */
[----:B------:R-:W-:Y:S01]  /*0d40*/  SHF.R.S32.HI R5, RZ, 0x1f, R0 ;  /* 0x0000001fff057819 */ /* 0x000fe20000011400 */
[C---:B------:R-:W-:Y:S01]  /*0d50*/  VIADD R221, R214.reuse, 0x20 ;  /* 0x00000020d6dd7836 */ /* 0x040fe20000000000 */
[----:B------:R-:W-:Y:S01]  /*0d60*/  LEA.HI R3, R3, R6, RZ, 0x3 ;  /* 0x0000000603037211 */ /* 0x000fe200078f18ff */
[----:B------:R-:W-:Y:S01]  /*0d70*/  VIADD R222, R214, 0x60 ;  /* 0x00000060d6de7836 */ /* 0x000fe20000000000 */
[----:B------:R-:W-:Y:S01]  /*0d80*/  LEA.HI R5, R5, R0, RZ, 0x3 ;  /* 0x0000000005057211 */ /* 0x000fe200078f18ff */
[----:B------:R-:W-:Y:S01]  /*0d90*/  IMAD.SHL.U32 R0, R0, 0x40, RZ ;  /* 0x0000004000007824 */ /* 0x000fe200078e00ff */
[----:B------:R-:W-:-:S02]  /*0da0*/  SHF.L.U32 R3, R3, 0x6, RZ ;  /* 0x0000000603037819 */ /* 0x000fc400000006ff */
[----:B------:R-:W-:Y:S01]  /*0db0*/  SHF.R.S32.HI R17, RZ, 0x1f, R16 ;  /* 0x0000001fff117819 */ /* 0x000fe20000011410 */
[----:B------:R-:W-:Y:S01]  /*0dc0*/  IMAD.SHL.U32 R5, R5, 0x40, RZ ;  /* 0x0000004005057824 */ /* 0x000fe200078e00ff */
[----:B------:R-:W-:Y:S02]  /*0dd0*/  LOP3.LUT R4, R0, 0x1c0, RZ, 0xc0, !PT ;  /* 0x000001c000047812 */ /* 0x000fe400078ec0ff */
[----:B0-----:R-:W-:Y:S02]  /*0de0*/  SHF.L.U32 R2, R6, 0x6, RZ ;  /* 0x0000000606027819 */ /* 0x001fe400000006ff */
[----:B------:R-:W-:Y:S02]  /*0df0*/  SHF.R.U32.HI R0, RZ, 0x3, R225 ;  /* 0x00000003ff007819 */ /* 0x000fe400000116e1 */
[----:B------:R-:W-:Y:S02]  /*0e00*/  SHF.R.S32.HI R0, RZ, 0x1f, R213 ;  /* 0x0000001fff007819 */ /* 0x000fe400000114d5 */
[----:B------:R-:W-:-:S02]  /*0e10*/  LOP3.LUT R2, R2, 0x1c0, RZ, 0xc0, !PT ;  /* 0x000001c002027812 */ /* 0x000fc400078ec0ff */
[----:B------:R-:W-:Y:S02]  /*0e20*/  LEA.HI R0, R0, R213, RZ, 0x3 ;  /* 0x000000d500007211 */ /* 0x000fe400078f18ff */
[----:B------:R-:W-:Y:S02]  /*0e30*/  SHF.R.U32.HI R6, RZ, 0x3, R4 ;  /* 0x00000003ff067819 */ /* 0x000fe40000011604 */
[----:B------:R-:W-:Y:S02]  /*0e40*/  SHF.R.U32.HI R4, RZ, 0x3, R2 ;  /* 0x00000003ff047819 */ /* 0x000fe40000011602 */
[----:B------:R-:W-:Y:S02]  /*0e50*/  LOP3.LUT R23, R0, 0xfffffff8, RZ, 0xc0, !PT ;  /* 0xfffffff800177812 */ /* 0x000fe400078ec0ff */
[----:B------:R-:W-:Y:S02]  /*0e60*/  LOP3.LUT R2, R5, 0xfffffe00, RZ, 0xc0, !PT ;  /* 0xfffffe0005027812 */ /* 0x000fe400078ec0ff */
[----:B------:R-:W-:-:S02]  /*0e70*/  LOP3.LUT R0, R3, 0xfffffe00, RZ, 0xc0, !PT ;  /* 0xfffffe0003007812 */ /* 0x000fc400078ec0ff */
[----:B------:R-:W-:Y:S01]  /*0e80*/  SHF.R.S32.HI R218, RZ, 0x1f, R18 ;  /* 0x0000001fffda7819 */ /* 0x000fe20000011412 */
[----:B------:R0:W-:Y:S01]  /*0e90*/  STL [R1+0x58], R2 ;  /* 0x0000580201007387 */ /* 0x0001e20000100800 */
[----:B------:R-:W-:Y:S02]  /*0ea0*/  SHF.R.S32.HI R217, RZ, 0x1f, R19 ;  /* 0x0000001fffd97819 */ /* 0x000fe40000011413 */
[----:B------:R-:W-:Y:S01]  /*0eb0*/  SHF.R.S32.HI R216, RZ, 0x1f, R23 ;  /* 0x0000001fffd87819 */ /* 0x000fe20000011417 */
[----:B------:R0:W-:Y:S06]  /*0ec0*/  STL [R1+0x54], R0 ;  /* 0x0000540001007387 */ /* 0x0001ec0000100800 */
.L_x_674:
[----:B01-34-:R-:W0:Y:S01]  /*0ed0*/  LDC.64 R2, c[0x0][0xc88] ;  /* 0x00032200ff027b82 */ /* 0x01be220000000a00 */
[----:B------:R-:W-:Y:S01]  /*0ee0*/  ULDC.64 UR10, c[0x0][0x208] ;  /* 0x00008200000a7ab9 */ /* 0x000fe20000000a00 */
[----:B------:R-:W-:Y:S01]  /*0ef0*/  ULDC.64 UR4, c[0x0][0xa28] ;  /* 0x00028a0000047ab9 */ /* 0x000fe20000000a00 */
[----:B------:R-:W-:Y:S01]  /*0f00*/  ULDC.64 UR8, c[0x0][0xa18] ;  /* 0x0002860000087ab9 */ /* 0x000fe20000000a00 */
[----:B------:R-:W-:Y:S01]  /*0f10*/  ULDC.64 UR6, c[0x0][0xa08] ;  /* 0x0002820000067ab9 */ /* 0x000fe20000000a00 */
[----:B0-----:R-:W-:-:S05]  /*0f20*/  IMAD.WIDE R2, R31, 0x4, R2 ;  /* 0x000000041f027825 */ /* 0x001fca00078e0202 */
[----:B------:R-:W2:Y:S01]  /*0f30*/  LDG.E R8, desc[UR10][R2.64] ;  /* 0x0000000a02087981 */ /* 0x000ea2000c1e1900 */
[----:B------:R-:W-:Y:S02]  /*0f40*/  ISETP.NE.U32.AND P2, PT, RZ, UR4, PT ;  /* 0x00000004ff007c0c */ /* 0x000fe4000bf45070 */
[----:B------:R-:W-:Y:S02]  /*0f50*/  ISETP.NE.U32.AND P1, PT, RZ, UR8, PT ;  /* 0x00000008ff007c0c */ /* 0x000fe4000bf25070 */
[----:B------:R-:W-:Y:S02]  /*0f60*/  ISETP.NE.AND.EX P2, PT, RZ, UR5, PT, P2 ;  /* 0x00000005ff007c0c */ /* 0x000fe4000bf45320 */
[----:B------:R-:W-:Y:S02]  /*0f70*/  ISETP.NE.AND.EX P1, PT, RZ, UR9, PT, P1 ;  /* 0x00000009ff007c0c */ /* 0x000fe4000bf25310 */
[----:B------:R-:W-:Y:S02]  /*0f80*/  ISETP.NE.U32.AND P0, PT, RZ, UR6, PT ;  /* 0x00000006ff007c0c */ /* 0x000fe4000bf05070 */
[----:B------:R-:W-:-:S02]  /*0f90*/  MOV R120, RZ ;  /* 0x000000ff00787202 */ /* 0x000fc40000000f00 */
[----:B------:R-:W-:Y:S02]  /*0fa0*/  ISETP.NE.AND.EX P0, PT, RZ, UR7, PT, P0 ;  /* 0x00000007ff007c0c */ /* 0x000fe4000bf05300 */
[----:B--2---:R-:W-:Y:S01]  /*0fb0*/  SHF.R.S32.HI R0, RZ, 0x1f, R8 ;  /* 0x0000001fff007819 */ /* 0x004fe20000011408 */
[----:B------:R0:W-:Y:S02]  /*0fc0*/  STL [R1+0x64], R8 ;  /* 0x0000640801007387 */ /* 0x0001e40000100800 */
[C---:B------:R-:W-:Y:S01]  /*0fd0*/  @P2 LEA R2, P3, R8.reuse, UR4, 0x2 ;  /* 0x0000000408022c11 */ /* 0x040fe2000f8610ff */
[----:B------:R-:W-:Y:S01]  /*0fe0*/  ULDC UR4, c[0x0][0x288] ;  /* 0x0000a20000047ab9 */ /* 0x000fe20000000800 */
[C-C-:B------:R-:W-:Y:S01]  /*0ff0*/  SHF.L.U64.HI R27, R8.reuse, 0x2, R0.reuse ;  /* 0x00000002081b7819 */ /* 0x140fe20000010200 */
[----:B------:R0:W-:Y:S01]  /*1000*/  STL [R1+0x78], R29 ;  /* 0x0000781d01007387 */ /* 0x0001e20000100800 */
[----:B------:R-:W-:Y:S01]  /*1010*/  @P2 LEA.HI.X R3, R8, UR5, R0, 0x2, P3 ;  /* 0x0000000508032c11 */ /* 0x000fe200098f1400 */
[----:B------:R-:W-:-:S02]  /*1020*/  IMAD.MOV.U32 R0, RZ, RZ, RZ ;  /* 0x000000ffff007224 */ /* 0x000fc400078e00ff */
[----:B------:R0:W-:Y:S01]  /*1030*/  STL [R1+0x6c], R30 ;  /* 0x00006c1e01007387 */ /* 0x0001e20000100800 */
[----:B------:R-:W-:Y:S02]  /*1040*/  IMAD.SHL.U32 R26, R8, 0x4, RZ ;  /* 0x00000004081a7824 */ /* 0x000fe400078e00ff */
[----:B------:R-:W-:Y:S01]  /*1050*/  IMAD.U32 R140, RZ, RZ, UR4 ;  /* 0x00000004ff8c7e24 */ /* 0x000fe2000f8e00ff */
[----:B------:R-:W-:Y:S01]  /*1060*/  ULDC.64 UR4, c[0x0][0x418] ;  /* 0x0001060000047ab9 */ /* 0x000fe20000000a00 */
[----:B------:R0:W5:Y:S01]  /*1070*/  @P2 LDG.E R0, desc[UR10][R2.64] ;  /* 0x0000000a02002981 */ /* 0x000162000c1e1900 */
[----:B------:R-:W-:Y:S01]  /*1080*/  UISETP.NE.U32.AND UP0, UPT, UR4, URZ, UPT ;  /* 0x0000003f0400728c */ /* 0x000fe2000bf05070 */
[C---:B------:R-:W-:Y:S02]  /*1090*/  @P1 IADD3 R4, P2, R26.reuse, UR8, RZ ;  /* 0x000000081a041c10 */ /* 0x040fe4000ff5e0ff */
[----:B------:R-:W-:Y:S01]  /*10a0*/  IADD3 R6, P4, R26, UR6, RZ ;  /* 0x000000061a067c10 */ /* 0x000fe2000ff9e0ff */
[----:B------:R-:W-:Y:S01]  /*10b0*/  UISETP.NE.AND.EX UP0, UPT, UR5, URZ, UPT, UP0 ;  /* 0x0000003f0500728c */ /* 0x000fe2000bf05300 */
[C---:B------:R-:W-:Y:S01]  /*10c0*/  @P1 IADD3.X R5, R27.reuse, UR9, RZ, P2, !PT ;  /* 0x000000091b051c10 */ /* 0x040fe200097fe4ff */
[----:B------:R-:W-:Y:S01]  /*10d0*/  ULDC UR4, c[0x0][0x424] ;  /* 0x0001090000047ab9 */ /* 0x000fe20000000800 */
[----:B------:R-:W-:Y:S01]  /*10e0*/  ULDC.64 UR8, c[0x0][0xa20] ;  /* 0x0002880000087ab9 */ /* 0x000fe20000000a00 */
[----:B------:R-:W-:Y:S01]  /*10f0*/  IADD3.X R7, R27, UR7, RZ, P4, !PT ;  /* 0x000000071b077c10 */ /* 0x000fe2000a7fe4ff */
[----:B------:R-:W-:Y:S01]  /*1100*/  USEL UR4, UR4, 0x1, UP0 ;  /* 0x0000000104047887 */ /* 0x000fe20008000000 */
[----:B------:R-:W-:Y:S01]  /*1110*/  ISETP.NE.U32.AND P2, PT, RZ, UR8, PT ;  /* 0x00000008ff007c0c */ /* 0x000fe2000bf45070 */
[----:B------:R-:W-:Y:S01]  /*1120*/  ULDC UR5, c[0x0][0x2f0] ;  /* 0x0000bc0000057ab9 */ /* 0x000fe20000000800 */
[----:B------:R0:W5:Y:S01]  /*1130*/  @P1 LDG.E R140, desc[UR10][R4.64] ;  /* 0x0000000a048c1981 */ /* 0x000162000c1e1900 */
[----:B------:R-:W-:Y:S01]  /*1140*/  UIMAD UR4, UR4, UR5, URZ ;  /* 0x00000005040472a4 */ /* 0x000fe2000f8e023f */
[----:B------:R-:W-:-:S02]  /*1150*/  ISETP.NE.AND.EX P2, PT, RZ, UR9, PT, P2 ;  /* 0x00000009ff007c0c */ /* 0x000fc4000bf45320 */
[----:B------:R0:W5:Y:S01]  /*1160*/  @P0 LDG.E R120, desc[UR10][R6.64] ;  /* 0x0000000a06780981 */ /* 0x000162000c1e1900 */
[----:B------:R-:W-:Y:S01]  /*1170*/  ULDC UR5, c[0x0][0x348] ;  /* 0x0000d20000057ab9 */ /* 0x000fe20000000800 */
[----:B------:R-:W-:Y:S01]  /*1180*/  IMAD.MOV.U32 R91, RZ, RZ, R8 ;  /* 0x000000ffff5b7224 */ /* 0x000fe200078e0008 */
[----:B------:R-:W-:Y:S08]  /*1190*/  @P1 BRA `(.L_x_437) ;  /* 0x0000000000281947 */ /* 0x000ff00003800000 */
[----:B------:R-:W-:Y:S02]  /*11a0*/  ULDC.64 UR6, c[0x0][0xa00] ;  /* 0x0002800000067ab9 */ /* 0x000fe40000000a00 */
[----:B------:R-:W-:-:S04]  /*11b0*/  ISETP.NE.U32.AND P1, PT, RZ, UR6, PT ;  /* 0x00000006ff007c0c */ /* 0x000fc8000bf25070 */
[----:B------:R-:W-:-:S13]  /*11c0*/  ISETP.NE.AND.EX P1, PT, RZ, UR7, PT, P1 ;  /* 0x00000007ff007c0c */ /* 0x000fda000bf25310 */
[----:B------:R-:W-:Y:S05]  /*11d0*/  @!P1 BRA `(.L_x_437) ;  /* 0x0000000000189947 */ /* 0x000fea0003800000 */
[----:B0-----:R-:W0:Y:S01]  /*11e0*/  LDC.64 R2, c[0x0][0xa00] ;  /* 0x00028000ff027b82 */ /* 0x001e220000000a00 */
[----:B------:R-:W-:Y:S01]  /*11f0*/  ULDC.64 UR6, c[0x0][0x208] ;  /* 0x0000820000067ab9 */ /* 0x000fe20000000a00 */
[----:B0-----:R-:W-:-:S05]  /*1200*/  IMAD.WIDE R2, R91, 0x4, R2 ;  /* 0x000000045b027825 */ /* 0x001fca00078e0202 */
[----:B-----5:R-:W2:Y:S04]  /*1210*/  LDG.E R140, desc[UR6][R2.64] ;  /* 0x00000006028c7981 */ /* 0x020ea8000c1e1900 */
[----:B------:R-:W2:Y:S02]  /*1220*/  LDG.E R5, desc[UR6][R2.64+0x4] ;  /* 0x0000040602057981 */ /* 0x000ea4000c1e1900 */
[----:B--2---:R-:W-:-:S07]  /*1230*/  IADD3 R140, -R140, R5, RZ ;  /* 0x000000058c8c7210 */ /* 0x004fce0007ffe1ff */
.L_x_437:
[----:B------:R-:W-:Y:S02]  /*1240*/  IMAD.U32 R24, RZ, RZ, UR5 ;  /* 0x00000005ff187e24 */ /* 0x000fe4000f8e00ff */
[----:B------:R-:W-:Y:S01]  /*1250*/  IMAD.U32 R25, RZ, RZ, UR4 ;  /* 0x00000004ff197e24 */ /* 0x000fe2000f8e00ff */
[----:B------:R-:W-:Y:S06]  /*1260*/  @!P2 BRA `(.L_x_438) ;  /* 0x000000000014a947 */ /* 0x000fec0003800000 */
[----:B0-----:R-:W-:Y:S01]  /*1270*/  IADD3 R2, P0, R26, UR8, RZ ;  /* 0x000000081a027c10 */ /* 0x001fe2000ff1e0ff */
[----:B------:R-:W-:-:S03]  /*1280*/  ULDC.64 UR4, c[0x0][0x208] ;  /* 0x0000820000047ab9 */ /* 0x000fc60000000a00 */
[----:B------:R-:W-:-:S05]  /*1290*/  IADD3.X R3, R27, UR9, RZ, P0, !PT ;  /* 0x000000091b037c10 */ /* 0x000fca00087fe4ff */
[----:B------:R1:W5:Y:S01]  /*12a0*/  LDG.E R25, desc[UR4][R2.64] ;  /* 0x0000000402197981 */ /* 0x000362000c1e1900 */
[----:B------:R-:W-:Y:S05]  /*12b0*/  BRA `(.L_x_439) ;  /* 0x0000000000147947 */ /* 0x000fea0003800000 */
.L_x_438:
[----:B------:R-:W-:Y:S05]  /*12c0*/  @!P0 BRA `(.L_x_439) ;  /* 0x0000000000108947 */ /* 0x000fea0003800000 */
[----:B------:R-:W-:Y:S02]  /*12d0*/  ULDC.64 UR4, c[0x0][0x208] ;  /* 0x0000820000047ab9 */ /* 0x000fe40000000a00 */
[----:B0-----:R-:W2:Y:S04]  /*12e0*/  LDG.E R2, desc[UR4][R6.64] ;  /* 0x0000000406027981 */ /* 0x001ea8000c1e1900 */
[----:B------:R-:W2:Y:S02]  /*12f0*/  LDG.E R25, desc[UR4][R6.64+0x4] ;  /* 0x0000040406197981 */ /* 0x000ea4000c1e1900 */
[----:B--2---:R-:W-:-:S07]  /*1300*/  IADD3 R25, -R2, R25, RZ ;  /* 0x0000001902197210 */ /* 0x004fce0007ffe1ff */
.L_x_439:
[----:B------:R-:W-:Y:S01]  /*1310*/  ULDC.64 UR4, c[0x0][0xa10] ;  /* 0x0002840000047ab9 */ /* 0x000fe20000000a00 */
[----:B------:R-:W-:Y:S01]  /*1320*/  ULDC.64 UR6, c[0x0][0x208] ;  /* 0x0000820000067ab9 */ /* 0x000fe20000000a00 */
[----:B------:R-:W-:-:S04]  /*1330*/  ISETP.NE.U32.AND P0, PT, RZ, UR4, PT ;  /* 0x00000004ff007c0c */ /* 0x000fc8000bf05070 */
[----:B------:R-:W-:Y:S01]  /*1340*/  ISETP.NE.AND.EX P0, PT, RZ, UR5, PT, P0 ;  /* 0x00000005ff007c0c */ /* 0x000fe2000bf05300 */
[----:B0----5:R-:W-:Y:S01]  /*1350*/  IMAD.IADD R8, R25, 0x1, -R0 ;  /* 0x0000000119087824 */ /* 0x021fe200078e0a00 */
[----:B------:R-:W-:-:S11]  /*1360*/  ULDC.64 UR4, c[0x0][0xa30] ;  /* 0x00028c0000047ab9 */ /* 0x000fd60000000a00 */
[----:B-1----:R-:W0:Y:S02]  /*1370*/  @P0 LDC.64 R2, c[0x0][0xa10] ;  /* 0x00028400ff020b82 */ /* 0x002e240000000a00 */
[----:B0-----:R-:W-:-:S05]  /*1380*/  @P0 IMAD.WIDE R2, R91, 0x4, R2 ;  /* 0x000000045b020825 */ /* 0x001fca00078e0202 */
[----:B------:R-:W2:Y:S04]  /*1390*/  @P0 LDG.E R6, desc[UR6][R2.64] ;  /* 0x0000000602060981 */ /* 0x000ea8000c1e1900 */
[----:B------:R-:W2:Y:S01]  /*13a0*/  @P0 LDG.E R7, desc[UR6][R2.64+0x4] ;  /* 0x0000040602070981 */ /* 0x000ea2000c1e1900 */
[----:B------:R-:W-:Y:S01]  /*13b0*/  IADD3 R116, -R8, RZ, RZ ;  /* 0x000000ff08747210 */ /* 0x000fe20007ffe1ff */
[----:B------:R-:W-:Y:S01]  /*13c0*/  IMAD.MOV.U32 R136, RZ, RZ, R25 ;  /* 0x000000ffff887224 */ /* 0x000fe200078e0019 */
[----:B------:R-:W-:Y:S02]  /*13d0*/  ISETP.NE.U32.AND P1, PT, RZ, UR4, PT ;  /* 0x00000004ff007c0c */ /* 0x000fe4000bf25070 */
[----:B------:R-:W-:Y:S02]  /*13e0*/  VIMNMX R116, RZ, R116, !PT ;  /* 0x00000074ff747248 */ /* 0x000fe40007fe0100 */
[----:B------:R-:W-:-:S13]  /*13f0*/  ISETP.NE.AND.EX P1, PT, RZ, UR5, PT, P1 ;  /* 0x00000005ff007c0c */ /* 0x000fda000bf25310 */
[----:B------:R-:W-:-:S04]  /*1400*/  @P1 IADD3 R4, P2, R26, UR4, RZ ;  /* 0x000000041a041c10 */ /* 0x000fc8000ff5e0ff */
[----:B------:R-:W-:-:S05]  /*1410*/  @P1 IADD3.X R5, R27, UR5, RZ, P2, !PT ;  /* 0x000000051b051c10 */ /* 0x000fca00097fe4ff */
[----:B------:R0:W5:Y:S01]  /*1420*/  @P1 LDG.E R136, desc[UR6][R4.64] ;  /* 0x0000000604881981 */ /* 0x000162000c1e1900 */
[----:B--2---:R-:W-:-:S05]  /*1430*/  @P0 IADD3 R24, -R6, R7, RZ ;  /* 0x0000000706180210 */ /* 0x004fca0007ffe1ff */
[----:B------:R-:W-:-:S04]  /*1440*/  IMAD.IADD R180, R8, 0x1, R24 ;  /* 0x0000000108b47824 */ /* 0x000fc800078e0218 */
[----:B------:R-:W-:-:S04]  /*1450*/  VIADD R0, R180, 0x4f ;  /* 0x0000004fb4007836 */ /* 0x000fc80000000000 */
[----:B------:R-:W-:-:S05]  /*1460*/  IMAD.HI R0, R0, 0x66666667, RZ ;  /* 0x6666666700007827 */ /* 0x000fca00078e02ff */
[----:B------:R-:W-:-:S04]  /*1470*/  SHF.R.U32.HI R223, RZ, 0x1f, R0 ;  /* 0x0000001fffdf7819 */ /* 0x000fc80000011600 */
[----:B------:R-:W-:-:S05]  /*1480*/  LEA.HI.SX32 R223, R0, R223, 0x1b ;  /* 0x000000df00df7211 */ /* 0x000fca00078fdaff */
[----:B------:R-:W-:-:S05]  /*1490*/  IMAD R3, R223, 0x50, -R8 ;  /* 0x00000050df037824 */ /* 0x000fca00078e0a08 */
[----:B------:R-:W-:-:S04]  /*14a0*/  VIMNMX R3, R3, R24, PT ;  /* 0x0000001803037248 */ /* 0x000fc80003fe0100 */
[----:B------:R-:W-:Y:S01]  /*14b0*/  ISETP.GT.AND P0, PT, R3, R116, PT ;  /* 0x000000740300720c */ /* 0x000fe20003f04270 */
[----:B------:R-:W-:-:S05]  /*14c0*/  IMAD.WIDE.U32 R116, R116, -0x33333333, RZ ;  /* 0xcccccccd74747825 */ /* 0x000fca00078e00ff */
[----:B------:R-:W-:-:S05]  /*14d0*/  SHF.R.U32.HI R116, RZ, 0x6, R117 ;  /* 0x00000006ff747819 */ /* 0x000fca0000011675 */
[----:B------:R-:W-:Y:S02]  /*14e0*/  IMAD.MOV.U32 R2, RZ, RZ, R116 ;  /* 0x000000ffff027224 */ /* 0x000fe400078e0074 */
[----:B------:R-:W-:-:S04]  /*14f0*/  @P0 VIADD R0, R3, 0x4f ;  /* 0x0000004f03000836 */ /* 0x000fc80000000000 */
[----:B------:R-:W-:-:S05]  /*1500*/  @P0 IMAD.HI R0, R0, 0x66666667, RZ ;  /* 0x6666666700000827 */ /* 0x000fca00078e02ff */
[----:B------:R-:W-:-:S04]  /*1510*/  @P0 SHF.R.U32.HI R3, RZ, 0x1f, R0 ;  /* 0x0000001fff030819 */ /* 0x000fc80000011600 */
[----:B------:R-:W-:Y:S02]  /*1520*/  @P0 LEA.HI.SX32 R2, R0, R3, 0x1b ;  /* 0x0000000300020211 */ /* 0x000fe400078fdaff */
[----:B------:R-:W-:Y:S02]  /*1530*/  PLOP3.LUT P0, PT, PT, PT, PT, 0x80, 0x0 ;  /* 0x000000000000781c */ /* 0x000fe40003f0f070 */
[----:B------:R-:W-:-:S13]  /*1540*/  ISETP.GT.AND P1, PT, R2, R116, PT ;  /* 0x000000740200720c */ /* 0x000fda0003f24270 */
[----:B0-----:R-:W-:Y:S05]  /*1550*/  @!P1 BRA `(.L_x_440) ;  /* 0x0000009000e49947 */ /* 0x001fea0003800000 */
[----:B------:R-:W-:Y:S01]  /*1560*/  IADD3 R0, R22, 0x24400, RZ ;  /* 0x0002440016007810 */ /* 0x000fe20007ffe0ff */
[----:B------:R-:W-:Y:S03]  /*1570*/  BSSY B6, `(.L_x_441) ;  /* 0x0000013000067945 */ /* 0x000fe60003800000 */
[----:B------:R-:W-:-:S13]  /*1580*/  LOP3.LUT P0, RZ, R0, 0x3ff, RZ, 0xc0, !PT ;  /* 0x000003ff00ff7812 */ /* 0x000fda000780c0ff */
[----:B------:R-:W-:Y:S05]  /*1590*/  @!P0 BRA `(.L_x_442) ;  /* 0x0000000000408947 */ /* 0x000fea0003800000 */
        /* <DEDUP_REMOVED lines=9> */
[----:B------:R-:W-:Y:S01]  /*1630*/  IMAD.U32 R7, RZ, RZ, UR5 ;  /* 0x00000005ff077e24 */ /* 0x000fe2000f8e00ff */
[----:B------:R-:W-:Y:S01]  /*1640*/  MOV R11, UR7 ;  /* 0x00000007000b7c02 */ /* 0x000fe20008000f00 */
[----:B------:R-:W-:Y:S01]  /*1650*/  IMAD.MOV.U32 R8, RZ, RZ, 0x70 ;  /* 0x00000070ff087424 */ /* 0x000fe200078e00ff */
[----:B------:R-:W-:Y:S01]  /*1660*/  MOV R13, RZ ;  /* 0x000000ff000d7202 */ /* 0x000fe20000000f00 */
[----:B0-----:R-:W-:-:S07]  /*1670*/  IMAD.MOV.U32 R12, RZ, RZ, 0x1 ;  /* 0x00000001ff0c7424 */ /* 0x001fce00078e00ff */
[----:B------:R-:W-:-:S07]  /*1680*/  LEPC R20, `(.L_x_442) ;  /* 0x000000001014794e */ /* 0x000fce0000000000 */
[----:B-1---5:R-:W-:Y:S05]  /*1690*/  CALL.ABS.NOINC R14 ;  /* 0x000000000e007343 */ /* 0x022fea0003c00000 */
.L_x_442:
[----:B------:R-:W-:Y:S05]  /*16a0*/  BSYNC B6 ;  /* 0x0000000000067941 */ /* 0x000fea0003800000 */
.L_x_441:
[----:B------:R-:W-:Y:S01]  /*16b0*/  VIADD R0, R22, 0x400 ;  /* 0x0000040016007836 */ /* 0x000fe20000000000 */
[----:B------:R-:W-:Y:S04]  /*16c0*/  BSSY B6, `(.L_x_443) ;  /* 0x0000013000067945 */ /* 0x000fe80003800000 */
[----:B------:R-:W-:-:S13]  /*16d0*/  LOP3.LUT P0, RZ, R0, 0x3ff, RZ, 0xc0, !PT ;  /* 0x000003ff00ff7812 */ /* 0x000fda000780c0ff */
[----:B------:R-:W-:Y:S05]  /*16e0*/  @!P0 BRA `(.L_x_444) ;  /* 0x0000000000408947 */ /* 0x000fea0003800000 */
[----:B------:R-:W-:Y:S01]  /*16f0*/  MOV R0, 0x0 ;  /* 0x0000000000007802 */ /* 0x000fe20000000f00 */
[----:B------:R-:W-:Y:S01]  /*1700*/  ULDC.64 UR4, c[0x4][0xa8] ;  /* 0x01002a0000047ab9 */ /* 0x000fe20000000a00 */
[----:B------:R-:W-:Y:S01]  /*1710*/  ULDC.64 UR6, c[0x4][0x18] ;  /* 0x0100060000067ab9 */ /* 0x000fe20000000a00 */
[----:B------:R-:W-:Y:S01]  /*1720*/  IMAD.U32 R4, RZ, RZ, UR4 ;  /* 0x00000004ff047e24 */ /* 0x000fe2000f8e00ff */
[----:B------:R0:W1:Y:S01]  /*1730*/  LDC.64 R14, c[0x4][R0] ;  /* 0x01000000000e7b82 */ /* 0x0000620000000a00 */
[----:B------:R-:W-:Y:S01]  /*1740*/  MOV R5, UR5 ;  /* 0x0000000500057c02 */ /* 0x000fe20008000f00 */
[----:B------:R-:W-:Y:S01]  /*1750*/  ULDC.64 UR4, c[0x4][0xb0] ;  /* 0x01002c0000047ab9 */ /* 0x000fe20000000a00 */
[----:B------:R-:W-:Y:S01]  /*1760*/  MOV R10, UR6 ;  /* 0x00000006000a7c02 */ /* 0x000fe20008000f00 */
[----:B------:R-:W-:Y:S01]  /*1770*/  IMAD.U32 R6, RZ, RZ, UR4 ;  /* 0x00000004ff067e24 */ /* 0x000fe2000f8e00ff */
[----:B------:R-:W-:Y:S01]  /*1780*/  MOV R12, 0x1 ;  /* 0x00000001000c7802 */ /* 0x000fe20000000f00 */
[----:B------:R-:W-:-:S02]  /*1790*/  IMAD.U32 R7, RZ, RZ, UR5 ;  /* 0x00000005ff077e24 */ /* 0x000fc4000f8e00ff */
[----:B------:R-:W-:Y:S02]  /*17a0*/  IMAD.U32 R11, RZ, RZ, UR7 ;  /* 0x00000007ff0b7e24 */ /* 0x000fe4000f8e00ff */
[----:B------:R-:W-:Y:S02]  /*17b0*/  IMAD.MOV.U32 R8, RZ, RZ, 0x70 ;  /* 0x00000070ff087424 */ /* 0x000fe400078e00ff */
[----:B0-----:R-:W-:-:S07]  /*17c0*/  IMAD.MOV.U32 R13, RZ, RZ, RZ ;  /* 0x000000ffff0d7224 */ /* 0x001fce00078e00ff */
[----:B------:R-:W-:-:S07]  /*17d0*/  LEPC R20, `(.L_x_444) ;  /* 0x000000001014794e */ /* 0x000fce0000000000 */
[----:B-1---5:R-:W-:Y:S05]  /*17e0*/  CALL.ABS.NOINC R14 ;  /* 0x000000000e007343 */ /* 0x022fea0003c00000 */
.L_x_444:
[----:B------:R-:W-:Y:S05]  /*17f0*/  BSYNC B6 ;  /* 0x0000000000067941 */ /* 0x000fea0003800000 */
.L_x_443:
[----:B------:R-:W2:Y:S01]  /*1800*/  LDL R32, [R1+0x58] ;  /* 0x0000580001207983 */ /* 0x000ea20000100800 */
[----:B------:R-:W-:-:S03]  /*1810*/  ULDC.64 UR4, c[0x0][0x9f8] ;  /* 0x00027e0000047ab9 */ /* 0x000fc60000000a00 */
[----:B------:R-:W3:Y:S01]  /*1820*/  LDL R28, [R1+0x54] ;  /* 0x00005400011c7983 */ /* 0x000ee20000100800 */
[----:B------:R-:W-:Y:S01]  /*1830*/  ISETP.NE.U32.AND P0, PT, RZ, UR4, PT ;  /* 0x00000004ff007c0c */ /* 0x000fe2000bf05070 */
[----:B------:R-:W-:Y:S01]  /*1840*/  ULDC.64 UR6, c[0x0][0x208] ;  /* 0x0000820000067ab9 */ /* 0x000fe20000000a00 */
[----:B------:R-:W0:Y:S01]  /*1850*/  LDC R115, c[0x0][0x3f4] ;  /* 0x0000fd00ff737b82 */ /* 0x000e220000000800 */
[----:B------:R-:W4:Y:S01]  /*1860*/  LDL R11, [R1+0x68] ;  /* 0x00006800010b7983 */ /* 0x000f220000100800 */
[----:B------:R-:W-:-:S06]  /*1870*/  ISETP.NE.AND.EX P0, PT, RZ, UR5, PT, P0 ;  /* 0x00000005ff007c0c */ /* 0x000fcc000bf05300 */
[----:B------:R-:W1:Y:S07]  /*1880*/  LDC.64 R98, c[0x0][0x3f8] ;  /* 0x0000fe00ff627b82 */ /* 0x000e6e0000000a00 */
[----:B------:R-:W-:Y:S01]  /*1890*/  @P0 IADD3 R4, P1, R26, UR4, RZ ;  /* 0x000000041a040c10 */ /* 0x000fe2000ff3e0ff */
[----:B------:R-:W0:Y:S01]  /*18a0*/  LDC.64 R92, c[0x0][0x408] ;  /* 0x00010200ff5c7b82 */ /* 0x000e220000000a00 */
[----:B------:R-:W-:Y:S02]  /*18b0*/  ULDC UR4, c[0x0][0x2f4] ;  /* 0x0000bd0000047ab9 */ /* 0x000fe40000000800 */
[----:B------:R-:W-:-:S05]  /*18c0*/  @P0 IADD3.X R5, R27, UR5, RZ, P1, !PT ;  /* 0x000000051b050c10 */ /* 0x000fca0008ffe4ff */
[----:B------:R0:W4:Y:S01]  /*18d0*/  @P0 LDG.E R91, desc[UR6][R4.64] ;  /* 0x00000006045b0981 */ /* 0x000122000c1e1900 */
[----:B------:R-:W-:Y:S01]  /*18e0*/  ISETP.GE.AND P1, PT, R213, UR4, PT ;  /* 0x00000004d5007c0c */ /* 0x000fe2000bf26270 */
[C---:B------:R-:W-:Y:S01]  /*18f0*/  VIADD R34, R219.reuse, 0x40 ;  /* 0x00000040db227836 */ /* 0x040fe20000000000 */
[----:B------:R-:W-:Y:S01]  /*1900*/  ISETP.GE.AND P0, PT, R16, UR4, PT ;  /* 0x0000000410007c0c */ /* 0x000fe2000bf06270 */
[C---:B------:R-:W-:Y:S01]  /*1910*/  VIADD R21, R219.reuse, 0x40 ;  /* 0x00000040db157836 */ /* 0x040fe20000000000 */
[----:B------:R-:W-:Y:S01]  /*1920*/  SEL R3, RZ, 0xffffffff, P1 ;  /* 0xffffffffff037807 */ /* 0x000fe20000800000 */
[----:B------:R-:W-:Y:S01]  /*1930*/  IMAD.SHL.U32 R34, R34, 0x40, RZ ;  /* 0x0000004022227824 */ /* 0x000fe200078e00ff */
[----:B------:R-:W-:Y:S01]  /*1940*/  SEL R0, RZ, 0x1, P0 ;  /* 0x00000001ff007807 */ /* 0x000fe20000000000 */
[-C--:B-1----:R-:W-:Y:S01]  /*1950*/  IMAD.WIDE.U32 R100, R219, R98.reuse, R16 ;  /* 0x00000062db647225 */ /* 0x082fe200078e0010 */
[----:B------:R-:W-:Y:S01]  /*1960*/  ISETP.GE.AND P2, PT, R18, UR4, PT ;  /* 0x0000000412007c0c */ /* 0x000fe2000bf46270 */
[----:B------:R-:W1:Y:S01]  /*1970*/  S2R R138, SR_TID.X ;  /* 0x00000000008a7919 */ /* 0x000e620000002100 */
[----:B------:R-:W-:Y:S01]  /*1980*/  SHF.R.S32.HI R7, RZ, 0x1f, R219 ;  /* 0x0000001fff077819 */ /* 0x000fe200000114db */
[----:B------:R-:W-:Y:S01]  /*1990*/  IMAD.SHL.U32 R3, R3, 0x2, RZ ;  /* 0x0000000203037824 */ /* 0x000fe200078e00ff */
[----:B------:R-:W-:Y:S01]  /*19a0*/  SHF.R.S32.HI R215, RZ, 0x1f, R214 ;  /* 0x0000001fffd77819 */ /* 0x000fe200000114d6 */
[----:B------:R-:W-:Y:S01]  /*19b0*/  VIADD R31, R219, 0x20 ;  /* 0x00000020db1f7836 */ /* 0x000fe20000000000 */
[----:B0-----:R-:W-:Y:S01]  /*19c0*/  ISETP.GE.AND P1, PT, R213, R115, PT ;  /* 0x00000073d500720c */ /* 0x001fe20003f26270 */
[----:B------:R-:W-:Y:S01]  /*19d0*/  IMAD R6, R7, R98, RZ ;  /* 0x0000006207067224 */ /* 0x000fe200078e02ff */
[----:B------:R-:W-:Y:S01]  /*19e0*/  LOP3.LUT R0, R3, 0x2, R0, 0xe2, !PT ;  /* 0x0000000203007812 */ /* 0x000fe200078ee200 */
[----:B------:R-:W-:Y:S01]  /*19f0*/  IMAD.WIDE.U32 R96, R219, R92, R214 ;  /* 0x0000005cdb607225 */ /* 0x000fe200078e00d6 */
[----:B------:R-:W-:-:S02]  /*1a00*/  SEL R3, RZ, 0x4, P2 ;  /* 0x00000004ff037807 */ /* 0x000fc40001000000 */
[----:B------:R-:W-:Y:S01]  /*1a10*/  ISETP.GE.AND P2, PT, R16, R115, PT ;  /* 0x000000731000720c */ /* 0x000fe20003f46270 */
[----:B------:R-:W-:Y:S01]  /*1a20*/  IMAD R5, R219, R99, R6 ;  /* 0x00000063db057224 */ /* 0x000fe200078e0206 */
[----:B------:R-:W-:Y:S01]  /*1a30*/  LOP3.LUT R4, R0, R3, RZ, 0xfc, !PT ;  /* 0x0000000300047212 */ /* 0x000fe200078efcff */
[-C--:B------:R-:W-:Y:S01]  /*1a40*/  IMAD R0, R7, R92.reuse, RZ ;  /* 0x0000005c07007224 */ /* 0x080fe200078e02ff */
[----:B------:R-:W-:Y:S01]  /*1a50*/  SEL R3, R115, RZ, P2 ;  /* 0x000000ff73037207 */ /* 0x000fe20001000000 */
[----:B------:R-:W-:Y:S01]  /*1a60*/  IMAD.WIDE.U32 R94, R219, R92, R16 ;  /* 0x0000005cdb5e7225 */ /* 0x000fe200078e0010 */
[----:B------:R-:W-:Y:S02]  /*1a70*/  SEL R6, R115, RZ, P1 ;  /* 0x000000ff73067207 */ /* 0x000fe40000800000 */
[----:B------:R-:W-:Y:S01]  /*1a80*/  IADD3 R3, R16, R3, RZ ;  /* 0x0000000310037210 */ /* 0x000fe20007ffe0ff */
[C---:B------:R-:W-:Y:S01]  /*1a90*/  IMAD R7, R219.reuse, R93, R0 ;  /* 0x0000005ddb077224 */ /* 0x040fe200078e0200 */
[C---:B------:R-:W-:Y:S01]  /*1aa0*/  IADD3 R35, R219.reuse, 0x20, RZ ;  /* 0x00000020db237810 */ /* 0x040fe20007ffe0ff */
[----:B------:R-:W-:Y:S01]  /*1ab0*/  IMAD.WIDE.U32 R102, R219, R98, R214 ;  /* 0x00000062db667225 */ /* 0x000fe200078e00d6 */
[----:B------:R-:W-:-:S02]  /*1ac0*/  SHF.R.S32.HI R0, RZ, 0x1f, R3 ;  /* 0x0000001fff007819 */ /* 0x000fc40000011403 */
[----:B------:R-:W-:Y:S01]  /*1ad0*/  SHF.L.U32 R21, R21, 0x6, RZ ;  /* 0x0000000615157819 */ /* 0x000fe200000006ff */
[----:B------:R-:W-:Y:S01]  /*1ae0*/  IMAD.IADD R97, R97, 0x1, R7 ;  /* 0x0000000161617824 */ /* 0x000fe200078e0207 */
[----:B------:R-:W-:Y:S01]  /*1af0*/  IADD3 R103, R103, R5, RZ ;  /* 0x0000000567677210 */ /* 0x000fe20007ffe0ff */
[----:B------:R-:W-:Y:S01]  /*1b00*/  IMAD.IADD R95, R7, 0x1, R95 ;  /* 0x00000001075f7824 */ /* 0x000fe200078e025f */
[----:B------:R-:W-:Y:S01]  /*1b10*/  IADD3 R7, R213, R6, RZ ;  /* 0x00000006d5077210 */ /* 0x000fe20007ffe0ff */
[----:B------:R-:W-:Y:S01]  /*1b20*/  IMAD.IADD R101, R5, 0x1, R101 ;  /* 0x0000000105657824 */ /* 0x000fe200078e0265 */
[CC--:B------:R-:W-:Y:S01]  /*1b30*/  LEA.HI R5, R0.reuse, R3.reuse, RZ, 0x6 ;  /* 0x0000000300057211 */ /* 0x0c0fe200078f30ff */
[----:B------:R-:W-:Y:S01]  /*1b40*/  IMAD.SHL.U32 R35, R35, 0x40, RZ ;  /* 0x0000004023237824 */ /* 0x000fe200078e00ff */
[----:B------:R-:W-:Y:S01]  /*1b50*/  SHF.R.S32.HI R8, RZ, 0x1f, R7 ;  /* 0x0000001fff087819 */ /* 0x000fe20000011407 */
[----:B------:R-:W-:Y:S01]  /*1b60*/  IMAD.SHL.U32 R31, R31, 0x40, RZ ;  /* 0x000000401f1f7824 */ /* 0x000fe200078e00ff */
[----:B------:R-:W-:Y:S01]  /*1b70*/  LEA.HI R10, R0, R3, RZ, 0x3 ;  /* 0x00000003000a7211 */ /* 0x000fe200078f18ff */
[----:B------:R-:W-:Y:S01]  /*1b80*/  IMAD.IADD R120, R120, 0x1, R25 ;  /* 0x0000000178787824 */ /* 0x000fe200078e0219 */
[----:B------:R-:W-:-:S02]  /*1b90*/  LOP3.LUT R34, R34, 0x1c0, RZ, 0xc0, !PT ;  /* 0x000001c022227812 */ /* 0x000fc400078ec0ff */
[----:B------:R-:W-:Y:S02]  /*1ba0*/  LOP3.LUT R21, R21, 0x1c0, RZ, 0xc0, !PT ;  /* 0x000001c015157812 */ /* 0x000fe400078ec0ff */
[----:B------:R-:W-:Y:S02]  /*1bb0*/  SHF.R.S32.HI R6, RZ, 0x6, R5 ;  /* 0x00000006ff067819 */ /* 0x000fe40000011405 */
[-C--:B------:R-:W-:Y:S02]  /*1bc0*/  LEA.HI R20, R8, R7.reuse, RZ, 0x3 ;  /* 0x0000000708147211 */ /* 0x080fe400078f18ff */
[----:B------:R-:W-:Y:S01]  /*1bd0*/  LOP3.LUT R9, R34, 0x38, R10, 0xf8, !PT ;  /* 0x0000003822097812 */ /* 0x000fe200078ef80a */
[----:B------:R-:W-:Y:S01]  /*1be0*/  IMAD R134, R6, 0x1400, R229 ;  /* 0x0000140006867824 */ /* 0x000fe200078e02e5 */
[----:B------:R-:W-:Y:S02]  /*1bf0*/  SHF.R.U32.HI R21, RZ, 0x3, R21 ;  /* 0x00000003ff157819 */ /* 0x000fe40000011615 */
[----:B------:R-:W-:-:S02]  /*1c00*/  LEA.HI R7, R8, R7, RZ, 0x6 ;  /* 0x0000000708077211 */ /* 0x000fc400078f30ff */
[--C-:B------:R-:W-:Y:S02]  /*1c10*/  LOP3.LUT R0, R225, 0x38, R10.reuse, 0xf8, !PT ;  /* 0x00000038e1007812 */ /* 0x100fe400078ef80a */
[----:B------:R-:W-:Y:S02]  /*1c20*/  LOP3.LUT R35, R35, 0x1c0, RZ, 0xc0, !PT ;  /* 0x000001c023237812 */ /* 0x000fe400078ec0ff */
[----:B------:R-:W-:Y:S02]  /*1c30*/  SHF.R.U32.HI R33, RZ, 0x3, R225 ;  /* 0x00000003ff217819 */ /* 0x000fe400000116e1 */
[----:B------:R-:W-:Y:S02]  /*1c40*/  LOP3.LUT R31, R31, 0x1c0, RZ, 0xc0, !PT ;  /* 0x000001c01f1f7812 */ /* 0x000fe400078ec0ff */
[----:B------:R-:W-:Y:S02]  /*1c50*/  LOP3.LUT R9, R9, R21, RZ, 0x3c, !PT ;  /* 0x0000001509097212 */ /* 0x000fe400078e3cff */
[----:B------:R-:W-:-:S02]  /*1c60*/  LOP3.LUT R5, R35, 0x38, R10, 0xf8, !PT ;  /* 0x0000003823057812 */ /* 0x000fc400078ef80a */
[----:B------:R-:W-:Y:S02]  /*1c70*/  LOP3.LUT R3, R0, R33, RZ, 0x3c, !PT ;  /* 0x0000002100037212 */ /* 0x000fe400078e3cff */
[----:B------:R-:W-:Y:S02]  /*1c80*/  SHF.R.U32.HI R31, RZ, 0x3, R31 ;  /* 0x00000003ff1f7819 */ /* 0x000fe4000001161f */
[----:B------:R-:W-:Y:S02]  /*1c90*/  LOP3.LUT R0, R225, 0x38, R20, 0xf8, !PT ;  /* 0x00000038e1007812 */ /* 0x000fe400078ef814 */
[----:B------:R-:W-:Y:S02]  /*1ca0*/  LOP3.LUT R5, R5, R31, RZ, 0x3c, !PT ;  /* 0x0000001f05057212 */ /* 0x000fe400078e3cff */
[----:B------:R-:W-:Y:S02]  /*1cb0*/  LOP3.LUT R0, R0, R33, RZ, 0x3c, !PT ;  /* 0x0000002100007212 */ /* 0x000fe400078e3cff */
[----:B------:R-:W-:-:S02]  /*1cc0*/  IADD3 R134, R134, R3, RZ ;  /* 0x0000000386867210 */ /* 0x000fc40007ffe0ff */
[----:B------:R-:W-:Y:S02]  /*1cd0*/  LOP3.LUT R3, R35, 0x38, R20, 0xf8, !PT ;  /* 0x0000003823037812 */ /* 0x000fe400078ef814 */
[----:B------:R-:W-:Y:S01]  /*1ce0*/  ISETP.GE.AND P0, PT, R19, UR4, PT ;  /* 0x0000000413007c0c */ /* 0x000fe2000bf06270 */
[----:B------:R-:W-:Y:S01]  /*1cf0*/  IMAD.SHL.U32 R107, R92, 0x20, RZ ;  /* 0x000000205c6b7824 */ /* 0x000fe200078e00ff */
[----:B------:R-:W-:Y:S01]  /*1d00*/  LOP3.LUT R8, R3, R31, RZ, 0x3c, !PT ;  /* 0x0000001f03087212 */ /* 0x000fe200078e3cff */
[-C--:B-----5:R-:W-:Y:S01]  /*1d10*/  IMAD.WIDE.U32 R96, R136, R92.reuse, R96 ;  /* 0x0000005c88607225 */ /* 0x0a0fe200078e0060 */
[C-C-:B------:R-:W-:Y:S02]  /*1d20*/  SHF.L.U64.HI R106, R92.reuse, 0x5, R93.reuse ;  /* 0x000000055c6a7819 */ /* 0x140fe4000001025d */
[----:B------:R-:W-:Y:S01]  /*1d30*/  SHF.L.U64.HI R110, R92, 0x6, R93 ;  /* 0x000000065c6e7819 */ /* 0x000fe2000001025d */
[----:B------:R-:W-:Y:S01]  /*1d40*/  IMAD.WIDE.U32 R94, R136, R92, R94 ;  /* 0x0000005c885e7225 */ /* 0x000fe200078e005e */
[----:B------:R-:W-:-:S02]  /*1d50*/  SHF.L.U32 R111, R92, 0x6, RZ ;  /* 0x000000065c6f7819 */ /* 0x000fc400000006ff */
[----:B------:R-:W-:Y:S01]  /*1d60*/  SEL R3, RZ, 0x8, P0 ;  /* 0x00000008ff037807 */ /* 0x000fe20000000000 */
[----:B------:R-:W-:-:S04]  /*1d70*/  IMAD.WIDE.U32 R100, R136, R98, R100 ;  /* 0x0000006288647225 */ /* 0x000fc800078e0064 */
[----:B------:R-:W-:Y:S01]  /*1d80*/  IMAD.WIDE.U32 R102, R136, R98, R102 ;  /* 0x0000006288667225 */ /* 0x000fe200078e0066 */
[C---:B------:R-:W-:Y:S02]  /*1d90*/  LOP3.LUT R26, R4.reuse, R3, RZ, 0xfc, !PT ;  /* 0x00000003041a7212 */ /* 0x040fe400078efcff */
[----:B------:R-:W-:Y:S01]  /*1da0*/  LOP3.LUT R3, R4, 0x1, RZ, 0xc0, !PT ;  /* 0x0000000104037812 */ /* 0x000fe200078ec0ff */
[----:B------:R-:W-:Y:S01]  /*1db0*/  IMAD R121, R99, 0x50, RZ ;  /* 0x0000005063797824 */ /* 0x000fe200078e02ff */
[C-C-:B------:R-:W-:Y:S01]  /*1dc0*/  SHF.L.U64.HI R104, R98.reuse, 0x5, R99.reuse ;  /* 0x0000000562687819 */ /* 0x140fe20000010263 */
[C---:B------:R-:W-:Y:S01]  /*1dd0*/  IMAD.SHL.U32 R109, R98.reuse, 0x40, RZ ;  /* 0x00000040626d7824 */ /* 0x040fe200078e00ff */
[C---:B------:R-:W-:Y:S02]  /*1de0*/  SHF.L.U64.HI R108, R98.reuse, 0x6, R99 ;  /* 0x00000006626c7819 */ /* 0x040fe40000010263 */
[----:B------:R-:W-:Y:S01]  /*1df0*/  SHF.L.U32 R105, R98, 0x5, RZ ;  /* 0x0000000562697819 */ /* 0x000fe200000006ff */
[----:B------:R-:W-:Y:S01]  /*1e00*/  IMAD.SHL.U32 R115, R115, 0x2, RZ ;  /* 0x0000000273737824 */ /* 0x000fe200078e00ff */
[----:B------:R-:W-:-:S02]  /*1e10*/  LOP3.LUT R25, R26, 0x4, RZ, 0xc0, !PT ;  /* 0x000000041a197812 */ /* 0x000fc400078ec0ff */
[----:B-1----:R-:W-:Y:S01]  /*1e20*/  LEA.HI R138, R138, 0x8, RZ, 0x19 ;  /* 0x000000088a8a7811 */ /* 0x002fe200078fc8ff */
[C---:B--2---:R-:W-:Y:S02]  /*1e30*/  IMAD R132, R6.reuse, 0x1400, R32 ;  /* 0x0000140006847824 */ /* 0x044fe400078e0220 */
[----:B---3--:R-:W-:Y:S01]  /*1e40*/  IMAD R130, R6, 0x1400, R28 ;  /* 0x0000140006827824 */ /* 0x008fe200078e021c */
[----:B------:R-:W-:Y:S01]  /*1e50*/  SHF.R.S32.HI R6, RZ, 0x6, R7 ;  /* 0x00000006ff067819 */ /* 0x000fe20000011407 */
[----:B------:R-:W-:Y:S01]  /*1e60*/  IMAD.IADD R132, R132, 0x1, R5 ;  /* 0x0000000184847824 */ /* 0x000fe200078e0205 */
[----:B------:R-:W-:Y:S01]  /*1e70*/  LOP3.LUT R5, R34, 0x38, R20, 0xf8, !PT ;  /* 0x0000003822057812 */ /* 0x000fe200078ef814 */
[----:B------:R-:W-:Y:S01]  /*1e80*/  IMAD.IADD R130, R130, 0x1, R9 ;  /* 0x0000000182827824 */ /* 0x000fe200078e0209 */
[----:B------:R-:W-:Y:S01]  /*1e90*/  SHF.R.S32.HI R9, RZ, 0x1f, R136 ;  /* 0x0000001fff097819 */ /* 0x000fe20000011488 */
[----:B------:R-:W-:-:S05]  /*1ea0*/  IMAD R133, R6, 0x1400, R229 ;  /* 0x0000140006857824 */ /* 0x000fca00078e02e5 */
[----:B------:R-:W-:Y:S01]  /*1eb0*/  IADD3 R133, R133, R0, RZ ;  /* 0x0000000085857210 */ /* 0x000fe20007ffe0ff */
[C---:B------:R-:W-:Y:S02]  /*1ec0*/  IMAD R0, R9.reuse, R98, RZ ;  /* 0x0000006209007224 */ /* 0x040fe400078e02ff */
[----:B------:R-:W-:Y:S02]  /*1ed0*/  IMAD R9, R9, R92, RZ ;  /* 0x0000005c09097224 */ /* 0x000fe400078e02ff */
[C---:B------:R-:W-:Y:S02]  /*1ee0*/  IMAD R131, R6.reuse, 0x1400, R32 ;  /* 0x0000140006837824 */ /* 0x040fe400078e0220 */
[----:B------:R-:W-:Y:S01]  /*1ef0*/  IMAD R129, R6, 0x1400, R28 ;  /* 0x0000140006817824 */ /* 0x000fe200078e021c */
[----:B------:R-:W-:Y:S01]  /*1f00*/  LOP3.LUT R6, R5, R21, RZ, 0x3c, !PT ;  /* 0x0000001505067212 */ /* 0x000fe200078e3cff */
[----:B------:R-:W-:Y:S02]  /*1f10*/  IMAD R5, R93, 0x50, RZ ;  /* 0x000000505d057824 */ /* 0x000fe400078e02ff */
[----:B------:R-:W-:-:S02]  /*1f20*/  IMAD R9, R136, R93, R9 ;  /* 0x0000005d88097224 */ /* 0x000fc400078e0209 */
[----:B------:R-:W-:Y:S02]  /*1f30*/  IMAD R7, R136, R99, R0 ;  /* 0x0000006388077224 */ /* 0x000fe400078e0200 */
[----:B------:R-:W-:-:S04]  /*1f40*/  IMAD.WIDE.U32 R92, R92, 0x50, RZ ;  /* 0x000000505c5c7825 */ /* 0x000fc800078e00ff */
[----:B------:R-:W-:Y:S01]  /*1f50*/  IMAD.IADD R128, R93, 0x1, R5 ;  /* 0x000000015d807824 */ /* 0x000fe200078e0205 */
[----:B------:R-:W-:Y:S01]  /*1f60*/  IADD3 R5, R7, R101, RZ ;  /* 0x0000006507057210 */ /* 0x000fe20007ffe0ff */
[----:B------:R-:W-:Y:S02]  /*1f70*/  IMAD.IADD R129, R129, 0x1, R6 ;  /* 0x0000000181817824 */ /* 0x000fe400078e0206 */
[----:B------:R-:W-:Y:S02]  /*1f80*/  IMAD.IADD R4, R103, 0x1, R7 ;  /* 0x0000000167047824 */ /* 0x000fe400078e0207 */
[----:B------:R-:W-:Y:S01]  /*1f90*/  IMAD.IADD R131, R131, 0x1, R8 ;  /* 0x0000000183837824 */ /* 0x000fe200078e0208 */
[----:B------:R-:W-:Y:S01]  /*1fa0*/  SHF.R.S32.HI R8, RZ, 0x3, R10 ;  /* 0x00000003ff087819 */ /* 0x000fe2000001140a */
[----:B------:R-:W-:Y:S02]  /*1fb0*/  IMAD.IADD R6, R97, 0x1, R9 ;  /* 0x0000000161067824 */ /* 0x000fe400078e0209 */
[----:B------:R-:W-:Y:S01]  /*1fc0*/  IMAD.IADD R7, R9, 0x1, R95 ;  /* 0x0000000109077824 */ /* 0x000fe200078e025f */
[----:B------:R-:W-:Y:S01]  /*1fd0*/  LOP3.LUT R9, R10, 0xfffffff8, RZ, 0xc0, !PT ;  /* 0xfffffff80a097812 */ /* 0x000fe200078ec0ff */
[----:B------:R-:W-:Y:S01]  /*1fe0*/  IMAD.WIDE.U32 R98, R98, 0x50, RZ ;  /* 0x0000005062627825 */ /* 0x000fe200078e00ff */
[----:B------:R-:W-:-:S02]  /*1ff0*/  SHF.R.S32.HI R10, RZ, 0x3, R20 ;  /* 0x00000003ff0a7819 */ /* 0x000fc40000011414 */
[----:B------:R-:W-:Y:S01]  /*2000*/  LOP3.LUT R20, R20, 0xfffffff8, RZ, 0xc0, !PT ;  /* 0xfffffff814147812 */ /* 0x000fe200078ec0ff */
[----:B----4-:R-:W-:Y:S01]  /*2010*/  IMAD R112, R11, 0x20, R219 ;  /* 0x000000200b707824 */ /* 0x010fe200078e02db */
[C---:B------:R-:W-:Y:S02]  /*2020*/  LOP3.LUT R21, R26.reuse, 0x2, RZ, 0xc0, !PT ;  /* 0x000000021a157812 */ /* 0x040fe400078ec0ff */
[----:B------:R-:W-:Y:S02]  /*2030*/  SHF.R.S32.HI R0, RZ, 0x1f, R30 ;  /* 0x0000001fff007819 */ /* 0x000fe4000001141e */
[----:B------:R-:W-:Y:S02]  /*2040*/  IADD3 R121, R99, R121, RZ ;  /* 0x0000007963797210 */ /* 0x000fe40007ffe0ff */
[----:B------:R-:W-:Y:S02]  /*2050*/  LOP3.LUT R26, R26, 0x8, RZ, 0xc0, !PT ;  /* 0x000000081a1a7812 */ /* 0x000fe400078ec0ff */
[----:B------:R-:W-:-:S02]  /*2060*/  SHF.R.S32.HI R119, RZ, 0x1f, R91 ;  /* 0x0000001fff777819 */ /* 0x000fc4000001145b */
[----:B------:R-:W-:Y:S02]  /*2070*/  SHF.R.S32.HI R27, RZ, 0x1f, R9 ;  /* 0x0000001fff1b7819 */ /* 0x000fe40000011409 */
[----:B------:R-:W-:-:S07]  /*2080*/  SHF.R.S32.HI R28, RZ, 0x1f, R20 ;  /* 0x0000001fff1c7819 */ /* 0x000fce0000011414 */
.L_x_561:
[----:B------:R-:W0:Y:S01]  /*2090*/  LDC R84, c[0x0][0x430] ;  /* 0x00010c00ff547b82 */ /* 0x000e220000000800 */
[----:B------:R-:W-:Y:S01]  /*20a0*/  IADD3 R2, R2, -0x1, RZ ;  /* 0xffffffff02027810 */ /* 0x000fe20007ffe0ff */
[----:B----4-:R-:W-:Y:S01]  /*20b0*/  IMAD.MOV.U32 R31, RZ, RZ, RZ ;  /* 0x000000ffff1f7224 */ /* 0x010fe200078e00ff */
[----:B------:R-:W-:Y:S01]  /*20c0*/  ULDC.64 UR4, c[0x0][0x208] ;  /* 0x0000820000047ab9 */ /* 0x000fe20000000a00 */
[----:B------:R-:W-:Y:S02]  /*20d0*/  SHF.R.U32.HI R32, RZ, 0x3, R225 ;  /* 0x00000003ff207819 */ /* 0x000fe400000116e1 */
[----:B------:R-:W-:Y:S02]  /*20e0*/  IMAD R11, R2, 0x50, R112 ;  /* 0x00000050020b7824 */ /* 0x000fe400078e0270 */
[----:B------:R-:W1:Y:S02]  /*20f0*/  LDC R114, c[0x0][0x3f4] ;  /* 0x0000fd00ff727b82 */ /* 0x000e640000000800 */
[----:B------:R-:W-:Y:S01]  /*2100*/  IMAD.IADD R33, R120, 0x1, R11 ;  /* 0x0000000178217824 */ /* 0x000fe200078e020b */
[----:B------:R-:W-:-:S03]  /*2110*/  ISETP.GE.AND P0, PT, R11, R24, PT ;  /* 0x000000180b00720c */ /* 0x000fc60003f06270 */
[----:B------:R-:W-:Y:S01]  /*2120*/  IMAD.MOV.U32 R11, RZ, RZ, R33 ;  /* 0x000000ffff0b7224 */ /* 0x000fe200078e0021 */
[----:B------:R-:W-:Y:S02]  /*2130*/  ISETP.GT.OR P0, PT, R112, 0x4f, P0 ;  /* 0x0000004f7000780c */ /* 0x000fe40000704670 */
[----:B0-----:R-:W-:-:S11]  /*2140*/  ISETP.NE.AND P3, PT, R84, 0x1, PT ;  /* 0x000000015400780c */ /* 0x001fd60003f65270 */
[----:B------:R-:W0:Y:S08]  /*2150*/  @!P0 LDC.64 R14, c[0x0][0x428] ;  /* 0x00010a00ff0e8b82 */ /* 0x000e300000000a00 */
[----:B--2---:R-:W2:Y:S08]  /*2160*/  @!P0 LDC.64 R34, c[0x0][0x418] ;  /* 0x00010600ff228b82 */ /* 0x004eb00000000a00 */
[----:B---3--:R-:W3:Y:S08]  /*2170*/  @P3 LDC R12, c[0x0][0x434] ;  /* 0x00010d00ff0c3b82 */ /* 0x008ef00000000800 */
[----:B------:R-:W4:Y:S01]  /*2180*/  @P3 LDC R13, c[0x0][0x438] ;  /* 0x00010e00ff0d3b82 */ /* 0x000f220000000800 */
[----:B---3--:R-:W-:-:S05]  /*2190*/  @P3 IMAD.HI.U32 R12, R33, R12, RZ ;  /* 0x0000000c210c3227 */ /* 0x008fca00078e00ff */
[----:B----4-:R-:W-:Y:S01]  /*21a0*/  @P3 SHF.R.U32.HI R11, RZ, R13, R12 ;  /* 0x0000000dff0b3219 */ /* 0x010fe2000001160c */
[----:B0-----:R-:W-:-:S03]  /*21b0*/  @!P0 IMAD R12, R119, R14, RZ ;  /* 0x0000000e770c8224 */ /* 0x001fc600078e02ff */
[----:B------:R-:W-:Y:S01]  /*21c0*/  @!P0 SHF.R.S32.HI R13, RZ, 0x1f, R11 ;  /* 0x0000001fff0d8819 */ /* 0x000fe2000001140b */
[----:B------:R-:W-:Y:S01]  /*21d0*/  @!P0 IMAD R15, R91, R15, R12 ;  /* 0x0000000f5b0f8224 */ /* 0x000fe200078e020c */
[----:B------:R-:W-:-:S05]  /*21e0*/  @!P0 MOV R12, R11 ;  /* 0x0000000b000c8202 */ /* 0x000fca0000000f00 */
[----:B------:R-:W-:-:S04]  /*21f0*/  @!P0 IMAD.WIDE.U32 R12, R91, R14, R12 ;  /* 0x0000000e5b0c8225 */ /* 0x000fc800078e000c */
[----:B------:R-:W-:Y:S01]  /*2200*/  @!P0 IMAD.IADD R13, R13, 0x1, R15 ;  /* 0x000000010d0d8824 */ /* 0x000fe200078e020f */
[----:B--2---:R-:W-:-:S04]  /*2210*/  @!P0 LEA R14, P3, R12, R34, 0x2 ;  /* 0x000000220c0e8211 */ /* 0x004fc800078610ff */
[----:B------:R-:W-:Y:S02]  /*2220*/  @!P0 LEA.HI.X R15, R12, R35, R13, 0x2, P3 ;  /* 0x000000230c0f8211 */ /* 0x000fe400018f140d */
[----:B------:R-:W-:-:S03]  /*2230*/  LOP3.LUT R12, R225, 0x38, R16, 0xf8, !PT ;  /* 0x00000038e10c7812 */ /* 0x000fc600078ef810 */
[----:B------:R0:W5:Y:S01]  /*2240*/  @!P0 LDG.E R31, desc[UR4][R14.64] ;  /* 0x000000040e1f8981 */ /* 0x000162000c1e1900 */
[----:B-1----:R-:W-:Y:S01]  /*2250*/  ISETP.GE.AND P0, PT, R114, 0x1, PT ;  /* 0x000000017200780c */ /* 0x002fe20003f06270 */
[----:B------:R-:W-:Y:S05]  /*2260*/  YIELD ;  /* 0x0000000000007946 */ /* 0x000fea0003800000 */
[----:B------:R-:W-:Y:S01]  /*2270*/  LOP3.LUT R85, R229, R12, R32, 0xf6, !PT ;  /* 0x0000000ce5557212 */ /* 0x000fe200078ef620 */
[----:B------:R-:W-:Y:S01]  /*2280*/  BSSY B0, `(.L_x_445) ;  /* 0x00007d9000007945 */ /* 0x000fe20003800000 */
[----:B------:R-:W-:Y:S02]  /*2290*/  IADD3 R11, -R11, RZ, RZ ;  /* 0x000000ff0b0b7210 */ /* 0x000fe40007ffe1ff */
[----:B------:R-:W-:Y:S01]  /*22a0*/  ISETP.GT.AND P3, PT, R2, R116, PT ;  /* 0x000000740200720c */ /* 0x000fe20003f64270 */
[----:B------:R-:W-:-:S02]  /*22b0*/  IMAD R85, R212, 0x5000, R85 ;  /* 0x00005000d4557824 */ /* 0x000fc400078e0255 */
[----:B------:R-:W-:Y:S01]  /*22c0*/  IMAD R84, R84, R11, R33 ;  /* 0x0000000b54547224 */ /* 0x000fe200078e0221 */
[----:B------:R-:W-:Y:S01]  /*22d0*/  P2R R113, PR, RZ, 0x8 ;  /* 0x00000008ff717803 */ /* 0x000fe20000000000 */
[----:B------:R-:W-:Y:S01]  /*22e0*/  IMAD R85, R85, 0x2, R22 ;  /* 0x0000000255557824 */ /* 0x000fe200078e0216 */
[----:B0-----:R-:W-:Y:S07]  /*22f0*/  @!P0 BRA `(.L_x_446) ;  /* 0x00000074005c8947 */ /* 0x001fee0003800000 */
[----:B------:R-:W-:Y:S01]  /*2300*/  SHF.R.S32.HI R86, RZ, 0x1f, R84 ;  /* 0x0000001fff567819 */ /* 0x000fe20000011454 */
[----:B------:R-:W-:Y:S01]  /*2310*/  ULDC.64 UR4, c[0x0][0x300] ;  /* 0x0000c00000047ab9 */ /* 0x000fe20000000a00 */
[----:B-----5:R-:W-:Y:S01]  /*2320*/  SHF.R.S32.HI R87, RZ, 0x1f, R31 ;  /* 0x0000001fff577819 */ /* 0x020fe2000001141f */
[----:B------:R-:W-:Y:S01]  /*2330*/  IMAD.WIDE.U32 R12, R84, UR4, RZ ;  /* 0x00000004540c7c25 */ /* 0x000fe2000f8e00ff */
[----:B------:R-:W-:Y:S02]  /*2340*/  ULDC.U8 UR6, c[0x0][0x410] ;  /* 0x0001040000067ab9 */ /* 0x000fe40000000000 */
[----:B------:R-:W-:Y:S01]  /*2350*/  ISETP.NE.AND P0, PT, RZ, UR6, PT ;  /* 0x00000006ff007c0c */ /* 0x000fe2000bf05270 */
[----:B------:R-:W-:Y:S02]  /*2360*/  IMAD R11, R86, UR4, RZ ;  /* 0x00000004560b7c24 */ /* 0x000fe4000f8e02ff */
[----:B------:R-:W-:Y:S02]  /*2370*/  IMAD R88, R2, -0x50, R24 ;  /* 0xffffffb002587824 */ /* 0x000fe400078e0218 */
[----:B------:R-:W-:Y:S01]  /*2380*/  IMAD R11, R84, UR5, R11 ;  /* 0x00000005540b7c24 */ /* 0x000fe2000f8e020b */
[----:B------:R-:W-:-:S02]  /*2390*/  ULDC.64 UR4, c[0x0][0x310] ;  /* 0x0000c40000047ab9 */ /* 0x000fc40000000a00 */
[----:B------:R-:W-:Y:S01]  /*23a0*/  IMAD R14, R87, UR4, RZ ;  /* 0x00000004570e7c24 */ /* 0x000fe2000f8e02ff */
[----:B------:R-:W-:Y:S01]  /*23b0*/  VIMNMX R88, R88, 0x50, PT ;  /* 0x0000005058587848 */ /* 0x000fe20003fe0100 */
[----:B------:R-:W-:Y:S01]  /*23c0*/  IMAD.IADD R13, R13, 0x1, R11 ;  /* 0x000000010d0d7824 */ /* 0x000fe200078e020b */
[----:B------:R-:W-:Y:S01]  /*23d0*/  SHF.R.S32.HI R11, RZ, 0x1f, R2 ;  /* 0x0000001fff0b7819 */ /* 0x000fe20000011402 */
[C---:B------:R-:W-:Y:S02]  /*23e0*/  IMAD R15, R31.reuse, UR5, R14 ;  /* 0x000000051f0f7c24 */ /* 0x040fe4000f8e020e */
[----:B------:R-:W-:Y:S01]  /*23f0*/  IMAD.WIDE.U32 R32, R31, UR4, R12 ;  /* 0x000000041f207c25 */ /* 0x000fe2000f8e000c */
[----:B------:R-:W-:-:S03]  /*2400*/  ULDC.64 UR4, c[0x0][0x308] ;  /* 0x0000c20000047ab9 */ /* 0x000fc60000000a00 */
[----:B------:R-:W-:Y:S01]  /*2410*/  IMAD R13, R0, UR4, RZ ;  /* 0x00000004000d7c24 */ /* 0x000fe2000f8e02ff */
[----:B------:R-:W-:Y:S01]  /*2420*/  IADD3 R33, R33, R15, RZ ;  /* 0x0000000f21217210 */ /* 0x000fe20007ffe0ff */
[----:B------:R-:W-:Y:S02]  /*2430*/  IMAD R12, R121, R2, RZ ;  /* 0x00000002790c7224 */ /* 0x000fe400078e02ff */
[C---:B------:R-:W-:Y:S02]  /*2440*/  IMAD R13, R30.reuse, UR5, R13 ;  /* 0x000000051e0d7c24 */ /* 0x040fe4000f8e020d */
[----:B------:R-:W-:Y:S01]  /*2450*/  IMAD.WIDE.U32 R32, R30, UR4, R32 ;  /* 0x000000041e207c25 */ /* 0x000fe2000f8e0020 */
[----:B------:R-:W-:-:S03]  /*2460*/  ULDC.64 UR4, c[0x0][0x2e8] ;  /* 0x0000ba0000047ab9 */ /* 0x000fc60000000a00 */
[----:B------:R-:W-:Y:S01]  /*2470*/  IMAD R14, R128, R2, RZ ;  /* 0x00000002800e7224 */ /* 0x000fe200078e02ff */
[C---:B------:R-:W-:Y:S01]  /*2480*/  LEA R118, P3, R32.reuse, UR4, 0x1 ;  /* 0x0000000420767c11 */ /* 0x040fe2000f8608ff */
[----:B------:R-:W-:Y:S02]  /*2490*/  IMAD.IADD R117, R33, 0x1, R13 ;  /* 0x0000000121757824 */ /* 0x000fe400078e020d */
[C---:B------:R-:W-:Y:S02]  /*24a0*/  IMAD R35, R11.reuse, R98, R12 ;  /* 0x000000620b237224 */ /* 0x040fe400078e020c */
[----:B------:R-:W-:Y:S01]  /*24b0*/  IMAD R37, R11, R92, R14 ;  /* 0x0000005c0b257224 */ /* 0x000fe200078e020e */
[----:B------:R-:W-:Y:S01]  /*24c0*/  LEA.HI.X R117, R32, UR5, R117, 0x1, P3 ;  /* 0x0000000520757c11 */ /* 0x000fe200098f0c75 */
[----:B------:R-:W-:-:S04]  /*24d0*/  IMAD.WIDE.U32 R12, R92, R2, RZ ;  /* 0x000000025c0c7225 */ /* 0x000fc800078e00ff */
[----:B------:R-:W-:Y:S01]  /*24e0*/  IMAD.WIDE.U32 R14, R98, R2, RZ ;  /* 0x00000002620e7225 */ /* 0x000fe200078e00ff */
[----:B------:R-:W-:-:S03]  /*24f0*/  IADD3 R80, R13, R37, RZ ;  /* 0x000000250d507210 */ /* 0x000fc60007ffe0ff */
[----:B------:R-:W-:Y:S01]  /*2500*/  IMAD.IADD R11, R15, 0x1, R35 ;  /* 0x000000010f0b7824 */ /* 0x000fe200078e0223 */
[----:B------:R-:W-:Y:S06]  /*2510*/  @!P0 BRA `(.L_x_447) ;  /* 0x0000003400cc8947 */ /* 0x000fec0003800000 */
[C---:B------:R-:W-:Y:S01]  /*2520*/  ISETP.GE.AND P3, PT, R219.reuse, R88, PT ;  /* 0x00000058db00720c */ /* 0x040fe20003f66270 */
[----:B------:R-:W-:Y:S01]  /*2530*/  BSSY B1, `(.L_x_448) ;  /* 0x000002b000017945 */ /* 0x000fe20003800000 */
[----:B------:R-:W-:Y:S01]  /*2540*/  VIADD R37, R219, 0x20 ;  /* 0x00000020db257836 */ /* 0x000fe20000000000 */
        /* <DEDUP_REMOVED lines=8> */
[----:B------:R-:W-:Y:S01]  /*25d0*/  CS2R R78, SRZ ;  /* 0x00000000004e7805 */ /* 0x000fe2000001ff00 */
[----:B------:R-:W-:Y:S06]  /*25e0*/  @P3 BRA `(.L_x_449) ;  /* 0x00000000007c3947 */ /* 0x000fec0003800000 */
[----:B------:R-:W-:Y:S01]  /*25f0*/  IADD3 R33, P0, R102, R14, RZ ;  /* 0x0000000e66217210 */ /* 0x000fe20007f1e0ff */
[----:B------:R-:W-:Y:S01]  /*2600*/  ULDC.64 UR4, c[0x0][0x3e8] ;  /* 0x0000fa0000047ab9 */ /* 0x000fe20000000a00 */
[----:B------:R-:W-:Y:S02]  /*2610*/  IADD3 R35, P4, R96, R12, RZ ;  /* 0x0000000c60237210 */ /* 0x000fe40007f9e0ff */
[----:B------:R-:W-:Y:S02]  /*2620*/  CS2R R76, SRZ ;  /* 0x00000000004c7805 */ /* 0x000fe4000001ff00 */
[----:B------:R-:W-:Y:S01]  /*2630*/  ISETP.GE.AND P5, PT, R214, R114, PT ;  /* 0x00000072d600720c */ /* 0x000fe20003fa6270 */
[----:B------:R-:W-:Y:S01]  /*2640*/  IMAD.X R34, R11, 0x1, R4, P0 ;  /* 0x000000010b227824 */ /* 0x000fe200000e0604 */
[----:B------:R-:W-:Y:S02]  /*2650*/  LEA R32, P0, R33, UR4, 0x1 ;  /* 0x0000000421207c11 */ /* 0x000fe4000f8008ff */
[----:B------:R-:W-:-:S02]  /*2660*/  CS2R R78, SRZ ;  /* 0x00000000004e7805 */ /* 0x000fc4000001ff00 */
[----:B------:R-:W-:Y:S01]  /*2670*/  IADD3.X R36, R80, R6, RZ, P4, !PT ;  /* 0x0000000650247210 */ /* 0x000fe200027fe4ff */
[----:B------:R-:W-:Y:S01]  /*2680*/  ULDC.64 UR6, c[0x0][0x208] ;  /* 0x0000820000067ab9 */ /* 0x000fe20000000a00 */
[----:B------:R-:W-:Y:S01]  /*2690*/  LEA.HI.X R33, R33, UR5, R34, 0x1, P0 ;  /* 0x0000000521217c11 */ /* 0x000fe200080f0c22 */
[----:B------:R-:W-:Y:S01]  /*26a0*/  ULDC.64 UR4, c[0x0][0x400] ;  /* 0x0001000000047ab9 */ /* 0x000fe20000000a00 */
[----:B------:R-:W-:Y:S02]  /*26b0*/  ISETP.GE.AND P4, PT, R221, R114, PT ;  /* 0x00000072dd00720c */ /* 0x000fe40003f86270 */
[C---:B------:R-:W-:Y:S01]  /*26c0*/  LEA R34, P0, R35.reuse, UR4, 0x1 ;  /* 0x0000000423227c11 */ /* 0x040fe2000f8008ff */
[----:B------:R0:W5:Y:S03]  /*26d0*/  @!P5 LDG.E.64 R76, desc[UR6][R32.64] ;  /* 0x00000006204cd981 */ /* 0x000166000c1e1b00 */
[----:B------:R-:W-:-:S02]  /*26e0*/  LEA.HI.X R35, R35, UR5, R36, 0x1, P0 ;  /* 0x0000000523237c11 */ /* 0x000fc400080f0c24 */
[----:B------:R-:W-:-:S03]  /*26f0*/  ISETP.GE.AND P0, PT, R220, R114, PT ;  /* 0x00000072dc00720c */ /* 0x000fc60003f06270 */
[----:B------:R0:W5:Y:S01]  /*2700*/  @!P5 LDG.E.64 R78, desc[UR6][R34.64] ;  /* 0x00000006224ed981 */ /* 0x000162000c1e1b00 */
[----:B------:R-:W-:Y:S02]  /*2710*/  ISETP.GE.AND P5, PT, R222, R114, PT ;  /* 0x00000072de00720c */ /* 0x000fe40003fa6270 */
[----:B------:R-:W-:Y:S02]  /*2720*/  CS2R R72, SRZ ;  /* 0x0000000000487805 */ /* 0x000fe4000001ff00 */
[----:B------:R-:W-:Y:S02]  /*2730*/  CS2R R68, SRZ ;  /* 0x0000000000447805 */ /* 0x000fe4000001ff00 */
[----:B------:R-:W-:Y:S02]  /*2740*/  CS2R R64, SRZ ;  /* 0x0000000000407805 */ /* 0x000fe4000001ff00 */
[----:B------:R-:W-:Y:S02]  /*2750*/  CS2R R74, SRZ ;  /* 0x00000000004a7805 */ /* 0x000fe4000001ff00 */
[----:B------:R-:W-:-:S02]  /*2760*/  CS2R R70, SRZ ;  /* 0x0000000000467805 */ /* 0x000fc4000001ff00 */
[----:B------:R-:W-:Y:S01]  /*2770*/  CS2R R66, SRZ ;  /* 0x0000000000427805 */ /* 0x000fe2000001ff00 */
[----:B------:R0:W5:Y:S04]  /*2780*/  @!P4 LDG.E.64 R72, desc[UR6][R32.64+0x40] ;  /* 0x000040062048c981 */ /* 0x000168000c1e1b00 */
[----:B------:R0:W5:Y:S04]  /*2790*/  @!P0 LDG.E.64 R68, desc[UR6][R32.64+0x80] ;  /* 0x0000800620448981 */ /* 0x000168000c1e1b00 */
[----:B------:R0:W5:Y:S04]  /*27a0*/  @!P5 LDG.E.64 R64, desc[UR6][R32.64+0xc0] ;  /* 0x0000c0062040d981 */ /* 0x000168000c1e1b00 */
[----:B------:R0:W5:Y:S04]  /*27b0*/  @!P4 LDG.E.64 R74, desc[UR6][R34.64+0x40] ;  /* 0x00004006224ac981 */ /* 0x000168000c1e1b00 */
[----:B------:R0:W5:Y:S04]  /*27c0*/  @!P0 LDG.E.64 R70, desc[UR6][R34.64+0x80] ;  /* 0x0000800622468981 */ /* 0x000168000c1e1b00 */
[----:B------:R0:W5:Y:S02]  /*27d0*/  @!P5 LDG.E.64 R66, desc[UR6][R34.64+0xc0] ;  /* 0x0000c0062242d981 */ /* 0x000164000c1e1b00 */
.L_x_449:
[----:B------:R-:W-:Y:S05]  /*27e0*/  BSYNC B1 ;  /* 0x0000000000017941 */ /* 0x000fea0003800000 */
.L_x_448:
[----:B0----5:R-:W-:Y:S01]  /*27f0*/  IMAD.MOV.U32 R32, RZ, RZ, R64 ;  /* 0x000000ffff207224 */ /* 0x021fe200078e0040 */
[----:B------:R-:W-:Y:S01]  /*2800*/  MOV R34, R68 ;  /* 0x0000004400227202 */ /* 0x000fe20000000f00 */
[----:B------:R-:W-:Y:S01]  /*2810*/  IMAD.MOV.U32 R33, RZ, RZ, R65 ;  /* 0x000000ffff217224 */ /* 0x000fe200078e0041 */
[----:B------:R-:W-:Y:S01]  /*2820*/  ISETP.GE.AND P4, PT, R37, R88, PT ;  /* 0x000000582500720c */ /* 0x000fe20003f86270 */
[----:B------:R-:W-:Y:S01]  /*2830*/  IMAD.MOV.U32 R35, RZ, RZ, R69 ;  /* 0x000000ffff237224 */ /* 0x000fe200078e0045 */
[----:B------:R-:W-:Y:S01]  /*2840*/  PRMT R148, R34, 0x7610, R148 ;  /* 0x0000761022947816 */ /* 0x000fe20000000094 */
[----:B------:R-:W-:Y:S01]  /*2850*/  IMAD.MOV.U32 R34, RZ, RZ, R76 ;  /* 0x000000ffff227224 */ /* 0x000fe200078e004c */
[----:B------:R-:W-:Y:S01]  /*2860*/  PRMT R144, R32, 0x5410, R33 ;  /* 0x0000541020907816 */ /* 0x000fe20000000021 */
[----:B------:R-:W-:Y:S01]  /*2870*/  IMAD.MOV.U32 R32, RZ, RZ, R72 ;  /* 0x000000ffff207224 */ /* 0x000fe200078e0048 */
[----:B------:R-:W-:Y:S01]  /*2880*/  PRMT R150, R150, 0x5410, R35 ;  /* 0x0000541096967816 */ /* 0x000fe20000000023 */
[----:B------:R-:W-:Y:S01]  /*2890*/  IMAD.MOV.U32 R35, RZ, RZ, R77 ;  /* 0x000000ffff237224 */ /* 0x000fe200078e004d */
[----:B------:R-:W-:Y:S01]  /*28a0*/  MOV R33, R73 ;  /* 0x0000004900217202 */ /* 0x000fe20000000f00 */
[----:B------:R-:W-:Y:S01]  /*28b0*/  BSSY B1, `(.L_x_450) ;  /* 0x0000036000017945 */ /* 0x000fe20003800000 */
[----:B------:R-:W-:-:S02]  /*28c0*/  CS2R R52, SRZ ;  /* 0x0000000000347805 */ /* 0x000fc4000001ff00 */
[----:B------:R-:W-:Y:S02]  /*28d0*/  CS2R R56, SRZ ;  /* 0x0000000000387805 */ /* 0x000fe4000001ff00 */
[----:B------:R-:W-:Y:S01]  /*28e0*/  PRMT R157, R32, 0x5410, R33 ;  /* 0x00005410209d7816 */ /* 0x000fe20000000021 */
[----:B------:R-:W-:Y:S01]  /*28f0*/  IMAD.MOV.U32 R33, RZ, RZ, R67 ;  /* 0x000000ffff217224 */ /* 0x000fe200078e0043 */
[----:B------:R-:W-:Y:S01]  /*2900*/  PRMT R155, R34, 0x5410, R35 ;  /* 0x00005410229b7816 */ /* 0x000fe20000000023 */
[----:B------:R-:W-:Y:S01]  /*2910*/  IMAD.MOV.U32 R34, RZ, RZ, R70 ;  /* 0x000000ffff227224 */ /* 0x000fe200078e0046 */
[----:B------:R-:W-:Y:S02]  /*2920*/  MOV R32, R66 ;  /* 0x0000004200207202 */ /* 0x000fe40000000f00 */
[----:B------:R-:W-:Y:S02]  /*2930*/  CS2R R60, SRZ ;  /* 0x00000000003c7805 */ /* 0x000fe4000001ff00 */
[----:B------:R-:W-:-:S02]  /*2940*/  MOV R35, R71 ;  /* 0x0000004700237202 */ /* 0x000fc40000000f00 */
[----:B------:R-:W-:Y:S02]  /*2950*/  CS2R R50, SRZ ;  /* 0x0000000000327805 */ /* 0x000fe4000001ff00 */
[----:B------:R-:W-:Y:S01]  /*2960*/  PRMT R145, R32, 0x5410, R33 ;  /* 0x0000541020917816 */ /* 0x000fe20000000021 */
[----:B------:R-:W-:Y:S01]  /*2970*/  IMAD.MOV.U32 R32, RZ, RZ, R74 ;  /* 0x000000ffff207224 */ /* 0x000fe200078e004a */
[----:B------:R-:W-:Y:S01]  /*2980*/  PRMT R158, R34, 0x5410, R35 ;  /* 0x00005410229e7816 */ /* 0x000fe20000000023 */
[----:B------:R-:W-:Y:S01]  /*2990*/  IMAD.MOV.U32 R33, RZ, RZ, R75 ;  /* 0x000000ffff217224 */ /* 0x000fe200078e004b */
[----:B------:R-:W-:Y:S01]  /*29a0*/  MOV R34, R78 ;  /* 0x0000004e00227202 */ /* 0x000fe20000000f00 */
[----:B------:R-:W-:Y:S01]  /*29b0*/  IMAD.MOV.U32 R35, RZ, RZ, R79 ;  /* 0x000000ffff237224 */ /* 0x000fe200078e004f */
[----:B------:R-:W-:Y:S02]  /*29c0*/  CS2R R54, SRZ ;  /* 0x0000000000367805 */ /* 0x000fe4000001ff00 */
[----:B------:R-:W-:-:S02]  /*29d0*/  CS2R R58, SRZ ;  /* 0x00000000003a7805 */ /* 0x000fc4000001ff00 */
[----:B------:R-:W-:Y:S02]  /*29e0*/  PRMT R159, R32, 0x5410, R33 ;  /* 0x00005410209f7816 */ /* 0x000fe40000000021 */
[----:B------:R-:W-:Y:S02]  /*29f0*/  CS2R R62, SRZ ;  /* 0x00000000003e7805 */ /* 0x000fe4000001ff00 */
[----:B------:R-:W-:Y:S01]  /*2a00*/  PRMT R160, R34, 0x5410, R35 ;  /* 0x0000541022a07816 */ /* 0x000fe20000000023 */
[----:B------:R-:W-:Y:S06]  /*2a10*/  @P4 BRA `(.L_x_451) ;  /* 0x00000000007c4947 */ /* 0x000fec0003800000 */
[----:B------:R-:W-:Y:S01]  /*2a20*/  IADD3 R33, P0, P5, R102, R14, R105 ;  /* 0x0000000e66217210 */ /* 0x000fe20007d1e069 */
[----:B------:R-:W-:Y:S01]  /*2a30*/  ULDC.64 UR4, c[0x0][0x3e8] ;  /* 0x0000fa0000047ab9 */ /* 0x000fe20000000a00 */
[----:B------:R-:W-:Y:S01]  /*2a40*/  ULDC.64 UR6, c[0x0][0x400] ;  /* 0x0001000000067ab9 */ /* 0x000fe20000000a00 */
[----:B------:R-:W-:Y:S02]  /*2a50*/  CS2R R60, SRZ ;  /* 0x00000000003c7805 */ /* 0x000fe4000001ff00 */
[----:B------:R-:W-:Y:S02]  /*2a60*/  IADD3.X R38, R4, R11, R104, P0, P5 ;  /* 0x0000000b04267210 */ /* 0x000fe400007ea468 */
[----:B------:R-:W-:Y:S02]  /*2a70*/  CS2R R56, SRZ ;  /* 0x0000000000387805 */ /* 0x000fe4000001ff00 */
[----:B------:R-:W-:Y:S02]  /*2a80*/  IADD3 R35, P0, P5, R96, R12, R107 ;  /* 0x0000000c60237210 */ /* 0x000fe40007d1e06b */
[----:B------:R-:W-:-:S02]  /*2a90*/  CS2R R62, SRZ ;  /* 0x00000000003e7805 */ /* 0x000fc4000001ff00 */
[----:B------:R-:W-:Y:S01]  /*2aa0*/  CS2R R58, SRZ ;  /* 0x00000000003a7805 */ /* 0x000fe2000001ff00 */
[----:B------:R-:W-:Y:S01]  /*2ab0*/  ULDC.64 UR8, c[0x0][0x208] ;  /* 0x0000820000087ab9 */ /* 0x000fe20000000a00 */
[----:B------:R-:W-:Y:S02]  /*2ac0*/  IADD3.X R36, R6, R80, R106, P0, P5 ;  /* 0x0000005006247210 */ /* 0x000fe400007ea46a */
[----:B------:R-:W-:Y:S02]  /*2ad0*/  LEA R32, P0, R33, UR4, 0x1 ;  /* 0x0000000421207c11 */ /* 0x000fe4000f8008ff */
[----:B------:R-:W-:Y:S02]  /*2ae0*/  LEA R34, P5, R35, UR6, 0x1 ;  /* 0x0000000623227c11 */ /* 0x000fe4000f8a08ff */
[----:B------:R-:W-:Y:S02]  /*2af0*/  LEA.HI.X R33, R33, UR5, R38, 0x1, P0 ;  /* 0x0000000521217c11 */ /* 0x000fe400080f0c26 */
[----:B------:R-:W-:-:S02]  /*2b00*/  LEA.HI.X R35, R35, UR7, R36, 0x1, P5 ;  /* 0x0000000723237c11 */ /* 0x000fc4000a8f0c24 */
[-C--:B------:R-:W-:Y:S02]  /*2b10*/  ISETP.GE.AND P0, PT, R214, R114.reuse, PT ;  /* 0x00000072d600720c */ /* 0x080fe40003f06270 */
[----:B------:R-:W-:Y:S02]  /*2b20*/  ISETP.GE.AND P5, PT, R221, R114, PT ;  /* 0x00000072dd00720c */ /* 0x000fe40003fa6270 */
[----:B------:R-:W-:Y:S02]  /*2b30*/  CS2R R52, SRZ ;  /* 0x0000000000347805 */ /* 0x000fe4000001ff00 */
[----:B------:R-:W-:Y:S02]  /*2b40*/  CS2R R48, SRZ ;  /* 0x0000000000307805 */ /* 0x000fe4000001ff00 */
[----:B------:R-:W-:-:S05]  /*2b50*/  CS2R R54, SRZ ;  /* 0x0000000000367805 */ /* 0x000fca000001ff00 */
[----:B------:R0:W5:Y:S04]  /*2b60*/  @!P0 LDG.E.64 R60, desc[UR8][R32.64] ;  /* 0x00000008203c8981 */ /* 0x000168000c1e1b00 */
[----:B------:R0:W5:Y:S01]  /*2b70*/  @!P0 LDG.E.64 R62, desc[UR8][R34.64] ;  /* 0x00000008223e8981 */ /* 0x000162000c1e1b00 */
[----:B------:R-:W-:-:S03]  /*2b80*/  ISETP.GE.AND P0, PT, R220, R114, PT ;  /* 0x00000072dc00720c */ /* 0x000fc60003f06270 */
[----:B------:R0:W5:Y:S04]  /*2b90*/  @!P5 LDG.E.64 R56, desc[UR8][R32.64+0x40] ;  /* 0x000040082038d981 */ /* 0x000168000c1e1b00 */
[----:B------:R0:W5:Y:S01]  /*2ba0*/  @!P5 LDG.E.64 R58, desc[UR8][R34.64+0x40] ;  /* 0x00004008223ad981 */ /* 0x000162000c1e1b00 */
[----:B------:R-:W-:Y:S02]  /*2bb0*/  ISETP.GE.AND P5, PT, R222, R114, PT ;  /* 0x00000072de00720c */ /* 0x000fe40003fa6270 */
[----:B------:R-:W-:-:S03]  /*2bc0*/  CS2R R50, SRZ ;  /* 0x0000000000327805 */ /* 0x000fc6000001ff00 */
[----:B------:R0:W5:Y:S04]  /*2bd0*/  @!P0 LDG.E.64 R52, desc[UR8][R32.64+0x80] ;  /* 0x0000800820348981 */ /* 0x000168000c1e1b00 */
[----:B------:R0:W5:Y:S04]  /*2be0*/  @!P0 LDG.E.64 R54, desc[UR8][R34.64+0x80] ;  /* 0x0000800822368981 */ /* 0x000168000c1e1b00 */
[----:B------:R0:W5:Y:S04]  /*2bf0*/  @!P5 LDG.E.64 R48, desc[UR8][R32.64+0xc0] ;  /* 0x0000c0082030d981 */ /* 0x000168000c1e1b00 */
[----:B------:R0:W5:Y:S02]  /*2c00*/  @!P5 LDG.E.64 R50, desc[UR8][R34.64+0xc0] ;  /* 0x0000c0082232d981 */ /* 0x000164000c1e1b00 */
.L_x_451:
[----:B------:R-:W-:Y:S05]  /*2c10*/  BSYNC B1 ;  /* 0x0000000000017941 */ /* 0x000fea0003800000 */
.L_x_450:
[----:B0-----:R-:W-:Y:S01]  /*2c20*/  VIADD R32, R219, 0x40 ;  /* 0x00000040db207836 */ /* 0x001fe20000000000 */
[----:B------:R-:W-:Y:S01]  /*2c30*/  BSSY B1, `(.L_x_452) ;  /* 0x000002b000017945 */ /* 0x000fe20003800000 */
[----:B------:R-:W-:Y:S02]  /*2c40*/  CS2R R36, SRZ ;  /* 0x0000000000247805 */ /* 0x000fe4000001ff00 */
[----:B------:R-:W-:Y:S02]  /*2c50*/  CS2R R40, SRZ ;  /* 0x0000000000287805 */ /* 0x000fe4000001ff00 */
[----:B------:R-:W-:Y:S02]  /*2c60*/  CS2R R44, SRZ ;  /* 0x00000000002c7805 */ /* 0x000fe4000001ff00 */
[----:B------:R-:W-:Y:S02]  /*2c70*/  ISETP.GE.AND P5, PT, R32, R88, PT ;  /* 0x000000582000720c */ /* 0x000fe40003fa6270 */
[----:B------:R-:W-:-:S02]  /*2c80*/  CS2R R32, SRZ ;  /* 0x0000000000207805 */ /* 0x000fc4000001ff00 */
[----:B------:R-:W-:Y:S02]  /*2c90*/  CS2R R34, SRZ ;  /* 0x0000000000227805 */ /* 0x000fe4000001ff00 */
[----:B------:R-:W-:Y:S02]  /*2ca0*/  CS2R R38, SRZ ;  /* 0x0000000000267805 */ /* 0x000fe4000001ff00 */
[----:B------:R-:W-:Y:S02]  /*2cb0*/  CS2R R42, SRZ ;  /* 0x00000000002a7805 */ /* 0x000fe4000001ff00 */
[----:B-----5:R-:W-:Y:S02]  /*2cc0*/  MOV R81, R48 ;  /* 0x0000003000517202 */ /* 0x020fe40000000f00 */
[----:B------:R-:W-:Y:S01]  /*2cd0*/  CS2R R46, SRZ ;  /* 0x00000000002e7805 */ /* 0x000fe2000001ff00 */
[----:B------:R-:W-:Y:S06]  /*2ce0*/  @P5 BRA `(.L_x_453) ;  /* 0x00000000007c5947 */ /* 0x000fec0003800000 */
[----:B------:R-:W-:Y:S01]  /*2cf0*/  IADD3 R14, P0, P6, R102, R109, R14 ;  /* 0x0000006d660e7210 */ /* 0x000fe20007e1e00e */
[----:B------:R-:W-:Y:S01]  /*2d00*/  ULDC.64 UR4, c[0x0][0x3e8] ;  /* 0x0000fa0000047ab9 */ /* 0x000fe20000000a00 */
[----:B------:R-:W-:Y:S01]  /*2d10*/  ULDC.64 UR6, c[0x0][0x400] ;  /* 0x0001000000067ab9 */ /* 0x000fe20000000a00 */
[----:B------:R-:W-:Y:S02]  /*2d20*/  CS2R R44, SRZ ;  /* 0x00000000002c7805 */ /* 0x000fe4000001ff00 */
[----:B------:R-:W-:Y:S02]  /*2d30*/  IADD3.X R13, R4, R108, R11, P0, P6 ;  /* 0x0000006c040d7210 */ /* 0x000fe400007ec40b */
[----:B------:R-:W-:Y:S02]  /*2d40*/  CS2R R46, SRZ ;  /* 0x00000000002e7805 */ /* 0x000fe4000001ff00 */
[----:B------:R-:W-:Y:S01]  /*2d50*/  IADD3 R11, P0, P6, R96, R111, R12 ;  /* 0x0000006f600b7210 */ /* 0x000fe20007e1e00c */
[----:B------:R-:W-:-:S03]  /*2d60*/  ULDC.64 UR8, c[0x0][0x208] ;  /* 0x0000820000087ab9 */ /* 0x000fc60000000a00 */
[----:B------:R-:W-:Y:S02]  /*2d70*/  IADD3.X R80, R6, R110, R80, P0, P6 ;  /* 0x0000006e06507210 */ /* 0x000fe400007ec450 */
[----:B------:R-:W-:-:S04]  /*2d80*/  LEA R12, P0, R14, UR4, 0x1 ;  /* 0x000000040e0c7c11 */ /* 0x000fc8000f8008ff */
[----:B------:R-:W-:Y:S02]  /*2d90*/  LEA.HI.X R13, R14, UR5, R13, 0x1, P0 ;  /* 0x000000050e0d7c11 */ /* 0x000fe400080f0c0d */
[----:B------:R-:W-:-:S04]  /*2da0*/  LEA R14, P0, R11, UR6, 0x1 ;  /* 0x000000060b0e7c11 */ /* 0x000fc8000f8008ff */
[----:B------:R-:W-:Y:S02]  /*2db0*/  LEA.HI.X R15, R11, UR7, R80, 0x1, P0 ;  /* 0x000000070b0f7c11 */ /* 0x000fe400080f0c50 */
[----:B------:R-:W-:Y:S02]  /*2dc0*/  ISETP.GE.AND P0, PT, R214, R114, PT ;  /* 0x00000072d600720c */ /* 0x000fe40003f06270 */
[----:B------:R-:W-:Y:S02]  /*2dd0*/  CS2R R40, SRZ ;  /* 0x0000000000287805 */ /* 0x000fe4000001ff00 */
[----:B------:R-:W-:-:S09]  /*2de0*/  CS2R R42, SRZ ;  /* 0x00000000002a7805 */ /* 0x000fd2000001ff00 */
[----:B------:R0:W5:Y:S04]  /*2df0*/  @!P0 LDG.E.64 R44, desc[UR8][R12.64] ;  /* 0x000000080c2c8981 */ /* 0x000168000c1e1b00 */
[----:B------:R0:W5:Y:S01]  /*2e00*/  @!P0 LDG.E.64 R46, desc[UR8][R14.64] ;  /* 0x000000080e2e8981 */ /* 0x000162000c1e1b00 */
        /* <DEDUP_REMOVED lines=10> */
[----:B------:R-:W-:-:S13]  /*2eb0*/  ISETP.GE.AND P0, PT, R222, R114, PT ;  /* 0x00000072de00720c */ /* 0x000fda0003f06270 */
[----:B------:R0:W5:Y:S04]  /*2ec0*/  @!P0 LDG.E.64 R32, desc[UR8][R12.64+0xc0] ;  /* 0x0000c0080c208981 */ /* 0x000168000c1e1b00 */
[----:B------:R0:W5:Y:S02]  /*2ed0*/  @!P0 LDG.E.64 R34, desc[UR8][R14.64+0xc0] ;  /* 0x0000c0080e228981 */ /* 0x000164000c1e1b00 */
.L_x_453:
[----:B------:R-:W-:Y:S05]  /*2ee0*/  BSYNC B1 ;  /* 0x0000000000017941 */ /* 0x000fea0003800000 */
.L_x_452:
[----:B0-----:R-:W-:Y:S01]  /*2ef0*/  IMAD.MOV.U32 R12, RZ, RZ, R52 ;  /* 0x000000ffff0c7224 */ /* 0x001fe200078e0034 */
[----:B------:R-:W-:Y:S01]  /*2f00*/  MOV R13, R53 ;  /* 0x00000035000d7202 */ /* 0x000fe20000000f00 */
[----:B------:R-:W-:Y:S01]  /*2f10*/  IMAD.MOV.U32 R11, RZ, RZ, R49 ;  /* 0x000000ffff0b7224 */ /* 0x000fe200078e0031 */
[----:B------:R-:W-:Y:S01]  /*2f20*/  PRMT R139, R139, 0x5410, R81 ;  /* 0x000054108b8b7816 */ /* 0x000fe20000000051 */
        /* <DEDUP_REMOVED lines=8> */
[----:B------:R-:W-:Y:S01]  /*2fb0*/  ULOP3.LUT UR4, UR60, 0x1, URZ, 0xfc, !UPT ;  /* 0x000000013c047892 */ /* 0x000fe2000f8efc3f */
[----:B------:R-:W-:Y:S01]  /*2fc0*/  PRMT R149, R13, 0x7610, R149 ;  /* 0x000076100d957816 */ /* 0x000fe20000000095 */
[----:B------:R-:W-:Y:S01]  /*2fd0*/  IMAD.MOV.U32 R13, RZ, RZ, R55 ;  /* 0x000000ffff0d7224 */ /* 0x000fe200078e0037 */
[----:B------:R-:W-:Y:S01]  /*2fe0*/  PRMT R148, R148, 0x5410, R12 ;  /* 0x0000541094947816 */ /* 0x000fe2000000000c */
[----:B------:R-:W-:Y:S01]  /*2ff0*/  IMAD.MOV.U32 R12, RZ, RZ, R54 ;  /* 0x000000ffff0c7224 */ /* 0x000fe200078e0036 */
[----:B------:R-:W-:Y:S01]  /*3000*/  PRMT R146, R146, 0x5410, R11 ;  /* 0x0000541092927816 */ /* 0x000fe2000000000b */
[----:B------:R-:W-:Y:S01]  /*3010*/  UISETP.NE.AND UP0, UPT, UR4, 0x3, UPT ;  /* 0x000000030400788c */ /* 0x000fe2000bf05270 */
[----:B------:R-:W-:-:S02]  /*3020*/  PRMT R141, R14, 0x7610, R141 ;  /* 0x000076100e8d7816 */ /* 0x000fc4000000008d */
[----:B------:R-:W-:Y:S02]  /*3030*/  MOV R11, R51 ;  /* 0x00000033000b7202 */ /* 0x000fe40000000f00 */
[----:B------:R-:W-:Y:S02]  /*3040*/  MOV R14, R58 ;  /* 0x0000003a000e7202 */ /* 0x000fe40000000f00 */
[----:B------:R-:W-:Y:S01]  /*3050*/  PRMT R141, R141, 0x5410, R11 ;  /* 0x000054108d8d7816 */ /* 0x000fe2000000000b */
[----:B------:R-:W-:Y:S01]  /*3060*/  IMAD.MOV.U32 R11, RZ, RZ, R59 ;  /* 0x000000ffff0b7224 */ /* 0x000fe200078e003b */
[----:B------:R-:W-:Y:S01]  /*3070*/  PRMT R143, R12, 0x5410, R13 ;  /* 0x000054100c8f7816 */ /* 0x000fe2000000000d */
[----:B------:R-:W-:Y:S01]  /*3080*/  IMAD.MOV.U32 R12, RZ, RZ, R62 ;  /* 0x000000ffff0c7224 */ /* 0x000fe200078e003e */
[----:B------:R-:W-:Y:S01]  /*3090*/  PRMT R147, R14, 0x7610, R147 ;  /* 0x000076100e937816 */ /* 0x000fe20000000093 */
[----:B-----5:R-:W-:Y:S01]  /*30a0*/  IMAD.MOV.U32 R14, RZ, RZ, R32 ;  /* 0x000000ffff0e7224 */ /* 0x020fe200078e0020 */
[----:B------:R-:W-:-:S02]  /*30b0*/  MOV R13, R63 ;  /* 0x0000003f000d7202 */ /* 0x000fc40000000f00 */
[----:B------:R-:W-:Y:S01]  /*30c0*/  PRMT R147, R147, 0x5410, R11 ;  /* 0x0000541093937816 */ /* 0x000fe2000000000b */
[----:B------:R-:W-:Y:S01]  /*30d0*/  IMAD.MOV.U32 R11, RZ, RZ, R33 ;  /* 0x000000ffff0b7224 */ /* 0x000fe200078e0021 */
[----:B------:R-:W-:Y:S01]  /*30e0*/  PRMT R150, R13, 0x7610, R150 ;  /* 0x000076100d967816 */ /* 0x000fe20000000096 */
[----:B------:R-:W-:Y:S01]  /*30f0*/  IMAD.MOV.U32 R13, RZ, RZ, R37 ;  /* 0x000000ffff0d7224 */ /* 0x000fe200078e0025 */
[----:B------:R-:W-:Y:S02]  /*3100*/  PRMT R149, R149, 0x5410, R12 ;  /* 0x0000541095957816 */ /* 0x000fe4000000000c */
[----:B------:R-:W-:Y:S01]  /*3110*/  PRMT R123, R123, 0x5410, R14 ;  /* 0x000054107b7b7816 */ /* 0x000fe2000000000e */
[----:B------:R-:W-:Y:S01]  /*3120*/  IMAD.MOV.U32 R14, RZ, RZ, R40 ;  /* 0x000000ffff0e7224 */ /* 0x000fe200078e0028 */
[----:B------:R-:W-:Y:S02]  /*3130*/  MOV R12, R36 ;  /* 0x00000024000c7202 */ /* 0x000fe40000000f00 */
[----:B------:R-:W-:-:S02]  /*3140*/  PRMT R123, R11, 0x7610, R123 ;  /* 0x000076100b7b7816 */ /* 0x000fc4000000007b */
[----:B------:R-:W-:Y:S01]  /*3150*/  PRMT R125, R13, 0x5410, R12 ;  /* 0x000054100d7d7816 */ /* 0x000fe2000000000c */
[----:B------:R-:W-:Y:S01]  /*3160*/  IMAD.MOV.U32 R12, RZ, RZ, R44 ;  /* 0x000000ffff0c7224 */ /* 0x000fe200078e002c */
[----:B------:R-:W-:Y:S01]  /*3170*/  PRMT R127, R127, 0x5410, R14 ;  /* 0x000054107f7f7816 */ /* 0x000fe2000000000e */
[----:B------:R-:W-:Y:S01]  /*3180*/  IMAD.MOV.U32 R13, RZ, RZ, R45 ;  /* 0x000000ffff0d7224 */ /* 0x000fe200078e002d */
[----:B------:R-:W-:Y:S02]  /*3190*/  MOV R11, R41 ;  /* 0x00000029000b7202 */ /* 0x000fe40000000f00 */
[----:B------:R-:W-:Y:S02]  /*31a0*/  PLOP3.LUT P0, PT, PT, PT, UP0, 0x80, 0x0 ;  /* 0x000000000000781c */ /* 0x000fe40003f0f008 */
[----:B------:R-:W-:Y:S02]  /*31b0*/  MOV R14, R34 ;  /* 0x00000022000e7202 */ /* 0x000fe40000000f00 */
[----:B------:R-:W-:Y:S01]  /*31c0*/  PRMT R127, R11, 0x7610, R127 ;  /* 0x000076100b7f7816 */ /* 0x000fe2000000007f */
[----:B------:R-:W-:Y:S01]  /*31d0*/  IMAD.MOV.U32 R11, RZ, RZ, R35 ;  /* 0x000000ffff0b7224 */ /* 0x000fe200078e0023 */
[----:B------:R-:W-:Y:S01]  /*31e0*/  PRMT R135, R12, 0x5410, R13 ;  /* 0x000054100c877816 */ /* 0x000fe2000000000d */
[----:B------:R-:W-:Y:S01]  /*31f0*/  IMAD.MOV.U32 R12, RZ, RZ, R38 ;  /* 0x000000ffff0c7224 */ /* 0x000fe200078e0026 */
[----:B------:R-:W-:Y:S01]  /*3200*/  PRMT R122, R122, 0x5410, R14 ;  /* 0x000054107a7a7816 */ /* 0x000fe2000000000e */
[----:B------:R-:W-:Y:S01]  /*3210*/  IMAD.MOV.U32 R14, RZ, RZ, R47 ;  /* 0x000000ffff0e7224 */ /* 0x000fe200078e002f */
[----:B------:R-:W-:-:S02]  /*3220*/  MOV R13, R39 ;  /* 0x00000027000d7202 */ /* 0x000fc40000000f00 */
[----:B------:R-:W-:Y:S01]  /*3230*/  PRMT R122, R11, 0x7610, R122 ;  /* 0x000076100b7a7816 */ /* 0x000fe2000000007a */
[----:B------:R-:W-:Y:S01]  /*3240*/  IMAD.MOV.U32 R11, RZ, RZ, R42 ;  /* 0x000000ffff0b7224 */ /* 0x000fe200078e002a */
[----:B------:R-:W-:Y:S01]  /*3250*/  PRMT R124, R13, 0x5410, R12 ;  /* 0x000054100d7c7816 */ /* 0x000fe2000000000c */
[----:B------:R-:W-:Y:S01]  /*3260*/  IMAD.MOV.U32 R12, RZ, RZ, R43 ;  /* 0x000000ffff0c7224 */ /* 0x000fe200078e002b */
[----:B------:R-:W-:-:S04]  /*3270*/  MOV R13, R46 ;  /* 0x0000002e000d7202 */ /* 0x000fc80000000f00 */
[----:B------:R-:W-:Y:S02]  /*3280*/  PRMT R126, R12, 0x5410, R11 ;  /* 0x000054100c7e7816 */ /* 0x000fe4000000000b */
[----:B------:R-:W-:Y:S01]  /*3290*/  PRMT R137, R13, 0x5410, R14 ;  /* 0x000054100d897816 */ /* 0x000fe2000000000e */
[----:B------:R-:W-:Y:S06]  /*32a0*/  @!P0 BRA `(.L_x_454) ;  /* 0x0000000000048947 */ /* 0x000fec0003800000 */
[----:B------:R-:W-:Y:S01]  /*32b0*/  BPT.TRAP 0x1 ;  /* 0x000000040000795c */ /* 0x000fe20000300000 */
.L_x_454:
[----:B------:R-:W-:Y:S01]  /*32c0*/  IMAD R89, R212, 0x8, R22 ;  /* 0x00000008d4597824 */ /* 0x000fe200078e0216 */
[----:B------:R-:W-:Y:S01]  /*32d0*/  SHF.L.U32 R90, R224, 0x1f, RZ ;  /* 0x0000001fe05a7819 */ /* 0x000fe200000006ff */
[----:B------:R-:W-:Y:S03]  /*32e0*/  BSSY B1, `(.L_x_455) ;  /* 0x0000003000017945 */ /* 0x000fe60003800000 */
[----:B------:R-:W0:Y:S02]  /*32f0*/  SYNCS.PHASECHK.TRANS64.TRYWAIT P6, [R89+URZ+0x38890], R90 ;  /* 0x0388905a590075a7 */ /* 0x000e2400080c017f */
[----:B0-----:R-:W-:Y:S05]  /*3300*/  @!P6 BRA `(.L_x_456) ;  /* 0x0000023c000ce947 */ /* 0x001fea0003800000 */
.L_x_805:
[----:B------:R-:W-:Y:S05]  /*3310*/  BSYNC B1 ;  /* 0x0000000000017941 */ /* 0x000fea0003800000 */
.L_x_455:
[----:B------:R-:W-:-:S03]  /*3320*/  UMOV UR4, 0xffffffff ;  /* 0xffffffff00047882 */ /* 0x000fc60000000000 */
[----:B------:R-:W-:Y:S05]  /*3330*/  BRA.DIV UR4, `(.L_x_457) ;  /* 0x0000023e04147947 */ /* 0x000fea000b800000 */
[----:B------:R1:W2:Y:S04]  /*3340*/  SHFL.IDX PT, R83, R117, RZ, 0x181f ;  /* 0x00181fff75537589 */ /* 0x0002a800000e0000 */
[----:B------:R1:W3:Y:S02]  /*3350*/  SHFL.IDX PT, R82, R118, RZ, 0x181f ;  /* 0x00181fff76527589 */ /* 0x0002e400000e0000 */
.L_x_809:
[----:B------:R-:W-:Y:S04]  /*3360*/  BSSY B1, `(.L_x_458) ;  /* 0x00000dc000017945 */ /* 0x000fe80003800000 */
[----:B------:R-:W-:Y:S05]  /*3370*/  @P3 BRA `(.L_x_459) ;  /* 0x0000000c00683947 */ /* 0x000fea0003800000 */
[----:B------:R-:W-:Y:S01]  /*3380*/  ISETP.NE.AND P3, PT, R3, RZ, PT ;  /* 0x000000ff0300720c */ /* 0x000fe20003f65270 */
[----:B------:R-:W-:-:S12]  /*3390*/  BSSY B2, `(.L_x_460) ;  /* 0x0000035000027945 */ /* 0x000fd80003800000 */
[----:B------:R-:W-:Y:S05]  /*33a0*/  @!P3 BRA `(.L_x_461) ;  /* 0x0000000000ccb947 */ /* 0x000fea0003800000 */
[----:B------:R4:W0:Y:S01]  /*33b0*/  LDS.128 R12, [R85+0x24400] ;  /* 0x02440000550c7984 */ /* 0x0008220000000c00 */
[C---:B---3--:R-:W-:Y:S01]  /*33c0*/  LEA R80, P3, R16.reuse, R82, 0x1 ;  /* 0x0000005210507211 */ /* 0x048fe200078608ff */
[----:B------:R-:W-:Y:S03]  /*33d0*/  BSSY B3, `(.L_x_462) ;  /* 0x000002e000037945 */ /* 0x000fe60003800000 */
[----:B--2---:R-:W-:Y:S02]  /*33e0*/  LEA.HI.X R81, R16, R83, R17, 0x1, P3 ;  /* 0x0000005310517211 */ /* 0x004fe400018f0c11 */
[----:B------:R-:W-:-:S13]  /*33f0*/  ISETP.GE.AND P3, PT, R214, R114, PT ;  /* 0x00000072d600720c */ /* 0x000fda0003f66270 */
[----:B----4-:R-:W-:Y:S05]  /*3400*/  @P3 BRA `(.L_x_463) ;  /* 0x0000000000a83947 */ /* 0x010fea0003800000 */
[----:B------:R-:W-:Y:S01]  /*3410*/  SHF.R.U64 R11, R76, 0x10, R77 ;  /* 0x000000104c0b7819 */ /* 0x000fe2000000124d */
[--C-:B0-----:R-:W-:Y:S01]  /*3420*/  HADD2.F32 R152, -RZ, R13.reuse.H1_H1 ;  /* 0x3000000dff987230 */ /* 0x101fe20000004100 */
[--C-:B------:R-:W-:Y:S01]  /*3430*/  SHF.R.U64 R78, R78, 0x10, R79.reuse ;  /* 0x000000104e4e7819 */ /* 0x100fe2000000124f */
[----:B------:R-:W-:Y:S01]  /*3440*/  HADD2.F32 R156, -RZ, R13.H0_H0 ;  /* 0x2000000dff9c7230 */ /* 0x000fe20000004100 */
[----:B------:R-:W-:Y:S01]  /*3450*/  SHF.R.U32.HI R151, RZ, 0x10, R79 ;  /* 0x00000010ff977819 */ /* 0x000fe2000001164f */
[----:B------:R-:W-:Y:S01]  /*3460*/  HADD2.F32 R154, -RZ, R15.H0_H0 ;  /* 0x2000000fff9a7230 */ /* 0x000fe20000004100 */
[----:B------:R-:W-:Y:S01]  /*3470*/  SHF.R.U32.HI R76, RZ, 0x10, R77 ;  /* 0x00000010ff4c7819 */ /* 0x000fe2000001164d */
[----:B------:R-:W-:Y:S02]  /*3480*/  HADD2.F32 R77, -RZ, R11.H0_H0 ;  /* 0x2000000bff4d7230 */ /* 0x000fe40000004100 */
[----:B------:R-:W-:Y:S02]  /*3490*/  HADD2.F32 R79, -RZ, R78.H0_H0 ;  /* 0x2000004eff4f7230 */ /* 0x000fe40000004100 */
[----:B------:R-:W-:-:S02]  /*34a0*/  HADD2.F32 R11, -RZ, R151.H0_H0 ;  /* 0x20000097ff0b7230 */ /* 0x000fc40000004100 */
[----:B------:R-:W-:Y:S02]  /*34b0*/  HADD2.F32 R78, -RZ, R15.H1_H1 ;  /* 0x3000000fff4e7230 */ /* 0x000fe40000004100 */
[-C--:B------:R-:W-:Y:S01]  /*34c0*/  FMUL.FTZ R151, R152, R79.reuse ;  /* 0x0000004f98977220 */ /* 0x080fe20000410000 */
[----:B------:R-:W-:Y:S02]  /*34d0*/  HADD2.F32 R15, -RZ, R76.H0_H0 ;  /* 0x2000004cff0f7230 */ /* 0x000fe40000004100 */
[----:B------:R-:W-:Y:S01]  /*34e0*/  FMUL.FTZ R153, R156, R79 ;  /* 0x0000004f9c997220 */ /* 0x000fe20000410000 */
[-C--:B------:R-:W-:Y:S01]  /*34f0*/  FMUL.FTZ R79, R154, R11.reuse ;  /* 0x0000000b9a4f7220 */ /* 0x080fe20000410000 */
[----:B------:R-:W-:Y:S01]  /*3500*/  FMUL.FTZ R13, R78, R11 ;  /* 0x0000000b4e0d7220 */ /* 0x000fe20000410000 */
[-C--:B------:R-:W-:Y:S01]  /*3510*/  FFMA.FTZ R11, R156, R77.reuse, -R151 ;  /* 0x0000004d9c0b7223 */ /* 0x080fe20000010897 */
[----:B------:R-:W-:Y:S01]  /*3520*/  FFMA.FTZ R76, R152, R77, R153 ;  /* 0x0000004d984c7223 */ /* 0x000fe20000010099 */
[----:B------:R-:W-:-:S02]  /*3530*/  HADD2.F32 R77, -RZ, R160.H0_H0 ;  /* 0x200000a0ff4d7230 */ /* 0x000fc40000004100 */
[-C--:B------:R-:W-:Y:S01]  /*3540*/  FFMA.FTZ R13, R154, R15.reuse, -R13 ;  /* 0x0000000f9a0d7223 */ /* 0x080fe2000001080d */
[--C-:B------:R-:W-:Y:S02]  /*3550*/  HADD2.F32 R152, -RZ, R12.reuse.H1_H1 ;  /* 0x3000000cff987230 */ /* 0x100fe40000004100 */
[----:B------:R-:W-:Y:S01]  /*3560*/  FFMA.FTZ R78, R78, R15, R79 ;  /* 0x0000000f4e4e7223 */ /* 0x000fe2000001004f */
[----:B------:R-:W-:Y:S01]  /*3570*/  HADD2.F32 R154, -RZ, R12.H0_H0 ;  /* 0x2000000cff9a7230 */ /* 0x000fe20000004100 */
[----:B------:R-:W-:Y:S01]  /*3580*/  F2FP.F16.F32.PACK_AB R11, R76, R11 ;  /* 0x0000000b4c0b723e */ /* 0x000fe200000000ff */
[----:B------:R-:W-:Y:S02]  /*3590*/  HADD2.F32 R15, -RZ, R160.H1_H1 ;  /* 0x300000a0ff0f7230 */ /* 0x000fe40000004100 */
[----:B------:R-:W-:Y:S01]  /*35a0*/  FMUL.FTZ R151, R152, R77 ;  /* 0x0000004d98977220 */ /* 0x000fe20000410000 */
[--C-:B------:R-:W-:Y:S02]  /*35b0*/  HADD2.F32 R12, -RZ, R14.reuse.H1_H1 ;  /* 0x3000000eff0c7230 */ /* 0x100fe40000004100 */
[----:B------:R-:W-:-:S02]  /*35c0*/  HADD2.F32 R14, -RZ, R14.H0_H0 ;  /* 0x2000000eff0e7230 */ /* 0x000fc40000004100 */
[--C-:B------:R-:W-:Y:S02]  /*35d0*/  HADD2.F32 R79, -RZ, R155.reuse.H0_H0 ;  /* 0x2000009bff4f7230 */ /* 0x100fe40000004100 */
[----:B------:R-:W-:Y:S02]  /*35e0*/  HADD2.F32 R153, -RZ, R155.H1_H1 ;  /* 0x3000009bff997230 */ /* 0x000fe40000004100 */
[----:B------:R-:W-:Y:S01]  /*35f0*/  FMUL.FTZ R155, R154, R77 ;  /* 0x0000004d9a9b7220 */ /* 0x000fe20000410000 */
[-C--:B------:R-:W-:Y:S01]  /*3600*/  FMUL.FTZ R77, R12, R15.reuse ;  /* 0x0000000f0c4d7220 */ /* 0x080fe20000410000 */
[----:B------:R-:W-:Y:S01]  /*3610*/  FMUL.FTZ R15, R14, R15 ;  /* 0x0000000f0e0f7220 */ /* 0x000fe20000410000 */
[-C--:B------:R-:W-:Y:S01]  /*3620*/  FFMA.FTZ R151, R154, R79.reuse, -R151 ;  /* 0x0000004f9a977223 */ /* 0x080fe20000010897 */
[----:B------:R-:W-:Y:S01]  /*3630*/  FFMA.FTZ R152, R152, R79, R155 ;  /* 0x0000004f98987223 */ /* 0x000fe2000001009b */
[-C--:B------:R-:W-:Y:S01]  /*3640*/  FFMA.FTZ R77, R14, R153.reuse, -R77 ;  /* 0x000000990e4d7223 */ /* 0x080fe2000001084d */
[----:B------:R-:W-:Y:S01]  /*3650*/  FFMA.FTZ R12, R12, R153, R15 ;  /* 0x000000990c0c7223 */ /* 0x000fe2000001000f */
[----:B------:R-:W-:Y:S01]  /*3660*/  F2FP.F16.F32.PACK_AB R15, R78, R13 ;  /* 0x0000000d4e0f723e */ /* 0x000fe200000000ff */
[----:B------:R-:W-:Y:S01]  /*3670*/  IMAD.MOV.U32 R13, RZ, RZ, R11 ;  /* 0x000000ffff0d7224 */ /* 0x000fe200078e000b */
[----:B------:R-:W-:-:S02]  /*3680*/  F2FP.F16.F32.PACK_AB R152, R152, R151 ;  /* 0x000000979898723e */ /* 0x000fc400000000ff */
[----:B------:R-:W-:Y:S02]  /*3690*/  F2FP.F16.F32.PACK_AB R14, R12, R77 ;  /* 0x0000004d0c0e723e */ /* 0x000fe400000000ff */
[----:B------:R-:W-:-:S07]  /*36a0*/  MOV R12, R152 ;  /* 0x00000098000c7202 */ /* 0x000fce0000000f00 */
.L_x_463:
[----:B------:R-:W-:Y:S05]  /*36b0*/  BSYNC B3 ;  /* 0x0000000000037941 */ /* 0x000fea0003800000 */
.L_x_462:
[----:B------:R-:W-:Y:S02]  /*36c0*/  ULDC.64 UR4, c[0x0][0x208] ;  /* 0x0000820000047ab9 */ /* 0x000fe40000000a00 */
[----:B0-----:R4:W-:Y:S03]  /*36d0*/  ST.E.128 desc[UR4][R80.64], R12 ;  /* 0x0000000c50007985 */ /* 0x0019e6000c101d04 */
.L_x_461:
[----:B------:R-:W-:Y:S05]  /*36e0*/  BSYNC B2 ;  /* 0x0000000000027941 */ /* 0x000fea0003800000 */
.L_x_460:
[----:B------:R-:W-:Y:S01]  /*36f0*/  ISETP.NE.AND P3, PT, R21, RZ, PT ;  /* 0x000000ff1500720c */ /* 0x000fe20003f65270 */
[----:B------:R-:W-:-:S12]  /*3700*/  BSSY B2, `(.L_x_464) ;  /* 0x0000036000027945 */ /* 0x000fd80003800000 */
[----:B------:R-:W-:Y:S05]  /*3710*/  @!P3 BRA `(.L_x_465) ;  /* 0x0000000000d0b947 */ /* 0x000fea0003800000 */
[----:B----4-:R4:W0:Y:S01]  /*3720*/  LDS.128 R12, [R85+0x26c00] ;  /* 0x026c0000550c7984 */ /* 0x0108220000000c00 */
[C---:B---3--:R-:W-:Y:S01]  /*3730*/  LEA R76, P3, R23.reuse, R82, 0x1 ;  /* 0x00000052174c7211 */ /* 0x048fe200078608ff */
[----:B------:R-:W-:Y:S03]  /*3740*/  BSSY B3, `(.L_x_466) ;  /* 0x000002f000037945 */ /* 0x000fe60003800000 */
[----:B--2---:R-:W-:Y:S02]  /*3750*/  LEA.HI.X R77, R23, R83, R216, 0x1, P3 ;  /* 0x00000053174d7211 */ /* 0x004fe400018f0cd8 */
[----:B------:R-:W-:-:S13]  /*3760*/  ISETP.GE.AND P3, PT, R221, R114, PT ;  /* 0x00000072dd00720c */ /* 0x000fda0003f66270 */
[----:B----4-:R-:W-:Y:S05]  /*3770*/  @P3 BRA `(.L_x_467) ;  /* 0x0000000000ac3947 */ /* 0x010fea0003800000 */
[--C-:B------:R-:W-:Y:S01]  /*3780*/  SHF.R.U64 R11, R72, 0x10, R73.reuse ;  /* 0x00000010480b7819 */ /* 0x100fe20000001249 */
[--C-:B0-----:R-:W-:Y:S01]  /*3790*/  HADD2.F32 R78, -RZ, R13.reuse.H1_H1 ;  /* 0x3000000dff4e7230 */ /* 0x101fe20000004100 */
[----:B------:R-:W-:Y:S01]  /*37a0*/  SHF.R.U32.HI R72, RZ, 0x10, R73 ;  /* 0x00000010ff487819 */ /* 0x000fe20000011649 */
[----:B------:R-:W-:Y:S01]  /*37b0*/  HADD2.F32 R80, -RZ, R13.H0_H0 ;  /* 0x2000000dff507230 */ /* 0x000fe20000004100 */
[--C-:B------:R-:W-:Y:S01]  /*37c0*/  SHF.R.U64 R73, R74, 0x10, R75.reuse ;  /* 0x000000104a497819 */ /* 0x100fe2000000124b */
[--C-:B------:R-:W-:Y:S01]  /*37d0*/  HADD2.F32 R13, -RZ, R15.reuse.H1_H1 ;  /* 0x3000000fff0d7230 */ /* 0x100fe20000004100 */
[----:B------:R-:W-:Y:S01]  /*37e0*/  SHF.R.U32.HI R74, RZ, 0x10, R75 ;  /* 0x00000010ff4a7819 */ /* 0x000fe2000001164b */
[----:B------:R-:W-:Y:S02]  /*37f0*/  HADD2.F32 R15, -RZ, R15.H0_H0 ;  /* 0x2000000fff0f7230 */ /* 0x000fe40000004100 */
[----:B------:R-:W-:Y:S02]  /*3800*/  HADD2.F32 R73, -RZ, R73.H0_H0 ;  /* 0x20000049ff497230 */ /* 0x000fe40000004100 */
[----:B------:R-:W-:-:S02]  /*3810*/  HADD2.F32 R74, -RZ, R74.H0_H0 ;  /* 0x2000004aff4a7230 */ /* 0x000fc40000004100 */
[----:B------:R-:W-:Y:S02]  /*3820*/  HADD2.F32 R72, -RZ, R72.H0_H0 ;  /* 0x20000048ff487230 */ /* 0x000fe40000004100 */
[-C--:B------:R-:W-:Y:S01]  /*3830*/  FMUL.FTZ R75, R78, R73.reuse ;  /* 0x000000494e4b7220 */ /* 0x080fe20000410000 */
[----:B------:R-:W-:Y:S02]  /*3840*/  HADD2.F32 R11, -RZ, R11.H0_H0 ;  /* 0x2000000bff0b7230 */ /* 0x000fe40000004100 */
[-C--:B------:R-:W-:Y:S01]  /*3850*/  FMUL.FTZ R152, R13, R74.reuse ;  /* 0x0000004a0d987220 */ /* 0x080fe20000410000 */
[C---:B------:R-:W-:Y:S01]  /*3860*/  FMUL.FTZ R74, R15.reuse, R74 ;  /* 0x0000004a0f4a7220 */ /* 0x040fe20000410000 */
[----:B------:R-:W-:Y:S02]  /*3870*/  FMUL.FTZ R73, R80, R73 ;  /* 0x0000004950497220 */ /* 0x000fe40000410000 */
        /* <DEDUP_REMOVED lines=9> */
[-C--:B------:R-:W-:Y:S01]  /*3910*/  FMUL.FTZ R73, R72, R15.reuse ;  /* 0x0000000f48497220 */ /* 0x080fe20000410000 */
[--C-:B------:R-:W-:Y:S02]  /*3920*/  HADD2.F32 R12, -RZ, R14.reuse.H1_H1 ;  /* 0x3000000eff0c7230 */ /* 0x100fe40000004100 */
[----:B------:R-:W-:Y:S01]  /*3930*/  FMUL.FTZ R79, R74, R15 ;  /* 0x0000000f4a4f7220 */ /* 0x000fe20000410000 */
[----:B------:R-:W-:Y:S01]  /*3940*/  HADD2.F32 R11, -RZ, R157.H0_H0 ;  /* 0x2000009dff0b7230 */ /* 0x000fe20000004100 */
[----:B------:R-:W-:Y:S01]  /*3950*/  F2FP.F16.F32.PACK_AB R75, R78, R75 ;  /* 0x0000004b4e4b723e */ /* 0x000fe200000000ff */
[----:B------:R-:W-:-:S02]  /*3960*/  HADD2.F32 R14, -RZ, R14.H0_H0 ;  /* 0x2000000eff0e7230 */ /* 0x000fc40000004100 */
[----:B------:R-:W-:Y:S01]  /*3970*/  FMUL.FTZ R15, R12, R159 ;  /* 0x0000009f0c0f7220 */ /* 0x000fe20000410000 */
[----:B------:R-:W-:Y:S02]  /*3980*/  HADD2.F32 R157, -RZ, R157.H1_H1 ;  /* 0x3000009dff9d7230 */ /* 0x000fe40000004100 */
[-C--:B------:R-:W-:Y:S01]  /*3990*/  FFMA.FTZ R73, R74, R11.reuse, -R73 ;  /* 0x0000000b4a497223 */ /* 0x080fe20000010849 */
[----:B------:R-:W-:Y:S01]  /*39a0*/  FFMA.FTZ R72, R72, R11, R79 ;  /* 0x0000000b48487223 */ /* 0x000fe2000001004f */
[C---:B------:R-:W-:Y:S01]  /*39b0*/  FMUL.FTZ R159, R14.reuse, R159 ;  /* 0x0000009f0e9f7220 */ /* 0x040fe20000410000 */
[----:B------:R-:W-:Y:S01]  /*39c0*/  MOV R13, R75 ;  /* 0x0000004b000d7202 */ /* 0x000fe20000000f00 */
[-C--:B------:R-:W-:Y:S02]  /*39d0*/  FFMA.FTZ R15, R14, R157.reuse, -R15 ;  /* 0x0000009d0e0f7223 */ /* 0x080fe4000001080f */
[----:B------:R-:W-:Y:S01]  /*39e0*/  FFMA.FTZ R12, R12, R157, R159 ;  /* 0x0000009d0c0c7223 */ /* 0x000fe2000001009f */
[----:B------:R-:W-:-:S04]  /*39f0*/  F2FP.F16.F32.PACK_AB R74, R72, R73 ;  /* 0x00000049484a723e */ /* 0x000fc800000000ff */
[----:B------:R-:W-:Y:S01]  /*3a00*/  F2FP.F16.F32.PACK_AB R14, R12, R15 ;  /* 0x0000000f0c0e723e */ /* 0x000fe200000000ff */
[----:B------:R-:W-:Y:S02]  /*3a10*/  IMAD.MOV.U32 R12, RZ, RZ, R74 ;  /* 0x000000ffff0c7224 */ /* 0x000fe400078e004a */
[----:B------:R-:W-:-:S07]  /*3a20*/  IMAD.MOV.U32 R15, RZ, RZ, R152 ;  /* 0x000000ffff0f7224 */ /* 0x000fce00078e0098 */
.L_x_467:
[----:B------:R-:W-:Y:S05]  /*3a30*/  BSYNC B3 ;  /* 0x0000000000037941 */ /* 0x000fea0003800000 */
.L_x_466:
[----:B------:R-:W-:Y:S02]  /*3a40*/  ULDC.64 UR4, c[0x0][0x208] ;  /* 0x0000820000047ab9 */ /* 0x000fe40000000a00 */
[----:B0-----:R0:W-:Y:S03]  /*3a50*/  ST.E.128 desc[UR4][R76.64], R12 ;  /* 0x0000000c4c007985 */ /* 0x0011e6000c101d04 */
.L_x_465:
[----:B------:R-:W-:Y:S05]  /*3a60*/  BSYNC B2 ;  /* 0x0000000000027941 */ /* 0x000fea0003800000 */
.L_x_464:
[----:B------:R-:W-:Y:S01]  /*3a70*/  ISETP.NE.AND P3, PT, R25, RZ, PT ;  /* 0x000000ff1900720c */ /* 0x000fe20003f65270 */
[----:B------:R-:W-:-:S12]  /*3a80*/  BSSY B2, `(.L_x_468) ;  /* 0x0000035000027945 */ /* 0x000fd80003800000 */
[----:B------:R-:W-:Y:S05]  /*3a90*/  @!P3 BRA `(.L_x_469) ;  /* 0x0000000000ccb947 */ /* 0x000fea0003800000 */
[----:B0---4-:R0:W4:Y:S01]  /*3aa0*/  LDS.128 R12, [R85+0x29400] ;  /* 0x02940000550c7984 */ /* 0x0111220000000c00 */
[C---:B---3--:R-:W-:Y:S01]  /*3ab0*/  LEA R72, P3, R18.reuse, R82, 0x1 ;  /* 0x0000005212487211 */ /* 0x048fe200078608ff */
[----:B------:R-:W-:Y:S03]  /*3ac0*/  BSSY B3, `(.L_x_470) ;  /* 0x000002e000037945 */ /* 0x000fe60003800000 */
[----:B--2---:R-:W-:Y:S02]  /*3ad0*/  LEA.HI.X R73, R18, R83, R218, 0x1, P3 ;  /* 0x0000005312497211 */ /* 0x004fe400018f0cda */
[----:B------:R-:W-:-:S13]  /*3ae0*/  ISETP.GE.AND P3, PT, R220, R114, PT ;  /* 0x00000072dc00720c */ /* 0x000fda0003f66270 */
[----:B0-----:R-:W-:Y:S05]  /*3af0*/  @P3 BRA `(.L_x_471) ;  /* 0x0000000000a83947 */ /* 0x001fea0003800000 */
[----:B------:R-:W-:Y:S01]  /*3b00*/  SHF.R.U64 R74, R68, 0x10, R69 ;  /* 0x00000010444a7819 */ /* 0x000fe20000001245 */
[----:B----4-:R-:W-:Y:S01]  /*3b10*/  IMAD.MOV.U32 R11, RZ, RZ, R13 ;  /* 0x000000ffff0b7224 */ /* 0x010fe200078e000d */
[----:B------:R-:W-:Y:S01]  /*3b20*/  SHF.R.U32.HI R68, RZ, 0x10, R69 ;  /* 0x00000010ff447819 */ /* 0x000fe20000011645 */
[----:B------:R-:W-:Y:S01]  /*3b30*/  HADD2.F32 R75, -RZ, R158.H0_H0 ;  /* 0x2000009eff4b7230 */ /* 0x000fe20000004100 */
[--C-:B------:R-:W-:Y:S01]  /*3b40*/  SHF.R.U64 R69, R70, 0x10, R71.reuse ;  /* 0x0000001046457819 */ /* 0x100fe20000001247 */
[----:B------:R-:W-:Y:S01]  /*3b50*/  HADD2.F32 R13, -RZ, R74.H0_H0 ;  /* 0x2000004aff0d7230 */ /* 0x000fe20000004100 */
[----:B------:R-:W-:Y:S01]  /*3b60*/  SHF.R.U32.HI R78, RZ, 0x10, R71 ;  /* 0x00000010ff4e7819 */ /* 0x000fe20000011647 */
[----:B------:R-:W-:Y:S02]  /*3b70*/  HADD2.F32 R74, -RZ, R11.H1_H1 ;  /* 0x3000000bff4a7230 */ /* 0x000fe40000004100 */
[----:B------:R-:W-:Y:S02]  /*3b80*/  HADD2.F32 R71, -RZ, R69.H0_H0 ;  /* 0x20000045ff477230 */ /* 0x000fe40000004100 */
[----:B------:R-:W-:-:S02]  /*3b90*/  HADD2.F32 R70, -RZ, R11.H0_H0 ;  /* 0x2000000bff467230 */ /* 0x000fc40000004100 */
[----:B------:R-:W-:Y:S02]  /*3ba0*/  HADD2.F32 R78, -RZ, R78.H0_H0 ;  /* 0x2000004eff4e7230 */ /* 0x000fe40000004100 */
[-C--:B------:R-:W-:Y:S01]  /*3bb0*/  FMUL.FTZ R11, R74, R71.reuse ;  /* 0x000000474a0b7220 */ /* 0x080fe20000410000 */
[--C-:B------:R-:W-:Y:S02]  /*3bc0*/  HADD2.F32 R69, -RZ, R15.reuse.H1_H1 ;  /* 0x3000000fff457230 */ /* 0x100fe40000004100 */
[C---:B------:R-:W-:Y:S01]  /*3bd0*/  FMUL.FTZ R71, R70.reuse, R71 ;  /* 0x0000004746477220 */ /* 0x040fe20000410000 */
[----:B------:R-:W-:Y:S02]  /*3be0*/  HADD2.F32 R15, -RZ, R15.H0_H0 ;  /* 0x2000000fff0f7230 */ /* 0x000fe40000004100 */
[-C--:B------:R-:W-:Y:S01]  /*3bf0*/  FFMA.FTZ R11, R70, R13.reuse, -R11 ;  /* 0x0000000d460b7223 */ /* 0x080fe2000001080b */
[----:B------:R-:W-:Y:S02]  /*3c00*/  HADD2.F32 R76, -RZ, R68.H0_H0 ;  /* 0x20000044ff4c7230 */ /* 0x000fe40000004100 */
[-C--:B------:R-:W-:Y:S01]  /*3c10*/  FMUL.FTZ R80, R69, R78.reuse ;  /* 0x0000004e45507220 */ /* 0x080fe20000410000 */
[----:B------:R-:W-:Y:S01]  /*3c20*/  FFMA.FTZ R68, R74, R13, R71 ;  /* 0x0000000d4a447223 */ /* 0x000fe20000010047 */
[----:B------:R-:W-:Y:S01]  /*3c30*/  FMUL.FTZ R78, R15, R78 ;  /* 0x0000004e0f4e7220 */ /* 0x000fe20000410000 */
[----:B------:R-:W-:-:S02]  /*3c40*/  HADD2.F32 R158, -RZ, R158.H1_H1 ;  /* 0x3000009eff9e7230 */ /* 0x000fc40000004100 */
[-C--:B------:R-:W-:Y:S01]  /*3c50*/  FFMA.FTZ R13, R15, R76.reuse, -R80 ;  /* 0x0000004c0f0d7223 */ /* 0x080fe20000010850 */
[--C-:B------:R-:W-:Y:S02]  /*3c60*/  HADD2.F32 R15, -RZ, R12.reuse.H1_H1 ;  /* 0x3000000cff0f7230 */ /* 0x100fe40000004100 */
[----:B------:R-:W-:Y:S01]  /*3c70*/  FFMA.FTZ R70, R69, R76, R78 ;  /* 0x0000004c45467223 */ /* 0x000fe2000001004e */
[----:B------:R-:W-:Y:S01]  /*3c80*/  HADD2.F32 R12, -RZ, R12.H0_H0 ;  /* 0x2000000cff0c7230 */ /* 0x000fe20000004100 */
[----:B------:R-:W-:Y:S01]  /*3c90*/  F2FP.F16.F32.PACK_AB R11, R68, R11 ;  /* 0x0000000b440b723e */ /* 0x000fe200000000ff */
[--C-:B------:R-:W-:Y:S02]  /*3ca0*/  HADD2.F32 R69, -RZ, R14.reuse.H1_H1 ;  /* 0x3000000eff457230 */ /* 0x100fe40000004100 */
[-C--:B------:R-:W-:Y:S01]  /*3cb0*/  FMUL.FTZ R77, R15, R75.reuse ;  /* 0x0000004b0f4d7220 */ /* 0x080fe20000410000 */
[----:B------:R-:W-:Y:S02]  /*3cc0*/  HADD2.F32 R14, -RZ, R14.H0_H0 ;  /* 0x2000000eff0e7230 */ /* 0x000fe40000004100 */
[----:B------:R-:W-:Y:S01]  /*3cd0*/  FMUL.FTZ R76, R12, R75 ;  /* 0x0000004b0c4c7220 */ /* 0x000fe20000410000 */
[----:B------:R-:W-:-:S02]  /*3ce0*/  HADD2.F32 R71, -RZ, R148.H0_H0 ;  /* 0x20000094ff477230 */ /* 0x000fc40000004100 */
[-C--:B------:R-:W-:Y:S01]  /*3cf0*/  FMUL.FTZ R75, R69, R158.reuse ;  /* 0x0000009e454b7220 */ /* 0x080fe20000410000 */
[----:B------:R-:W-:Y:S02]  /*3d00*/  HADD2.F32 R74, -RZ, R150.H1_H1 ;  /* 0x30000096ff4a7230 */ /* 0x000fe40000004100 */
[----:B------:R-:W-:Y:S01]  /*3d10*/  FMUL.FTZ R158, R14, R158 ;  /* 0x0000009e0e9e7220 */ /* 0x000fe20000410000 */
[-C--:B------:R-:W-:Y:S01]  /*3d20*/  FFMA.FTZ R77, R12, R71.reuse, -R77 ;  /* 0x000000470c4d7223 */ /* 0x080fe2000001084d */
[----:B------:R-:W-:Y:S01]  /*3d30*/  FFMA.FTZ R76, R15, R71, R76 ;  /* 0x000000470f4c7223 */ /* 0x000fe2000001004c */
[-C--:B------:R-:W-:Y:S01]  /*3d40*/  FFMA.FTZ R75, R14, R74.reuse, -R75 ;  /* 0x0000004a0e4b7223 */ /* 0x080fe2000001084b */
[----:B------:R-:W-:Y:S01]  /*3d50*/  FFMA.FTZ R158, R69, R74, R158 ;  /* 0x0000004a459e7223 */ /* 0x000fe2000001009e */
[----:B------:R-:W-:Y:S02]  /*3d60*/  F2FP.F16.F32.PACK_AB R15, R70, R13 ;  /* 0x0000000d460f723e */ /* 0x000fe400000000ff */
[----:B------:R-:W-:-:S02]  /*3d70*/  F2FP.F16.F32.PACK_AB R12, R76, R77 ;  /* 0x0000004d4c0c723e */ /* 0x000fc400000000ff */
[----:B------:R-:W-:Y:S02]  /*3d80*/  F2FP.F16.F32.PACK_AB R14, R158, R75 ;  /* 0x0000004b9e0e723e */ /* 0x000fe400000000ff */
[----:B------:R-:W-:-:S07]  /*3d90*/  MOV R13, R11 ;  /* 0x0000000b000d7202 */ /* 0x000fce0000000f00 */
.L_x_471:
[----:B------:R-:W-:Y:S05]  /*3da0*/  BSYNC B3 ;  /* 0x0000000000037941 */ /* 0x000fea0003800000 */
.L_x_470:
[----:B------:R-:W-:Y:S02]  /*3db0*/  ULDC.64 UR4, c[0x0][0x208] ;  /* 0x0000820000047ab9 */ /* 0x000fe40000000a00 */
[----:B----4-:R0:W-:Y:S03]  /*3dc0*/  ST.E.128 desc[UR4][R72.64], R12 ;  /* 0x0000000c48007985 */ /* 0x0101e6000c101d04 */
.L_x_469:
[----:B------:R-:W-:Y:S05]  /*3dd0*/  BSYNC B2 ;  /* 0x0000000000027941 */ /* 0x000fea0003800000 */
.L_x_468:
[----:B------:R-:W-:-:S13]  /*3de0*/  ISETP.NE.AND P3, PT, R26, RZ, PT ;  /* 0x000000ff1a00720c */ /* 0x000fda0003f65270 */
        /* <DEDUP_REMOVED lines=9> */
[--C-:B------:R-:W-:Y:S01]  /*3e80*/  SHF.R.U64 R70, R66, 0x10, R67.reuse ;  /* 0x0000001042467819 */ /* 0x100fe20000001243 */
[----:B------:R-:W-:Y:S01]  /*3e90*/  HADD2.F32 R15, -RZ, R13.H1_H1 ;  /* 0x3000000dff0f7230 */ /* 0x000fe20000004100 */
[----:B------:R-:W-:Y:S01]  /*3ea0*/  SHF.R.U32.HI R67, RZ, 0x10, R67 ;  /* 0x00000010ff437819 */ /* 0x000fe20000011643 */
[----:B------:R-:W-:Y:S01]  /*3eb0*/  HADD2.F32 R66, -RZ, R11.H0_H0 ;  /* 0x2000000bff427230 */ /* 0x000fe20000004100 */
[----:B------:R-:W-:Y:S01]  /*3ec0*/  SHF.R.U32.HI R65, RZ, 0x10, R65 ;  /* 0x00000010ff417819 */ /* 0x000fe20000011641 */
[----:B------:R-:W-:Y:S02]  /*3ed0*/  HADD2.F32 R11, -RZ, R13.H0_H0 ;  /* 0x2000000dff0b7230 */ /* 0x000fe40000004100 */
[----:B------:R-:W-:Y:S02]  /*3ee0*/  HADD2.F32 R13, -RZ, R64.H1_H1 ;  /* 0x30000040ff0d7230 */ /* 0x000fe40000004100 */
[----:B------:R-:W-:-:S02]  /*3ef0*/  HADD2.F32 R70, -RZ, R70.H0_H0 ;  /* 0x20000046ff467230 */ /* 0x000fc40000004100 */
[----:B------:R-:W-:Y:S02]  /*3f00*/  HADD2.F32 R67, -RZ, R67.H0_H0 ;  /* 0x20000043ff437230 */ /* 0x000fe40000004100 */
[----:B------:R-:W-:Y:S02]  /*3f10*/  HADD2.F32 R64, -RZ, R64.H0_H0 ;  /* 0x20000040ff407230 */ /* 0x000fe40000004100 */
[-C--:B------:R-:W-:Y:S01]  /*3f20*/  FMUL.FTZ R72, R15, R70.reuse ;  /* 0x000000460f487220 */ /* 0x080fe20000410000 */
[----:B------:R-:W-:Y:S02]  /*3f30*/  HADD2.F32 R65, -RZ, R65.H0_H0 ;  /* 0x20000041ff417230 */ /* 0x000fe40000004100 */
[----:B------:R-:W-:Y:S01]  /*3f40*/  FMUL.FTZ R70, R11, R70 ;  /* 0x000000460b467220 */ /* 0x000fe20000410000 */
[-C--:B------:R-:W-:Y:S01]  /*3f50*/  FMUL.FTZ R71, R13, R67.reuse ;  /* 0x000000430d477220 */ /* 0x080fe20000410000 */
[C---:B------:R-:W-:Y:S01]  /*3f60*/  FMUL.FTZ R74, R64.reuse, R67 ;  /* 0x00000043404a7220 */ /* 0x040fe20000410000 */
[-C--:B------:R-:W-:Y:S01]  /*3f70*/  FFMA.FTZ R11, R11, R66.reuse, -R72 ;  /* 0x000000420b0b7223 */ /* 0x080fe20000010848 */
[----:B------:R-:W-:Y:S01]  /*3f80*/  FFMA.FTZ R70, R15, R66, R70 ;  /* 0x000000420f467223 */ /* 0x000fe20000010046 */
[-C--:B------:R-:W-:Y:S01]  /*3f90*/  FFMA.FTZ R71, R64, R65.reuse, -R71 ;  /* 0x0000004140477223 */ /* 0x080fe20000010847 */
[----:B------:R-:W-:Y:S01]  /*3fa0*/  FFMA.FTZ R74, R13, R65, R74 ;  /* 0x000000410d4a7223 */ /* 0x000fe2000001004a */
[----:B------:R-:W-:-:S02]  /*3fb0*/  HADD2.F32 R13, -RZ, R12.H1_H1 ;  /* 0x3000000cff0d7230 */ /* 0x000fc40000004100 */
[--C-:B------:R-:W-:Y:S02]  /*3fc0*/  HADD2.F32 R65, -RZ, R145.reuse.H0_H0 ;  /* 0x20000091ff417230 */ /* 0x100fe40000004100 */
[----:B------:R-:W-:Y:S02]  /*3fd0*/  HADD2.F32 R12, -RZ, R12.H0_H0 ;  /* 0x2000000cff0c7230 */ /* 0x000fe40000004100 */
[--C-:B------:R-:W-:Y:S02]  /*3fe0*/  HADD2.F32 R15, -RZ, R14.reuse.H1_H1 ;  /* 0x3000000eff0f7230 */ /* 0x100fe40000004100 */
[-C--:B------:R-:W-:Y:S01]  /*3ff0*/  FMUL.FTZ R67, R13, R65.reuse ;  /* 0x000000410d437220 */ /* 0x080fe20000410000 */
[----:B------:R-:W-:Y:S02]  /*4000*/  HADD2.F32 R145, -RZ, R145.H1_H1 ;  /* 0x30000091ff917230 */ /* 0x000fe40000004100 */
[----:B------:R-:W-:Y:S01]  /*4010*/  FMUL.FTZ R66, R12, R65 ;  /* 0x000000410c427220 */ /* 0x000fe20000410000 */
[----:B------:R-:W-:-:S02]  /*4020*/  HADD2.F32 R14, -RZ, R14.H0_H0 ;  /* 0x2000000eff0e7230 */ /* 0x000fc40000004100 */
[--C-:B------:R-:W-:Y:S02]  /*4030*/  HADD2.F32 R64, -RZ, R144.reuse.H0_H0 ;  /* 0x20000090ff407230 */ /* 0x100fe40000004100 */
[-C--:B------:R-:W-:Y:S01]  /*4040*/  FMUL.FTZ R65, R15, R145.reuse ;  /* 0x000000910f417220 */ /* 0x080fe20000410000 */
[----:B------:R-:W-:Y:S02]  /*4050*/  HADD2.F32 R144, -RZ, R144.H1_H1 ;  /* 0x30000090ff907230 */ /* 0x000fe40000004100 */
[----:B------:R-:W-:Y:S01]  /*4060*/  FMUL.FTZ R72, R14, R145 ;  /* 0x000000910e487220 */ /* 0x000fe20000410000 */
[-C--:B------:R-:W-:Y:S01]  /*4070*/  FFMA.FTZ R67, R12, R64.reuse, -R67 ;  /* 0x000000400c437223 */ /* 0x080fe20000010843 */
[----:B------:R-:W-:Y:S01]  /*4080*/  FFMA.FTZ R66, R13, R64, R66 ;  /* 0x000000400d427223 */ /* 0x000fe20000010042 */
[-C--:B------:R-:W-:Y:S01]  /*4090*/  FFMA.FTZ R65, R14, R144.reuse, -R65 ;  /* 0x000000900e417223 */ /* 0x080fe20000010841 */
[----:B------:R-:W-:Y:S01]  /*40a0*/  FFMA.FTZ R72, R15, R144, R72 ;  /* 0x000000900f487223 */ /* 0x000fe20000010048 */
[----:B------:R-:W-:-:S02]  /*40b0*/  F2FP.F16.F32.PACK_AB R13, R70, R11 ;  /* 0x0000000b460d723e */ /* 0x000fc400000000ff */
[----:B------:R-:W-:Y:S02]  /*40c0*/  F2FP.F16.F32.PACK_AB R15, R74, R71 ;  /* 0x000000474a0f723e */ /* 0x000fe400000000ff */
[----:B------:R-:W-:Y:S02]  /*40d0*/  F2FP.F16.F32.PACK_AB R12, R66, R67 ;  /* 0x00000043420c723e */ /* 0x000fe400000000ff */
[----:B------:R-:W-:-:S07]  /*40e0*/  F2FP.F16.F32.PACK_AB R14, R72, R65 ;  /* 0x00000041480e723e */ /* 0x000fce00000000ff */
.L_x_473:
[----:B------:R-:W-:Y:S05]  /*40f0*/  BSYNC B2 ;  /* 0x0000000000027941 */ /* 0x000fea0003800000 */
.L_x_472:
[----:B------:R-:W-:Y:S02]  /*4100*/  ULDC.64 UR4, c[0x0][0x208] ;  /* 0x0000820000047ab9 */ /* 0x000fe40000000a00 */
[----:B----4-:R0:W-:Y:S03]  /*4110*/  ST.E.128 desc[UR4][R68.64], R12 ;  /* 0x0000000c44007985 */ /* 0x0101e6000c101d04 */
.L_x_459:
[----:B------:R-:W-:Y:S05]  /*4120*/  BSYNC B1 ;  /* 0x0000000000017941 */ /* 0x000fea0003800000 */
.L_x_458:
[----:B------:R-:W-:-:S03]  /*4130*/  UMOV UR4, 0xffffffff ;  /* 0xffffffff00047882 */ /* 0x000fc60000000000 */
[----:B------:R-:W-:Y:S05]  /*4140*/  BRA.DIV UR4, `(.L_x_474) ;  /* 0x0000022e04dc7947 */ /* 0x000fea000b800000 */
[----:B------:R0:W0:Y:S04]  /*4150*/  SHFL.IDX PT, R67, R117, 0x1, 0x181f ;  /* 0x00381f0075437f89 */ /* 0x00002800000e0000 */
[----:B------:R0:W0:Y:S02]  /*4160*/  SHFL.IDX PT, R66, R118, 0x1, 0x181f ;  /* 0x00381f0076427f89 */ /* 0x00002400000e0000 */
.L_x_813:
[----:B------:R-:W-:Y:S04]  /*4170*/  BSSY B1, `(.L_x_475) ;  /* 0x00000d5000017945 */ /* 0x000fe80003800000 */
[----:B------:R-:W-:Y:S05]  /*4180*/  @P4 BRA `(.L_x_476) ;  /* 0x0000000c004c4947 */ /* 0x000fea0003800000 */
[----:B------:R-:W-:Y:S01]  /*4190*/  ISETP.NE.AND P3, PT, R3, RZ, PT ;  /* 0x000000ff0300720c */ /* 0x000fe20003f65270 */
[----:B------:R-:W-:-:S12]  /*41a0*/  BSSY B2, `(.L_x_477) ;  /* 0x0000034000027945 */ /* 0x000fd80003800000 */
[----:B------:R-:W-:Y:S05]  /*41b0*/  @!P3 BRA `(.L_x_478) ;  /* 0x0000000000c8b947 */ /* 0x000fea0003800000 */
[----:B0---4-:R0:W4:Y:S01]  /*41c0*/  LDS.128 R12, [R85+0x25400] ;  /* 0x02540000550c7984 */ /* 0x0111220000000c00 */
[----:B------:R-:W-:Y:S01]  /*41d0*/  ISETP.GE.AND P4, PT, R214, R114, PT ;  /* 0x00000072d600720c */ /* 0x000fe20003f86270 */
[----:B------:R-:W-:Y:S01]  /*41e0*/  BSSY B3, `(.L_x_479) ;  /* 0x000002d000037945 */ /* 0x000fe20003800000 */
[----:B------:R-:W-:-:S04]  /*41f0*/  LEA R64, P3, R16, R66, 0x1 ;  /* 0x0000004210407211 */ /* 0x000fc800078608ff */
[----:B------:R-:W-:-:S07]  /*4200*/  LEA.HI.X R65, R16, R67, R17, 0x1, P3 ;  /* 0x0000004310417211 */ /* 0x000fce00018f0c11 */
[----:B0-----:R-:W-:Y:S05]  /*4210*/  @P4 BRA `(.L_x_480) ;  /* 0x0000000000a44947 */ /* 0x001fea0003800000 */
[----:B------:R-:W-:Y:S01]  /*4220*/  SHF.R.U64 R11, R60, 0x10, R61 ;  /* 0x000000103c0b7819 */ /* 0x000fe2000000123d */
[--C-:B----4-:R-:W-:Y:S01]  /*4230*/  HADD2.F32 R60, -RZ, R15.reuse.H1_H1 ;  /* 0x3000000fff3c7230 */ /* 0x110fe20000004100 */
[--C-:B------:R-:W-:Y:S01]  /*4240*/  SHF.R.U64 R68, R62, 0x10, R63.reuse ;  /* 0x000000103e447819 */ /* 0x100fe2000000123f */
[----:B------:R-:W-:Y:S01]  /*4250*/  HADD2.F32 R15, -RZ, R15.H0_H0 ;  /* 0x2000000fff0f7230 */ /* 0x000fe20000004100 */
[----:B------:R-:W-:Y:S01]  /*4260*/  SHF.R.U32.HI R63, RZ, 0x10, R63 ;  /* 0x00000010ff3f7819 */ /* 0x000fe2000001163f */
[----:B------:R-:W-:Y:S01]  /*4270*/  HADD2.F32 R62, -RZ, R11.H0_H0 ;  /* 0x2000000bff3e7230 */ /* 0x000fe20000004100 */
[----:B------:R-:W-:Y:S01]  /*4280*/  SHF.R.U32.HI R61, RZ, 0x10, R61 ;  /* 0x00000010ff3d7819 */ /* 0x000fe2000001163d */
[----:B------:R-:W-:Y:S02]  /*4290*/  HADD2.F32 R68, -RZ, R68.H0_H0 ;  /* 0x20000044ff447230 */ /* 0x000fe40000004100 */
[--C-:B------:R-:W-:Y:S02]  /*42a0*/  HADD2.F32 R11, -RZ, R13.reuse.H1_H1 ;  /* 0x3000000dff0b7230 */ /* 0x100fe40000004100 */
[----:B------:R-:W-:-:S02]  /*42b0*/  HADD2.F32 R13, -RZ, R13.H0_H0 ;  /* 0x2000000dff0d7230 */ /* 0x000fc40000004100 */
[----:B------:R-:W-:Y:S02]  /*42c0*/  HADD2.F32 R63, -RZ, R63.H0_H0 ;  /* 0x2000003fff3f7230 */ /* 0x000fe40000004100 */
[-C--:B------:R-:W-:Y:S01]  /*42d0*/  FMUL.FTZ R70, R11, R68.reuse ;  /* 0x000000440b467220 */ /* 0x080fe20000410000 */
[----:B------:R-:W-:Y:S02]  /*42e0*/  HADD2.F32 R61, -RZ, R61.H0_H0 ;  /* 0x2000003dff3d7230 */ /* 0x000fe40000004100 */
[----:B------:R-:W-:Y:S01]  /*42f0*/  FMUL.FTZ R68, R13, R68 ;  /* 0x000000440d447220 */ /* 0x000fe20000410000 */
[----:B------:R-:W-:Y:S02]  /*4300*/  HADD2.F32 R150, -RZ, R150.H0_H0 ;  /* 0x20000096ff967230 */ /* 0x000fe40000004100 */
[-C--:B------:R-:W-:Y:S01]  /*4310*/  FMUL.FTZ R72, R60, R63.reuse ;  /* 0x0000003f3c487220 */ /* 0x080fe20000410000 */
[----:B------:R-:W-:Y:S01]  /*4320*/  FMUL.FTZ R69, R15, R63 ;  /* 0x0000003f0f457220 */ /* 0x000fe20000410000 */
[----:B------:R-:W-:Y:S01]  /*4330*/  FFMA.FTZ R63, R11, R62, R68 ;  /* 0x0000003e0b3f7223 */ /* 0x000fe20000010044 */
[----:B------:R-:W-:-:S02]  /*4340*/  HADD2.F32 R11, -RZ, R12.H1_H1 ;  /* 0x3000000cff0b7230 */ /* 0x000fc40000004100 */
[-C--:B------:R-:W-:Y:S01]  /*4350*/  FFMA.FTZ R72, R15, R61.reuse, -R72 ;  /* 0x0000003d0f487223 */ /* 0x080fe20000010848 */
[----:B------:R-:W-:Y:S01]  /*4360*/  FFMA.FTZ R70, R13, R62, -R70 ;  /* 0x0000003e0d467223 */ /* 0x000fe20000010846 */
[----:B------:R-:W-:Y:S02]  /*4370*/  HADD2.F32 R15, -RZ, R149.H1_H1 ;  /* 0x30000095ff0f7230 */ /* 0x000fe40000004100 */
[----:B------:R-:W-:Y:S01]  /*4380*/  FFMA.FTZ R69, R60, R61, R69 ;  /* 0x0000003d3c457223 */ /* 0x000fe20000010045 */
[----:B------:R-:W-:Y:S02]  /*4390*/  HADD2.F32 R12, -RZ, R12.H0_H0 ;  /* 0x2000000cff0c7230 */ /* 0x000fe40000004100 */
[--C-:B------:R-:W-:Y:S02]  /*43a0*/  HADD2.F32 R13, -RZ, R14.reuse.H1_H1 ;  /* 0x3000000eff0d7230 */ /* 0x100fe40000004100 */
[----:B------:R-:W-:Y:S01]  /*43b0*/  FMUL.FTZ R61, R11, R15 ;  /* 0x0000000f0b3d7220 */ /* 0x000fe20000410000 */
[----:B------:R-:W-:-:S02]  /*43c0*/  HADD2.F32 R14, -RZ, R14.H0_H0 ;  /* 0x2000000eff0e7230 */ /* 0x000fc40000004100 */
[----:B------:R-:W-:Y:S01]  /*43d0*/  FMUL.FTZ R60, R12, R15 ;  /* 0x0000000f0c3c7220 */ /* 0x000fe20000410000 */
[----:B------:R-:W-:Y:S02]  /*43e0*/  HADD2.F32 R149, -RZ, R149.H0_H0 ;  /* 0x20000095ff957230 */ /* 0x000fe40000004100 */
[-C--:B------:R-:W-:Y:S01]  /*43f0*/  FMUL.FTZ R15, R13, R150.reuse ;  /* 0x000000960d0f7220 */ /* 0x080fe20000410000 */
[----:B------:R-:W-:Y:S02]  /*4400*/  HADD2.F32 R148, -RZ, R148.H1_H1 ;  /* 0x30000094ff947230 */ /* 0x000fe40000004100 */
[C---:B------:R-:W-:Y:S01]  /*4410*/  FMUL.FTZ R150, R14.reuse, R150 ;  /* 0x000000960e967220 */ /* 0x040fe20000410000 */
[----:B------:R-:W-:Y:S01]  /*4420*/  F2FP.F16.F32.PACK_AB R69, R69, R72 ;  /* 0x000000484545723e */ /* 0x000fe200000000ff */
[-C--:B------:R-:W-:Y:S02]  /*4430*/  FFMA.FTZ R15, R14, R149.reuse, -R15 ;  /* 0x000000950e0f7223 */ /* 0x080fe4000001080f */
[----:B------:R-:W-:Y:S01]  /*4440*/  FFMA.FTZ R150, R13, R149, R150 ;  /* 0x000000950d967223 */ /* 0x000fe20000010096 */
[-C--:B------:R-:W-:Y:S01]  /*4450*/  FFMA.FTZ R61, R12, R148.reuse, -R61 ;  /* 0x000000940c3d7223 */ /* 0x080fe2000001083d */
[----:B------:R-:W-:Y:S01]  /*4460*/  FFMA.FTZ R60, R11, R148, R60 ;  /* 0x000000940b3c7223 */ /* 0x000fe2000001003c */
[----:B------:R-:W-:-:S02]  /*4470*/  F2FP.F16.F32.PACK_AB R13, R63, R70 ;  /* 0x000000463f0d723e */ /* 0x000fc400000000ff */
[----:B------:R-:W-:Y:S01]  /*4480*/  F2FP.F16.F32.PACK_AB R14, R150, R15 ;  /* 0x0000000f960e723e */ /* 0x000fe200000000ff */
[----:B------:R-:W-:Y:S01]  /*4490*/  IMAD.MOV.U32 R15, RZ, RZ, R69 ;  /* 0x000000ffff0f7224 */ /* 0x000fe200078e0045 */
[----:B------:R-:W-:-:S07]  /*44a0*/  F2FP.F16.F32.PACK_AB R12, R60, R61 ;  /* 0x0000003d3c0c723e */ /* 0x000fce00000000ff */
.L_x_480:
[----:B------:R-:W-:Y:S05]  /*44b0*/  BSYNC B3 ;  /* 0x0000000000037941 */ /* 0x000fea0003800000 */
.L_x_479:
[----:B------:R-:W-:Y:S02]  /*44c0*/  ULDC.64 UR4, c[0x0][0x208] ;  /* 0x0000820000047ab9 */ /* 0x000fe40000000a00 */
[----:B----4-:R0:W-:Y:S03]  /*44d0*/  ST.E.128 desc[UR4][R64.64], R12 ;  /* 0x0000000c40007985 */ /* 0x0101e6000c101d04 */
.L_x_478:
[----:B------:R-:W-:Y:S05]  /*44e0*/  BSYNC B2 ;  /* 0x0000000000027941 */ /* 0x000fea0003800000 */
.L_x_477:
        /* <DEDUP_REMOVED lines=17> */
[----:B------:R-:W-:Y:S02]  /*4600*/  HADD2.F32 R11, -RZ, R13.H1_H1 ;  /* 0x3000000dff0b7230 */ /* 0x000fe40000004100 */
[----:B------:R-:W-:-:S02]  /*4610*/  HADD2.F32 R59, -RZ, R59.H0_H0 ;  /* 0x2000003bff3b7230 */ /* 0x000fc40000004100 */
[----:B------:R-:W-:Y:S02]  /*4620*/  HADD2.F32 R13, -RZ, R13.H0_H0 ;  /* 0x2000000dff0d7230 */ /* 0x000fe40000004100 */
[-C--:B------:R-:W-:Y:S01]  /*4630*/  FMUL.FTZ R64, R11, R62.reuse ;  /* 0x0000003e0b407220 */ /* 0x080fe20000410000 */
[----:B------:R-:W-:Y:S02]  /*4640*/  HADD2.F32 R57, -RZ, R57.H0_H0 ;  /* 0x20000039ff397230 */ /* 0x000fe40000004100 */
[-C--:B------:R-:W-:Y:S01]  /*4650*/  FMUL.FTZ R63, R15, R59.reuse ;  /* 0x0000003b0f3f7220 */ /* 0x080fe20000410000 */
[C---:B------:R-:W-:Y:S01]  /*4660*/  FMUL.FTZ R68, R56.reuse, R59 ;  /* 0x0000003b38447220 */ /* 0x040fe20000410000 */
[C---:B------:R-:W-:Y:S01]  /*4670*/  FMUL.FTZ R62, R13.reuse, R62 ;  /* 0x0000003e0d3e7220 */ /* 0x040fe20000410000 */
[----:B------:R-:W-:Y:S01]  /*4680*/  FFMA.FTZ R64, R13, R58, -R64 ;  /* 0x0000003a0d407223 */ /* 0x000fe20000010840 */
[----:B------:R-:W-:Y:S01]  /*4690*/  FFMA.FTZ R65, R56, R57, R63 ;  /* 0x0000003938417223 */ /* 0x000fe2000001003f */
[----:B------:R-:W-:-:S02]  /*46a0*/  HADD2.F32 R56, -RZ, R147.H0_H0 ;  /* 0x20000093ff387230 */ /* 0x000fc40000004100 */
[----:B------:R-:W-:Y:S01]  /*46b0*/  FFMA.FTZ R59, R11, R58, R62 ;  /* 0x0000003a0b3b7223 */ /* 0x000fe2000001003e */
[----:B------:R-:W-:Y:S02]  /*46c0*/  HADD2.F32 R11, -RZ, R12.H1_H1 ;  /* 0x3000000cff0b7230 */ /* 0x000fe40000004100 */
[----:B------:R-:W-:Y:S01]  /*46d0*/  FFMA.FTZ R68, R15, R57, -R68 ;  /* 0x000000390f447223 */ /* 0x000fe20000010844 */
[----:B------:R-:W-:Y:S02]  /*46e0*/  HADD2.F32 R13, -RZ, R14.H1_H1 ;  /* 0x3000000eff0d7230 */ /* 0x000fe40000004100 */
[----:B------:R-:W-:Y:S02]  /*46f0*/  HADD2.F32 R147, -RZ, R147.H1_H1 ;  /* 0x30000093ff937230 */ /* 0x000fe40000004100 */
[----:B------:R-:W-:Y:S01]  /*4700*/  FMUL.FTZ R57, R11, R56 ;  /* 0x000000380b397220 */ /* 0x000fe20000410000 */
[----:B------:R-:W-:Y:S02]  /*4710*/  HADD2.F32 R12, -RZ, R12.H0_H0 ;  /* 0x2000000cff0c7230 */ /* 0x000fe40000004100 */
[----:B------:R-:W-:-:S02]  /*4720*/  HADD2.F32 R14, -RZ, R14.H0_H0 ;  /* 0x2000000eff0e7230 */ /* 0x000fc40000004100 */
[-C--:B------:R-:W-:Y:S01]  /*4730*/  FMUL.FTZ R63, R13, R147.reuse ;  /* 0x000000930d3f7220 */ /* 0x080fe20000410000 */
[--C-:B------:R-:W-:Y:S02]  /*4740*/  HADD2.F32 R15, -RZ, R146.reuse.H0_H0 ;  /* 0x20000092ff0f7230 */ /* 0x100fe40000004100 */
[----:B------:R-:W-:Y:S01]  /*4750*/  FMUL.FTZ R56, R12, R56 ;  /* 0x000000380c387220 */ /* 0x000fe20000410000 */
        /* <DEDUP_REMOVED lines=10> */
.L_x_484:
[----:B------:R-:W-:Y:S05]  /*4800*/  BSYNC B3 ;  /* 0x0000000000037941 */ /* 0x000fea0003800000 */
.L_x_483:
[----:B------:R-:W-:Y:S02]  /*4810*/  ULDC.64 UR4, c[0x0][0x208] ;  /* 0x0000820000047ab9 */ /* 0x000fe40000000a00 */
[----:B----4-:R0:W-:Y:S03]  /*4820*/  ST.E.128 desc[UR4][R60.64], R12 ;  /* 0x0000000c3c007985 */ /* 0x0101e6000c101d04 */
.L_x_482:
[----:B------:R-:W-:Y:S05]  /*4830*/  BSYNC B2 ;  /* 0x0000000000027941 */ /* 0x000fea0003800000 */
.L_x_481:
        /* <DEDUP_REMOVED lines=37> */
[--C-:B------:R-:W-:Y:S02]  /*4a90*/  HADD2.F32 R15, -RZ, R142.reuse.H1_H1 ;  /* 0x3000008eff0f7230 */ /* 0x100fe40000004100 */
[----:B------:R-:W-:Y:S01]  /*4aa0*/  FMUL.FTZ R52, R12, R52 ;  /* 0x000000340c347220 */ /* 0x000fe20000410000 */
[----:B------:R-:W-:Y:S02]  /*4ab0*/  HADD2.F32 R142, -RZ, R142.H0_H0 ;  /* 0x2000008eff8e7230 */ /* 0x000fe40000004100 */
        /* <DEDUP_REMOVED lines=9> */
.L_x_488:
[----:B------:R-:W-:Y:S05]  /*4b50*/  BSYNC B3 ;  /* 0x0000000000037941 */ /* 0x000fea0003800000 */
.L_x_487:
[----:B------:R-:W-:Y:S02]  /*4b60*/  ULDC.64 UR4, c[0x0][0x208] ;  /* 0x0000820000047ab9 */ /* 0x000fe40000000a00 */
[----:B----4-:R0:W-:Y:S03]  /*4b70*/  ST.E.128 desc[UR4][R56.64], R12 ;  /* 0x0000000c38007985 */ /* 0x0101e6000c101d04 */
.L_x_486:
[----:B------:R-:W-:Y:S05]  /*4b80*/  BSYNC B2 ;  /* 0x0000000000027941 */ /* 0x000fea0003800000 */
.L_x_485:
[----:B------:R-:W-:-:S13]  /*4b90*/  ISETP.NE.AND P3, PT, R26, RZ, PT ;  /* 0x000000ff1a00720c */ /* 0x000fda0003f65270 */
        /* <DEDUP_REMOVED lines=47> */
.L_x_490:
[----:B------:R-:W-:Y:S05]  /*4e90*/  BSYNC B2 ;  /* 0x0000000000027941 */ /* 0x000fea0003800000 */
.L_x_489:
[----:B------:R-:W-:Y:S02]  /*4ea0*/  ULDC.64 UR4, c[0x0][0x208] ;  /* 0x0000820000047ab9 */ /* 0x000fe40000000a00 */
[----:B----4-:R0:W-:Y:S03]  /*4eb0*/  ST.E.128 desc[UR4][R52.64], R12 ;  /* 0x0000000c34007985 */ /* 0x0101e6000c101d04 */
.L_x_476:
[----:B------:R-:W-:Y:S05]  /*4ec0*/  BSYNC B1 ;  /* 0x0000000000017941 */ /* 0x000fea0003800000 */
.L_x_475:
[----:B------:R-:W-:-:S03]  /*4ed0*/  UMOV UR4, 0xffffffff ;  /* 0xffffffff00047882 */ /* 0x000fc60000000000 */
[----:B------:R-:W-:Y:S05]  /*4ee0*/  BRA.DIV UR4, `(.L_x_491) ;  /* 0x0000022204c07947 */ /* 0x000fea000b800000 */
[----:B01----:R-:W0:Y:S04]  /*4ef0*/  SHFL.IDX PT, R117, R117, 0x2, 0x181f ;  /* 0x00581f0075757f89 */ /* 0x003e2800000e0000 */
[----:B------:R-:W1:Y:S02]  /*4f00*/  SHFL.IDX PT, R118, R118, 0x2, 0x181f ;  /* 0x00581f0076767f89 */ /* 0x000e6400000e0000 */
.L_x_817:
[----:B------:R-:W-:Y:S05]  /*4f10*/  @P5 BRA `(.L_x_492) ;  /* 0x00000050003c5947 */ /* 0x000fea0003800000 */
[----:B------:R-:W-:Y:S01]  /*4f20*/  ISETP.NE.AND P3, PT, R3, RZ, PT ;  /* 0x000000ff0300720c */ /* 0x000fe20003f65270 */
[----:B------:R-:W-:-:S12]  /*4f30*/  BSSY B1, `(.L_x_493) ;  /* 0x0000033000017945 */ /* 0x000fd80003800000 */
[----:B------:R-:W-:Y:S05]  /*4f40*/  @!P3 BRA `(.L_x_494) ;  /* 0x0000000000c4b947 */ /* 0x000fea0003800000 */
[----:B----4-:R4:W2:Y:S01]  /*4f50*/  LDS.128 R12, [R85+0x26400] ;  /* 0x02640000550c7984 */ /* 0x0108a20000000c00 */
[----:B------:R-:W-:Y:S01]  /*4f60*/  ISETP.GE.AND P4, PT, R214, R114, PT ;  /* 0x00000072d600720c */ /* 0x000fe20003f86270 */
[----:B------:R-:W-:Y:S01]  /*4f70*/  BSSY B2, `(.L_x_495) ;  /* 0x000002c000027945 */ /* 0x000fe20003800000 */
[----:B-1----:R-:W-:-:S04]  /*4f80*/  LEA R48, P3, R16, R118, 0x1 ;  /* 0x0000007610307211 */ /* 0x002fc800078608ff */
[----:B0-----:R-:W-:-:S07]  /*4f90*/  LEA.HI.X R49, R16, R117, R17, 0x1, P3 ;  /* 0x0000007510317211 */ /* 0x001fce00018f0c11 */
[----:B----4-:R-:W-:Y:S05]  /*4fa0*/  @P4 BRA `(.L_x_496) ;  /* 0x0000000000a04947 */ /* 0x010fea0003800000 */
[----:B------:R-:W-:Y:S01]  /*4fb0*/  SHF.R.U64 R11, R44, 0x10, R45 ;  /* 0x000000102c0b7819 */ /* 0x000fe2000000122d */
[--C-:B--2---:R-:W-:Y:S01]  /*4fc0*/  HADD2.F32 R44, -RZ, R15.reuse.H1_H1 ;  /* 0x3000000fff2c7230 */ /* 0x104fe20000004100 */
        /* <DEDUP_REMOVED lines=38> */
.L_x_496:
[----:B------:R-:W-:Y:S05]  /*5230*/  BSYNC B2 ;  /* 0x0000000000027941 */ /* 0x000fea0003800000 */
.L_x_495:
[----:B------:R-:W-:Y:S02]  /*5240*/  ULDC.64 UR4, c[0x0][0x208] ;  /* 0x0000820000047ab9 */ /* 0x000fe40000000a00 */
[----:B--2---:R0:W-:Y:S03]  /*5250*/  ST.E.128 desc[UR4][R48.64], R12 ;  /* 0x0000000c30007985 */ /* 0x0041e6000c101d04 */
.L_x_494:
[----:B------:R-:W-:Y:S05]  /*5260*/  BSYNC B1 ;  /* 0x0000000000017941 */ /* 0x000fea0003800000 */
.L_x_493:
[----:B------:R-:W-:Y:S01]  /*5270*/  ISETP.NE.AND P3, PT, R21, RZ, PT ;  /* 0x000000ff1500720c */ /* 0x000fe20003f65270 */
[----:B------:R-:W-:-:S12]  /*5280*/  BSSY B1, `(.L_x_497) ;  /* 0x0000033000017945 */ /* 0x000fd80003800000 */
[----:B------:R-:W-:Y:S05]  /*5290*/  @!P3 BRA `(.L_x_498) ;  /* 0x0000000000c4b947 */ /* 0x000fea0003800000 */
[----:B0---4-:R0:W4:Y:S01]  /*52a0*/  LDS.128 R12, [R85+0x28c00] ;  /* 0x028c0000550c7984 */ /* 0x0111220000000c00 */
[----:B------:R-:W-:Y:S01]  /*52b0*/  ISETP.GE.AND P4, PT, R221, R114, PT ;  /* 0x00000072dd00720c */ /* 0x000fe20003f86270 */
[----:B------:R-:W-:Y:S01]  /*52c0*/  BSSY B2, `(.L_x_499) ;  /* 0x000002c000027945 */ /* 0x000fe20003800000 */
[----:B-1----:R-:W-:-:S04]  /*52d0*/  LEA R44, P3, R23, R118, 0x1 ;  /* 0x00000076172c7211 */ /* 0x002fc800078608ff */
        /* <DEDUP_REMOVED lines=10> */
[----:B------:R-:W-:Y:S02]  /*5380*/  HADD2.F32 R43, -RZ, R43.H0_H0 ;  /* 0x2000002bff2b7230 */ /* 0x000fe40000004100 */
[----:B------:R-:W-:-:S02]  /*5390*/  HADD2.F32 R11, -RZ, R13.H1_H1 ;  /* 0x3000000dff0b7230 */ /* 0x000fc40000004100 */
[----:B------:R-:W-:Y:S02]  /*53a0*/  HADD2.F32 R13, -RZ, R13.H0_H0 ;  /* 0x2000000dff0d7230 */ /* 0x000fe40000004100 */
[-C--:B------:R-:W-:Y:S01]  /*53b0*/  FMUL.FTZ R47, R15, R43.reuse ;  /* 0x0000002b0f2f7220 */ /* 0x080fe20000410000 */
[----:B------:R-:W-:Y:S02]  /*53c0*/  HADD2.F32 R41, -RZ, R41.H0_H0 ;  /* 0x20000029ff297230 */ /* 0x000fe40000004100 */
[-C--:B------:R-:W-:Y:S01]  /*53d0*/  FMUL.FTZ R48, R11, R46.reuse ;  /* 0x0000002e0b307220 */ /* 0x080fe20000410000 */
[C---:B------:R-:W-:Y:S01]  /*53e0*/  FMUL.FTZ R50, R40.reuse, R43 ;  /* 0x0000002b28327220 */ /* 0x040fe20000410000 */
[C---:B------:R-:W-:Y:S01]  /*53f0*/  FMUL.FTZ R46, R13.reuse, R46 ;  /* 0x0000002e0d2e7220 */ /* 0x040fe20000410000 */
[----:B------:R-:W-:Y:S01]  /*5400*/  FFMA.FTZ R49, R40, R41, R47 ;  /* 0x0000002928317223 */ /* 0x000fe2000001002f */
[-C--:B------:R-:W-:Y:S02]  /*5410*/  FFMA.FTZ R48, R13, R42.reuse, -R48 ;  /* 0x0000002a0d307223 */ /* 0x080fe40000010830 */
[----:B------:R-:W-:Y:S01]  /*5420*/  FFMA.FTZ R43, R11, R42, R46 ;  /* 0x0000002a0b2b7223 */ /* 0x000fe2000001002e */
[----:B------:R-:W-:-:S02]  /*5430*/  HADD2.F32 R40, -RZ, R126.H1_H1 ;  /* 0x3000007eff287230 */ /* 0x000fc40000004100 */
[----:B------:R-:W-:Y:S01]  /*5440*/  FFMA.FTZ R50, R15, R41, -R50 ;  /* 0x000000290f327223 */ /* 0x000fe20000010832 */
[----:B------:R-:W-:Y:S02]  /*5450*/  HADD2.F32 R126, -RZ, R126.H0_H0 ;  /* 0x2000007eff7e7230 */ /* 0x000fe40000004100 */
[----:B------:R-:W-:Y:S02]  /*5460*/  HADD2.F32 R11, -RZ, R12.H1_H1 ;  /* 0x3000000cff0b7230 */ /* 0x000fe40000004100 */
[----:B------:R-:W-:Y:S02]  /*5470*/  HADD2.F32 R13, -RZ, R14.H1_H1 ;  /* 0x3000000eff0d7230 */ /* 0x000fe40000004100 */
[----:B------:R-:W-:Y:S02]  /*5480*/  HADD2.F32 R12, -RZ, R12.H0_H0 ;  /* 0x2000000cff0c7230 */ /* 0x000fe40000004100 */
[----:B------:R-:W-:Y:S01]  /*5490*/  FMUL.FTZ R41, R11, R40 ;  /* 0x000000280b297220 */ /* 0x000fe20000410000 */
[----:B------:R-:W-:-:S02]  /*54a0*/  HADD2.F32 R14, -RZ, R14.H0_H0 ;  /* 0x2000000eff0e7230 */ /* 0x000fc40000004100 */
[----:B------:R-:W-:Y:S01]  /*54b0*/  FMUL.FTZ R47, R13, R126 ;  /* 0x0000007e0d2f7220 */ /* 0x000fe20000410000 */
        /* <DEDUP_REMOVED lines=12> */
.L_x_500:
[----:B------:R-:W-:Y:S05]  /*5580*/  BSYNC B2 ;  /* 0x0000000000027941 */ /* 0x000fea0003800000 */
.L_x_499:
[----:B------:R-:W-:Y:S02]  /*5590*/  ULDC.64 UR4, c[0x0][0x208] ;  /* 0x0000820000047ab9 */ /* 0x000fe40000000a00 */
[----:B----4-:R0:W-:Y:S03]  /*55a0*/  ST.E.128 desc[UR4][R44.64], R12 ;  /* 0x0000000c2c007985 */ /* 0x0101e6000c101d04 */
.L_x_498:
[----:B------:R-:W-:Y:S05]  /*55b0*/  BSYNC B1 ;  /* 0x0000000000017941 */ /* 0x000fea0003800000 */
.L_x_497:
        /* <DEDUP_REMOVED lines=49> */
.L_x_504:
[----:B------:R-:W-:Y:S05]  /*58d0*/  BSYNC B2 ;  /* 0x0000000000027941 */ /* 0x000fea0003800000 */
.L_x_503:
[----:B------:R-:W-:Y:S02]  /*58e0*/  ULDC.64 UR4, c[0x0][0x208] ;  /* 0x0000820000047ab9 */ /* 0x000fe40000000a00 */
[----:B----4-:R0:W-:Y:S03]  /*58f0*/  ST.E.128 desc[UR4][R40.64], R12 ;  /* 0x0000000c28007985 */ /* 0x0101e6000c101d04 */
.L_x_502:
[----:B------:R-:W-:Y:S05]  /*5900*/  BSYNC B1 ;  /* 0x0000000000017941 */ /* 0x000fea0003800000 */
.L_x_501:
[----:B------:R-:W-:-:S13]  /*5910*/  ISETP.NE.AND P3, PT, R26, RZ, PT ;  /* 0x000000ff1a00720c */ /* 0x000fda0003f65270 */
        /* <DEDUP_REMOVED lines=47> */
.L_x_506:
[----:B------:R-:W-:Y:S05]  /*5c10*/  BSYNC B1 ;  /* 0x0000000000017941 */ /* 0x000fea0003800000 */
.L_x_505:
[----:B------:R-:W-:Y:S02]  /*5c20*/  ULDC.64 UR4, c[0x0][0x208] ;  /* 0x0000820000047ab9 */ /* 0x000fe40000000a00 */
[----:B----4-:R0:W-:Y:S01]  /*5c30*/  ST.E.128 desc[UR4][R36.64], R12 ;  /* 0x0000000c24007985 */ /* 0x0101e2000c101d04 */
[----:B------:R-:W-:Y:S05]  /*5c40*/  BRA `(.L_x_492) ;  /* 0x0000004000f07947 */ /* 0x000fea0003800000 */
.L_x_447:
[C---:B------:R-:W-:Y:S01]  /*5c50*/  ISETP.GE.AND P3, PT, R219.reuse, R88, PT ;  /* 0x00000058db00720c */ /* 0x040fe20003f66270 */
[----:B------:R-:W-:Y:S01]  /*5c60*/  BSSY B1, `(.L_x_507) ;  /* 0x0000025000017945 */ /* 0x000fe20003800000 */
[----:B------:R-:W-:Y:S02]  /*5c70*/  IADD3 R55, R219, 0x20, RZ ;  /* 0x00000020db377810 */ /* 0x000fe40007ffe0ff */
        /* <DEDUP_REMOVED lines=9> */
[----:B------:R-:W-:Y:S06]  /*5d10*/  @P3 BRA `(.L_x_508) ;  /* 0x0000000000643947 */ /* 0x000fec0003800000 */
[----:B------:R-:W-:Y:S01]  /*5d20*/  IADD3 R34, P0, R100, R14, RZ ;  /* 0x0000000e64227210 */ /* 0x000fe20007f1e0ff */
[----:B------:R-:W-:Y:S01]  /*5d30*/  ULDC.64 UR4, c[0x0][0x3e8] ;  /* 0x0000fa0000047ab9 */ /* 0x000fe20000000a00 */
[----:B------:R-:W-:Y:S01]  /*5d40*/  IADD3 R32, P5, R94, R12, RZ ;  /* 0x0000000c5e207210 */ /* 0x000fe20007fbe0ff */
[----:B------:R-:W-:Y:S01]  /*5d50*/  ULDC.64 UR6, c[0x0][0x400] ;  /* 0x0001000000067ab9 */ /* 0x000fe20000000a00 */
[----:B------:R-:W-:Y:S01]  /*5d60*/  LEA R48, P4, R34, UR4, 0x1 ;  /* 0x0000000422307c11 */ /* 0x000fe2000f8808ff */
[----:B------:R-:W-:Y:S01]  /*5d70*/  IMAD.X R35, R11, 0x1, R5, P0 ;  /* 0x000000010b237824 */ /* 0x000fe200000e0605 */
[----:B------:R-:W-:Y:S01]  /*5d80*/  LEA R52, P0, R32, UR6, 0x1 ;  /* 0x0000000620347c11 */ /* 0x000fe2000f8008ff */
[----:B------:R-:W-:Y:S01]  /*5d90*/  IMAD.X R33, R80, 0x1, R7, P5 ;  /* 0x0000000150217824 */ /* 0x000fe200028e0607 */
[----:B------:R-:W-:Y:S02]  /*5da0*/  ISETP.GE.AND P5, PT, R213, R114, PT ;  /* 0x00000072d500720c */ /* 0x000fe40003fa6270 */
[----:B------:R-:W-:-:S02]  /*5db0*/  CS2R R38, SRZ ;  /* 0x0000000000267805 */ /* 0x000fc4000001ff00 */
[----:B------:R-:W-:Y:S02]  /*5dc0*/  LEA.HI.X R49, R34, UR5, R35, 0x1, P4 ;  /* 0x0000000522317c11 */ /* 0x000fe4000a0f0c23 */
[----:B------:R-:W-:Y:S02]  /*5dd0*/  CS2R R36, SRZ ;  /* 0x0000000000247805 */ /* 0x000fe4000001ff00 */
[----:B------:R-:W-:Y:S02]  /*5de0*/  ISETP.GE.AND P4, PT, R16, R114, PT ;  /* 0x000000721000720c */ /* 0x000fe40003f86270 */
[----:B------:R-:W-:Y:S02]  /*5df0*/  CS2R R34, SRZ ;  /* 0x0000000000227805 */ /* 0x000fe4000001ff00 */
[----:B------:R-:W-:Y:S02]  /*5e00*/  LEA.HI.X R53, R32, UR7, R33, 0x1, P0 ;  /* 0x0000000720357c11 */ /* 0x000fe400080f0c21 */
[----:B------:R-:W-:-:S02]  /*5e10*/  CS2R R32, SRZ ;  /* 0x0000000000207805 */ /* 0x000fc4000001ff00 */
[----:B------:R-:W-:Y:S02]  /*5e20*/  CS2R R46, SRZ ;  /* 0x00000000002e7805 */ /* 0x000fe4000001ff00 */
[----:B------:R-:W-:Y:S02]  /*5e30*/  CS2R R44, SRZ ;  /* 0x00000000002c7805 */ /* 0x000fe4000001ff00 */
[----:B------:R-:W-:Y:S02]  /*5e40*/  CS2R R42, SRZ ;  /* 0x00000000002a7805 */ /* 0x000fe4000001ff00 */
[----:B------:R-:W-:Y:S01]  /*5e50*/  CS2R R40, SRZ ;  /* 0x0000000000287805 */ /* 0x000fe2000001ff00 */
[----:B------:R-:W-:Y:S02]  /*5e60*/  ULDC.64 UR8, c[0x0][0x208] ;  /* 0x0000820000087ab9 */ /* 0x000fe40000000a00 */
[----:B------:R0:W5:Y:S04]  /*5e70*/  @!P5 LDG.E.128 R32, desc[UR8][R48.64+0x80] ;  /* 0x000080083020d981 */ /* 0x000168000c1e1d00 */
[----:B------:R0:W5:Y:S04]  /*5e80*/  @!P4 LDG.E.128 R36, desc[UR8][R48.64] ;  /* 0x000000083024c981 */ /* 0x000168000c1e1d00 */
[----:B------:R0:W5:Y:S04]  /*5e90*/  @!P4 LDG.E.128 R44, desc[UR8][R52.64] ;  /* 0x00000008342cc981 */ /* 0x000168000c1e1d00 */
[----:B------:R0:W5:Y:S02]  /*5ea0*/  @!P5 LDG.E.128 R40, desc[UR8][R52.64+0x80] ;  /* 0x000080083428d981 */ /* 0x000164000c1e1d00 */
.L_x_508:
[----:B------:R-:W-:Y:S05]  /*5eb0*/  BSYNC B1 ;  /* 0x0000000000017941 */ /* 0x000fea0003800000 */
.L_x_507:
[----:B0----5:R-:W-:Y:S01]  /*5ec0*/  IMAD.MOV.U32 R49, RZ, RZ, R35 ;  /* 0x000000ffff317224 */ /* 0x021fe200078e0023 */
[----:B------:R-:W-:Y:S01]  /*5ed0*/  MOV R48, R34 ;  /* 0x0000002200307202 */ /* 0x000fe20000000f00 */
[----:B------:R-:W-:Y:S01]  /*5ee0*/  IMAD.MOV.U32 R52, RZ, RZ, R32 ;  /* 0x000000ffff347224 */ /* 0x000fe200078e0020 */
[----:B------:R-:W-:Y:S01]  /*5ef0*/  MOV R53, R33 ;  /* 0x0000002100357202 */ /* 0x000fe20000000f00 */
[----:B------:R-:W-:Y:S01]  /*5f00*/  BSSY B1, `(.L_x_509) ;  /* 0x000003e000017945 */ /* 0x000fe20003800000 */
[----:B------:R-:W-:Y:S01]  /*5f10*/  PRMT R165, R165, 0x5410, R48 ;  /* 0x00005410a5a57816 */ /* 0x000fe20000000030 */
[----:B------:R-:W-:Y:S01]  /*5f20*/  IMAD.MOV.U32 R48, RZ, RZ, R38 ;  /* 0x000000ffff307224 */ /* 0x000fe200078e0026 */
[----:B------:R-:W-:Y:S01]  /*5f30*/  PRMT R167, R49, 0x7610, R167 ;  /* 0x0000761031a77816 */ /* 0x000fe200000000a7 */
[----:B------:R-:W-:Y:S01]  /*5f40*/  IMAD.MOV.U32 R49, RZ, RZ, R39 ;  /* 0x000000ffff317224 */ /* 0x000fe200078e0027 */
[----:B------:R-:W-:Y:S02]  /*5f50*/  PRMT R166, R52, 0x7610, R166 ;  /* 0x0000761034a67816 */ /* 0x000fe400000000a6 */
[----:B------:R-:W-:-:S02]  /*5f60*/  CS2R R58, SRZ ;  /* 0x00000000003a7805 */ /* 0x000fc4000001ff00 */
[----:B------:R-:W-:Y:S01]  /*5f70*/  PRMT R168, R53, 0x7610, R168 ;  /* 0x0000761035a87816 */ /* 0x000fe200000000a8 */
[----:B------:R-:W-:Y:S01]  /*5f80*/  IMAD.MOV.U32 R53, RZ, RZ, R37 ;  /* 0x000000ffff357224 */ /* 0x000fe200078e0025 */
[----:B------:R-:W-:Y:S02]  /*5f90*/  MOV R52, R36 ;  /* 0x0000002400347202 */ /* 0x000fe40000000f00 */
[----:B------:R-:W-:Y:S02]  /*5fa0*/  CS2R R56, SRZ ;  /* 0x0000000000387805 */ /* 0x000fe4000001ff00 */
[----:B------:R-:W-:Y:S02]  /*5fb0*/  ISETP.GE.AND P4, PT, R55, R88, PT ;  /* 0x000000583700720c */ /* 0x000fe40003f86270 */
[----:B------:R-:W-:Y:S02]  /*5fc0*/  CS2R R54, SRZ ;  /* 0x0000000000367805 */ /* 0x000fe4000001ff00 */
[----:B------:R-:W-:Y:S01]  /*5fd0*/  PRMT R168, R168, 0x5410, R52 ;  /* 0x00005410a8a87816 */ /* 0x000fe20000000034 */
[----:B------:R-:W-:Y:S01]  /*5fe0*/  IMAD.MOV.U32 R52, RZ, RZ, R40 ;  /* 0x000000ffff347224 */ /* 0x000fe200078e0028 */
[----:B------:R-:W-:Y:S01]  /*5ff0*/  PRMT R159, R48, 0x5410, R49 ;  /* 0x00005410309f7816 */ /* 0x000fe20000000031 */
[----:B------:R-:W-:Y:S01]  /*6000*/  IMAD.MOV.U32 R48, RZ, RZ, R42 ;  /* 0x000000ffff307224 */ /* 0x000fe200078e002a */
[----:B------:R-:W-:Y:S01]  /*6010*/  PRMT R154, R53, 0x7610, R154 ;  /* 0x00007610359a7816 */ /* 0x000fe2000000009a */
[----:B------:R-:W-:Y:S01]  /*6020*/  IMAD.MOV.U32 R53, RZ, RZ, R41 ;  /* 0x000000ffff357224 */ /* 0x000fe200078e0029 */
[----:B------:R-:W-:-:S02]  /*6030*/  MOV R49, R43 ;  /* 0x0000002b00317202 */ /* 0x000fc40000000f00 */
[----:B------:R-:W-:Y:S02]  /*6040*/  CS2R R62, SRZ ;  /* 0x00000000003e7805 */ /* 0x000fe4000001ff00 */
[----:B------:R-:W-:Y:S01]  /*6050*/  PRMT R166, R166, 0x5410, R52 ;  /* 0x00005410a6a67816 */ /* 0x000fe20000000034 */
[----:B------:R-:W-:Y:S01]  /*6060*/  IMAD.MOV.U32 R52, RZ, RZ, R44 ;  /* 0x000000ffff347224 */ /* 0x000fe200078e002c */
[----:B------:R-:W-:Y:S01]  /*6070*/  PRMT R167, R167, 0x5410, R49 ;  /* 0x00005410a7a77816 */ /* 0x000fe20000000031 */
[----:B------:R-:W-:Y:S01]  /*6080*/  IMAD.MOV.U32 R49, RZ, RZ, R47 ;  /* 0x000000ffff317224 */ /* 0x000fe200078e002f */
[----:B------:R-:W-:Y:S02]  /*6090*/  PRMT R165, R48, 0x7610, R165 ;  /* 0x0000761030a57816 */ /* 0x000fe400000000a5 */
[----:B------:R-:W-:Y:S02]  /*60a0*/  CS2R R60, SRZ ;  /* 0x00000000003c7805 */ /* 0x000fe4000001ff00 */
[----:B------:R-:W-:-:S02]  /*60b0*/  PRMT R169, R53, 0x7610, R169 ;  /* 0x0000761035a97816 */ /* 0x000fc400000000a9 */
[----:B------:R-:W-:Y:S02]  /*60c0*/  MOV R48, R46 ;  /* 0x0000002e00307202 */ /* 0x000fe40000000f00 */
[----:B------:R-:W-:Y:S02]  /*60d0*/  MOV R53, R45 ;  /* 0x0000002d00357202 */ /* 0x000fe40000000f00 */
[----:B------:R-:W-:Y:S02]  /*60e0*/  PRMT R169, R169, 0x5410, R48 ;  /* 0x00005410a9a97816 */ /* 0x000fe40000000030 */
[----:B------:R-:W-:Y:S02]  /*60f0*/  PRMT R162, R49, 0x7610, R162 ;  /* 0x0000761031a27816 */ /* 0x000fe400000000a2 */
[----:B------:R-:W-:Y:S02]  /*6100*/  CS2R R48, SRZ ;  /* 0x0000000000307805 */ /* 0x000fe4000001ff00 */
[----:B------:R-:W-:-:S02]  /*6110*/  PRMT R170, R52, 0x7610, R170 ;  /* 0x0000761034aa7816 */ /* 0x000fc400000000aa */
[----:B------:R-:W-:Y:S02]  /*6120*/  PRMT R155, R53, 0x7610, R155 ;  /* 0x00007610359b7816 */ /* 0x000fe4000000009b */
        /* <DEDUP_REMOVED lines=10> */
[----:B------:R-:W-:Y:S02]  /*61d0*/  CS2R R60, SRZ ;  /* 0x00000000003c7805 */ /* 0x000fe4000001ff00 */
[----:B------:R-:W-:Y:S02]  /*61e0*/  CS2R R58, SRZ ;  /* 0x00000000003a7805 */ /* 0x000fe4000001ff00 */
[----:B------:R-:W-:Y:S02]  /*61f0*/  IADD3.X R49, R7, R80, R106, P0, P5 ;  /* 0x0000005007317210 */ /* 0x000fe400007ea46a */
[----:B------:R-:W-:Y:S02]  /*6200*/  CS2R R56, SRZ ;  /* 0x0000000000387805 */ /* 0x000fe4000001ff00 */
[----:B------:R-:W-:Y:S01]  /*6210*/  LEA R64, P5, R50, UR4, 0x1 ;  /* 0x0000000432407c11 */ /* 0x000fe2000f8a08ff */
[----:B------:R-:W-:Y:S01]  /*6220*/  ULDC.64 UR8, c[0x0][0x208] ;  /* 0x0000820000087ab9 */ /* 0x000fe20000000a00 */
[----:B------:R-:W-:-:S02]  /*6230*/  LEA R66, P0, R48, UR6, 0x1 ;  /* 0x0000000630427c11 */ /* 0x000fc4000f8008ff */
[----:B------:R-:W-:Y:S02]  /*6240*/  LEA.HI.X R65, R50, UR5, R51, 0x1, P5 ;  /* 0x0000000532417c11 */ /* 0x000fe4000a8f0c33 */
[----:B------:R-:W-:Y:S02]  /*6250*/  CS2R R50, SRZ ;  /* 0x0000000000327805 */ /* 0x000fe4000001ff00 */
[----:B------:R-:W-:Y:S02]  /*6260*/  LEA.HI.X R67, R48, UR7, R49, 0x1, P0 ;  /* 0x0000000730437c11 */ /* 0x000fe400080f0c31 */
[----:B------:R-:W-:Y:S02]  /*6270*/  CS2R R48, SRZ ;  /* 0x0000000000307805 */ /* 0x000fe4000001ff00 */
[-C--:B------:R-:W-:Y:S02]  /*6280*/  ISETP.GE.AND P5, PT, R16, R114.reuse, PT ;  /* 0x000000721000720c */ /* 0x080fe40003fa6270 */
[----:B------:R-:W-:-:S11]  /*6290*/  ISETP.GE.AND P0, PT, R213, R114, PT ;  /* 0x00000072d500720c */ /* 0x000fd60003f06270 */
[----:B------:R0:W5:Y:S04]  /*62a0*/  @!P5 LDG.E.128 R52, desc[UR8][R64.64] ;  /* 0x000000084034d981 */ /* 0x000168000c1e1d00 */
[----:B------:R0:W5:Y:S04]  /*62b0*/  @!P0 LDG.E.128 R48, desc[UR8][R64.64+0x80] ;  /* 0x0000800840308981 */ /* 0x000168000c1e1d00 */
[----:B------:R0:W5:Y:S04]  /*62c0*/  @!P5 LDG.E.128 R60, desc[UR8][R66.64] ;  /* 0x00000008423cd981 */ /* 0x000168000c1e1d00 */
[----:B------:R0:W5:Y:S02]  /*62d0*/  @!P0 LDG.E.128 R56, desc[UR8][R66.64+0x80] ;  /* 0x0000800842388981 */ /* 0x000164000c1e1d00 */
.L_x_510:
[----:B------:R-:W-:Y:S05]  /*62e0*/  BSYNC B1 ;  /* 0x0000000000017941 */ /* 0x000fea0003800000 */
.L_x_509:
        /* <DEDUP_REMOVED lines=9> */
[----:B------:R-:W-:Y:S01]  /*6380*/  CS2R R78, SRZ ;  /* 0x00000000004e7805 */ /* 0x000fe2000001ff00 */
[----:B-----5:R-:W-:Y:S01]  /*6390*/  IMAD.MOV.U32 R81, RZ, RZ, R50 ;  /* 0x000000ffff517224 */ /* 0x020fe200078e0032 */
[----:B------:R-:W-:-:S03]  /*63a0*/  CS2R R76, SRZ ;  /* 0x00000000004c7805 */ /* 0x000fc6000001ff00 */
[----:B------:R-:W-:Y:S05]  /*63b0*/  @P5 BRA `(.L_x_512) ;  /* 0x0000000000545947 */ /* 0x000fea0003800000 */
[----:B------:R-:W-:Y:S01]  /*63c0*/  IADD3 R14, P0, P6, R100, R109, R14 ;  /* 0x0000006d640e7210 */ /* 0x000fe20007e1e00e */
[----:B------:R-:W-:Y:S01]  /*63d0*/  ULDC.64 UR4, c[0x0][0x3e8] ;  /* 0x0000fa0000047ab9 */ /* 0x000fe20000000a00 */
[----:B------:R-:W-:Y:S01]  /*63e0*/  ULDC.64 UR6, c[0x0][0x400] ;  /* 0x0001000000067ab9 */ /* 0x000fe20000000a00 */
[----:B------:R-:W-:Y:S01]  /*63f0*/  ULDC.64 UR8, c[0x0][0x208] ;  /* 0x0000820000087ab9 */ /* 0x000fe20000000a00 */
[----:B------:R-:W-:Y:S02]  /*6400*/  IADD3.X R13, R5, R108, R11, P0, P6 ;  /* 0x0000006c050d7210 */ /* 0x000fe400007ec40b */
[----:B------:R-:W-:-:S04]  /*6410*/  IADD3 R11, P0, P6, R94, R111, R12 ;  /* 0x0000006f5e0b7210 */ /* 0x000fc80007e1e00c */
[----:B------:R-:W-:Y:S02]  /*6420*/  IADD3.X R80, R7, R110, R80, P0, P6 ;  /* 0x0000006e07507210 */ /* 0x000fe400007ec450 */
[----:B------:R-:W-:-:S04]  /*6430*/  LEA R12, P0, R14, UR4, 0x1 ;  /* 0x000000040e0c7c11 */ /* 0x000fc8000f8008ff */
[----:B------:R-:W-:Y:S02]  /*6440*/  LEA.HI.X R13, R14, UR5, R13, 0x1, P0 ;  /* 0x000000050e0d7c11 */ /* 0x000fe400080f0c0d */
[----:B------:R-:W-:-:S04]  /*6450*/  LEA R14, P0, R11, UR6, 0x1 ;  /* 0x000000060b0e7c11 */ /* 0x000fc8000f8008ff */
[----:B------:R-:W-:Y:S02]  /*6460*/  LEA.HI.X R15, R11, UR7, R80, 0x1, P0 ;  /* 0x000000070b0f7c11 */ /* 0x000fe400080f0c50 */
[----:B------:R-:W-:Y:S02]  /*6470*/  ISETP.GE.AND P0, PT, R16, R114, PT ;  /* 0x000000721000720c */ /* 0x000fe40003f06270 */
[----:B------:R-:W-:Y:S02]  /*6480*/  CS2R R66, SRZ ;  /* 0x0000000000427805 */ /* 0x000fe4000001ff00 */
[----:B------:R-:W-:Y:S02]  /*6490*/  CS2R R64, SRZ ;  /* 0x0000000000407805 */ /* 0x000fe4000001ff00 */
[----:B------:R-:W-:Y:S02]  /*64a0*/  CS2R R74, SRZ ;  /* 0x00000000004a7805 */ /* 0x000fe4000001ff00 */
[----:B------:R-:W-:-:S05]  /*64b0*/  CS2R R72, SRZ ;  /* 0x0000000000487805 */ /* 0x000fca000001ff00 */
[----:B------:R0:W5:Y:S04]  /*64c0*/  @!P0 LDG.E.128 R68, desc[UR8][R12.64] ;  /* 0x000000080c448981 */ /* 0x000168000c1e1d00 */
[----:B------:R0:W5:Y:S01]  /*64d0*/  @!P0 LDG.E.128 R76, desc[UR8][R14.64] ;  /* 0x000000080e4c8981 */ /* 0x000162000c1e1d00 */
[----:B------:R-:W-:-:S13]  /*64e0*/  ISETP.GE.AND P0, PT, R213, R114, PT ;  /* 0x00000072d500720c */ /* 0x000fda0003f06270 */
[----:B------:R0:W5:Y:S04]  /*64f0*/  @!P0 LDG.E.128 R64, desc[UR8][R12.64+0x80] ;  /* 0x000080080c408981 */ /* 0x000168000c1e1d00 */
[----:B------:R0:W5:Y:S02]  /*6500*/  @!P0 LDG.E.128 R72, desc[UR8][R14.64+0x80] ;  /* 0x000080080e488981 */ /* 0x000164000c1e1d00 */
.L_x_512:
[----:B------:R-:W-:Y:S05]  /*6510*/  BSYNC B1 ;  /* 0x0000000000017941 */ /* 0x000fea0003800000 */
.L_x_511:
[----:B0-----:R-:W-:Y:S01]  /*6520*/  IMAD.MOV.U32 R12, RZ, RZ, R48 ;  /* 0x000000ffff0c7224 */ /* 0x001fe200078e0030 */
[----:B------:R-:W-:Y:S01]  /*6530*/  MOV R11, R51 ;  /* 0x00000033000b7202 */ /* 0x000fe20000000f00 */
        /* <DEDUP_REMOVED lines=8> */
[----:B------:R-:W-:Y:S01]  /*65c0*/  IMAD.MOV.U32 R14, RZ, RZ, R58 ;  /* 0x000000ffff0e7224 */ /* 0x000fe200078e003a */
[----:B------:R-:W-:Y:S01]  /*65d0*/  MOV R13, R53 ;  /* 0x00000035000d7202 */ /* 0x000fe20000000f00 */
[----:B------:R-:W-:Y:S01]  /*65e0*/  UISETP.NE.AND UP0, UPT, UR4, 0x3, UPT ;  /* 0x000000030400788c */ /* 0x000fe2000bf05270 */
[----:B------:R-:W-:Y:S01]  /*65f0*/  PRMT R161, R11, 0x7610, R161 ;  /* 0x000076100ba17816 */ /* 0x000fe200000000a1 */
[----:B------:R-:W-:Y:S01]  /*6600*/  IMAD.MOV.U32 R11, RZ, RZ, R59 ;  /* 0x000000ffff0b7224 */ /* 0x000fe200078e003b */
[----:B------:R-:W-:-:S02]  /*6610*/  PRMT R152, R152, 0x5410, R12 ;  /* 0x0000541098987816 */ /* 0x000fc4000000000c */
[----:B------:R-:W-:Y:S01]  /*6620*/  PRMT R163, R13, 0x7610, R163 ;  /* 0x000076100da37816 */ /* 0x000fe200000000a3 */
[----:B------:R-:W-:Y:S01]  /*6630*/  IMAD.MOV.U32 R13, RZ, RZ, R57 ;  /* 0x000000ffff0d7224 */ /* 0x000fe200078e0039 */
[----:B------:R-:W-:Y:S01]  /*6640*/  PRMT R149, R14, 0x7610, R149 ;  /* 0x000076100e957816 */ /* 0x000fe20000000095 */
[----:B------:R-:W-:Y:S01]  /*6650*/  IMAD.MOV.U32 R14, RZ, RZ, R62 ;  /* 0x000000ffff0e7224 */ /* 0x000fe200078e003e */
[----:B------:R-:W-:Y:S02]  /*6660*/  MOV R12, R56 ;  /* 0x00000038000c7202 */ /* 0x000fe40000000f00 */
[----:B------:R-:W-:Y:S02]  /*6670*/  PRMT R151, R81, 0x7610, R151 ;  /* 0x0000761051977816 */ /* 0x000fe40000000097 */
[----:B------:R-:W-:Y:S01]  /*6680*/  PRMT R148, R12, 0x5410, R11 ;  /* 0x000054100c947816 */ /* 0x000fe2000000000b */
[----:B------:R-:W-:Y:S01]  /*6690*/  IMAD.MOV.U32 R12, RZ, RZ, R60 ;  /* 0x000000ffff0c7224 */ /* 0x000fe200078e003c */
[----:B------:R-:W-:Y:S01]  /*66a0*/  PRMT R151, R151, 0x5410, R13 ;  /* 0x0000541097977816 */ /* 0x000fe2000000000d */
[----:B------:R-:W-:Y:S01]  /*66b0*/  IMAD.MOV.U32 R13, RZ, RZ, R61 ;  /* 0x000000ffff0d7224 */ /* 0x000fe200078e003d */
[----:B------:R-:W-:-:S02]  /*66c0*/  PRMT R153, R14, 0x7610, R153 ;  /* 0x000076100e997816 */ /* 0x000fc40000000099 */
[----:B------:R-:W-:Y:S02]  /*66d0*/  MOV R11, R63 ;  /* 0x0000003f000b7202 */ /* 0x000fe40000000f00 */
[----:B-----5:R-:W-:Y:S02]  /*66e0*/  MOV R14, R66 ;  /* 0x00000042000e7202 */ /* 0x020fe40000000f00 */
[----:B------:R-:W-:Y:S01]  /*66f0*/  PRMT R153, R153, 0x5410, R12 ;  /* 0x0000541099997816 */ /* 0x000fe2000000000c */
[----:B------:R-:W-:Y:S01]  /*6700*/  IMAD.MOV.U32 R12, RZ, RZ, R64 ;  /* 0x000000ffff0c7224 */ /* 0x000fe200078e0040 */
[----:B------:R-:W-:Y:S02]  /*6710*/  PRMT R163, R163, 0x5410, R13 ;  /* 0x00005410a3a37816 */ /* 0x000fe4000000000d */
[----:B------:R-:W-:Y:S01]  /*6720*/  PRMT R161, R161, 0x5410, R11 ;  /* 0x00005410a1a17816 */ /* 0x000fe2000000000b */
[----:B------:R-:W-:Y:S01]  /*6730*/  IMAD.MOV.U32 R11, RZ, RZ, R67 ;  /* 0x000000ffff0b7224 */ /* 0x000fe200078e0043 */
[----:B------:R-:W-:-:S02]  /*6740*/  MOV R13, R65 ;  /* 0x00000041000d7202 */ /* 0x000fc40000000f00 */
[----:B------:R-:W-:Y:S01]  /*6750*/  PRMT R139, R14, 0x7610, R139 ;  /* 0x000076100e8b7816 */ /* 0x000fe2000000008b */
[----:B------:R-:W-:Y:S01]  /*6760*/  IMAD.MOV.U32 R14, RZ, RZ, R70 ;  /* 0x000000ffff0e7224 */ /* 0x000fe200078e0046 */
[----:B------:R-:W-:Y:S01]  /*6770*/  PRMT R141, R12, 0x5410, R13 ;  /* 0x000054100c8d7816 */ /* 0x000fe2000000000d */
[----:B------:R-:W-:Y:S01]  /*6780*/  IMAD.MOV.U32 R13, RZ, RZ, R69 ;  /* 0x000000ffff0d7224 */ /* 0x000fe200078e0045 */
[----:B------:R-:W-:Y:S01]  /*6790*/  PRMT R139, R139, 0x5410, R11 ;  /* 0x000054108b8b7816 */ /* 0x000fe2000000000b */
[----:B------:R-:W-:Y:S01]  /*67a0*/  IMAD.MOV.U32 R11, RZ, RZ, R71 ;  /* 0x000000ffff0b7224 */ /* 0x000fe200078e0047 */
[----:B------:R-:W-:Y:S02]  /*67b0*/  MOV R12, R68 ;  /* 0x00000044000c7202 */ /* 0x000fe40000000f00 */
[----:B------:R-:W-:Y:S01]  /*67c0*/  PRMT R144, R144, 0x5410, R14 ;  /* 0x0000541090907816 */ /* 0x000fe2000000000e */
[----:B------:R-:W-:Y:S01]  /*67d0*/  IMAD.MOV.U32 R14, RZ, RZ, R74 ;  /* 0x000000ffff0e7224 */ /* 0x000fe200078e004a */
[----:B------:R-:W-:-:S02]  /*67e0*/  PLOP3.LUT P0, PT, PT, PT, UP0, 0x80, 0x0 ;  /* 0x000000000000781c */ /* 0x000fc40003f0f008 */
[----:B------:R-:W-:Y:S01]  /*67f0*/  PRMT R145, R12, 0x5410, R13 ;  /* 0x000054100c917816 */ /* 0x000fe2000000000d */
[----:B------:R-:W-:Y:S01]  /*6800*/  IMAD.MOV.U32 R12, RZ, RZ, R72 ;  /* 0x000000ffff0c7224 */ /* 0x000fe200078e0048 */
[----:B------:R-:W-:Y:S01]  /*6810*/  PRMT R144, R11, 0x7610, R144 ;  /* 0x000076100b907816 */ /* 0x000fe20000000090 */
[----:B------:R-:W-:Y:S01]  /*6820*/  IMAD.MOV.U32 R13, RZ, RZ, R73 ;  /* 0x000000ffff0d7224 */ /* 0x000fe200078e0049 */
[----:B------:R-:W-:Y:S02]  /*6830*/  PRMT R142, R14, 0x7610, R142 ;  /* 0x000076100e8e7816 */ /* 0x000fe4000000008e */
[----:B------:R-:W-:Y:S02]  /*6840*/  MOV R11, R75 ;  /* 0x0000004b000b7202 */ /* 0x000fe40000000f00 */
[----:B------:R-:W-:Y:S01]  /*6850*/  PRMT R143, R12, 0x5410, R13 ;  /* 0x000054100c8f7816 */ /* 0x000fe2000000000d */
[----:B------:R-:W-:Y:S01]  /*6860*/  IMAD.MOV.U32 R12, RZ, RZ, R79 ;  /* 0x000000ffff0c7224 */ /* 0x000fe200078e004f */
[----:B------:R-:W-:Y:S01]  /*6870*/  PRMT R142, R142, 0x5410, R11 ;  /* 0x000054108e8e7816 */ /* 0x000fe2000000000b */
[----:B------:R-:W-:Y:S01]  /*6880*/  IMAD.MOV.U32 R13, RZ, RZ, R76 ;  /* 0x000000ffff0d7224 */ /* 0x000fe200078e004c */
[----:B------:R-:W-:-:S02]  /*6890*/  MOV R11, R78 ;  /* 0x0000004e000b7202 */ /* 0x000fc40000000f00 */
[----:B------:R-:W-:Y:S02]  /*68a0*/  MOV R14, R77 ;  /* 0x0000004d000e7202 */ /* 0x000fe40000000f00 */
[----:B------:R-:W-:Y:S02]  /*68b0*/  PRMT R146, R11, 0x5410, R12 ;  /* 0x000054100b927816 */ /* 0x000fe4000000000c */
[----:B------:R-:W-:Y:S01]  /*68c0*/  PRMT R147, R13, 0x5410, R14 ;  /* 0x000054100d937816 */ /* 0x000fe2000000000e */
[----:B------:R-:W-:Y:S06]  /*68d0*/  @!P0 BRA `(.L_x_513) ;  /* 0x0000000000048947 */ /* 0x000fec0003800000 */
[----:B------:R-:W-:Y:S01]  /*68e0*/  BPT.TRAP 0x1 ;  /* 0x000000040000795c */ /* 0x000fe20000300000 */
.L_x_513:
[----:B------:R-:W-:Y:S01]  /*68f0*/  IMAD R89, R212, 0x8, R22 ;  /* 0x00000008d4597824 */ /* 0x000fe200078e0216 */
[----:B------:R-:W-:Y:S01]  /*6900*/  SHF.L.U32 R90, R224, 0x1f, RZ ;  /* 0x0000001fe05a7819 */ /* 0x000fe200000006ff */
[----:B------:R-:W0:Y:S01]  /*6910*/  LDC R135, c[0x0][0x2f4] ;  /* 0x0000bd00ff877b82 */ /* 0x000e220000000800 */
[----:B------:R-:W-:Y:S02]  /*6920*/  BSSY B1, `(.L_x_514) ;  /* 0x0000003000017945 */ /* 0x000fe40003800000 */
[----:B------:R-:W1:Y:S02]  /*6930*/  SYNCS.PHASECHK.TRANS64.TRYWAIT P6, [R89+URZ+0x38890], R90 ;  /* 0x0388905a590075a7 */ /* 0x000e6400080c017f */
[----:B-1----:R-:W-:Y:S05]  /*6940*/  @!P6 BRA `(.L_x_515) ;  /* 0x000002080074e947 */ /* 0x002fea0003800000 */
.L_x_818:
[----:B------:R-:W-:Y:S05]  /*6950*/  BSYNC B1 ;  /* 0x0000000000017941 */ /* 0x000fea0003800000 */
.L_x_514:
[----:B------:R-:W-:Y:S01]  /*6960*/  UMOV UR4, 0xffffffff ;  /* 0xffffffff00047882 */ /* 0x000fe20000000000 */
[----:B0-----:R-:W-:Y:S02]  /*6970*/  IMAD.IADD R137, R135, 0x1, -R115 ;  /* 0x0000000187897824 */ /* 0x001fe400078e0a73 */
[----:B------:R-:W-:Y:S05]  /*6980*/  BRA.DIV UR4, `(.L_x_516) ;  /* 0x0000020a04787947 */ /* 0x000fea000b800000 */
[----:B------:R0:W2:Y:S04]  /*6990*/  SHFL.IDX PT, R123, R117, RZ, 0x181f ;  /* 0x00181fff757b7589 */ /* 0x0000a800000e0000 */
[----:B------:R0:W3:Y:S02]  /*69a0*/  SHFL.IDX PT, R122, R118, RZ, 0x181f ;  /* 0x00181fff767a7589 */ /* 0x0000e400000e0000 */
.L_x_822:
[----:B------:R-:W-:Y:S04]  /*69b0*/  BSSY B1, `(.L_x_517) ;  /* 0x00000e5000017945 */ /* 0x000fe80003800000 */
[----:B------:R-:W-:Y:S05]  /*69c0*/  @P3 BRA `(.L_x_518) ;  /* 0x0000000c008c3947 */ /* 0x000fea0003800000 */
[----:B------:R-:W-:Y:S01]  /*69d0*/  ISETP.NE.AND P3, PT, R3, RZ, PT ;  /* 0x000000ff0300720c */ /* 0x000fe20003f65270 */
[----:B------:R-:W-:-:S12]  /*69e0*/  BSSY B2, `(.L_x_519) ;  /* 0x0000070000027945 */ /* 0x000fd80003800000 */
[----:B------:R-:W-:Y:S05]  /*69f0*/  @!P3 BRA `(.L_x_520) ;  /* 0x0000000400b8b947 */ /* 0x000fea0003800000 */
[----:B------:R-:W-:Y:S01]  /*6a00*/  SEL R11, R115, R137, !P2 ;  /* 0x00000089730b7207 */ /* 0x000fe20005000000 */
[----:B------:R-:W-:Y:S01]  /*6a10*/  BSSY B3, `(.L_x_521) ;  /* 0x0000069000037945 */ /* 0x000fe20003800000 */
[----:B------:R-:W-:Y:S02]  /*6a20*/  SHF.R.U32.HI R13, RZ, 0x3, R225 ;  /* 0x00000003ff0d7819 */ /* 0x000fe400000116e1 */
[----:B------:R-:W-:Y:S02]  /*6a30*/  SHF.R.S32.HI R12, RZ, 0x1f, R11 ;  /* 0x0000001fff0c7819 */ /* 0x000fe4000001140b */
[----:B---3--:R-:W-:Y:S02]  /*6a40*/  LEA R124, P3, R9, R122, 0x1 ;  /* 0x0000007a097c7211 */ /* 0x008fe400078608ff */
[----:B------:R-:W-:Y:S02]  /*6a50*/  LEA.HI R11, R12, R11, RZ, 0x4 ;  /* 0x0000000b0c0b7211 */ /* 0x000fe400078f20ff */
[----:B------:R-:W-:-:S02]  /*6a60*/  ISETP.GE.AND P6, PT, R16, R114, PT ;  /* 0x000000721000720c */ /* 0x000fc40003fc6270 */
[----:B------:R-:W-:Y:S02]  /*6a70*/  LEA.HI.SX32 R126, R11, R8, 0x1c ;  /* 0x000000080b7e7211 */ /* 0x000fe400078fe2ff */
[----:B--2---:R-:W-:Y:S02]  /*6a80*/  LEA.HI.X R125, R9, R123, R27, 0x1, P3 ;  /* 0x0000007b097d7211 */ /* 0x004fe400018f0c1b */
[----:B------:R-:W-:-:S04]  /*6a90*/  SHF.R.S32.HI R11, RZ, 0x1f, R126 ;  /* 0x0000001fff0b7819 */ /* 0x000fc8000001147e */
[----:B------:R-:W-:Y:S02]  /*6aa0*/  LEA.HI R12, R11, R126, RZ, 0x3 ;  /* 0x0000007e0b0c7211 */ /* 0x000fe400078f18ff */
[----:B------:R-:W-:Y:S02]  /*6ab0*/  SHF.L.U32 R126, R126, 0x3, RZ ;  /* 0x000000037e7e7819 */ /* 0x000fe400000006ff */
[----:B------:R-:W-:Y:S02]  /*6ac0*/  SHF.R.S32.HI R12, RZ, 0x3, R12 ;  /* 0x00000003ff0c7819 */ /* 0x000fe4000001140c */
[----:B------:R-:W-:Y:S02]  /*6ad0*/  LOP3.LUT R11, R225, 0x38, R126, 0xf8, !PT ;  /* 0x00000038e10b7812 */ /* 0x000fe400078ef87e */
[----:B------:R-:W-:Y:S01]  /*6ae0*/  ISETP.GE.AND P3, PT, R126, R135, PT ;  /* 0x000000877e00720c */ /* 0x000fe20003f66270 */
[----:B------:R-:W-:Y:S01]  /*6af0*/  IMAD R12, R12, 0x1400, R229 ;  /* 0x000014000c0c7824 */ /* 0x000fe200078e02e5 */
[----:B------:R-:W-:Y:S01]  /*6b00*/  LOP3.LUT R11, R11, R13, RZ, 0x3c, !PT ;  /* 0x0000000d0b0b7212 */ /* 0x000fe200078e3cff */
[----:B------:R-:W-:-:S04]  /*6b10*/  IMAD R13, R212, 0x5000, R134 ;  /* 0x00005000d40d7824 */ /* 0x000fc800078e0286 */
[----:B------:R-:W-:Y:S02]  /*6b20*/  IMAD.IADD R11, R12, 0x1, R11 ;  /* 0x000000010c0b7824 */ /* 0x000fe400078e020b */
[----:B------:R-:W-:Y:S02]  /*6b30*/  IMAD R12, R13, 0x2, R22 ;  /* 0x000000020d0c7824 */ /* 0x000fe400078e0216 */
[----:B------:R-:W-:Y:S02]  /*6b40*/  IMAD R11, R212, 0x5000, R11 ;  /* 0x00005000d40b7824 */ /* 0x000fe400078e020b */
[----:B------:R-:W-:Y:S02]  /*6b50*/  @!P3 IMAD.WIDE R126, R126, 0x2, R122 ;  /* 0x000000027e7eb825 */ /* 0x000fe400078e027a */
[----:B------:R-:W2:Y:S01]  /*6b60*/  LDS.128 R12, [R12+0x24400] ;  /* 0x024400000c0c7984 */ /* 0x000ea20000000c00 */
[----:B------:R-:W-:-:S06]  /*6b70*/  LEA R80, R11, R22, 0x1 ;  /* 0x000000160b507211 */ /* 0x000fcc00078e08ff */
[----:B------:R-:W3:Y:S01]  /*6b80*/  LDS.128 R80, [R80+0x24400] ;  /* 0x0244000050507984 */ /* 0x000ee20000000c00 */
[----:B------:R-:W-:Y:S05]  /*6b90*/  @P6 BRA `(.L_x_522) ;  /* 0x0000000400406947 */ /* 0x000fea0003800000 */
[----:B------:R-:W-:Y:S01]  /*6ba0*/  SHF.R.U64 R11, R36, 0x10, R37 ;  /* 0x00000010240b7819 */ /* 0x000fe20000001225 */
[----:B---3--:R-:W-:Y:S01]  /*6bb0*/  HADD2.F32 R156, -RZ, R81.H1_H1 ;  /* 0x30000051ff9c7230 */ /* 0x008fe20000004100 */
[--C-:B------:R-:W-:Y:S01]  /*6bc0*/  SHF.R.U64 R36, R44, 0x10, R45.reuse ;  /* 0x000000102c247819 */ /* 0x100fe2000000122d */
[----:B------:R-:W-:Y:S01]  /*6bd0*/  HADD2.F32 R154, -RZ, R154.H0_H0 ;  /* 0x2000009aff9a7230 */ /* 0x000fe20000004100 */
[----:B------:R-:W-:Y:S02]  /*6be0*/  SHF.R.U32.HI R44, RZ, 0x10, R45 ;  /* 0x00000010ff2c7819 */ /* 0x000fe4000001162d */
[--C-:B------:R-:W-:Y:S01]  /*6bf0*/  SHF.R.U64 R45, R46, 0x10, R47.reuse ;  /* 0x000000102e2d7819 */ /* 0x100fe2000000122f */
[----:B------:R-:W-:Y:S01]  /*6c00*/  HADD2.F32 R36, -RZ, R36.H0_H0 ;  /* 0x20000024ff247230 */ /* 0x000fe20000004100 */
[----:B------:R-:W-:Y:S01]  /*6c10*/  SHF.R.U32.HI R46, RZ, 0x10, R47 ;  /* 0x00000010ff2e7819 */ /* 0x000fe2000001162f */
[----:B------:R-:W-:Y:S01]  /*6c20*/  HADD2.F32 R47, -RZ, R155.H0_H0 ;  /* 0x2000009bff2f7230 */ /* 0x000fe20000004100 */
[----:B------:R-:W-:Y:S01]  /*6c30*/  SHF.R.U32.HI R37, RZ, 0x10, R37 ;  /* 0x00000010ff257819 */ /* 0x000fe20000011625 */
[----:B------:R-:W-:Y:S01]  /*6c40*/  HADD2.F32 R155, -RZ, R81.H0_H0 ;  /* 0x20000051ff9b7230 */ /* 0x000fe20000004100 */
[--C-:B------:R-:W-:Y:S01]  /*6c50*/  SHF.R.U64 R38, R38, 0x10, R39.reuse ;  /* 0x0000001026267819 */ /* 0x100fe20000001227 */
[----:B------:R-:W-:Y:S01]  /*6c60*/  HADD2.F32 R157, -RZ, R44.H0_H0 ;  /* 0x2000002cff9d7230 */ /* 0x000fe20000004100 */
[----:B------:R-:W-:Y:S01]  /*6c70*/  SHF.R.U32.HI R39, RZ, 0x10, R39 ;  /* 0x00000010ff277819 */ /* 0x000fe20000011627 */
[----:B--2---:R-:W-:-:S02]  /*6c80*/  HADD2.F32 R44, -RZ, R13.H1_H1 ;  /* 0x3000000dff2c7230 */ /* 0x004fc40000004100 */
[----:B------:R-:W-:Y:S01]  /*6c90*/  FMUL.FTZ R158, R155, R47 ;  /* 0x0000002f9b9e7220 */ /* 0x000fe20000410000 */
[----:B------:R-:W-:Y:S02]  /*6ca0*/  HADD2.F32 R81, -RZ, R13.H0_H0 ;  /* 0x2000000dff517230 */ /* 0x000fe40000004100 */
[-C--:B------:R-:W-:Y:S01]  /*6cb0*/  FMUL.FTZ R13, R156, R157.reuse ;  /* 0x0000009d9c0d7220 */ /* 0x080fe20000410000 */
[----:B------:R-:W-:Y:S02]  /*6cc0*/  HADD2.F32 R37, -RZ, R37.H0_H0 ;  /* 0x20000025ff257230 */ /* 0x000fe40000004100 */
[----:B------:R-:W-:Y:S01]  /*6cd0*/  FMUL.FTZ R157, R44, R157 ;  /* 0x0000009d2c9d7220 */ /* 0x000fe20000410000 */
[----:B------:R-:W-:Y:S02]  /*6ce0*/  HADD2.F32 R46, -RZ, R46.H0_H0 ;  /* 0x2000002eff2e7230 */ /* 0x000fe40000004100 */
[C---:B------:R-:W-:Y:S01]  /*6cf0*/  FMUL.FTZ R160, R81.reuse, R47 ;  /* 0x0000002f51a07220 */ /* 0x040fe20000410000 */
[----:B------:R-:W-:Y:S01]  /*6d00*/  FFMA.FTZ R158, R81, R154, -R158 ;  /* 0x0000009a519e7223 */ /* 0x000fe2000001089e */
[----:B------:R-:W-:-:S02]  /*6d10*/  HADD2.F32 R47, -RZ, R83.H0_H0 ;  /* 0x20000053ff2f7230 */ /* 0x000fc40000004100 */
[-C--:B------:R-:W-:Y:S01]  /*6d20*/  FFMA.FTZ R13, R44, R37.reuse, -R13 ;  /* 0x000000252c0d7223 */ /* 0x080fe2000001080d */
[----:B------:R-:W-:Y:S02]  /*6d30*/  HADD2.F32 R83, -RZ, R83.H1_H1 ;  /* 0x30000053ff537230 */ /* 0x000fe40000004100 */
[----:B------:R-:W-:Y:S01]  /*6d40*/  FFMA.FTZ R157, R156, R37, R157 ;  /* 0x000000259c9d7223 */ /* 0x000fe2000001009d */
[--C-:B------:R-:W-:Y:S02]  /*6d50*/  HADD2.F32 R81, -RZ, R15.reuse.H0_H0 ;  /* 0x2000000fff517230 */ /* 0x100fe40000004100 */
[----:B------:R-:W-:Y:S01]  /*6d60*/  FFMA.FTZ R160, R155, R154, R160 ;  /* 0x0000009a9ba07223 */ /* 0x000fe200000100a0 */
[----:B------:R-:W-:Y:S01]  /*6d70*/  HADD2.F32 R15, -RZ, R15.H1_H1 ;  /* 0x3000000fff0f7230 */ /* 0x000fe20000004100 */
[----:B------:R-:W-:Y:S01]  /*6d80*/  F2FP.F16.F32.PACK_AB R13, R13, R158 ;  /* 0x0000009e0d0d723e */ /* 0x000fe200000000ff */
[----:B------:R-:W-:Y:S02]  /*6d90*/  HADD2.F32 R37, -RZ, R162.H0_H0 ;  /* 0x200000a2ff257230 */ /* 0x000fe40000004100 */
[----:B------:R-:W-:Y:S01]  /*6da0*/  FMUL.FTZ R162, R83, R46 ;  /* 0x0000002e53a27220 */ /* 0x000fe20000410000 */
[----:B------:R-:W-:-:S02]  /*6db0*/  HADD2.F32 R156, -RZ, R39.H0_H0 ;  /* 0x20000027ff9c7230 */ /* 0x000fc40000004100 */
[----:B------:R-:W-:Y:S01]  /*6dc0*/  FMUL.FTZ R46, R15, R46 ;  /* 0x0000002e0f2e7220 */ /* 0x000fe20000410000 */
[----:B------:R-:W-:Y:S02]  /*6dd0*/  HADD2.F32 R44, -RZ, R159.H1_H1 ;  /* 0x3000009fff2c7230 */ /* 0x000fe40000004100 */
[-C--:B------:R-:W-:Y:S01]  /*6de0*/  FMUL.FTZ R154, R47, R37.reuse ;  /* 0x000000252f9a7220 */ /* 0x080fe20000410000 */
[----:B------:R-:W-:Y:S01]  /*6df0*/  FMUL.FTZ R164, R81, R37 ;  /* 0x0000002551a47220 */ /* 0x000fe20000410000 */
[----:B------:R-:W-:Y:S01]  /*6e00*/  FFMA.FTZ R83, R83, R156, R46 ;  /* 0x0000009c53537223 */ /* 0x000fe2000001002e */
[----:B------:R-:W-:Y:S02]  /*6e10*/  HADD2.F32 R37, -RZ, R170.H0_H0 ;  /* 0x200000aaff257230 */ /* 0x000fe40000004100 */
[-C--:B------:R-:W-:Y:S01]  /*6e20*/  FFMA.FTZ R154, R81, R44.reuse, -R154 ;  /* 0x0000002c519a7223 */ /* 0x080fe2000001089a */
[----:B------:R-:W-:Y:S01]  /*6e30*/  FFMA.FTZ R164, R47, R44, R164 ;  /* 0x0000002c2fa47223 */ /* 0x000fe200000100a4 */
[----:B------:R-:W-:-:S02]  /*6e40*/  HADD2.F32 R46, -RZ, R80.H0_H0 ;  /* 0x20000050ff2e7230 */ /* 0x000fc40000004100 */
[----:B------:R-:W-:Y:S01]  /*6e50*/  FFMA.FTZ R15, R15, R156, -R162 ;  /* 0x0000009c0f0f7223 */ /* 0x000fe200000108a2 */
[----:B------:R-:W-:Y:S02]  /*6e60*/  HADD2.F32 R44, -RZ, R12.H0_H0 ;  /* 0x2000000cff2c7230 */ /* 0x000fe40000004100 */
[----:B------:R-:W-:Y:S01]  /*6e70*/  HADD2.F32 R47, -RZ, R80.H1_H1 ;  /* 0x30000050ff2f7230 */ /* 0x000fe20000004100 */
[----:B------:R-:W-:Y:S01]  /*6e80*/  F2FP.F16.F32.PACK_AB R83, R83, R164 ;  /* 0x000000a45353723e */ /* 0x000fe200000000ff */
[----:B------:R-:W-:Y:S01]  /*6e90*/  HADD2.F32 R81, -RZ, R12.H1_H1 ;  /* 0x3000000cff517230 */ /* 0x000fe20000004100 */
[----:B------:R-:W-:Y:S01]  /*6ea0*/  F2FP.F16.F32.PACK_AB R15, R15, R154 ;  /* 0x0000009a0f0f723e */ /* 0x000fe200000000ff */
[----:B------:R-:W-:Y:S02]  /*6eb0*/  HADD2.F32 R12, -RZ, R11.H0_H0 ;  /* 0x2000000bff0c7230 */ /* 0x000fe40000004100 */
[----:B------:R-:W-:Y:S01]  /*6ec0*/  FMUL.FTZ R11, R46, R37 ;  /* 0x000000252e0b7220 */ /* 0x000fe20000410000 */
[----:B------:R-:W-:-:S02]  /*6ed0*/  HADD2.F32 R39, -RZ, R168.H1_H1 ;  /* 0x300000a8ff277230 */ /* 0x000fc40000004100 */
[----:B------:R-:W-:Y:S01]  /*6ee0*/  FMUL.FTZ R37, R44, R37 ;  /* 0x000000252c257220 */ /* 0x000fe20000410000 */
[-C--:B------:R-:W-:Y:S01]  /*6ef0*/  FMUL.FTZ R80, R47, R36.reuse ;  /* 0x000000242f507220 */ /* 0x080fe20000410000 */
[C---:B------:R-:W-:Y:S01]  /*6f00*/  FMUL.FTZ R36, R81.reuse, R36 ;  /* 0x0000002451247220 */ /* 0x040fe20000410000 */
[----:B------:R-:W-:Y:S02]  /*6f10*/  HADD2.F32 R45, -RZ, R45.H0_H0 ;  /* 0x2000002dff2d7230 */ /* 0x000fe40000004100 */
[-C--:B------:R-:W-:Y:S01]  /*6f20*/  FFMA.FTZ R37, R46, R39.reuse, R37 ;  /* 0x000000272e257223 */ /* 0x080fe20000010025 */
[----:B------:R-:W-:Y:S01]  /*6f30*/  FFMA.FTZ R11, R44, R39, -R11 ;  /* 0x000000272c0b7223 */ /* 0x000fe2000001080b */
[----:B------:R-:W-:Y:S02]  /*6f40*/  HADD2.F32 R46, -RZ, R82.H0_H0 ;  /* 0x20000052ff2e7230 */ /* 0x000fe40000004100 */
[-C--:B------:R-:W-:Y:S01]  /*6f50*/  FFMA.FTZ R80, R81, R12.reuse, -R80 ;  /* 0x0000000c51507223 */ /* 0x080fe20000010850 */
[----:B------:R-:W-:Y:S01]  /*6f60*/  FFMA.FTZ R36, R47, R12, R36 ;  /* 0x0000000c2f247223 */ /* 0x000fe20000010024 */
[----:B------:R-:W-:-:S02]  /*6f70*/  HADD2.F32 R44, -RZ, R14.H0_H0 ;  /* 0x2000000eff2c7230 */ /* 0x000fc40000004100 */
[----:B------:R-:W-:Y:S02]  /*6f80*/  HADD2.F32 R82, -RZ, R82.H1_H1 ;  /* 0x30000052ff527230 */ /* 0x000fe40000004100 */
[----:B------:R-:W-:Y:S02]  /*6f90*/  HADD2.F32 R12, -RZ, R169.H1_H1 ;  /* 0x300000a9ff0c7230 */ /* 0x000fe40000004100 */
[----:B------:R-:W-:Y:S02]  /*6fa0*/  HADD2.F32 R14, -RZ, R14.H1_H1 ;  /* 0x3000000eff0e7230 */ /* 0x000fe40000004100 */
[----:B------:R-:W-:Y:S01]  /*6fb0*/  FMUL.FTZ R155, R82, R45 ;  /* 0x0000002d529b7220 */ /* 0x000fe20000410000 */
[----:B------:R-:W-:Y:S02]  /*6fc0*/  HADD2.F32 R39, -RZ, R159.H0_H0 ;  /* 0x2000009fff277230 */ /* 0x000fe40000004100 */
[----:B------:R-:W-:Y:S01]  /*6fd0*/  FMUL.FTZ R47, R46, R12 ;  /* 0x0000000c2e2f7220 */ /* 0x000fe20000410000 */
[----:B------:R-:W-:-:S02]  /*6fe0*/  HADD2.F32 R81, -RZ, R38.H0_H0 ;  /* 0x20000026ff517230 */ /* 0x000fc40000004100 */
[----:B------:R-:W-:Y:S01]  /*6ff0*/  FMUL.FTZ R159, R44, R12 ;  /* 0x0000000c2c9f7220 */ /* 0x000fe20000410000 */
[----:B------:R-:W-:Y:S01]  /*7000*/  FMUL.FTZ R45, R14, R45 ;  /* 0x0000002d0e2d7220 */ /* 0x000fe20000410000 */
[----:B------:R-:W-:Y:S01]  /*7010*/  FFMA.FTZ R47, R44, R39, -R47 ;  /* 0x000000272c2f7223 */ /* 0x000fe2000001082f */
[----:B------:R-:W-:Y:S01]  /*7020*/  F2FP.F16.F32.PACK_AB R12, R80, R11 ;  /* 0x0000000b500c723e */ /* 0x000fe200000000ff */
[----:B------:R-:W-:Y:S01]  /*7030*/  FFMA.FTZ R159, R46, R39, R159 ;  /* 0x000000272e9f7223 */ /* 0x000fe2000001009f */
[-C--:B------:R-:W-:Y:S01]  /*7040*/  FFMA.FTZ R14, R14, R81.reuse, -R155 ;  /* 0x000000510e0e7223 */ /* 0x080fe2000001089b */
[----:B------:R-:W-:Y:S01]  /*7050*/  FFMA.FTZ R82, R82, R81, R45 ;  /* 0x0000005152527223 */ /* 0x000fe2000001002d */
[----:B------:R-:W-:Y:S02]  /*7060*/  F2FP.F16.F32.PACK_AB R81, R157, R160 ;  /* 0x000000a09d51723e */ /* 0x000fe400000000ff */
[----:B------:R-:W-:Y:S02]  /*7070*/  F2FP.F16.F32.PACK_AB R80, R36, R37 ;  /* 0x000000252450723e */ /* 0x000fe400000000ff */
[----:B------:R-:W-:-:S02]  /*7080*/  F2FP.F16.F32.PACK_AB R14, R14, R47 ;  /* 0x0000002f0e0e723e */ /* 0x000fc400000000ff */
[----:B------:R-:W-:-:S07]  /*7090*/  F2FP.F16.F32.PACK_AB R82, R82, R159 ;  /* 0x0000009f5252723e */ /* 0x000fce00000000ff */
.L_x_522:
[----:B------:R-:W-:Y:S05]  /*70a0*/  BSYNC B3 ;  /* 0x0000000000037941 */ /* 0x000fea0003800000 */
.L_x_521:
[----:B------:R-:W-:Y:S02]  /*70b0*/  ULDC.64 UR4, c[0x0][0x208] ;  /* 0x0000820000047ab9 */ /* 0x000fe40000000a00 */
[----:B--2---:R4:W-:Y:S04]  /*70c0*/  ST.E.128 desc[UR4][R124.64], R12 ;  /* 0x0000000c7c007985 */ /* 0x0049e8000c101d04 */
[----:B---3--:R4:W-:Y:S02]  /*70d0*/  @!P3 ST.E.128 desc[UR4][R126.64], R80 ;  /* 0x000000507e00b985 */ /* 0x0089e4000c101d04 */
.L_x_520:
[----:B------:R-:W-:Y:S05]  /*70e0*/  BSYNC B2 ;  /* 0x0000000000027941 */ /* 0x000fea0003800000 */
.L_x_519:
[----:B------:R-:W-:-:S13]  /*70f0*/  ISETP.NE.AND P3, PT, R21, RZ, PT ;  /* 0x000000ff1500720c */ /* 0x000fda0003f65270 */
[----:B------:R-:W-:Y:S05]  /*7100*/  @!P3 BRA `(.L_x_518) ;  /* 0x0000000400bcb947 */ /* 0x000fea0003800000 */
[----:B------:R-:W-:Y:S01]  /*7110*/  SEL R11, R115, R137, !P1 ;  /* 0x00000089730b7207 */ /* 0x000fe20004800000 */
[----:B------:R-:W-:Y:S01]  /*7120*/  BSSY B2, `(.L_x_523) ;  /* 0x000006a000027945 */ /* 0x000fe20003800000 */
[----:B----4-:R-:W-:Y:S02]  /*7130*/  SHF.R.U32.HI R15, RZ, 0x3, R225 ;  /* 0x00000003ff0f7819 */ /* 0x010fe400000116e1 */
[----:B------:R-:W-:Y:S02]  /*7140*/  SHF.R.S32.HI R12, RZ, 0x1f, R11 ;  /* 0x0000001fff0c7819 */ /* 0x000fe4000001140b */
[----:B---3--:R-:W-:Y:S02]  /*7150*/  LEA R44, P3, R20, R122, 0x1 ;  /* 0x0000007a142c7211 */ /* 0x008fe400078608ff */
[----:B------:R-:W-:Y:S02]  /*7160*/  LEA.HI R11, R12, R11, RZ, 0x4 ;  /* 0x0000000b0c0b7211 */ /* 0x000fe400078f20ff */
[----:B--2---:R-:W-:-:S02]  /*7170*/  LEA.HI.X R45, R20, R123, R28, 0x1, P3 ;  /* 0x0000007b142d7211 */ /* 0x004fc400018f0c1c */
[----:B------:R-:W-:Y:S02]  /*7180*/  LEA.HI.SX32 R11, R11, R10, 0x1c ;  /* 0x0000000a0b0b7211 */ /* 0x000fe400078fe2ff */
[----:B------:R-:W-:Y:S02]  /*7190*/  ISETP.GE.AND P6, PT, R213, R114, PT ;  /* 0x00000072d500720c */ /* 0x000fe40003fc6270 */
[----:B------:R-:W-:-:S04]  /*71a0*/  SHF.R.S32.HI R12, RZ, 0x1f, R11 ;  /* 0x0000001fff0c7819 */ /* 0x000fc8000001140b */
[----:B------:R-:W-:Y:S01]  /*71b0*/  LEA.HI R13, R12, R11, RZ, 0x3 ;  /* 0x0000000b0c0d7211 */ /* 0x000fe200078f18ff */
[----:B------:R-:W-:-:S03]  /*71c0*/  IMAD.SHL.U32 R12, R11, 0x8, RZ ;  /* 0x000000080b0c7824 */ /* 0x000fc600078e00ff */
[----:B------:R-:W-:Y:S02]  /*71d0*/  SHF.R.S32.HI R14, RZ, 0x3, R13 ;  /* 0x00000003ff0e7819 */ /* 0x000fe4000001140d */
[----:B------:R-:W-:Y:S02]  /*71e0*/  LOP3.LUT R11, R225, 0x38, R12, 0xf8, !PT ;  /* 0x00000038e10b7812 */ /* 0x000fe400078ef80c */
[----:B------:R-:W-:Y:S01]  /*71f0*/  ISETP.GE.AND P3, PT, R12, R135, PT ;  /* 0x000000870c00720c */ /* 0x000fe20003f66270 */
[----:B------:R-:W-:Y:S01]  /*7200*/  IMAD R14, R14, 0x1400, R229 ;  /* 0x000014000e0e7824 */ /* 0x000fe200078e02e5 */
[----:B------:R-:W-:-:S05]  /*7210*/  LOP3.LUT R11, R11, R15, RZ, 0x3c, !PT ;  /* 0x0000000f0b0b7212 */ /* 0x000fca00078e3cff */
[----:B------:R-:W-:Y:S02]  /*7220*/  IMAD.IADD R13, R14, 0x1, R11 ;  /* 0x000000010e0d7824 */ /* 0x000fe400078e020b */
[C---:B------:R-:W-:Y:S02]  /*7230*/  IMAD R11, R212.reuse, 0x5000, R133 ;  /* 0x00005000d40b7824 */ /* 0x040fe400078e0285 */
[----:B------:R-:W-:Y:S02]  /*7240*/  IMAD R13, R212, 0x5000, R13 ;  /* 0x00005000d40d7824 */ /* 0x000fe400078e020d */
[----:B------:R-:W-:Y:S01]  /*7250*/  @!P3 IMAD.WIDE R122, R12, 0x2, R122 ;  /* 0x000000020c7ab825 */ /* 0x000fe200078e027a */
[----:B------:R-:W-:-:S03]  /*7260*/  LEA R11, R11, R22, 0x1 ;  /* 0x000000160b0b7211 */ /* 0x000fc600078e08ff */
[----:B------:R-:W-:Y:S02]  /*7270*/  IMAD R36, R13, 0x2, R22 ;  /* 0x000000020d247824 */ /* 0x000fe400078e0216 */
[----:B------:R2:W3:Y:S04]  /*7280*/  LDS.128 R12, [R11+0x24400] ;  /* 0x024400000b0c7984 */ /* 0x0004e80000000c00 */
[----:B------:R-:W4:Y:S01]  /*7290*/  LDS.128 R36, [R36+0x24400] ;  /* 0x0244000024247984 */ /* 0x000f220000000c00 */
[----:B------:R-:W-:Y:S05]  /*72a0*/  @P6 BRA `(.L_x_524) ;  /* 0x0000000400446947 */ /* 0x000fea0003800000 */
[----:B--2---:R-:W-:Y:S01]  /*72b0*/  SHF.R.U64 R11, R32, 0x10, R33 ;  /* 0x00000010200b7819 */ /* 0x004fe20000001221 */
[----:B----4-:R-:W-:Y:S01]  /*72c0*/  HADD2.F32 R46, -RZ, R37.H1_H1 ;  /* 0x30000025ff2e7230 */ /* 0x010fe20000004100 */
        /* <DEDUP_REMOVED lines=9> */
[----:B---3--:R-:W-:Y:S01]  /*7360*/  HADD2.F32 R40, -RZ, R13.H1_H1 ;  /* 0x3000000dff287230 */ /* 0x008fe20000004100 */
[--C-:B------:R-:W-:Y:S01]  /*7370*/  SHF.R.U64 R34, R34, 0x10, R35.reuse ;  /* 0x0000001022227819 */ /* 0x100fe20000001223 */
[----:B------:R-:W-:Y:S01]  /*7380*/  HADD2.F32 R43, -RZ, R37.H0_H0 ;  /* 0x20000025ff2b7230 */ /* 0x000fe20000004100 */
[----:B------:R-:W-:Y:S01]  /*7390*/  SHF.R.U32.HI R35, RZ, 0x10, R35 ;  /* 0x00000010ff237819 */ /* 0x000fe20000011623 */
[----:B------:R-:W-:-:S02]  /*73a0*/  HADD2.F32 R37, -RZ, R13.H0_H0 ;  /* 0x2000000dff257230 */ /* 0x000fc40000004100 */
[-C--:B------:R-:W-:Y:S01]  /*73b0*/  FMUL.FTZ R13, R46, R47.reuse ;  /* 0x0000002f2e0d7220 */ /* 0x080fe20000410000 */
[----:B------:R-:W-:Y:S02]  /*73c0*/  HADD2.F32 R33, -RZ, R33.H0_H0 ;  /* 0x20000021ff217230 */ /* 0x000fe40000004100 */
[C---:B------:R-:W-:Y:S01]  /*73d0*/  FMUL.FTZ R47, R40.reuse, R47 ;  /* 0x0000002f282f7220 */ /* 0x040fe20000410000 */
[-C--:B------:R-:W-:Y:S01]  /*73e0*/  FMUL.FTZ R80, R43, R169.reuse ;  /* 0x000000a92b507220 */ /* 0x080fe20000410000 */
[----:B------:R-:W-:Y:S02]  /*73f0*/  HADD2.F32 R124, -RZ, R42.H0_H0 ;  /* 0x2000002aff7c7230 */ /* 0x000fe40000004100 */
[----:B------:R-:W-:Y:S01]  /*7400*/  FMUL.FTZ R82, R37, R169 ;  /* 0x000000a925527220 */ /* 0x000fe20000410000 */
[-C--:B------:R-:W-:Y:S01]  /*7410*/  FFMA.FTZ R13, R40, R33.reuse, -R13 ;  /* 0x00000021280d7223 */ /* 0x080fe2000001080d */
[----:B------:R-:W-:Y:S01]  /*7420*/  FFMA.FTZ R47, R46, R33, R47 ;  /* 0x000000212e2f7223 */ /* 0x000fe2000001002f */
[----:B------:R-:W-:-:S02]  /*7430*/  HADD2.F32 R33, -RZ, R167.H0_H0 ;  /* 0x200000a7ff217230 */ /* 0x000fc40000004100 */
[-C--:B------:R-:W-:Y:S01]  /*7440*/  FFMA.FTZ R80, R37, R168.reuse, -R80 ;  /* 0x000000a825507223 */ /* 0x080fe20000010850 */
[----:B------:R-:W-:Y:S02]  /*7450*/  HADD2.F32 R167, -RZ, R167.H1_H1 ;  /* 0x300000a7ffa77230 */ /* 0x000fe40000004100 */
[----:B------:R-:W-:Y:S01]  /*7460*/  FFMA.FTZ R82, R43, R168, R82 ;  /* 0x000000a82b527223 */ /* 0x000fe20000010052 */
[----:B------:R-:W-:Y:S02]  /*7470*/  HADD2.F32 R40, -RZ, R39.H0_H0 ;  /* 0x20000027ff287230 */ /* 0x000fe40000004100 */
[----:B------:R-:W-:Y:S01]  /*7480*/  HADD2.F32 R46, -RZ, R15.H0_H0 ;  /* 0x2000000fff2e7230 */ /* 0x000fe20000004100 */
[----:B------:R-:W-:Y:S01]  /*7490*/  F2FP.F16.F32.PACK_AB R13, R13, R80 ;  /* 0x000000500d0d723e */ /* 0x000fe200000000ff */
[----:B------:R-:W-:Y:S02]  /*74a0*/  HADD2.F32 R39, -RZ, R39.H1_H1 ;  /* 0x30000027ff277230 */ /* 0x000fe40000004100 */
[----:B------:R-:W-:-:S02]  /*74b0*/  HADD2.F32 R37, -RZ, R15.H1_H1 ;  /* 0x3000000fff257230 */ /* 0x000fc40000004100 */
[-C--:B------:R-:W-:Y:S01]  /*74c0*/  FMUL.FTZ R15, R40, R167.reuse ;  /* 0x000000a7280f7220 */ /* 0x080fe20000410000 */
[----:B------:R-:W-:Y:S02]  /*74d0*/  HADD2.F32 R42, -RZ, R35.H0_H0 ;  /* 0x20000023ff2a7230 */ /* 0x000fe40000004100 */
[C---:B------:R-:W-:Y:S01]  /*74e0*/  FMUL.FTZ R167, R46.reuse, R167 ;  /* 0x000000a72ea77220 */ /* 0x040fe20000410000 */
[-C--:B------:R-:W-:Y:S01]  /*74f0*/  FMUL.FTZ R126, R39, R124.reuse ;  /* 0x0000007c277e7220 */ /* 0x080fe20000410000 */
[C---:B------:R-:W-:Y:S01]  /*7500*/  FMUL.FTZ R124, R37.reuse, R124 ;  /* 0x0000007c257c7220 */ /* 0x040fe20000410000 */
[-C--:B------:R-:W-:Y:S01]  /*7510*/  FFMA.FTZ R15, R46, R33.reuse, -R15 ;  /* 0x000000212e0f7223 */ /* 0x080fe2000001080f */
[----:B------:R-:W-:Y:S01]  /*7520*/  FFMA.FTZ R33, R40, R33, R167 ;  /* 0x0000002128217223 */ /* 0x000fe200000100a7 */
[----:B------:R-:W-:Y:S02]  /*7530*/  HADD2.F32 R43, -RZ, R166.H1_H1 ;  /* 0x300000a6ff2b7230 */ /* 0x000fe40000004100 */
[----:B------:R-:W-:Y:S01]  /*7540*/  FFMA.FTZ R40, R37, R42, -R126 ;  /* 0x0000002a25287223 */ /* 0x000fe2000001087e */
[----:B------:R-:W-:-:S02]  /*7550*/  HADD2.F32 R32, -RZ, R36.H0_H0 ;  /* 0x20000024ff207230 */ /* 0x000fc40000004100 */
[----:B------:R-:W-:Y:S01]  /*7560*/  FFMA.FTZ R42, R39, R42, R124 ;  /* 0x0000002a272a7223 */ /* 0x000fe2000001007c */
[----:B------:R-:W-:Y:S02]  /*7570*/  HADD2.F32 R46, -RZ, R12.H0_H0 ;  /* 0x2000000cff2e7230 */ /* 0x000fe40000004100 */
[----:B------:R-:W-:Y:S01]  /*7580*/  HADD2.F32 R36, -RZ, R36.H1_H1 ;  /* 0x30000024ff247230 */ /* 0x000fe20000004100 */
[----:B------:R-:W-:Y:S01]  /*7590*/  F2FP.F16.F32.PACK_AB R15, R40, R15 ;  /* 0x0000000f280f723e */ /* 0x000fe200000000ff */
[----:B------:R-:W-:Y:S02]  /*75a0*/  HADD2.F32 R37, -RZ, R12.H1_H1 ;  /* 0x3000000cff257230 */ /* 0x000fe40000004100 */
[----:B------:R-:W-:Y:S02]  /*75b0*/  HADD2.F32 R39, -RZ, R11.H0_H0 ;  /* 0x2000000bff277230 */ /* 0x000fe40000004100 */
[----:B------:R-:W-:Y:S01]  /*75c0*/  FMUL.FTZ R11, R32, R43 ;  /* 0x0000002b200b7220 */ /* 0x000fe20000410000 */
[----:B------:R-:W-:-:S02]  /*75d0*/  HADD2.F32 R35, -RZ, R166.H0_H0 ;  /* 0x200000a6ff237230 */ /* 0x000fc40000004100 */
[----:B------:R-:W-:Y:S01]  /*75e0*/  FMUL.FTZ R43, R46, R43 ;  /* 0x0000002b2e2b7220 */ /* 0x000fe20000410000 */
[-C--:B------:R-:W-:Y:S01]  /*75f0*/  FMUL.FTZ R124, R36, R81.reuse ;  /* 0x00000051247c7220 */ /* 0x080fe20000410000 */
[C---:B------:R-:W-:Y:S01]  /*7600*/  FMUL.FTZ R81, R37.reuse, R81 ;  /* 0x0000005125517220 */ /* 0x040fe20000410000 */
[----:B------:R-:W-:Y:S02]  /*7610*/  HADD2.F32 R34, -RZ, R34.H0_H0 ;  /* 0x20000022ff227230 */ /* 0x000fe40000004100 */
[-C--:B------:R-:W-:Y:S01]  /*7620*/  FFMA.FTZ R11, R46, R35.reuse, -R11 ;  /* 0x000000232e0b7223 */ /* 0x080fe2000001080b */
[----:B------:R-:W-:Y:S01]  /*7630*/  FFMA.FTZ R12, R32, R35, R43 ;  /* 0x00000023200c7223 */ /* 0x000fe2000001002b */
[-C--:B------:R-:W-:Y:S01]  /*7640*/  FFMA.FTZ R32, R37, R39.reuse, -R124 ;  /* 0x0000002725207223 */ /* 0x080fe2000001087c */
[----:B------:R-:W-:Y:S01]  /*7650*/  FFMA.FTZ R35, R36, R39, R81 ;  /* 0x0000002724237223 */ /* 0x000fe20000010051 */
[----:B------:R-:W-:Y:S02]  /*7660*/  HADD2.F32 R43, -RZ, R41.H0_H0 ;  /* 0x20000029ff2b7230 */ /* 0x000fe40000004100 */
[----:B------:R-:W-:Y:S01]  /*7670*/  HADD2.F32 R46, -RZ, R165.H0_H0 ;  /* 0x200000a5ff2e7230 */ /* 0x000fe20000004100 */
[----:B------:R-:W-:Y:S01]  /*7680*/  F2FP.F16.F32.PACK_AB R32, R32, R11 ;  /* 0x0000000b2020723e */ /* 0x000fe200000000ff */
[----:B------:R-:W-:-:S02]  /*7690*/  HADD2.F32 R39, -RZ, R38.H0_H0 ;  /* 0x20000026ff277230 */ /* 0x000fc40000004100 */
[----:B------:R-:W-:Y:S02]  /*76a0*/  HADD2.F32 R41, -RZ, R38.H1_H1 ;  /* 0x30000026ff297230 */ /* 0x000fe40000004100 */
[--C-:B------:R-:W-:Y:S02]  /*76b0*/  HADD2.F32 R37, -RZ, R14.reuse.H0_H0 ;  /* 0x2000000eff257230 */ /* 0x100fe40000004100 */
[----:B------:R-:W-:Y:S02]  /*76c0*/  HADD2.F32 R38, -RZ, R14.H1_H1 ;  /* 0x3000000eff267230 */ /* 0x000fe40000004100 */
[-C--:B------:R-:W-:Y:S01]  /*76d0*/  FMUL.FTZ R14, R39, R46.reuse ;  /* 0x0000002e270e7220 */ /* 0x080fe20000410000 */
[----:B------:R-:W-:Y:S02]  /*76e0*/  HADD2.F32 R36, -RZ, R165.H1_H1 ;  /* 0x300000a5ff247230 */ /* 0x000fe40000004100 */
[----:B------:R-:W-:Y:S01]  /*76f0*/  FMUL.FTZ R46, R37, R46 ;  /* 0x0000002e252e7220 */ /* 0x000fe20000410000 */
[-C--:B------:R-:W-:Y:S01]  /*7700*/  FMUL.FTZ R81, R41, R43.reuse ;  /* 0x0000002b29517220 */ /* 0x080fe20000410000 */
[C---:B------:R-:W-:Y:S01]  /*7710*/  FMUL.FTZ R124, R38.reuse, R43 ;  /* 0x0000002b267c7220 */ /* 0x040fe20000410000 */
        /* <DEDUP_REMOVED lines=8> */
[----:B------:R-:W-:Y:S02]  /*77a0*/  F2FP.F16.F32.PACK_AB R14, R81, R14 ;  /* 0x0000000e510e723e */ /* 0x000fe400000000ff */
[----:B------:R-:W-:-:S07]  /*77b0*/  F2FP.F16.F32.PACK_AB R38, R41, R46 ;  /* 0x0000002e2926723e */ /* 0x000fce00000000ff */
.L_x_524:
[----:B------:R-:W-:Y:S05]  /*77c0*/  BSYNC B2 ;  /* 0x0000000000027941 */ /* 0x000fea0003800000 */
.L_x_523:
[----:B------:R-:W-:Y:S02]  /*77d0*/  ULDC.64 UR4, c[0x0][0x208] ;  /* 0x0000820000047ab9 */ /* 0x000fe40000000a00 */
[----:B---3--:R3:W-:Y:S04]  /*77e0*/  ST.E.128 desc[UR4][R44.64], R12 ;  /* 0x0000000c2c007985 */ /* 0x0087e8000c101d04 */
[----:B----4-:R3:W-:Y:S02]  /*77f0*/  @!P3 ST.E.128 desc[UR4][R122.64], R36 ;  /* 0x000000247a00b985 */ /* 0x0107e4000c101d04 */
.L_x_518:
[----:B------:R-:W-:Y:S05]  /*7800*/  BSYNC B1 ;  /* 0x0000000000017941 */ /* 0x000fea0003800000 */
.L_x_517:
[----:B------:R-:W-:-:S03]  /*7810*/  UMOV UR4, 0xffffffff ;  /* 0xffffffff00047882 */ /* 0x000fc60000000000 */
[----:B------:R-:W-:Y:S05]  /*7820*/  BRA.DIV UR4, `(.L_x_525) ;  /* 0x000001fe041c7947 */ /* 0x000fea000b800000 */
[----:B---3--:R3:W0:Y:S04]  /*7830*/  SHFL.IDX PT, R37, R117, 0x1, 0x181f ;  /* 0x00381f0075257f89 */ /* 0x00862800000e0000 */
[----:B------:R3:W0:Y:S02]  /*7840*/  SHFL.IDX PT, R36, R118, 0x1, 0x181f ;  /* 0x00381f0076247f89 */ /* 0x00062400000e0000 */
.L_x_826:
[----:B------:R-:W-:Y:S04]  /*7850*/  BSSY B1, `(.L_x_526) ;  /* 0x00000fd000017945 */ /* 0x000fe80003800000 */
[----:B------:R-:W-:Y:S05]  /*7860*/  @P4 BRA `(.L_x_527) ;  /* 0x0000000c00ec4947 */ /* 0x000fea0003800000 */
[----:B------:R-:W-:Y:S01]  /*7870*/  ISETP.NE.AND P3, PT, R3, RZ, PT ;  /* 0x000000ff0300720c */ /* 0x000fe20003f65270 */
[----:B------:R-:W-:-:S12]  /*7880*/  BSSY B2, `(.L_x_528) ;  /* 0x000007b000027945 */ /* 0x000fd80003800000 */
[----:B------:R-:W-:Y:S05]  /*7890*/  @!P3 BRA `(.L_x_529) ;  /* 0x0000000400e4b947 */ /* 0x000fea0003800000 */
[----:B----4-:R-:W4:Y:S01]  /*78a0*/  LDL R14, [R1+0x58] ;  /* 0x00005800010e7983 */ /* 0x010f220000100800 */
[----:B--2---:R-:W-:Y:S01]  /*78b0*/  SEL R11, R115, R137, !P2 ;  /* 0x00000089730b7207 */ /* 0x004fe20005000000 */
[C---:B------:R-:W-:Y:S01]  /*78c0*/  VIADD R13, R219.reuse, 0x20 ;  /* 0x00000020db0d7836 */ /* 0x040fe20000000000 */
[----:B------:R-:W-:Y:S01]  /*78d0*/  IADD3 R15, R219, 0x20, RZ ;  /* 0x00000020db0f7810 */ /* 0x000fe20007ffe0ff */
[----:B------:R-:W-:Y:S01]  /*78e0*/  BSSY B3, `(.L_x_530) ;  /* 0x0000071000037945 */ /* 0x000fe20003800000 */
[----:B------:R-:W-:Y:S01]  /*78f0*/  SHF.R.S32.HI R12, RZ, 0x1f, R11 ;  /* 0x0000001fff0c7819 */ /* 0x000fe2000001140b */
[----:B------:R-:W-:Y:S01]  /*7900*/  IMAD.SHL.U32 R13, R13, 0x40, RZ ;  /* 0x000000400d0d7824 */ /* 0x000fe200078e00ff */
[----:B0-----:R-:W-:Y:S01]  /*7910*/  LEA R38, P4, R9, R36, 0x1 ;  /* 0x0000002409267211 */ /* 0x001fe200078808ff */
[----:B------:R-:W-:Y:S01]  /*7920*/  IMAD.SHL.U32 R15, R15, 0x40, RZ ;  /* 0x000000400f0f7824 */ /* 0x000fe200078e00ff */
[----:B------:R-:W-:Y:S02]  /*7930*/  LEA.HI R11, R12, R11, RZ, 0x4 ;  /* 0x0000000b0c0b7211 */ /* 0x000fe400078f20ff */
[----:B------:R-:W-:-:S02]  /*7940*/  LOP3.LUT R13, R13, 0x1c0, RZ, 0xc0, !PT ;  /* 0x000001c00d0d7812 */ /* 0x000fc400078ec0ff */
[----:B------:R-:W-:Y:S02]  /*7950*/  LEA.HI.SX32 R11, R11, R8, 0x1c ;  /* 0x000000080b0b7211 */ /* 0x000fe400078fe2ff */
[----:B------:R-:W-:Y:S02]  /*7960*/  LOP3.LUT R15, R15, 0x1c0, RZ, 0xc0, !PT ;  /* 0x000001c00f0f7812 */ /* 0x000fe400078ec0ff */
[----:B------:R-:W-:Y:S02]  /*7970*/  SHF.R.S32.HI R12, RZ, 0x1f, R11 ;  /* 0x0000001fff0c7819 */ /* 0x000fe4000001140b */
[----:B------:R-:W-:Y:S02]  /*7980*/  SHF.L.U32 R40, R11, 0x3, RZ ;  /* 0x000000030b287819 */ /* 0x000fe400000006ff */
[----:B------:R-:W-:Y:S02]  /*7990*/  LEA.HI R12, R12, R11, RZ, 0x3 ;  /* 0x0000000b0c0c7211 */ /* 0x000fe400078f18ff */
[----:B------:R-:W-:-:S02]  /*79a0*/  SHF.R.U32.HI R13, RZ, 0x3, R13 ;  /* 0x00000003ff0d7819 */ /* 0x000fc4000001160d */
[----:B------:R-:W-:Y:S02]  /*79b0*/  SHF.R.S32.HI R12, RZ, 0x3, R12 ;  /* 0x00000003ff0c7819 */ /* 0x000fe4000001140c */
[----:B------:R-:W-:Y:S02]  /*79c0*/  LOP3.LUT R11, R15, 0x38, R40, 0xf8, !PT ;  /* 0x000000380f0b7812 */ /* 0x000fe400078ef828 */
[----:B------:R-:W-:Y:S02]  /*79d0*/  LEA.HI.X R39, R9, R37, R27, 0x1, P4 ;  /* 0x0000002509277211 */ /* 0x000fe400020f0c1b */
[----:B------:R-:W-:Y:S02]  /*79e0*/  LOP3.LUT R11, R11, R13, RZ, 0x3c, !PT ;  /* 0x0000000d0b0b7212 */ /* 0x000fe400078e3cff */
[----:B------:R-:W-:Y:S02]  /*79f0*/  ISETP.GE.AND P4, PT, R16, R114, PT ;  /* 0x000000721000720c */ /* 0x000fe40003f86270 */
[----:B------:R-:W-:-:S13]  /*7a00*/  ISETP.GE.AND P3, PT, R40, R135, PT ;  /* 0x000000872800720c */ /* 0x000fda0003f66270 */
[----:B------:R-:W-:-:S04]  /*7a10*/  @!P3 IMAD.WIDE R40, R40, 0x2, R36 ;  /* 0x000000022828b825 */ /* 0x000fc800078e0224 */
[----:B----4-:R-:W-:-:S04]  /*7a20*/  IMAD R12, R12, 0x1400, R14 ;  /* 0x000014000c0c7824 */ /* 0x010fc800078e020e */
[----:B------:R-:W-:Y:S02]  /*7a30*/  IMAD.IADD R13, R12, 0x1, R11 ;  /* 0x000000010c0d7824 */ /* 0x000fe400078e020b */
[C---:B------:R-:W-:Y:S02]  /*7a40*/  IMAD R11, R212.reuse, 0x5000, R132 ;  /* 0x00005000d40b7824 */ /* 0x040fe400078e0284 */
[----:B------:R-:W-:-:S03]  /*7a50*/  IMAD R13, R212, 0x5000, R13 ;  /* 0x00005000d40d7824 */ /* 0x000fc600078e020d */
[----:B------:R-:W-:Y:S01]  /*7a60*/  LEA R11, R11, R22, 0x1 ;  /* 0x000000160b0b7211 */ /* 0x000fe200078e08ff */
[----:B------:R-:W-:-:S04]  /*7a70*/  IMAD R32, R13, 0x2, R22 ;  /* 0x000000020d207824 */ /* 0x000fc800078e0216 */
[----:B------:R0:W2:Y:S04]  /*7a80*/  LDS.128 R12, [R11+0x24400] ;  /* 0x024400000b0c7984 */ /* 0x0000a80000000c00 */
[----:B------:R-:W4:Y:S01]  /*7a90*/  LDS.128 R32, [R32+0x24400] ;  /* 0x0244000020207984 */ /* 0x000f220000000c00 */
[----:B------:R-:W-:Y:S05]  /*7aa0*/  @P4 BRA `(.L_x_531) ;  /* 0x0000000400504947 */ /* 0x000fea0003800000 */
[----:B----4-:R-:W-:Y:S01]  /*7ab0*/  IMAD.MOV.U32 R45, RZ, RZ, R33 ;  /* 0x000000ffff2d7224 */ /* 0x010fe200078e0021 */
[--C-:B0-----:R-:W-:Y:S01]  /*7ac0*/  SHF.R.U64 R11, R52, 0x10, R53.reuse ;  /* 0x00000010340b7819 */ /* 0x101fe20000001235 */
[----:B------:R-:W-:Y:S01]  /*7ad0*/  HADD2.F32 R80, -RZ, R163.H1_H1 ;  /* 0x300000a3ff507230 */ /* 0x000fe20000004100 */
[----:B------:R-:W-:Y:S01]  /*7ae0*/  SHF.R.U32.HI R52, RZ, 0x10, R53 ;  /* 0x00000010ff347819 */ /* 0x000fe20000011635 */
[----:B--2---:R-:W-:Y:S01]  /*7af0*/  HADD2.F32 R46, -RZ, R13.H1_H1 ;  /* 0x3000000dff2e7230 */ /* 0x004fe20000004100 */
[--C-:B------:R-:W-:Y:S01]  /*7b00*/  SHF.R.U32.HI R53, RZ, 0x10, R61.reuse ;  /* 0x00000010ff357819 */ /* 0x100fe2000001163d */
[----:B------:R-:W-:Y:S01]  /*7b10*/  HADD2.F32 R47, -RZ, R45.H0_H0 ;  /* 0x2000002dff2f7230 */ /* 0x000fe20000004100 */
[----:B------:R-:W-:Y:S01]  /*7b20*/  MOV R33, R15 ;  /* 0x0000000f00217202 */ /* 0x000fe20000000f00 */
[----:B------:R-:W-:Y:S01]  /*7b30*/  HADD2.F32 R15, -RZ, R13.H0_H0 ;  /* 0x2000000dff0f7230 */ /* 0x000fe20000004100 */
[----:B------:R-:W-:Y:S01]  /*7b40*/  SHF.R.U64 R42, R60, 0x10, R61 ;  /* 0x000000103c2a7819 */ /* 0x000fe2000000123d */
[----:B------:R-:W-:-:S02]  /*7b50*/  HADD2.F32 R60, -RZ, R163.H0_H0 ;  /* 0x200000a3ff3c7230 */ /* 0x000fc40000004100 */
[-C--:B------:R-:W-:Y:S01]  /*7b60*/  FMUL.FTZ R82, R47, R80.reuse ;  /* 0x000000502f527220 */ /* 0x080fe20000410000 */
[----:B------:R-:W-:Y:S01]  /*7b70*/  HADD2.F32 R45, -RZ, R45.H1_H1 ;  /* 0x3000002dff2d7230 */ /* 0x000fe20000004100 */
[----:B------:R-:W-:Y:S01]  /*7b80*/  SHF.R.U64 R44, R62, 0x10, R63 ;  /* 0x000000103e2c7819 */ /* 0x000fe2000000123f */
[----:B------:R-:W-:Y:S02]  /*7b90*/  HADD2.F32 R53, -RZ, R53.H0_H0 ;  /* 0x20000035ff357230 */ /* 0x000fe40000004100 */
[C---:B------:R-:W-:Y:S01]  /*7ba0*/  FMUL.FTZ R80, R15.reuse, R80 ;  /* 0x000000500f507220 */ /* 0x040fe20000410000 */
[----:B------:R-:W-:Y:S01]  /*7bb0*/  SHF.R.U64 R43, R54, 0x10, R55 ;  /* 0x00000010362b7819 */ /* 0x000fe20000001237 */
[----:B------:R-:W-:Y:S01]  /*7bc0*/  HADD2.F32 R52, -RZ, R52.H0_H0 ;  /* 0x20000034ff347230 */ /* 0x000fe20000004100 */
[----:B------:R-:W-:Y:S01]  /*7bd0*/  SHF.R.U32.HI R62, RZ, 0x10, R63 ;  /* 0x00000010ff3e7819 */ /* 0x000fe2000001163f */
[-C--:B------:R-:W-:Y:S01]  /*7be0*/  FFMA.FTZ R13, R15, R60.reuse, -R82 ;  /* 0x0000003c0f0d7223 */ /* 0x080fe20000010852 */
[----:B------:R-:W-:Y:S01]  /*7bf0*/  SHF.R.U32.HI R54, RZ, 0x10, R55 ;  /* 0x00000010ff367819 */ /* 0x000fe20000011637 */
[-C--:B------:R-:W-:Y:S01]  /*7c00*/  FMUL.FTZ R55, R45, R53.reuse ;  /* 0x000000352d377220 */ /* 0x080fe20000410000 */
[----:B------:R-:W-:Y:S01]  /*7c10*/  FMUL.FTZ R122, R46, R53 ;  /* 0x000000352e7a7220 */ /* 0x000fe20000410000 */
[----:B------:R-:W-:Y:S01]  /*7c20*/  FFMA.FTZ R15, R47, R60, R80 ;  /* 0x0000003c2f0f7223 */ /* 0x000fe20000010050 */
[----:B------:R-:W-:-:S02]  /*7c30*/  HADD2.F32 R82, -RZ, R161.H1_H1 ;  /* 0x300000a1ff527230 */ /* 0x000fc40000004100 */
[-C--:B------:R-:W-:Y:S01]  /*7c40*/  FFMA.FTZ R46, R46, R52.reuse, -R55 ;  /* 0x000000342e2e7223 */ /* 0x080fe20000010837 */
[--C-:B------:R-:W-:Y:S02]  /*7c50*/  HADD2.F32 R47, -RZ, R35.reuse.H0_H0 ;  /* 0x20000023ff2f7230 */ /* 0x100fe40000004100 */
[----:B------:R-:W-:Y:S01]  /*7c60*/  FFMA.FTZ R52, R45, R52, R122 ;  /* 0x000000342d347223 */ /* 0x000fe2000001007a */
[----:B------:R-:W-:Y:S02]  /*7c70*/  HADD2.F32 R60, -RZ, R35.H1_H1 ;  /* 0x30000023ff3c7230 */ /* 0x000fe40000004100 */
[----:B------:R-:W-:Y:S01]  /*7c80*/  HADD2.F32 R62, -RZ, R62.H0_H0 ;  /* 0x2000003eff3e7230 */ /* 0x000fe20000004100 */
[----:B------:R-:W-:Y:S01]  /*7c90*/  F2FP.F16.F32.PACK_AB R13, R46, R13 ;  /* 0x0000000d2e0d723e */ /* 0x000fe200000000ff */
[----:B------:R-:W-:Y:S02]  /*7ca0*/  HADD2.F32 R35, -RZ, R33.H0_H0 ;  /* 0x20000021ff237230 */ /* 0x000fe40000004100 */
[----:B------:R-:W-:-:S02]  /*7cb0*/  HADD2.F32 R80, -RZ, R161.H0_H0 ;  /* 0x200000a1ff507230 */ /* 0x000fc40000004100 */
[----:B------:R-:W-:Y:S01]  /*7cc0*/  FMUL.FTZ R122, R60, R62 ;  /* 0x0000003e3c7a7220 */ /* 0x000fe20000410000 */
[----:B------:R-:W-:Y:S02]  /*7cd0*/  HADD2.F32 R45, -RZ, R33.H1_H1 ;  /* 0x30000021ff2d7230 */ /* 0x000fe40000004100 */
[----:B------:R-:W-:Y:S02]  /*7ce0*/  HADD2.F32 R53, -RZ, R54.H0_H0 ;  /* 0x20000036ff357230 */ /* 0x000fe40000004100 */
[-C--:B------:R-:W-:Y:S01]  /*7cf0*/  FMUL.FTZ R54, R47, R82.reuse ;  /* 0x000000522f367220 */ /* 0x080fe20000410000 */
[----:B------:R-:W-:Y:S01]  /*7d00*/  FMUL.FTZ R82, R35, R82 ;  /* 0x0000005223527220 */ /* 0x000fe20000410000 */
[----:B------:R-:W-:Y:S01]  /*7d10*/  FMUL.FTZ R55, R45, R62 ;  /* 0x0000003e2d377220 */ /* 0x000fe20000410000 */
[----:B------:R-:W-:Y:S02]  /*7d20*/  HADD2.F32 R62, -RZ, R42.H0_H0 ;  /* 0x2000002aff3e7230 */ /* 0x000fe40000004100 */
[-C--:B------:R-:W-:Y:S01]  /*7d30*/  FFMA.FTZ R33, R35, R80.reuse, -R54 ;  /* 0x0000005023217223 */ /* 0x080fe20000010836 */
[----:B------:R-:W-:Y:S01]  /*7d40*/  FFMA.FTZ R54, R45, R53, -R122 ;  /* 0x000000352d367223 */ /* 0x000fe2000001087a */
[----:B------:R-:W-:Y:S01]  /*7d50*/  FFMA.FTZ R35, R47, R80, R82 ;  /* 0x000000502f237223 */ /* 0x000fe20000010052 */
[----:B------:R-:W-:-:S02]  /*7d60*/  HADD2.F32 R61, -RZ, R153.H1_H1 ;  /* 0x30000099ff3d7230 */ /* 0x000fc40000004100 */
[----:B------:R-:W-:Y:S01]  /*7d70*/  FFMA.FTZ R60, R60, R53, R55 ;  /* 0x000000353c3c7223 */ /* 0x000fe20000010037 */
[----:B------:R-:W-:Y:S01]  /*7d80*/  HADD2.F32 R45, -RZ, R32.H0_H0 ;  /* 0x20000020ff2d7230 */ /* 0x000fe20000004100 */
[----:B------:R-:W-:Y:S01]  /*7d90*/  F2FP.F16.F32.PACK_AB R54, R54, R33 ;  /* 0x000000213636723e */ /* 0x000fe200000000ff */
[----:B------:R-:W-:Y:S01]  /*7da0*/  HADD2.F32 R42, -RZ, R12.H0_H0 ;  /* 0x2000000cff2a7230 */ /* 0x000fe20000004100 */
[----:B------:R-:W-:Y:S01]  /*7db0*/  F2FP.F16.F32.PACK_AB R33, R52, R15 ;  /* 0x0000000f3421723e */ /* 0x000fe200000000ff */
[----:B------:R-:W-:Y:S01]  /*7dc0*/  HADD2.F32 R47, -RZ, R32.H1_H1 ;  /* 0x30000020ff2f7230 */ /* 0x000fe20000004100 */
[----:B------:R-:W-:Y:S01]  /*7dd0*/  F2FP.F16.F32.PACK_AB R35, R60, R35 ;  /* 0x000000233c23723e */ /* 0x000fe200000000ff */
[----:B------:R-:W-:Y:S02]  /*7de0*/  HADD2.F32 R32, -RZ, R12.H1_H1 ;  /* 0x3000000cff207230 */ /* 0x000fe40000004100 */
[----:B------:R-:W-:Y:S01]  /*7df0*/  FMUL.FTZ R12, R42, R61 ;  /* 0x0000003d2a0c7220 */ /* 0x000fe20000410000 */
[----:B------:R-:W-:-:S02]  /*7e00*/  HADD2.F32 R55, -RZ, R11.H0_H0 ;  /* 0x2000000bff377230 */ /* 0x000fc40000004100 */
[----:B------:R-:W-:Y:S01]  /*7e10*/  FMUL.FTZ R11, R45, R61 ;  /* 0x0000003d2d0b7220 */ /* 0x000fe20000410000 */
[----:B------:R-:W-:Y:S02]  /*7e20*/  HADD2.F32 R53, -RZ, R152.H1_H1 ;  /* 0x30000098ff357230 */ /* 0x000fe40000004100 */
[CC--:B------:R-:W-:Y:S01]  /*7e30*/  FMUL.FTZ R61, R47.reuse, R62.reuse ;  /* 0x0000003e2f3d7220 */ /* 0x0c0fe20000410000 */
[----:B------:R-:W-:Y:S01]  /*7e40*/  FMUL.FTZ R80, R32, R62 ;  /* 0x0000003e20507220 */ /* 0x000fe20000410000 */
[----:B------:R-:W-:Y:S02]  /*7e50*/  HADD2.F32 R153, -RZ, R153.H0_H0 ;  /* 0x20000099ff997230 */ /* 0x000fe40000004100 */
[----:B------:R-:W-:Y:S01]  /*7e60*/  FFMA.FTZ R11, R42, R53, -R11 ;  /* 0x000000352a0b7223 */ /* 0x000fe2000001080b */
[-C--:B------:R-:W-:Y:S01]  /*7e70*/  FFMA.FTZ R62, R32, R55.reuse, -R61 ;  /* 0x00000037203e7223 */ /* 0x080fe2000001083d */
[----:B------:R-:W-:Y:S01]  /*7e80*/  FFMA.FTZ R55, R47, R55, R80 ;  /* 0x000000372f377223 */ /* 0x000fe20000010050 */
[----:B------:R-:W-:-:S02]  /*7e90*/  HADD2.F32 R42, -RZ, R34.H0_H0 ;  /* 0x20000022ff2a7230 */ /* 0x000fc40000004100 */
[----:B------:R-:W-:Y:S01]  /*7ea0*/  FFMA.FTZ R12, R45, R53, R12 ;  /* 0x000000352d0c7223 */ /* 0x000fe2000001000c */
[----:B------:R-:W-:Y:S01]  /*7eb0*/  HADD2.F32 R47, -RZ, R44.H0_H0 ;  /* 0x2000002cff2f7230 */ /* 0x000fe20000004100 */
[----:B------:R-:W-:Y:S01]  /*7ec0*/  F2FP.F16.F32.PACK_AB R62, R62, R11 ;  /* 0x0000000b3e3e723e */ /* 0x000fe200000000ff */
[----:B------:R-:W-:Y:S02]  /*7ed0*/  HADD2.F32 R32, -RZ, R14.H0_H0 ;  /* 0x2000000eff207230 */ /* 0x000fe40000004100 */
[-C--:B------:R-:W-:Y:S01]  /*7ee0*/  FMUL.FTZ R53, R42, R153.reuse ;  /* 0x000000992a357220 */ /* 0x080fe20000410000 */
[----:B------:R-:W-:Y:S02]  /*7ef0*/  HADD2.F32 R34, -RZ, R34.H1_H1 ;  /* 0x30000022ff227230 */ /* 0x000fe40000004100 */
[----:B------:R-:W-:Y:S02]  /*7f00*/  HADD2.F32 R14, -RZ, R14.H1_H1 ;  /* 0x3000000eff0e7230 */ /* 0x000fe40000004100 */
[----:B------:R-:W-:Y:S01]  /*7f10*/  FMUL.FTZ R153, R32, R153 ;  /* 0x0000009920997220 */ /* 0x000fe20000410000 */
[----:B------:R-:W-:-:S02]  /*7f20*/  HADD2.F32 R45, -RZ, R152.H0_H0 ;  /* 0x20000098ff2d7230 */ /* 0x000fc40000004100 */
[-C--:B------:R-:W-:Y:S01]  /*7f30*/  FMUL.FTZ R61, R34, R47.reuse ;  /* 0x0000002f223d7220 */ /* 0x080fe20000410000 */
[----:B------:R-:W-:Y:S02]  /*7f40*/  HADD2.F32 R43, -RZ, R43.H0_H0 ;  /* 0x2000002bff2b7230 */ /* 0x000fe40000004100 */
[----:B------:R-:W-:Y:S01]  /*7f50*/  FMUL.FTZ R47, R14, R47 ;  /* 0x0000002f0e2f7220 */ /* 0x000fe20000410000 */
[----:B------:R-:W-:Y:S02]  /*7f60*/  IMAD.MOV.U32 R15, RZ, RZ, R54 ;  /* 0x000000ffff0f7224 */ /* 0x000fe400078e0036 */
[-C--:B------:R-:W-:Y:S01]  /*7f70*/  FFMA.FTZ R53, R32, R45.reuse, -R53 ;  /* 0x0000002d20357223 */ /* 0x080fe20000010835 */
[----:B------:R-:W-:Y:S01]  /*7f80*/  FFMA.FTZ R153, R42, R45, R153 ;  /* 0x0000002d2a997223 */ /* 0x000fe20000010099 */
[-C--:B------:R-:W-:Y:S01]  /*7f90*/  FFMA.FTZ R14, R14, R43.reuse, -R61 ;  /* 0x0000002b0e0e7223 */ /* 0x080fe2000001083d */
[----:B------:R-:W-:Y:S01]  /*7fa0*/  FFMA.FTZ R34, R34, R43, R47 ;  /* 0x0000002b22227223 */ /* 0x000fe2000001002f */
[----:B------:R-:W-:Y:S01]  /*7fb0*/  F2FP.F16.F32.PACK_AB R32, R55, R12 ;  /* 0x0000000c3720723e */ /* 0x000fe200000000ff */
[----:B------:R-:W-:-:S02]  /*7fc0*/  IMAD.MOV.U32 R12, RZ, RZ, R62 ;  /* 0x000000ffff0c7224 */ /* 0x000fc400078e003e */
[----:B------:R-:W-:Y:S02]  /*7fd0*/  F2FP.F16.F32.PACK_AB R14, R14, R53 ;  /* 0x000000350e0e723e */ /* 0x000fe400000000ff */
[----:B------:R-:W-:-:S07]  /*7fe0*/  F2FP.F16.F32.PACK_AB R34, R34, R153 ;  /* 0x000000992222723e */ /* 0x000fce00000000ff */
.L_x_531:
[----:B------:R-:W-:Y:S05]  /*7ff0*/  BSYNC B3 ;  /* 0x0000000000037941 */ /* 0x000fea0003800000 */
.L_x_530:
[----:B------:R-:W-:Y:S02]  /*8000*/  ULDC.64 UR4, c[0x0][0x208] ;  /* 0x0000820000047ab9 */ /* 0x000fe40000000a00 */
[----:B--2---:R2:W-:Y:S04]  /*8010*/  ST.E.128 desc[UR4][R38.64], R12 ;  /* 0x0000000c26007985 */ /* 0x0045e8000c101d04 */
[----:B----4-:R2:W-:Y:S02]  /*8020*/  @!P3 ST.E.128 desc[UR4][R40.64], R32 ;  /* 0x000000202800b985 */ /* 0x0105e4000c101d04 */
.L_x_529:
[----:B------:R-:W-:Y:S05]  /*8030*/  BSYNC B2 ;  /* 0x0000000000027941 */ /* 0x000fea0003800000 */
.L_x_528:
[----:B------:R-:W-:-:S13]  /*8040*/  ISETP.NE.AND P3, PT, R21, RZ, PT ;  /* 0x000000ff1500720c */ /* 0x000fda0003f65270 */
[----:B------:R-:W-:Y:S05]  /*8050*/  @!P3 BRA `(.L_x_527) ;  /* 0x0000000400f0b947 */ /* 0x000fea0003800000 */
[----:B--2-4-:R-:W2:Y:S01]  /*8060*/  LDL R14, [R1+0x58] ;  /* 0x00005800010e7983 */ /* 0x014ea20000100800 */
[----:B0-----:R-:W-:Y:S01]  /*8070*/  SEL R11, R115, R137, !P1 ;  /* 0x00000089730b7207 */ /* 0x001fe20004800000 */
[C---:B------:R-:W-:Y:S01]  /*8080*/  VIADD R13, R219.reuse, 0x20 ;  /* 0x00000020db0d7836 */ /* 0x040fe20000000000 */
[----:B------:R-:W-:Y:S01]  /*8090*/  IADD3 R15, R219, 0x20, RZ ;  /* 0x00000020db0f7810 */ /* 0x000fe20007ffe0ff */
[----:B------:R-:W-:Y:S01]  /*80a0*/  BSSY B2, `(.L_x_532) ;  /* 0x0000074000027945 */ /* 0x000fe20003800000 */
[----:B------:R-:W-:Y:S01]  /*80b0*/  SHF.R.S32.HI R12, RZ, 0x1f, R11 ;  /* 0x0000001fff0c7819 */ /* 0x000fe2000001140b */
[----:B------:R-:W-:Y:S01]  /*80c0*/  IMAD.SHL.U32 R13, R13, 0x40, RZ ;  /* 0x000000400d0d7824 */ /* 0x000fe200078e00ff */
[----:B------:R-:W-:Y:S01]  /*80d0*/  LEA R38, P4, R20, R36, 0x1 ;  /* 0x0000002414267211 */ /* 0x000fe200078808ff */
        /* <DEDUP_REMOVED lines=16> */
[----:B--2---:R-:W-:-:S04]  /*81e0*/  IMAD R12, R12, 0x1400, R14 ;  /* 0x000014000c0c7824 */ /* 0x004fc800078e020e */
        /* <DEDUP_REMOVED lines=8> */
[----:B--2---:R-:W-:Y:S01]  /*8270*/  IMAD.MOV.U32 R43, RZ, RZ, R12 ;  /* 0x000000ffff2b7224 */ /* 0x004fe200078e000c */
[----:B------:R-:W-:Y:S01]  /*8280*/  SHF.R.U64 R40, R48, 0x10, R49 ;  /* 0x0000001030287819 */ /* 0x000fe20000001231 */
[----:B----4-:R-:W-:Y:S01]  /*8290*/  IMAD.MOV.U32 R44, RZ, RZ, R32 ;  /* 0x000000ffff2c7224 */ /* 0x010fe200078e0020 */
[----:B------:R-:W-:Y:S01]  /*82a0*/  MOV R12, R33 ;  /* 0x00000021000c7202 */ /* 0x000fe20000000f00 */
[----:B------:R-:W-:Y:S01]  /*82b0*/  IMAD.MOV.U32 R33, RZ, RZ, R15 ;  /* 0x000000ffff217224 */ /* 0x000fe200078e000f */
[----:B------:R-:W-:Y:S01]  /*82c0*/  SHF.R.U32.HI R48, RZ, 0x10, R57 ;  /* 0x00000010ff307819 */ /* 0x000fe20000011639 */
[----:B------:R-:W-:Y:S01]  /*82d0*/  HADD2.F32 R15, -RZ, R13.H1_H1 ;  /* 0x3000000dff0f7230 */ /* 0x000fe20000004100 */
[----:B------:R-:W-:Y:S01]  /*82e0*/  SHF.R.U32.HI R46, RZ, 0x10, R49 ;  /* 0x00000010ff2e7819 */ /* 0x000fe20000011631 */
[----:B------:R-:W-:Y:S01]  /*82f0*/  HADD2.F32 R49, -RZ, R151.H1_H1 ;  /* 0x30000097ff317230 */ /* 0x000fe20000004100 */
[----:B------:R-:W-:Y:S01]  /*8300*/  MOV R45, R35 ;  /* 0x00000023002d7202 */ /* 0x000fe20000000f00 */
[--C-:B------:R-:W-:Y:S01]  /*8310*/  HADD2.F32 R32, -RZ, R12.reuse.H0_H0 ;  /* 0x2000000cff207230 */ /* 0x100fe20000004100 */
[----:B0-----:R-:W-:Y:S01]  /*8320*/  SHF.R.U64 R11, R50, 0x10, R51 ;  /* 0x00000010320b7819 */ /* 0x001fe20000001233 */
[----:B------:R-:W-:Y:S01]  /*8330*/  HADD2.F32 R35, -RZ, R12.H1_H1 ;  /* 0x3000000cff237230 */ /* 0x000fe20000004100 */
[----:B------:R-:W-:Y:S01]  /*8340*/  SHF.R.U64 R41, R58, 0x10, R59 ;  /* 0x000000103a297819 */ /* 0x000fe2000000123b */
[----:B------:R-:W-:-:S02]  /*8350*/  HADD2.F32 R12, -RZ, R13.H0_H0 ;  /* 0x2000000dff0c7230 */ /* 0x000fc40000004100 */
[-C--:B------:R-:W-:Y:S01]  /*8360*/  FMUL.FTZ R13, R32, R49.reuse ;  /* 0x00000031200d7220 */ /* 0x080fe20000410000 */
[----:B------:R-:W-:Y:S01]  /*8370*/  HADD2.F32 R48, -RZ, R48.H0_H0 ;  /* 0x20000030ff307230 */ /* 0x000fe20000004100 */
[----:B------:R-:W-:Y:S01]  /*8380*/  SHF.R.U32.HI R58, RZ, 0x10, R59 ;  /* 0x00000010ff3a7819 */ /* 0x000fe2000001163b */
[----:B------:R-:W-:Y:S02]  /*8390*/  HADD2.F32 R47, -RZ, R149.H1_H1 ;  /* 0x30000095ff2f7230 */ /* 0x000fe40000004100 */
[C---:B------:R-:W-:Y:S01]  /*83a0*/  FMUL.FTZ R49, R12.reuse, R49 ;  /* 0x000000310c317220 */ /* 0x040fe20000410000 */
[----:B------:R-:W-:Y:S02]  /*83b0*/  HADD2.F32 R46, -RZ, R46.H0_H0 ;  /* 0x2000002eff2e7230 */ /* 0x000fe40000004100 */
[-C--:B------:R-:W-:Y:S01]  /*83c0*/  FMUL.FTZ R50, R35, R48.reuse ;  /* 0x0000003023327220 */ /* 0x080fe20000410000 */
[C---:B------:R-:W-:Y:S01]  /*83d0*/  FMUL.FTZ R48, R15.reuse, R48 ;  /* 0x000000300f307220 */ /* 0x040fe20000410000 */
[-C--:B------:R-:W-:Y:S01]  /*83e0*/  FFMA.FTZ R12, R12, R47.reuse, -R13 ;  /* 0x0000002f0c0c7223 */ /* 0x080fe2000001080d */
[----:B------:R-:W-:Y:S01]  /*83f0*/  FFMA.FTZ R13, R32, R47, R49 ;  /* 0x0000002f200d7223 */ /* 0x000fe20000010031 */
[-C--:B------:R-:W-:Y:S01]  /*8400*/  FFMA.FTZ R15, R15, R46.reuse, -R50 ;  /* 0x0000002e0f0f7223 */ /* 0x080fe20000010832 */
[----:B------:R-:W-:Y:S01]  /*8410*/  FFMA.FTZ R32, R35, R46, R48 ;  /* 0x0000002e23207223 */ /* 0x000fe20000010030 */
[----:B------:R-:W-:Y:S01]  /*8420*/  SHF.R.U32.HI R51, RZ, 0x10, R51 ;  /* 0x00000010ff337819 */ /* 0x000fe20000011633 */
[----:B------:R-:W-:Y:S01]  /*8430*/  HADD2.F32 R49, -RZ, R148.H1_H1 ;  /* 0x30000094ff317230 */ /* 0x000fe20000004100 */
[----:B------:R-:W-:Y:S01]  /*8440*/  SHF.R.U64 R42, R56, 0x10, R57 ;  /* 0x00000010382a7819 */ /* 0x000fe20000001239 */
[--C-:B------:R-:W-:Y:S01]  /*8450*/  HADD2.F32 R46, -RZ, R45.reuse.H0_H0 ;  /* 0x2000002dff2e7230 */ /* 0x100fe20000004100 */
[----:B------:R-:W-:Y:S01]  /*8460*/  F2FP.F16.F32.PACK_AB R15, R15, R12 ;  /* 0x0000000c0f0f723e */ /* 0x000fe200000000ff */
[----:B------:R-:W-:-:S02]  /*8470*/  HADD2.F32 R45, -RZ, R45.H1_H1 ;  /* 0x3000002dff2d7230 */ /* 0x000fc40000004100 */
[----:B------:R-:W-:Y:S02]  /*8480*/  HADD2.F32 R50, -RZ, R58.H0_H0 ;  /* 0x2000003aff327230 */ /* 0x000fe40000004100 */
[----:B------:R-:W-:Y:S01]  /*8490*/  FMUL.FTZ R52, R46, R49 ;  /* 0x000000312e347220 */ /* 0x000fe20000410000 */
[----:B------:R-:W-:Y:S02]  /*84a0*/  HADD2.F32 R47, -RZ, R150.H1_H1 ;  /* 0x30000096ff2f7230 */ /* 0x000fe40000004100 */
[--C-:B------:R-:W-:Y:S02]  /*84b0*/  HADD2.F32 R35, -RZ, R33.reuse.H0_H0 ;  /* 0x20000021ff237230 */ /* 0x100fe40000004100 */
[----:B------:R-:W-:Y:S01]  /*84c0*/  FMUL.FTZ R54, R45, R50 ;  /* 0x000000322d367220 */ /* 0x000fe20000410000 */
[----:B------:R-:W-:Y:S02]  /*84d0*/  HADD2.F32 R33, -RZ, R33.H1_H1 ;  /* 0x30000021ff217230 */ /* 0x000fe40000004100 */
[----:B------:R-:W-:-:S02]  /*84e0*/  HADD2.F32 R48, -RZ, R51.H0_H0 ;  /* 0x20000033ff307230 */ /* 0x000fc40000004100 */
[C---:B------:R-:W-:Y:S01]  /*84f0*/  FMUL.FTZ R49, R35.reuse, R49 ;  /* 0x0000003123317220 */ /* 0x040fe20000410000 */
[-C--:B------:R-:W-:Y:S01]  /*8500*/  FFMA.FTZ R52, R35, R47.reuse, -R52 ;  /* 0x0000002f23347223 */ /* 0x080fe20000010834 */
[C---:B------:R-:W-:Y:S01]  /*8510*/  FMUL.FTZ R50, R33.reuse, R50 ;  /* 0x0000003221327220 */ /* 0x040fe20000410000 */
[----:B------:R-:W-:Y:S02]  /*8520*/  HADD2.F32 R148, -RZ, R148.H0_H0 ;  /* 0x20000094ff947230 */ /* 0x000fe40000004100 */
[-C--:B------:R-:W-:Y:S01]  /*8530*/  FFMA.FTZ R51, R33, R48.reuse, -R54 ;  /* 0x0000003021337223 */ /* 0x080fe20000010836 */
[----:B------:R-:W-:Y:S02]  /*8540*/  HADD2.F32 R35, -RZ, R44.H0_H0 ;  /* 0x2000002cff237230 */ /* 0x000fe40000004100 */
[----:B------:R-:W-:Y:S01]  /*8550*/  FFMA.FTZ R49, R46, R47, R49 ;  /* 0x0000002f2e317223 */ /* 0x000fe20000010031 */
[----:B------:R-:W-:Y:S02]  /*8560*/  HADD2.F32 R33, -RZ, R43.H0_H0 ;  /* 0x2000002bff217230 */ /* 0x000fe40000004100 */
[----:B------:R-:W-:Y:S01]  /*8570*/  FFMA.FTZ R50, R45, R48, R50 ;  /* 0x000000302d327223 */ /* 0x000fe20000010032 */
[----:B------:R-:W-:-:S02]  /*8580*/  HADD2.F32 R150, -RZ, R150.H0_H0 ;  /* 0x20000096ff967230 */ /* 0x000fc40000004100 */
[-C--:B------:R-:W-:Y:S01]  /*8590*/  FMUL.FTZ R46, R35, R148.reuse ;  /* 0x00000094232e7220 */ /* 0x080fe20000410000 */
[----:B------:R-:W-:Y:S02]  /*85a0*/  HADD2.F32 R42, -RZ, R42.H0_H0 ;  /* 0x2000002aff2a7230 */ /* 0x000fe40000004100 */
[C---:B------:R-:W-:Y:S01]  /*85b0*/  FMUL.FTZ R148, R33.reuse, R148 ;  /* 0x0000009421947220 */ /* 0x040fe20000410000 */
[----:B------:R-:W-:Y:S02]  /*85c0*/  HADD2.F32 R44, -RZ, R44.H1_H1 ;  /* 0x3000002cff2c7230 */ /* 0x000fe40000004100 */
[-C--:B------:R-:W-:Y:S01]  /*85d0*/  FFMA.FTZ R46, R33, R150.reuse, -R46 ;  /* 0x00000096212e7223 */ /* 0x080fe2000001082e */
[----:B------:R-:W-:Y:S02]  /*85e0*/  HADD2.F32 R43, -RZ, R43.H1_H1 ;  /* 0x3000002bff2b7230 */ /* 0x000fe40000004100 */
[----:B------:R-:W-:Y:S01]  /*85f0*/  FFMA.FTZ R148, R35, R150, R148 ;  /* 0x0000009623947223 */ /* 0x000fe20000010094 */
[----:B------:R-:W-:-:S02]  /*8600*/  HADD2.F32 R40, -RZ, R40.H0_H0 ;  /* 0x20000028ff287230 */ /* 0x000fc40000004100 */
[CC--:B------:R-:W-:Y:S01]  /*8610*/  FMUL.FTZ R48, R44.reuse, R42.reuse ;  /* 0x0000002a2c307220 */ /* 0x0c0fe20000410000 */
[----:B------:R-:W-:Y:S02]  /*8620*/  HADD2.F32 R35, -RZ, R34.H0_H0 ;  /* 0x20000022ff237230 */ /* 0x000fe40000004100 */
[C---:B------:R-:W-:Y:S01]  /*8630*/  FMUL.FTZ R45, R43.reuse, R42 ;  /* 0x0000002a2b2d7220 */ /* 0x040fe20000410000 */
[----:B------:R-:W-:Y:S02]  /*8640*/  HADD2.F32 R42, -RZ, R149.H0_H0 ;  /* 0x20000095ff2a7230 */ /* 0x000fe40000004100 */
[-C--:B------:R-:W-:Y:S01]  /*8650*/  FFMA.FTZ R43, R43, R40.reuse, -R48 ;  /* 0x000000282b2b7223 */ /* 0x080fe20000010830 */
[----:B------:R-:W-:Y:S02]  /*8660*/  HADD2.F32 R41, -RZ, R41.H0_H0 ;  /* 0x20000029ff297230 */ /* 0x000fe40000004100 */
[----:B------:R-:W-:Y:S01]  /*8670*/  FFMA.FTZ R45, R44, R40, R45 ;  /* 0x000000282c2d7223 */ /* 0x000fe2000001002d */
[----:B------:R-:W-:-:S02]  /*8680*/  HADD2.F32 R33, -RZ, R14.H0_H0 ;  /* 0x2000000eff217230 */ /* 0x000fc40000004100 */
[----:B------:R-:W-:Y:S01]  /*8690*/  FMUL.FTZ R44, R35, R42 ;  /* 0x0000002a232c7220 */ /* 0x000fe20000410000 */
[----:B------:R-:W-:Y:S01]  /*86a0*/  HADD2.F32 R34, -RZ, R34.H1_H1 ;  /* 0x30000022ff227230 */ /* 0x000fe20000004100 */
[----:B------:R-:W-:Y:S01]  /*86b0*/  F2FP.F16.F32.PACK_AB R51, R51, R52 ;  /* 0x000000343333723e */ /* 0x000fe200000000ff */
[----:B------:R-:W-:Y:S02]  /*86c0*/  HADD2.F32 R14, -RZ, R14.H1_H1 ;  /* 0x3000000eff0e7230 */ /* 0x000fe40000004100 */
[----:B------:R-:W-:Y:S01]  /*86d0*/  FMUL.FTZ R42, R33, R42 ;  /* 0x0000002a212a7220 */ /* 0x000fe20000410000 */
[----:B------:R-:W-:Y:S02]  /*86e0*/  HADD2.F32 R40, -RZ, R151.H0_H0 ;  /* 0x20000097ff287230 */ /* 0x000fe40000004100 */
[-C--:B------:R-:W-:Y:S01]  /*86f0*/  FMUL.FTZ R47, R34, R41.reuse ;  /* 0x00000029222f7220 */ /* 0x080fe20000410000 */
[----:B------:R-:W-:Y:S02]  /*8700*/  HADD2.F32 R11, -RZ, R11.H0_H0 ;  /* 0x2000000bff0b7230 */ /* 0x000fe40000004100 */
[C---:B------:R-:W-:Y:S01]  /*8710*/  FMUL.FTZ R41, R14.reuse, R41 ;  /* 0x000000290e297220 */ /* 0x040fe20000410000 */
[----:B------:R-:W-:Y:S01]  /*8720*/  F2FP.F16.F32.PACK_AB R12, R43, R46 ;  /* 0x0000002e2b0c723e */ /* 0x000fe200000000ff */
[-C--:B------:R-:W-:Y:S01]  /*8730*/  FFMA.FTZ R44, R33, R40.reuse, -R44 ;  /* 0x00000028212c7223 */ /* 0x080fe2000001082c */
[----:B------:R-:W-:Y:S01]  /*8740*/  FFMA.FTZ R42, R35, R40, R42 ;  /* 0x00000028232a7223 */ /* 0x000fe2000001002a */
[-C--:B------:R-:W-:Y:S01]  /*8750*/  FFMA.FTZ R47, R14, R11.reuse, -R47 ;  /* 0x0000000b0e2f7223 */ /* 0x080fe2000001082f */
[----:B------:R-:W-:Y:S01]  /*8760*/  FFMA.FTZ R41, R34, R11, R41 ;  /* 0x0000000b22297223 */ /* 0x000fe20000010029 */
[----:B------:R-:W-:Y:S01]  /*8770*/  F2FP.F16.F32.PACK_AB R33, R32, R13 ;  /* 0x0000000d2021723e */ /* 0x000fe200000000ff */
[----:B------:R-:W-:Y:S01]  /*8780*/  IMAD.MOV.U32 R13, RZ, RZ, R15 ;  /* 0x000000ffff0d7224 */ /* 0x000fe200078e000f */
[----:B------:R-:W-:Y:S01]  /*8790*/  F2FP.F16.F32.PACK_AB R35, R50, R49 ;  /* 0x000000313223723e */ /* 0x000fe200000000ff */
[----:B------:R-:W-:Y:S01]  /*87a0*/  IMAD.MOV.U32 R15, RZ, RZ, R51 ;  /* 0x000000ffff0f7224 */ /* 0x000fe200078e0033 */
[----:B------:R-:W-:-:S02]  /*87b0*/  F2FP.F16.F32.PACK_AB R32, R45, R148 ;  /* 0x000000942d20723e */ /* 0x000fc400000000ff */
[----:B------:R-:W-:Y:S02]  /*87c0*/  F2FP.F16.F32.PACK_AB R14, R47, R44 ;  /* 0x0000002c2f0e723e */ /* 0x000fe400000000ff */
[----:B------:R-:W-:-:S07]  /*87d0*/  F2FP.F16.F32.PACK_AB R34, R41, R42 ;  /* 0x0000002a2922723e */ /* 0x000fce00000000ff */
.L_x_533:
[----:B------:R-:W-:Y:S05]  /*87e0*/  BSYNC B2 ;  /* 0x0000000000027941 */ /* 0x000fea0003800000 */
.L_x_532:
[----:B------:R-:W-:Y:S02]  /*87f0*/  ULDC.64 UR4, c[0x0][0x208] ;  /* 0x0000820000047ab9 */ /* 0x000fe40000000a00 */
[----:B--2---:R2:W-:Y:S04]  /*8800*/  ST.E.128 desc[UR4][R38.64], R12 ;  /* 0x0000000c26007985 */ /* 0x0045e8000c101d04 */
[----:B----4-:R2:W-:Y:S02]  /*8810*/  @!P3 ST.E.128 desc[UR4][R36.64], R32 ;  /* 0x000000202400b985 */ /* 0x0105e4000c101d04 */
.L_x_527:
[----:B------:R-:W-:Y:S05]  /*8820*/  BSYNC B1 ;  /* 0x0000000000017941 */ /* 0x000fea0003800000 */
.L_x_526:
[----:B------:R-:W-:-:S03]  /*8830*/  UMOV UR4, 0xffffffff ;  /* 0xffffffff00047882 */ /* 0x000fc60000000000 */
[----:B------:R-:W-:Y:S05]  /*8840*/  BRA.DIV UR4, `(.L_x_534) ;  /* 0x000001ee04607947 */ /* 0x000fea000b800000 */
[----:B0-2---:R0:W2:Y:S04]  /*8850*/  SHFL.IDX PT, R37, R117, 0x2, 0x181f ;  /* 0x00581f0075257f89 */ /* 0x0050a800000e0000 */
[----:B------:R0:W0:Y:S02]  /*8860*/  SHFL.IDX PT, R36, R118, 0x2, 0x181f ;  /* 0x00581f0076247f89 */ /* 0x00002400000e0000 */
.L_x_830:
[----:B------:R-:W-:Y:S05]  /*8870*/  @P5 BRA `(.L_x_492) ;  /* 0x0000001400e45947 */ /* 0x000fea0003800000 */
[----:B------:R-:W-:Y:S01]  /*8880*/  ISETP.NE.AND P3, PT, R3, RZ, PT ;  /* 0x000000ff0300720c */ /* 0x000fe20003f65270 */
[----:B------:R-:W-:-:S12]  /*8890*/  BSSY B1, `(.L_x_535) ;  /* 0x000007d000017945 */ /* 0x000fd80003800000 */
[----:B------:R-:W-:Y:S05]  /*88a0*/  @!P3 BRA `(.L_x_536) ;  /* 0x0000000400ecb947 */ /* 0x000fea0003800000 */
[----:B----4-:R-:W4:Y:S01]  /*88b0*/  LDL R14, [R1+0x54] ;  /* 0x00005400010e7983 */ /* 0x010f220000100800 */
[----:B------:R-:W-:Y:S01]  /*88c0*/  SEL R11, R115, R137, !P2 ;  /* 0x00000089730b7207 */ /* 0x000fe20005000000 */
[C---:B------:R-:W-:Y:S01]  /*88d0*/  VIADD R13, R219.reuse, 0x40 ;  /* 0x00000040db0d7836 */ /* 0x040fe20000000000 */
[----:B------:R-:W-:Y:S01]  /*88e0*/  IADD3 R15, R219, 0x40, RZ ;  /* 0x00000040db0f7810 */ /* 0x000fe20007ffe0ff */
[----:B------:R-:W-:Y:S01]  /*88f0*/  BSSY B2, `(.L_x_537) ;  /* 0x0000073000027945 */ /* 0x000fe20003800000 */
[----:B------:R-:W-:Y:S01]  /*8900*/  SHF.R.S32.HI R12, RZ, 0x1f, R11 ;  /* 0x0000001fff0c7819 */ /* 0x000fe2000001140b */
[----:B------:R-:W-:Y:S01]  /*8910*/  IMAD.SHL.U32 R13, R13, 0x40, RZ ;  /* 0x000000400d0d7824 */ /* 0x000fe200078e00ff */
[----:B------:R-:W-:Y:S01]  /*8920*/  ISETP.GE.AND P4, PT, R16, R114, PT ;  /* 0x000000721000720c */ /* 0x000fe20003f86270 */
        /* <DEDUP_REMOVED lines=11> */
[----:B------:R-:W-:Y:S02]  /*89e0*/  ISETP.GE.AND P5, PT, R40, R135, PT ;  /* 0x000000872800720c */ /* 0x000fe40003fa6270 */
[----:B------:R-:W-:Y:S02]  /*89f0*/  LOP3.LUT R11, R11, R13, RZ, 0x3c, !PT ;  /* 0x0000000d0b0b7212 */ /* 0x000fe400078e3cff */
[----:B0-----:R-:W-:-:S04]  /*8a00*/  LEA R38, P3, R9, R36, 0x1 ;  /* 0x0000002409267211 */ /* 0x001fc800078608ff */
[----:B--2---:R-:W-:-:S05]  /*8a10*/  LEA.HI.X R39, R9, R37, R27, 0x1, P3 ;  /* 0x0000002509277211 */ /* 0x004fca00018f0c1b */
        /* <DEDUP_REMOVED lines=10> */
[----:B------:R-:W-:Y:S01]  /*8ac0*/  SHF.R.U32.HI R50, RZ, 0x10, R77 ;  /* 0x00000010ff327819 */ /* 0x000fe2000001164d */
[----:B----4-:R-:W-:Y:S01]  /*8ad0*/  IMAD.MOV.U32 R46, RZ, RZ, R35 ;  /* 0x000000ffff2e7224 */ /* 0x010fe200078e0023 */
[----:B------:R-:W-:Y:S01]  /*8ae0*/  MOV R45, R32 ;  /* 0x00000020002d7202 */ /* 0x000fe20000000f00 */
[----:B--2---:R-:W-:Y:S01]  /*8af0*/  IMAD.MOV.U32 R44, RZ, RZ, R12 ;  /* 0x000000ffff2c7224 */ /* 0x004fe200078e000c */
[----:B------:R-:W-:Y:S01]  /*8b00*/  SHF.R.U32.HI R48, RZ, 0x10, R69 ;  /* 0x00000010ff307819 */ /* 0x000fe20000011645 */
[----:B------:R-:W-:Y:S01]  /*8b10*/  HADD2.F32 R49, -RZ, R147.H1_H1 ;  /* 0x30000093ff317230 */ /* 0x000fe20000004100 */
[--C-:B------:R-:W-:Y:S01]  /*8b20*/  SHF.R.U64 R42, R78, 0x10, R79.reuse ;  /* 0x000000104e2a7819 */ /* 0x100fe2000000124f */
[--C-:B------:R-:W-:Y:S01]  /*8b30*/  HADD2.F32 R35, -RZ, R33.reuse.H0_H0 ;  /* 0x20000021ff237230 */ /* 0x100fe20000004100 */
[----:B------:R-:W-:Y:S01]  /*8b40*/  SHF.R.U32.HI R78, RZ, 0x10, R79 ;  /* 0x00000010ff4e7819 */ /* 0x000fe2000001164f */
[----:B------:R-:W-:Y:S01]  /*8b50*/  IMAD.MOV.U32 R32, RZ, RZ, R15 ;  /* 0x000000ffff207224 */ /* 0x000fe200078e000f */
[--C-:B0-----:R-:W-:Y:S01]  /*8b60*/  SHF.R.U64 R11, R70, 0x10, R71.reuse ;  /* 0x00000010460b7819 */ /* 0x101fe20000001247 */
[----:B------:R-:W-:Y:S01]  /*8b70*/  HADD2.F32 R33, -RZ, R33.H1_H1 ;  /* 0x30000021ff217230 */ /* 0x000fe20000004100 */
[----:B------:R-:W-:Y:S01]  /*8b80*/  SHF.R.U32.HI R70, RZ, 0x10, R71 ;  /* 0x00000010ff467819 */ /* 0x000fe20000011647 */
[--C-:B------:R-:W-:Y:S01]  /*8b90*/  HADD2.F32 R12, -RZ, R13.reuse.H0_H0 ;  /* 0x2000000dff0c7230 */ /* 0x100fe20000004100 */
[----:B------:R-:W-:Y:S01]  /*8ba0*/  SHF.R.U64 R53, R76, 0x10, R77 ;  /* 0x000000104c357819 */ /* 0x000fe2000000124d */
[----:B------:R-:W-:Y:S01]  /*8bb0*/  HADD2.F32 R50, -RZ, R50.H0_H0 ;  /* 0x20000032ff327230 */ /* 0x000fe20000004100 */
[----:B------:R-:W-:Y:S01]  /*8bc0*/  SHF.R.U64 R43, R68, 0x10, R69 ;  /* 0x00000010442b7819 */ /* 0x000fe20000001245 */
[----:B------:R-:W-:-:S02]  /*8bd0*/  HADD2.F32 R15, -RZ, R13.H1_H1 ;  /* 0x3000000dff0f7230 */ /* 0x000fc40000004100 */
[-C--:B------:R-:W-:Y:S01]  /*8be0*/  FMUL.FTZ R13, R35, R49.reuse ;  /* 0x00000031230d7220 */ /* 0x080fe20000410000 */
[----:B------:R-:W-:Y:S02]  /*8bf0*/  HADD2.F32 R47, -RZ, R145.H1_H1 ;  /* 0x30000091ff2f7230 */ /* 0x000fe40000004100 */
[C---:B------:R-:W-:Y:S01]  /*8c00*/  FMUL.FTZ R52, R12.reuse, R49 ;  /* 0x000000310c347220 */ /* 0x040fe20000410000 */
[----:B------:R-:W-:Y:S02]  /*8c10*/  HADD2.F32 R48, -RZ, R48.H0_H0 ;  /* 0x20000030ff307230 */ /* 0x000fe40000004100 */
[-C--:B------:R-:W-:Y:S01]  /*8c20*/  FMUL.FTZ R54, R33, R50.reuse ;  /* 0x0000003221367220 */ /* 0x080fe20000410000 */
[----:B------:R-:W-:Y:S01]  /*8c30*/  FMUL.FTZ R50, R15, R50 ;  /* 0x000000320f327220 */ /* 0x000fe20000410000 */
[-C--:B------:R-:W-:Y:S01]  /*8c40*/  FFMA.FTZ R12, R12, R47.reuse, -R13 ;  /* 0x0000002f0c0c7223 */ /* 0x080fe2000001080d */
[----:B------:R-:W-:Y:S01]  /*8c50*/  FFMA.FTZ R13, R35, R47, R52 ;  /* 0x0000002f230d7223 */ /* 0x000fe20000010034 */
[----:B------:R-:W-:-:S02]  /*8c60*/  HADD2.F32 R47, -RZ, R78.H0_H0 ;  /* 0x2000004eff2f7230 */ /* 0x000fc40000004100 */
[-C--:B------:R-:W-:Y:S01]  /*8c70*/  FFMA.FTZ R52, R33, R48.reuse, R50 ;  /* 0x0000003021347223 */ /* 0x080fe20000010032 */
[--C-:B------:R-:W-:Y:S02]  /*8c80*/  HADD2.F32 R33, -RZ, R46.reuse.H0_H0 ;  /* 0x2000002eff217230 */ /* 0x100fe40000004100 */
[----:B------:R-:W-:Y:S01]  /*8c90*/  FFMA.FTZ R49, R15, R48, -R54 ;  /* 0x000000300f317223 */ /* 0x000fe20000010836 */
[----:B------:R-:W-:Y:S02]  /*8ca0*/  HADD2.F32 R46, -RZ, R46.H1_H1 ;  /* 0x3000002eff2e7230 */ /* 0x000fe40000004100 */
[----:B------:R-:W-:Y:S02]  /*8cb0*/  HADD2.F32 R50, -RZ, R146.H1_H1 ;  /* 0x30000092ff327230 */ /* 0x000fe40000004100 */
[--C-:B------:R-:W-:Y:S02]  /*8cc0*/  HADD2.F32 R15, -RZ, R32.reuse.H0_H0 ;  /* 0x20000020ff0f7230 */ /* 0x100fe40000004100 */
[----:B------:R-:W-:Y:S01]  /*8cd0*/  FMUL.FTZ R51, R46, R47 ;  /* 0x0000002f2e337220 */ /* 0x000fe20000410000 */
[----:B------:R-:W-:-:S02]  /*8ce0*/  HADD2.F32 R32, -RZ, R32.H1_H1 ;  /* 0x30000020ff207230 */ /* 0x000fc40000004100 */
[-C--:B------:R-:W-:Y:S01]  /*8cf0*/  FMUL.FTZ R54, R33, R50.reuse ;  /* 0x0000003221367220 */ /* 0x080fe20000410000 */
[----:B------:R-:W-:Y:S02]  /*8d00*/  HADD2.F32 R35, -RZ, R70.H0_H0 ;  /* 0x20000046ff237230 */ /* 0x000fe40000004100 */
[----:B------:R-:W-:Y:S01]  /*8d10*/  FMUL.FTZ R50, R15, R50 ;  /* 0x000000320f327220 */ /* 0x000fe20000410000 */
[----:B------:R-:W-:Y:S02]  /*8d20*/  HADD2.F32 R48, -RZ, R144.H0_H0 ;  /* 0x20000090ff307230 */ /* 0x000fe40000004100 */
[C---:B------:R-:W-:Y:S01]  /*8d30*/  FMUL.FTZ R47, R32.reuse, R47 ;  /* 0x0000002f202f7220 */ /* 0x040fe20000410000 */
[----:B------:R-:W-:Y:S02]  /*8d40*/  HADD2.F32 R147, -RZ, R147.H0_H0 ;  /* 0x20000093ff937230 */ /* 0x000fe40000004100 */
[----:B------:R-:W-:Y:S01]  /*8d50*/  FFMA.FTZ R51, R32, R35, -R51 ;  /* 0x0000002320337223 */ /* 0x000fe20000010833 */
[----:B------:R-:W-:-:S02]  /*8d60*/  HADD2.F32 R32, -RZ, R45.H0_H0 ;  /* 0x2000002dff207230 */ /* 0x000fc40000004100 */
[-C--:B------:R-:W-:Y:S01]  /*8d70*/  FFMA.FTZ R54, R15, R48.reuse, -R54 ;  /* 0x000000300f367223 */ /* 0x080fe20000010836 */
[----:B------:R-:W-:Y:S02]  /*8d80*/  HADD2.F32 R15, -RZ, R44.H0_H0 ;  /* 0x2000002cff0f7230 */ /* 0x000fe40000004100 */
[----:B------:R-:W-:Y:S01]  /*8d90*/  FFMA.FTZ R47, R46, R35, R47 ;  /* 0x000000232e2f7223 */ /* 0x000fe2000001002f */
[----:B------:R-:W-:Y:S01]  /*8da0*/  FFMA.FTZ R50, R33, R48, R50 ;  /* 0x0000003021327223 */ /* 0x000fe20000010032 */
[----:B------:R-:W-:Y:S02]  /*8db0*/  HADD2.F32 R145, -RZ, R145.H0_H0 ;  /* 0x20000091ff917230 */ /* 0x000fe40000004100 */
[-C--:B------:R-:W-:Y:S01]  /*8dc0*/  FMUL.FTZ R46, R32, R147.reuse ;  /* 0x00000093202e7220 */ /* 0x080fe20000410000 */
[----:B------:R-:W-:Y:S02]  /*8dd0*/  HADD2.F32 R33, -RZ, R53.H0_H0 ;  /* 0x20000035ff217230 */ /* 0x000fe40000004100 */
[----:B------:R-:W-:Y:S01]  /*8de0*/  FMUL.FTZ R147, R15, R147 ;  /* 0x000000930f937220 */ /* 0x000fe20000410000 */
[----:B------:R-:W-:-:S02]  /*8df0*/  HADD2.F32 R45, -RZ, R45.H1_H1 ;  /* 0x3000002dff2d7230 */ /* 0x000fc40000004100 */
[-C--:B------:R-:W-:Y:S01]  /*8e00*/  FFMA.FTZ R46, R15, R145.reuse, -R46 ;  /* 0x000000910f2e7223 */ /* 0x080fe2000001082e */
[----:B------:R-:W-:Y:S02]  /*8e10*/  HADD2.F32 R44, -RZ, R44.H1_H1 ;  /* 0x3000002cff2c7230 */ /* 0x000fe40000004100 */
[----:B------:R-:W-:Y:S01]  /*8e20*/  FFMA.FTZ R147, R32, R145, R147 ;  /* 0x0000009120937223 */ /* 0x000fe20000010093 */
[----:B------:R-:W-:Y:S02]  /*8e30*/  HADD2.F32 R43, -RZ, R43.H0_H0 ;  /* 0x2000002bff2b7230 */ /* 0x000fe40000004100 */
[-C--:B------:R-:W-:Y:S01]  /*8e40*/  FMUL.FTZ R35, R45, R33.reuse ;  /* 0x000000212d237220 */ /* 0x080fe20000410000 */
[----:B------:R-:W-:Y:S02]  /*8e50*/  HADD2.F32 R32, -RZ, R34.H0_H0 ;  /* 0x20000022ff207230 */ /* 0x000fe40000004100 */
[----:B------:R-:W-:Y:S01]  /*8e60*/  FMUL.FTZ R48, R44, R33 ;  /* 0x000000212c307220 */ /* 0x000fe20000410000 */
[----:B------:R-:W-:-:S02]  /*8e70*/  HADD2.F32 R33, -RZ, R42.H0_H0 ;  /* 0x2000002aff217230 */ /* 0x000fc40000004100 */
[-C--:B------:R-:W-:Y:S01]  /*8e80*/  FFMA.FTZ R35, R44, R43.reuse, -R35 ;  /* 0x0000002b2c237223 */ /* 0x080fe20000010823 */
[----:B------:R-:W-:Y:S02]  /*8e90*/  HADD2.F32 R15, -RZ, R14.H0_H0 ;  /* 0x2000000eff0f7230 */ /* 0x000fe40000004100 */
[----:B------:R-:W-:Y:S01]  /*8ea0*/  FFMA.FTZ R48, R45, R43, R48 ;  /* 0x0000002b2d307223 */ /* 0x000fe20000010030 */
[----:B------:R-:W-:Y:S01]  /*8eb0*/  HADD2.F32 R34, -RZ, R34.H1_H1 ;  /* 0x30000022ff227230 */ /* 0x000fe20000004100 */
[----:B------:R-:W-:Y:S01]  /*8ec0*/  F2FP.F16.F32.PACK_AB R47, R47, R50 ;  /* 0x000000322f2f723e */ /* 0x000fe200000000ff */
[----:B------:R-:W-:Y:S01]  /*8ed0*/  HADD2.F32 R146, -RZ, R146.H0_H0 ;  /* 0x20000092ff927230 */ /* 0x000fe20000004100 */
[----:B------:R-:W-:Y:S01]  /*8ee0*/  F2FP.F16.F32.PACK_AB R49, R49, R12 ;  /* 0x0000000c3131723e */ /* 0x000fe200000000ff */
[----:B------:R-:W-:Y:S02]  /*8ef0*/  HADD2.F32 R14, -RZ, R14.H1_H1 ;  /* 0x3000000eff0e7230 */ /* 0x000fe40000004100 */
[----:B------:R-:W-:Y:S01]  /*8f00*/  FMUL.FTZ R45, R34, R33 ;  /* 0x00000021222d7220 */ /* 0x000fe20000410000 */
[----:B------:R-:W-:-:S02]  /*8f10*/  HADD2.F32 R144, -RZ, R144.H1_H1 ;  /* 0x30000090ff907230 */ /* 0x000fc40000004100 */
[-C--:B------:R-:W-:Y:S01]  /*8f20*/  FMUL.FTZ R42, R32, R146.reuse ;  /* 0x00000092202a7220 */ /* 0x080fe20000410000 */
[----:B------:R-:W-:Y:S02]  /*8f30*/  HADD2.F32 R11, -RZ, R11.H0_H0 ;  /* 0x2000000bff0b7230 */ /* 0x000fe40000004100 */
[C---:B------:R-:W-:Y:S01]  /*8f40*/  FMUL.FTZ R43, R15.reuse, R146 ;  /* 0x000000920f2b7220 */ /* 0x040fe20000410000 */
[----:B------:R-:W-:Y:S01]  /*8f50*/  FMUL.FTZ R33, R14, R33 ;  /* 0x000000210e217220 */ /* 0x000fe20000410000 */
[----:B------:R-:W-:Y:S01]  /*8f60*/  FFMA.FTZ R42, R15, R144, -R42 ;  /* 0x000000900f2a7223 */ /* 0x000fe2000001082a */
[----:B------:R-:W-:Y:S01]  /*8f70*/  F2FP.F16.F32.PACK_AB R12, R35, R46 ;  /* 0x0000002e230c723e */ /* 0x000fe200000000ff */
        /* <DEDUP_REMOVED lines=8> */
[----:B------:R-:W-:Y:S02]  /*9000*/  F2FP.F16.F32.PACK_AB R34, R34, R43 ;  /* 0x0000002b2222723e */ /* 0x000fe400000000ff */
[----:B------:R-:W-:-:S07]  /*9010*/  MOV R13, R49 ;  /* 0x00000031000d7202 */ /* 0x000fce0000000f00 */
.L_x_538:
[----:B------:R-:W-:Y:S05]  /*9020*/  BSYNC B2 ;  /* 0x0000000000027941 */ /* 0x000fea0003800000 */
.L_x_537:
[----:B------:R-:W-:Y:S02]  /*9030*/  ULDC.64 UR4, c[0x0][0x208] ;  /* 0x0000820000047ab9 */ /* 0x000fe40000000a00 */
[----:B--2---:R2:W-:Y:S04]  /*9040*/  ST.E.128 desc[UR4][R38.64], R12 ;  /* 0x0000000c26007985 */ /* 0x0045e8000c101d04 */
[----:B----4-:R2:W-:Y:S02]  /*9050*/  @!P5 ST.E.128 desc[UR4][R40.64], R32 ;  /* 0x000000202800d985 */ /* 0x0105e4000c101d04 */
.L_x_536:
[----:B------:R-:W-:Y:S05]  /*9060*/  BSYNC B1 ;  /* 0x0000000000017941 */ /* 0x000fea0003800000 */
.L_x_535:
[----:B------:R-:W-:-:S13]  /*9070*/  ISETP.NE.AND P3, PT, R21, RZ, PT ;  /* 0x000000ff1500720c */ /* 0x000fda0003f65270 */
[----:B------:R-:W-:Y:S05]  /*9080*/  @!P3 BRA `(.L_x_492) ;  /* 0x0000000c00e0b947 */ /* 0x000fea0003800000 */
[----:B--2-4-:R-:W2:Y:S01]  /*9090*/  LDL R15, [R1+0x54] ;  /* 0x00005400010f7983 */ /* 0x014ea20000100800 */
[----:B------:R-:W-:Y:S01]  /*90a0*/  SEL R137, R115, R137, !P1 ;  /* 0x0000008973897207 */ /* 0x000fe20004800000 */
[C---:B------:R-:W-:Y:S01]  /*90b0*/  VIADD R32, R219.reuse, 0x40 ;  /* 0x00000040db207836 */ /* 0x040fe20000000000 */
[----:B------:R-:W-:Y:S01]  /*90c0*/  IADD3 R14, R219, 0x40, RZ ;  /* 0x00000040db0e7810 */ /* 0x000fe20007ffe0ff */
[----:B------:R-:W-:Y:S01]  /*90d0*/  BSSY B1, `(.L_x_539) ;  /* 0x0000071000017945 */ /* 0x000fe20003800000 */
[----:B------:R-:W-:Y:S02]  /*90e0*/  SHF.R.S32.HI R12, RZ, 0x1f, R137 ;  /* 0x0000001fff0c7819 */ /* 0x000fe40000011489 */
[----:B------:R-:W-:Y:S01]  /*90f0*/  SHF.L.U32 R32, R32, 0x6, RZ ;  /* 0x0000000620207819 */ /* 0x000fe200000006ff */
[----:B------:R-:W-:Y:S01]  /*9100*/  IMAD.SHL.U32 R14, R14, 0x40, RZ ;  /* 0x000000400e0e7824 */ /* 0x000fe200078e00ff */
[----:B------:R-:W-:Y:S02]  /*9110*/  LEA.HI R137, R12, R137, RZ, 0x4 ;  /* 0x000000890c897211 */ /* 0x000fe400078f20ff */
[----:B------:R-:W-:-:S02]  /*9120*/  LOP3.LUT R32, R32, 0x1c0, RZ, 0xc0, !PT ;  /* 0x000001c020207812 */ /* 0x000fc400078ec0ff */
[----:B------:R-:W-:Y:S02]  /*9130*/  LEA.HI.SX32 R137, R137, R10, 0x1c ;  /* 0x0000000a89897211 */ /* 0x000fe400078fe2ff */
[----:B------:R-:W-:Y:S02]  /*9140*/  LOP3.LUT R14, R14, 0x1c0, RZ, 0xc0, !PT ;  /* 0x000001c00e0e7812 */ /* 0x000fe400078ec0ff */
[----:B------:R-:W-:Y:S01]  /*9150*/  SHF.R.S32.HI R12, RZ, 0x1f, R137 ;  /* 0x0000001fff0c7819 */ /* 0x000fe20000011489 */
[----:B0-----:R-:W-:Y:S01]  /*9160*/  IMAD.SHL.U32 R11, R137, 0x8, RZ ;  /* 0x00000008890b7824 */ /* 0x001fe200078e00ff */
[----:B------:R-:W-:Y:S02]  /*9170*/  SHF.R.U32.HI R14, RZ, 0x3, R14 ;  /* 0x00000003ff0e7819 */ /* 0x000fe4000001160e */
[----:B------:R-:W-:Y:S02]  /*9180*/  LEA.HI R12, R12, R137, RZ, 0x3 ;  /* 0x000000890c0c7211 */ /* 0x000fe400078f18ff */
[----:B------:R-:W-:-:S02]  /*9190*/  ISETP.GE.AND P4, PT, R213, R114, PT ;  /* 0x00000072d500720c */ /* 0x000fc40003f86270 */
[----:B------:R-:W-:Y:S02]  /*91a0*/  SHF.R.S32.HI R13, RZ, 0x3, R12 ;  /* 0x00000003ff0d7819 */ /* 0x000fe4000001140c */
[----:B------:R-:W-:Y:S02]  /*91b0*/  LOP3.LUT R12, R32, 0x38, R11, 0xf8, !PT ;  /* 0x00000038200c7812 */ /* 0x000fe400078ef80b */
[----:B------:R-:W-:Y:S02]  /*91c0*/  LEA R38, P3, R20, R36, 0x1 ;  /* 0x0000002414267211 */ /* 0x000fe400078608ff */
[----:B------:R-:W-:Y:S02]  /*91d0*/  LOP3.LUT R12, R12, R14, RZ, 0x3c, !PT ;  /* 0x0000000e0c0c7212 */ /* 0x000fe400078e3cff */
[----:B------:R-:W-:Y:S01]  /*91e0*/  LEA.HI.X R39, R20, R37, R28, 0x1, P3 ;  /* 0x0000002514277211 */ /* 0x000fe200018f0c1c */
[----:B--2---:R-:W-:-:S04]  /*91f0*/  IMAD R13, R13, 0x1400, R15 ;  /* 0x000014000d0d7824 */ /* 0x004fc800078e020f */
[----:B------:R-:W-:Y:S02]  /*9200*/  IMAD.IADD R15, R13, 0x1, R12 ;  /* 0x000000010d0f7824 */ /* 0x000fe400078e020c */
[C---:B------:R-:W-:Y:S02]  /*9210*/  IMAD R13, R212.reuse, 0x5000, R129 ;  /* 0x00005000d40d7824 */ /* 0x040fe400078e0281 */
[----:B------:R-:W-:Y:S02]  /*9220*/  IMAD R15, R212, 0x5000, R15 ;  /* 0x00005000d40f7824 */ /* 0x000fe400078e020f */
[----:B------:R-:W-:-:S03]  /*9230*/  IMAD R13, R13, 0x2, R22 ;  /* 0x000000020d0d7824 */ /* 0x000fc600078e0216 */
[----:B------:R-:W-:-:S03]  /*9240*/  LEA R32, R15, R22, 0x1 ;  /* 0x000000160f207211 */ /* 0x000fc600078e08ff */
[----:B------:R-:W0:Y:S04]  /*9250*/  LDS.128 R12, [R13+0x24400] ;  /* 0x024400000d0c7984 */ /* 0x000e280000000c00 */
[----:B------:R-:W2:Y:S01]  /*9260*/  LDS.128 R32, [R32+0x24400] ;  /* 0x0244000020207984 */ /* 0x000ea20000000c00 */
[----:B------:R-:W-:Y:S05]  /*9270*/  @P4 BRA `(.L_x_540) ;  /* 0x0000000400584947 */ /* 0x000fea0003800000 */
[----:B------:R-:W-:Y:S01]  /*9280*/  SHF.R.U32.HI R44, RZ, 0x10, R73 ;  /* 0x00000010ff2c7819 */ /* 0x000fe20000011649 */
[----:B--2---:R-:W-:Y:S01]  /*9290*/  IMAD.MOV.U32 R40, RZ, RZ, R32 ;  /* 0x000000ffff287224 */ /* 0x004fe200078e0020 */
[----:B------:R-:W-:Y:S01]  /*92a0*/  MOV R41, R34 ;  /* 0x0000002200297202 */ /* 0x000fe20000000f00 */
[----:B0-----:R-:W-:Y:S01]  /*92b0*/  IMAD.MOV.U32 R32, RZ, RZ, R14 ;  /* 0x000000ffff207224 */ /* 0x001fe200078e000e */
[----:B------:R-:W-:Y:S01]  /*92c0*/  SHF.R.U32.HI R42, RZ, 0x10, R65 ;  /* 0x00000010ff2a7819 */ /* 0x000fe20000011641 */
[--C-:B------:R-:W-:Y:S01]  /*92d0*/  HADD2.F32 R34, -RZ, R33.reuse.H0_H0 ;  /* 0x20000021ff227230 */ /* 0x100fe20000004100 */
[--C-:B------:R-:W-:Y:S01]  /*92e0*/  SHF.R.U64 R53, R74, 0x10, R75.reuse ;  /* 0x000000104a357819 */ /* 0x100fe2000000124b */
[----:B------:R-:W-:Y:S01]  /*92f0*/  HADD2.F32 R33, -RZ, R33.H1_H1 ;  /* 0x30000021ff217230 */ /* 0x000fe20000004100 */
[----:B------:R-:W-:Y:S01]  /*9300*/  SHF.R.U32.HI R74, RZ, 0x10, R75 ;  /* 0x00000010ff4a7819 */ /* 0x000fe2000001164b */
[--C-:B------:R-:W-:Y:S01]  /*9310*/  HADD2.F32 R14, -RZ, R13.reuse.H0_H0 ;  /* 0x2000000dff0e7230 */ /* 0x100fe20000004100 */
[--C-:B------:R-:W-:Y:S01]  /*9320*/  SHF.R.U64 R55, R66, 0x10, R67.reuse ;  /* 0x0000001042377819 */ /* 0x100fe20000001243 */
[----:B------:R-:W-:Y:S01]  /*9330*/  HADD2.F32 R44, -RZ, R44.H0_H0 ;  /* 0x2000002cff2c7230 */ /* 0x000fe20000004100 */
[----:B------:R-:W-:Y:S01]  /*9340*/  SHF.R.U32.HI R66, RZ, 0x10, R67 ;  /* 0x00000010ff427819 */ /* 0x000fe20000011643 */
[----:B------:R-:W-:Y:S01]  /*9350*/  HADD2.F32 R13, -RZ, R13.H1_H1 ;  /* 0x3000000dff0d7230 */ /* 0x000fe20000004100 */
[----:B------:R-:W-:Y:S01]  /*9360*/  SHF.R.U64 R54, R72, 0x10, R73 ;  /* 0x0000001048367819 */ /* 0x000fe20000001249 */
[----:B------:R-:W-:-:S02]  /*9370*/  HADD2.F32 R45, -RZ, R143.H1_H1 ;  /* 0x3000008fff2d7230 */ /* 0x000fc40000004100 */
[-C--:B------:R-:W-:Y:S01]  /*9380*/  FMUL.FTZ R46, R33, R44.reuse ;  /* 0x0000002c212e7220 */ /* 0x080fe20000410000 */
[----:B------:R-:W-:Y:S02]  /*9390*/  HADD2.F32 R42, -RZ, R42.H0_H0 ;  /* 0x2000002aff2a7230 */ /* 0x000fe40000004100 */
[C---:B------:R-:W-:Y:S01]  /*93a0*/  FMUL.FTZ R44, R13.reuse, R44 ;  /* 0x0000002c0d2c7220 */ /* 0x040fe20000410000 */
[----:B------:R-:W-:Y:S02]  /*93b0*/  HADD2.F32 R43, -RZ, R141.H1_H1 ;  /* 0x3000008dff2b7230 */ /* 0x000fe40000004100 */
[-C--:B------:R-:W-:Y:S01]  /*93c0*/  FMUL.FTZ R47, R34, R45.reuse ;  /* 0x0000002d222f7220 */ /* 0x080fe20000410000 */
[C---:B------:R-:W-:Y:S01]  /*93d0*/  FMUL.FTZ R45, R14.reuse, R45 ;  /* 0x0000002d0e2d7220 */ /* 0x040fe20000410000 */
[-C--:B------:R-:W-:Y:S01]  /*93e0*/  FFMA.FTZ R46, R13, R42.reuse, -R46 ;  /* 0x0000002a0d2e7223 */ /* 0x080fe2000001082e */
[----:B------:R-:W-:Y:S01]  /*93f0*/  FFMA.FTZ R48, R33, R42, R44 ;  /* 0x0000002a21307223 */ /* 0x000fe2000001002c */
[----:B------:R-:W-:Y:S01]  /*9400*/  FFMA.FTZ R47, R14, R43, -R47 ;  /* 0x0000002b0e2f7223 */ /* 0x000fe2000001082f */
[----:B------:R-:W-:-:S02]  /*9410*/  HADD2.F32 R42, -RZ, R142.H1_H1 ;  /* 0x3000008eff2a7230 */ /* 0x000fc40000004100 */
[----:B------:R-:W-:Y:S01]  /*9420*/  FFMA.FTZ R45, R34, R43, R45 ;  /* 0x0000002b222d7223 */ /* 0x000fe2000001002d */
[----:B------:R-:W-:Y:S01]  /*9430*/  HADD2.F32 R13, -RZ, R15.H0_H0 ;  /* 0x2000000fff0d7230 */ /* 0x000fe20000004100 */
[----:B------:R-:W-:Y:S01]  /*9440*/  SHF.R.U64 R56, R64, 0x10, R65 ;  /* 0x0000001040387819 */ /* 0x000fe20000001241 */
[--C-:B------:R-:W-:Y:S02]  /*9450*/  HADD2.F32 R14, -RZ, R35.reuse.H0_H0 ;  /* 0x20000023ff0e7230 */ /* 0x100fe40000004100 */
[----:B------:R-:W-:Y:S02]  /*9460*/  HADD2.F32 R35, -RZ, R35.H1_H1 ;  /* 0x30000023ff237230 */ /* 0x000fe40000004100 */
[-C--:B------:R-:W-:Y:S01]  /*9470*/  FMUL.FTZ R43, R13, R42.reuse ;  /* 0x0000002a0d2b7220 */ /* 0x080fe20000410000 */
[----:B------:R-:W-:Y:S02]  /*9480*/  HADD2.F32 R44, -RZ, R74.H0_H0 ;  /* 0x2000004aff2c7230 */ /* 0x000fe40000004100 */
[----:B------:R-:W-:Y:S01]  /*9490*/  FMUL.FTZ R50, R14, R42 ;  /* 0x0000002a0e327220 */ /* 0x000fe20000410000 */
[----:B------:R-:W-:Y:S01]  /*94a0*/  HADD2.F32 R15, -RZ, R15.H1_H1 ;  /* 0x3000000fff0f7230 */ /* 0x000fe20000004100 */
[----:B------:R-:W-:Y:S01]  /*94b0*/  F2FP.F16.F32.PACK_AB R45, R48, R45 ;  /* 0x0000002d302d723e */ /* 0x000fe200000000ff */
[----:B------:R-:W-:-:S02]  /*94c0*/  HADD2.F32 R33, -RZ, R139.H1_H1 ;  /* 0x3000008bff217230 */ /* 0x000fc40000004100 */
[-C--:B------:R-:W-:Y:S01]  /*94d0*/  FMUL.FTZ R42, R35, R44.reuse ;  /* 0x0000002c232a7220 */ /* 0x080fe20000410000 */
[----:B------:R-:W-:Y:S02]  /*94e0*/  HADD2.F32 R34, -RZ, R66.H0_H0 ;  /* 0x20000042ff227230 */ /* 0x000fe40000004100 */
[----:B------:R-:W-:Y:S01]  /*94f0*/  FMUL.FTZ R52, R15, R44 ;  /* 0x0000002c0f347220 */ /* 0x000fe20000410000 */
[----:B------:R-:W-:Y:S02]  /*9500*/  HADD2.F32 R143, -RZ, R143.H0_H0 ;  /* 0x2000008fff8f7230 */ /* 0x000fe40000004100 */
[-C--:B------:R-:W-:Y:S01]  /*9510*/  FFMA.FTZ R44, R14, R33.reuse, R43 ;  /* 0x000000210e2c7223 */ /* 0x080fe2000001002b */
[----:B------:R-:W-:Y:S01]  /*9520*/  FFMA.FTZ R50, R13, R33, -R50 ;  /* 0x000000210d327223 */ /* 0x000fe20000010832 */
[----:B------:R-:W-:Y:S02]  /*9530*/  HADD2.F32 R14, -RZ, R40.H0_H0 ;  /* 0x20000028ff0e7230 */ /* 0x000fe40000004100 */
[----:B------:R-:W-:Y:S01]  /*9540*/  FFMA.FTZ R49, R15, R34, -R42 ;  /* 0x000000220f317223 */ /* 0x000fe2000001082a */
[----:B------:R-:W-:-:S02]  /*9550*/  HADD2.F32 R33, -RZ, R54.H0_H0 ;  /* 0x20000036ff217230 */ /* 0x000fc40000004100 */
[----:B------:R-:W-:Y:S01]  /*9560*/  FFMA.FTZ R51, R35, R34, R52 ;  /* 0x0000002223337223 */ /* 0x000fe20000010034 */
[----:B------:R-:W-:Y:S02]  /*9570*/  HADD2.F32 R13, -RZ, R12.H0_H0 ;  /* 0x2000000cff0d7230 */ /* 0x000fe40000004100 */
[-C--:B------:R-:W-:Y:S01]  /*9580*/  FMUL.FTZ R34, R14, R143.reuse ;  /* 0x0000008f0e227220 */ /* 0x080fe20000410000 */
[----:B------:R-:W-:Y:S02]  /*9590*/  HADD2.F32 R40, -RZ, R40.H1_H1 ;  /* 0x30000028ff287230 */ /* 0x000fe40000004100 */
[----:B------:R-:W-:Y:S02]  /*95a0*/  HADD2.F32 R12, -RZ, R12.H1_H1 ;  /* 0x3000000cff0c7230 */ /* 0x000fe40000004100 */
[----:B------:R-:W-:Y:S01]  /*95b0*/  FMUL.FTZ R143, R13, R143 ;  /* 0x0000008f0d8f7220 */ /* 0x000fe20000410000 */
[----:B------:R-:W-:Y:S02]  /*95c0*/  HADD2.F32 R141, -RZ, R141.H0_H0 ;  /* 0x2000008dff8d7230 */ /* 0x000fe40000004100 */
[----:B------:R-:W-:Y:S01]  /*95d0*/  FMUL.FTZ R35, R40, R33 ;  /* 0x0000002128237220 */ /* 0x000fe20000410000 */
[----:B------:R-:W-:-:S02]  /*95e0*/  HADD2.F32 R15, -RZ, R56.H0_H0 ;  /* 0x20000038ff0f7230 */ /* 0x000fc40000004100 */
[C---:B------:R-:W-:Y:S01]  /*95f0*/  FMUL.FTZ R33, R12.reuse, R33 ;  /* 0x000000210c217220 */ /* 0x040fe20000410000 */
[----:B------:R-:W-:Y:S02]  /*9600*/  HADD2.F32 R142, -RZ, R142.H0_H0 ;  /* 0x2000008eff8e7230 */ /* 0x000fe40000004100 */
[----:B------:R-:W-:Y:S01]  /*9610*/  FFMA.FTZ R34, R13, R141, -R34 ;  /* 0x0000008d0d227223 */ /* 0x000fe20000010822 */
[----:B------:R-:W-:Y:S02]  /*9620*/  HADD2.F32 R13, -RZ, R41.H0_H0 ;  /* 0x20000029ff0d7230 */ /* 0x000fe40000004100 */
[-C--:B------:R-:W-:Y:S01]  /*9630*/  FFMA.FTZ R35, R12, R15.reuse, -R35 ;  /* 0x0000000f0c237223 */ /* 0x080fe20000010823 */
[----:B------:R-:W-:Y:S01]  /*9640*/  FFMA.FTZ R40, R40, R15, R33 ;  /* 0x0000000f28287223 */ /* 0x000fe20000010021 */
        /* <DEDUP_REMOVED lines=11> */
[----:B------:R-:W-:Y:S01]  /*9700*/  FMUL.FTZ R42, R32, R15 ;  /* 0x0000000f202a7220 */ /* 0x000fe20000410000 */
[----:B------:R-:W-:Y:S01]  /*9710*/  F2FP.F16.F32.PACK_AB R44, R40, R143 ;  /* 0x0000008f282c723e */ /* 0x000fe200000000ff */
[-C--:B------:R-:W-:Y:S01]  /*9720*/  FFMA.FTZ R33, R12, R139.reuse, -R33 ;  /* 0x0000008b0c217223 */ /* 0x080fe20000010821 */
[----:B------:R-:W-:Y:S01]  /*9730*/  FFMA.FTZ R142, R13, R139, R142 ;  /* 0x0000008b0d8e7223 */ /* 0x000fe2000001008e */
[-C--:B------:R-:W-:Y:S01]  /*9740*/  FFMA.FTZ R32, R32, R14.reuse, -R43 ;  /* 0x0000000e20207223 */ /* 0x080fe2000001082b */
[----:B------:R-:W-:Y:S01]  /*9750*/  FFMA.FTZ R41, R41, R14, R42 ;  /* 0x0000000e29297223 */ /* 0x000fe2000001002a */
[----:B------:R-:W-:-:S02]  /*9760*/  F2FP.F16.F32.PACK_AB R12, R35, R34 ;  /* 0x00000022230c723e */ /* 0x000fc400000000ff */
[----:B------:R-:W-:Y:S02]  /*9770*/  F2FP.F16.F32.PACK_AB R13, R46, R47 ;  /* 0x0000002f2e0d723e */ /* 0x000fe400000000ff */
[----:B------:R-:W-:Y:S01]  /*9780*/  F2FP.F16.F32.PACK_AB R14, R32, R33 ;  /* 0x00000021200e723e */ /* 0x000fe200000000ff */
[----:B------:R-:W-:Y:S01]  /*9790*/  IMAD.MOV.U32 R32, RZ, RZ, R44 ;  /* 0x000000ffff207224 */ /* 0x000fe200078e002c */
[----:B------:R-:W-:Y:S01]  /*97a0*/  F2FP.F16.F32.PACK_AB R15, R49, R50 ;  /* 0x00000032310f723e */ /* 0x000fe200000000ff */
[----:B------:R-:W-:Y:S01]  /*97b0*/  IMAD.MOV.U32 R33, RZ, RZ, R45 ;  /* 0x000000ffff217224 */ /* 0x000fe200078e002d */
[----:B------:R-:W-:Y:S02]  /*97c0*/  F2FP.F16.F32.PACK_AB R34, R41, R142 ;  /* 0x0000008e2922723e */ /* 0x000fe400000000ff */
[----:B------:R-:W-:-:S07]  /*97d0*/  MOV R35, R51 ;  /* 0x0000003300237202 */ /* 0x000fce0000000f00 */
.L_x_540:
[----:B------:R-:W-:Y:S05]  /*97e0*/  BSYNC B1 ;  /* 0x0000000000017941 */ /* 0x000fea0003800000 */
.L_x_539:
[----:B------:R-:W-:Y:S01]  /*97f0*/  ISETP.GE.AND P3, PT, R11, R135, PT ;  /* 0x000000870b00720c */ /* 0x000fe20003f66270 */
[----:B------:R-:W-:Y:S02]  /*9800*/  ULDC.64 UR4, c[0x0][0x208] ;  /* 0x0000820000047ab9 */ /* 0x000fe40000000a00 */
[----:B0-----:R0:W-:Y:S10]  /*9810*/  ST.E.128 desc[UR4][R38.64], R12 ;  /* 0x0000000c26007985 */ /* 0x0011f4000c101d04 */
[----:B------:R-:W-:Y:S05]  /*9820*/  @P3 BRA `(.L_x_492) ;  /* 0x0000000400f83947 */ /* 0x000fea0003800000 */
[----:B------:R-:W-:Y:S01]  /*9830*/  IMAD.WIDE R36, R11, 0x2, R36 ;  /* 0x000000020b247825 */ /* 0x000fe200078e0224 */
[----:B------:R-:W-:-:S04]  /*9840*/  ULDC.64 UR4, c[0x0][0x208] ;  /* 0x0000820000047ab9 */ /* 0x000fc80000000a00 */
[----:B--2---:R2:W-:Y:S01]  /*9850*/  ST.E.128 desc[UR4][R36.64], R32 ;  /* 0x0000002024007985 */ /* 0x0045e2000c101d04 */
[----:B------:R-:W-:Y:S05]  /*9860*/  BRA `(.L_x_492) ;  /* 0x0000000400e87947 */ /* 0x000fea0003800000 */
.L_x_446:
[----:B------:R-:W-:-:S04]  /*9870*/  ULOP3.LUT UR4, UR60, 0x1, URZ, 0xfc, !UPT ;  /* 0x000000013c047892 */ /* 0x000fc8000f8efc3f */
[----:B------:R-:W-:-:S06]  /*9880*/  UISETP.NE.AND UP0, UPT, UR4, 0x3, UPT ;  /* 0x000000030400788c */ /* 0x000fcc000bf05270 */
[----:B------:R-:W-:-:S13]  /*9890*/  PLOP3.LUT P0, PT, PT, PT, UP0, 0x80, 0x0 ;  /* 0x000000000000781c */ /* 0x000fda0003f0f008 */
[----:B------:R-:W-:Y:S05]  /*98a0*/  @!P0 BRA `(.L_x_541) ;  /* 0x0000000000048947 */ /* 0x000fea0003800000 */
[----:B------:R-:W-:Y:S01]  /*98b0*/  BPT.TRAP 0x1 ;  /* 0x000000040000795c */ /* 0x000fe20000300000 */
.L_x_541:
[----:B------:R-:W-:Y:S01]  /*98c0*/  IMAD R89, R212, 0x8, R22 ;  /* 0x00000008d4597824 */ /* 0x000fe200078e0216 */
[----:B------:R-:W-:Y:S01]  /*98d0*/  SHF.L.U32 R90, R224, 0x1f, RZ ;  /* 0x0000001fe05a7819 */ /* 0x000fe200000006ff */
[----:B------:R-:W-:Y:S01]  /*98e0*/  BSSY B1, `(.L_x_542) ;  /* 0x0000004000017945 */ /* 0x000fe20003800000 */
[----:B------:R-:W-:Y:S02]  /*98f0*/  SHF.R.S32.HI R86, RZ, 0x1f, R84 ;  /* 0x0000001fff567819 */ /* 0x000fe40000011454 */
[----:B------:R-:W0:Y:S02]  /*9900*/  SYNCS.PHASECHK.TRANS64.TRYWAIT P3, [R89+URZ+0x38890], R90 ;  /* 0x0388905a590075a7 */ /* 0x000e24000806017f */
[----:B0-----:R-:W-:Y:S05]  /*9910*/  @!P3 BRA `(.L_x_543) ;  /* 0x000001dc0078b947 */ /* 0x001fea0003800000 */
.L_x_831:
[----:B------:R-:W-:Y:S05]  /*9920*/  BSYNC B1 ;  /* 0x0000000000017941 */ /* 0x000fea0003800000 */
.L_x_542:
[----:B------:R-:W-:Y:S01]  /*9930*/  ULDC.64 UR4, c[0x0][0x300] ;  /* 0x0000c00000047ab9 */ /* 0x000fe20000000a00 */
[----:B-----5:R-:W-:Y:S01]  /*9940*/  SHF.R.S32.HI R87, RZ, 0x1f, R31 ;  /* 0x0000001fff577819 */ /* 0x020fe2000001141f */
[----:B------:R-:W-:Y:S02]  /*9950*/  IMAD R11, R86, UR4, RZ ;  /* 0x00000004560b7c24 */ /* 0x000fe4000f8e02ff */
[----:B------:R-:W-:-:S04]  /*9960*/  IMAD.WIDE.U32 R12, R84, UR4, RZ ;  /* 0x00000004540c7c25 */ /* 0x000fc8000f8e00ff */
[----:B------:R-:W-:Y:S01]  /*9970*/  IMAD R11, R84, UR5, R11 ;  /* 0x00000005540b7c24 */ /* 0x000fe2000f8e020b */
[----:B------:R-:W-:Y:S01]  /*9980*/  ULDC.64 UR4, c[0x0][0x310] ;  /* 0x0000c40000047ab9 */ /* 0x000fe20000000a00 */
[----:B------:R-:W-:Y:S02]  /*9990*/  IMAD R88, R2, -0x50, R24 ;  /* 0xffffffb002587824 */ /* 0x000fe400078e0218 */
[----:B------:R-:W-:Y:S02]  /*99a0*/  IMAD R14, R87, UR4, RZ ;  /* 0x00000004570e7c24 */ /* 0x000fe4000f8e02ff */
[----:B------:R-:W-:Y:S01]  /*99b0*/  IMAD.IADD R13, R13, 0x1, R11 ;  /* 0x000000010d0d7824 */ /* 0x000fe200078e020b */
[----:B------:R-:W-:Y:S01]  /*99c0*/  VIMNMX R88, R88, 0x50, PT ;  /* 0x0000005058587848 */ /* 0x000fe20003fe0100 */
[C---:B------:R-:W-:Y:S02]  /*99d0*/  IMAD R11, R31.reuse, UR5, R14 ;  /* 0x000000051f0b7c24 */ /* 0x040fe4000f8e020e */
[----:B------:R-:W-:Y:S01]  /*99e0*/  IMAD.WIDE.U32 R12, R31, UR4, R12 ;  /* 0x000000041f0c7c25 */ /* 0x000fe2000f8e000c */
[----:B------:R-:W-:-:S03]  /*99f0*/  ULDC.64 UR4, c[0x0][0x308] ;  /* 0x0000c20000047ab9 */ /* 0x000fc60000000a00 */
[----:B------:R-:W-:Y:S01]  /*9a00*/  IMAD R15, R0, UR4, RZ ;  /* 0x00000004000f7c24 */ /* 0x000fe2000f8e02ff */
[----:B------:R-:W-:Y:S01]  /*9a10*/  IADD3 R13, R13, R11, RZ ;  /* 0x0000000b0d0d7210 */ /* 0x000fe20007ffe0ff */
[----:B------:R-:W-:Y:S02]  /*9a20*/  IMAD.IADD R42, R88, 0x1, -R219 ;  /* 0x00000001582a7824 */ /* 0x000fe400078e0adb */
[C---:B------:R-:W-:Y:S02]  /*9a30*/  IMAD R15, R30.reuse, UR5, R15 ;  /* 0x000000051e0f7c24 */ /* 0x040fe4000f8e020f */
[----:B------:R-:W-:Y:S01]  /*9a40*/  IMAD.WIDE.U32 R12, R30, UR4, R12 ;  /* 0x000000041e0c7c25 */ /* 0x000fe2000f8e000c */
[----:B------:R-:W-:-:S03]  /*9a50*/  ULDC.64 UR4, c[0x0][0x2e8] ;  /* 0x0000ba0000047ab9 */ /* 0x000fc60000000a00 */
[----:B------:R-:W-:Y:S01]  /*9a60*/  IMAD.IADD R15, R13, 0x1, R15 ;  /* 0x000000010d0f7824 */ /* 0x000fe200078e020f */
[----:B------:R-:W-:Y:S01]  /*9a70*/  LEA R40, P3, R12, UR4, 0x1 ;  /* 0x000000040c287c11 */ /* 0x000fe2000f8608ff */
[----:B------:R-:W-:-:S03]  /*9a80*/  UMOV UR4, 0xffffffff ;  /* 0xffffffff00047882 */ /* 0x000fc60000000000 */
[----:B------:R-:W-:Y:S02]  /*9a90*/  LEA.HI.X R41, R12, UR5, R15, 0x1, P3 ;  /* 0x000000050c297c11 */ /* 0x000fe400098f0c0f */
[----:B------:R-:W-:Y:S01]  /*9aa0*/  ISETP.GE.AND P3, PT, R42, 0x1, PT ;  /* 0x000000012a00780c */ /* 0x000fe20003f66270 */
[----:B------:R-:W-:-:S12]  /*9ab0*/  BRA.DIV UR4, `(.L_x_544) ;  /* 0x000001de04247947 */ /* 0x000fd8000b800000 */
[----:B------:R1:W2:Y:S04]  /*9ac0*/  SHFL.IDX PT, R33, R41, RZ, 0x181f ;  /* 0x00181fff29217589 */ /* 0x0002a800000e0000 */
[----:B------:R1:W3:Y:S02]  /*9ad0*/  SHFL.IDX PT, R32, R40, RZ, 0x181f ;  /* 0x00181fff28207589 */ /* 0x0002e400000e0000 */
.L_x_835:
[----:B------:R-:W-:Y:S04]  /*9ae0*/  BSSY B1, `(.L_x_545) ;  /* 0x0000018000017945 */ /* 0x000fe80003800000 */
[----:B------:R-:W-:Y:S05]  /*9af0*/  @!P3 BRA `(.L_x_546) ;  /* 0x000000000058b947 */ /* 0x000fea0003800000 */
[----:B------:R-:W-:Y:S01]  /*9b00*/  ULDC UR4, c[0x0][0x2f4] ;  /* 0x0000bd0000047ab9 */ /* 0x000fe20000000800 */
[----:B------:R-:W-:Y:S01]  /*9b10*/  ULDC.64 UR6, c[0x0][0x208] ;  /* 0x0000820000067ab9 */ /* 0x000fe20000000a00 */
[----:B------:R-:W-:Y:S02]  /*9b20*/  ISETP.GE.AND P4, PT, R16, UR4, PT ;  /* 0x0000000410007c0c */ /* 0x000fe4000bf86270 */
[----:B------:R-:W-:-:S11]  /*9b30*/  ISETP.GE.AND P3, PT, R213, UR4, PT ;  /* 0x00000004d5007c0c */ /* 0x000fd6000bf66270 */
[----:B------:R-:W4:Y:S01]  /*9b40*/  @!P4 LDS.128 R12, [R85+0x24400] ;  /* 0x02440000550cc984 */ /* 0x000f220000000c00 */
[----:B---3--:R-:W-:-:S04]  /*9b50*/  @!P4 LEA R34, P5, R16, R32, 0x1 ;  /* 0x000000201022c211 */ /* 0x008fc800078a08ff */
[----:B--2---:R-:W-:Y:S02]  /*9b60*/  @!P4 LEA.HI.X R35, R16, R33, R17, 0x1, P5 ;  /* 0x000000211023c211 */ /* 0x004fe400028f0c11 */
[----:B------:R-:W-:-:S04]  /*9b70*/  @!P3 LEA R36, P5, R23, R32, 0x1 ;  /* 0x000000201724b211 */ /* 0x000fc800078a08ff */
[----:B------:R-:W-:Y:S01]  /*9b80*/  @!P3 LEA.HI.X R37, R23, R33, R216, 0x1, P5 ;  /* 0x000000211725b211 */ /* 0x000fe200028f0cd8 */
[----:B----4-:R-:W-:Y:S01]  /*9b90*/  @!P4 ST.E.128 desc[UR6][R34.64], R12 ;  /* 0x0000000c2200c985 */ /* 0x010fe2000c101d06 */
[----:B------:R-:W-:-:S03]  /*9ba0*/  ISETP.GE.AND P4, PT, R18, UR4, PT ;  /* 0x0000000412007c0c */ /* 0x000fc6000bf86270 */
[----:B------:R-:W2:Y:S10]  /*9bb0*/  @!P3 LDS.128 R12, [R85+0x26c00] ;  /* 0x026c0000550cb984 */ /* 0x000eb40000000c00 */
[----:B------:R-:W-:-:S04]  /*9bc0*/  @!P4 LEA R38, P5, R18, R32, 0x1 ;  /* 0x000000201226c211 */ /* 0x000fc800078a08ff */
[----:B------:R-:W-:Y:S01]  /*9bd0*/  @!P4 LEA.HI.X R39, R18, R33, R218, 0x1, P5 ;  /* 0x000000211227c211 */ /* 0x000fe200028f0cda */
[----:B--2---:R-:W-:Y:S01]  /*9be0*/  @!P3 ST.E.128 desc[UR6][R36.64], R12 ;  /* 0x0000000c2400b985 */ /* 0x004fe2000c101d06 */
[----:B------:R-:W-:-:S03]  /*9bf0*/  ISETP.GE.AND P3, PT, R19, UR4, PT ;  /* 0x0000000413007c0c */ /* 0x000fc6000bf66270 */
[----:B------:R-:W2:Y:S04]  /*9c00*/  @!P4 LDS.128 R12, [R85+0x29400] ;  /* 0x02940000550cc984 */ /* 0x000ea80000000c00 */
[----:B--2---:R-:W-:Y:S06]  /*9c10*/  @!P4 ST.E.128 desc[UR6][R38.64], R12 ;  /* 0x0000000c2600c985 */ /* 0x004fec000c101d06 */
[C---:B------:R-:W-:Y:S01]  /*9c20*/  @!P3 LEA R32, P4, R19.reuse, R32, 0x1 ;  /* 0x000000201320b211 */ /* 0x040fe200078808ff */
[----:B------:R-:W2:Y:S03]  /*9c30*/  @!P3 LDS.128 R12, [R85+0x2bc00] ;  /* 0x02bc0000550cb984 */ /* 0x000ea60000000c00 */
[----:B------:R-:W-:-:S05]  /*9c40*/  @!P3 LEA.HI.X R33, R19, R33, R217, 0x1, P4 ;  /* 0x000000211321b211 */ /* 0x000fca00020f0cd9 */
[----:B--2---:R4:W-:Y:S04]  /*9c50*/  @!P3 ST.E.128 desc[UR6][R32.64], R12 ;  /* 0x0000000c2000b985 */ /* 0x0049e8000c101d06 */
.L_x_546:
[----:B------:R-:W-:Y:S05]  /*9c60*/  BSYNC B1 ;  /* 0x0000000000017941 */ /* 0x000fea0003800000 */
.L_x_545:
[----:B------:R-:W-:-:S03]  /*9c70*/  UMOV UR4, 0xffffffff ;  /* 0xffffffff00047882 */ /* 0x000fc60000000000 */
[----:B------:R-:W-:Y:S05]  /*9c80*/  BRA.DIV UR4, `(.L_x_547) ;  /* 0x000001da04fc7947 */ /* 0x000fea000b800000 */
[----:B--2-4-:R2:W4:Y:S04]  /*9c90*/  SHFL.IDX PT, R33, R41, 0x1, 0x181f ;  /* 0x00381f0029217f89 */ /* 0x01452800000e0000 */
[----:B---3--:R2:W3:Y:S02]  /*9ca0*/  SHFL.IDX PT, R32, R40, 0x1, 0x181f ;  /* 0x00381f0028207f89 */ /* 0x0084e400000e0000 */
.L_x_839:
[----:B------:R-:W-:Y:S01]  /*9cb0*/  ISETP.GE.AND P3, PT, R42, 0x21, PT ;  /* 0x000000212a00780c */ /* 0x000fe20003f66270 */
[----:B------:R-:W-:-:S12]  /*9cc0*/  BSSY B1, `(.L_x_548) ;  /* 0x0000018000017945 */ /* 0x000fd80003800000 */
[----:B------:R-:W-:Y:S05]  /*9cd0*/  @!P3 BRA `(.L_x_549) ;  /* 0x000000000058b947 */ /* 0x000fea0003800000 */
[----:B------:R-:W-:Y:S01]  /*9ce0*/  ULDC UR4, c[0x0][0x2f4] ;  /* 0x0000bd0000047ab9 */ /* 0x000fe20000000800 */
[----:B------:R-:W-:Y:S01]  /*9cf0*/  ULDC.64 UR6, c[0x0][0x208] ;  /* 0x0000820000067ab9 */ /* 0x000fe20000000a00 */
[----:B------:R-:W-:Y:S02]  /*9d00*/  ISETP.GE.AND P5, PT, R16, UR4, PT ;  /* 0x0000000410007c0c */ /* 0x000fe4000bfa6270 */
[----:B------:R-:W-:-:S11]  /*9d10*/  ISETP.GE.AND P4, PT, R213, UR4, PT ;  /* 0x00000004d5007c0c */ /* 0x000fd6000bf86270 */
[----:B------:R-:W5:Y:S01]  /*9d20*/  @!P5 LDS.128 R12, [R85+0x25400] ;  /* 0x02540000550cd984 */ /* 0x000f620000000c00 */
[----:B---3--:R-:W-:-:S04]  /*9d30*/  @!P5 LEA R34, P3, R16, R32, 0x1 ;  /* 0x000000201022d211 */ /* 0x008fc800078608ff */
[----:B----4-:R-:W-:Y:S02]  /*9d40*/  @!P5 LEA.HI.X R35, R16, R33, R17, 0x1, P3 ;  /* 0x000000211023d211 */ /* 0x010fe400018f0c11 */
[----:B------:R-:W-:-:S03]  /*9d50*/  ISETP.GE.AND P3, PT, R18, UR4, PT ;  /* 0x0000000412007c0c */ /* 0x000fc6000bf66270 */
[----:B-----5:R-:W-:Y:S01]  /*9d60*/  @!P5 ST.E.128 desc[UR6][R34.64], R12 ;  /* 0x0000000c2200d985 */ /* 0x020fe2000c101d06 */
[----:B------:R-:W-:-:S03]  /*9d70*/  @!P4 LEA R36, P5, R23, R32, 0x1 ;  /* 0x000000201724c211 */ /* 0x000fc600078a08ff */
[----:B------:R-:W3:Y:S01]  /*9d80*/  @!P4 LDS.128 R12, [R85+0x27c00] ;  /* 0x027c0000550cc984 */ /* 0x000ee20000000c00 */
[----:B------:R-:W-:-:S05]  /*9d90*/  @!P4 LEA.HI.X R37, R23, R33, R216, 0x1, P5 ;  /* 0x000000211725c211 */ /* 0x000fca00028f0cd8 */
[----:B------:R-:W-:-:S04]  /*9da0*/  @!P3 LEA R38, P5, R18, R32, 0x1 ;  /* 0x000000201226b211 */ /* 0x000fc800078a08ff */
[----:B------:R-:W-:Y:S01]  /*9db0*/  @!P3 LEA.HI.X R39, R18, R33, R218, 0x1, P5 ;  /* 0x000000211227b211 */ /* 0x000fe200028f0cda */
[----:B---3--:R-:W-:Y:S01]  /*9dc0*/  @!P4 ST.E.128 desc[UR6][R36.64], R12 ;  /* 0x0000000c2400c985 */ /* 0x008fe2000c101d06 */
[----:B------:R-:W-:-:S03]  /*9dd0*/  ISETP.GE.AND P4, PT, R19, UR4, PT ;  /* 0x0000000413007c0c */ /* 0x000fc6000bf86270 */
[----:B------:R-:W3:Y:S04]  /*9de0*/  @!P3 LDS.128 R12, [R85+0x2a400] ;  /* 0x02a40000550cb984 */ /* 0x000ee80000000c00 */
[----:B---3--:R-:W-:Y:S06]  /*9df0*/  @!P3 ST.E.128 desc[UR6][R38.64], R12 ;  /* 0x0000000c2600b985 */ /* 0x008fec000c101d06 */
[C---:B------:R-:W-:Y:S01]  /*9e00*/  @!P4 LEA R32, P3, R19.reuse, R32, 0x1 ;  /* 0x000000201320c211 */ /* 0x040fe200078608ff */
[----:B------:R-:W3:Y:S03]  /*9e10*/  @!P4 LDS.128 R12, [R85+0x2cc00] ;  /* 0x02cc0000550cc984 */ /* 0x000ee60000000c00 */
[----:B------:R-:W-:-:S05]  /*9e20*/  @!P4 LEA.HI.X R33, R19, R33, R217, 0x1, P3 ;  /* 0x000000211321c211 */ /* 0x000fca00018f0cd9 */
[----:B---3--:R3:W-:Y:S04]  /*9e30*/  @!P4 ST.E.128 desc[UR6][R32.64], R12 ;  /* 0x0000000c2000c985 */ /* 0x0087e8000c101d06 */
.L_x_549:
[----:B------:R-:W-:Y:S05]  /*9e40*/  BSYNC B1 ;  /* 0x0000000000017941 */ /* 0x000fea0003800000 */
.L_x_548:
[----:B------:R-:W-:-:S03]  /*9e50*/  UMOV UR4, 0xffffffff ;  /* 0xffffffff00047882 */ /* 0x000fc60000000000 */
[----:B------:R-:W-:Y:S05]  /*9e60*/  BRA.DIV UR4, `(.L_x_550) ;  /* 0x000001da04d07947 */ /* 0x000fea000b800000 */
[----:B---34-:R3:W4:Y:S04]  /*9e70*/  SHFL.IDX PT, R33, R41, 0x2, 0x181f ;  /* 0x00581f0029217f89 */ /* 0x01872800000e0000 */
[----:B------:R3:W0:Y:S02]  /*9e80*/  SHFL.IDX PT, R32, R40, 0x2, 0x181f ;  /* 0x00581f0028207f89 */ /* 0x00062400000e0000 */
.L_x_843:
[----:B------:R-:W-:-:S13]  /*9e90*/  ISETP.GE.AND P3, PT, R42, 0x41, PT ;  /* 0x000000412a00780c */ /* 0x000fda0003f66270 */
[----:B------:R-:W-:Y:S05]  /*9ea0*/  @!P3 BRA `(.L_x_492) ;  /* 0x000000000058b947 */ /* 0x000fea0003800000 */
[----:B------:R-:W-:Y:S01]  /*9eb0*/  ULDC UR4, c[0x0][0x2f4] ;  /* 0x0000bd0000047ab9 */ /* 0x000fe20000000800 */
[----:B------:R-:W-:Y:S01]  /*9ec0*/  ULDC.64 UR6, c[0x0][0x208] ;  /* 0x0000820000067ab9 */ /* 0x000fe20000000a00 */
[----:B------:R-:W-:Y:S02]  /*9ed0*/  ISETP.GE.AND P5, PT, R16, UR4, PT ;  /* 0x0000000410007c0c */ /* 0x000fe4000bfa6270 */
[----:B------:R-:W-:-:S11]  /*9ee0*/  ISETP.GE.AND P4, PT, R213, UR4, PT ;  /* 0x00000004d5007c0c */ /* 0x000fd6000bf86270 */
[----:B------:R-:W5:Y:S01]  /*9ef0*/  @!P5 LDS.128 R12, [R85+0x26400] ;  /* 0x02640000550cd984 */ /* 0x000f620000000c00 */
[----:B0-----:R-:W-:-:S04]  /*9f00*/  @!P5 LEA R34, P3, R16, R32, 0x1 ;  /* 0x000000201022d211 */ /* 0x001fc800078608ff */
[----:B----4-:R-:W-:Y:S02]  /*9f10*/  @!P5 LEA.HI.X R35, R16, R33, R17, 0x1, P3 ;  /* 0x000000211023d211 */ /* 0x010fe400018f0c11 */
[----:B------:R-:W-:-:S03]  /*9f20*/  ISETP.GE.AND P3, PT, R18, UR4, PT ;  /* 0x0000000412007c0c */ /* 0x000fc6000bf66270 */
[----:B-----5:R-:W-:Y:S01]  /*9f30*/  @!P5 ST.E.128 desc[UR6][R34.64], R12 ;  /* 0x0000000c2200d985 */ /* 0x020fe2000c101d06 */
[----:B------:R-:W-:-:S03]  /*9f40*/  @!P4 LEA R36, P5, R23, R32, 0x1 ;  /* 0x000000201724c211 */ /* 0x000fc600078a08ff */
[----:B------:R-:W0:Y:S01]  /*9f50*/  @!P4 LDS.128 R12, [R85+0x28c00] ;  /* 0x028c0000550cc984 */ /* 0x000e220000000c00 */
[----:B------:R-:W-:-:S05]  /*9f60*/  @!P4 LEA.HI.X R37, R23, R33, R216, 0x1, P5 ;  /* 0x000000211725c211 */ /* 0x000fca00028f0cd8 */
[----:B------:R-:W-:-:S04]  /*9f70*/  @!P3 LEA R38, P5, R18, R32, 0x1 ;  /* 0x000000201226b211 */ /* 0x000fc800078a08ff */
[----:B------:R-:W-:Y:S01]  /*9f80*/  @!P3 LEA.HI.X R39, R18, R33, R218, 0x1, P5 ;  /* 0x000000211227b211 */ /* 0x000fe200028f0cda */
[----:B0-----:R-:W-:Y:S01]  /*9f90*/  @!P4 ST.E.128 desc[UR6][R36.64], R12 ;  /* 0x0000000c2400c985 */ /* 0x001fe2000c101d06 */
[----:B------:R-:W-:-:S03]  /*9fa0*/  ISETP.GE.AND P4, PT, R19, UR4, PT ;  /* 0x0000000413007c0c */ /* 0x000fc6000bf86270 */
[----:B------:R-:W0:Y:S04]  /*9fb0*/  @!P3 LDS.128 R12, [R85+0x2b400] ;  /* 0x02b40000550cb984 */ /* 0x000e280000000c00 */
[----:B0-----:R-:W-:Y:S06]  /*9fc0*/  @!P3 ST.E.128 desc[UR6][R38.64], R12 ;  /* 0x0000000c2600b985 */ /* 0x001fec000c101d06 */
[C---:B------:R-:W-:Y:S01]  /*9fd0*/  @!P4 LEA R32, P3, R19.reuse, R32, 0x1 ;  /* 0x000000201320c211 */ /* 0x040fe200078608ff */
[----:B------:R-:W0:Y:S03]  /*9fe0*/  @!P4 LDS.128 R12, [R85+0x2dc00] ;  /* 0x02dc0000550cc984 */ /* 0x000e260000000c00 */
[----:B------:R-:W-:-:S05]  /*9ff0*/  @!P4 LEA.HI.X R33, R19, R33, R217, 0x1, P3 ;  /* 0x000000211321c211 */ /* 0x000fca00018f0cd9 */
[----:B0-----:R0:W-:Y:S04]  /*a000*/  @!P4 ST.E.128 desc[UR6][R32.64], R12 ;  /* 0x0000000c2000c985 */ /* 0x0011e8000c101d06 */
.L_x_492:
[----:B------:R-:W-:Y:S05]  /*a010*/  BSYNC B0 ;  /* 0x0000000000007941 */ /* 0x000fea0003800000 */
.L_x_445:
[----:B0-----:R-:W0:Y:S01]  /*a020*/  S2R R11, SR_TID.X ;  /* 0x00000000000b7919 */ /* 0x001e220000002100 */
[----:B------:R-:W-:Y:S01]  /*a030*/  @!PT LDS RZ, [RZ] ;  /* 0x00000000fffff984 */ /* 0x000fe20000000800 */
[----:B------:R-:W-:Y:S01]  /*a040*/  @!PT LDS RZ, [RZ] ;  /* 0x00000000fffff984 */ /* 0x000fe20000000800 */
[----:B------:R-:W-:Y:S01]  /*a050*/  @!PT LDS RZ, [RZ] ;  /* 0x00000000fffff984 */ /* 0x000fe20000000800 */
[----:B------:R-:W-:Y:S01]  /*a060*/  @!PT LDS RZ, [RZ] ;  /* 0x00000000fffff984 */ /* 0x000fe20000000800 */
[----:B------:R5:W-:Y:S06]  /*a070*/  MEMBAR.ALL.CTA ;  /* 0x0000000000007992 */ /* 0x000bec0000008000 */
[----:B-----5:R-:W5:Y:S01]  /*a080*/  FENCE.VIEW.ASYNC.S ;  /* 0x00000000000073c6 */ /* 0x020f620000000000 */
[----:B------:R-:W-:Y:S05]  /*a090*/  WARPSYNC.ALL ;  /* 0x0000000000007948 */ /* 0x000fea0003800000 */
[----:B------:R-:W-:Y:S01]  /*a0a0*/  BSSY B0, `(.L_x_551) ;  /* 0x0000009000007945 */ /* 0x000fe20003800000 */
[----:B0-----:R-:W-:Y:S01]  /*a0b0*/  LOP3.LUT R11, R11, 0x7f, RZ, 0xc0, !PT ;  /* 0x0000007f0b0b7812 */ /* 0x001fe200078ec0ff */
[----:B-----5:R0:W-:Y:S03]  /*a0c0*/  BAR.SYNC.DEFER_BLOCKING R138, 0x80 ;  /* 0x0002008a0000751d */ /* 0x0201e60000010000 */
[----:B------:R-:W-:-:S13]  /*a0d0*/  ISETP.NE.AND P3, PT, R11, RZ, PT ;  /* 0x000000ff0b00720c */ /* 0x000fda0003f65270 */
[----:B------:R-:W-:-:S04]  /*a0e0*/  @!P3 IADD3 R11, R89, 0x388a0, RZ ;  /* 0x000388a0590bb810 */ /* 0x000fc80007ffe0ff */
[----:B------:R-:W-:-:S04]  /*a0f0*/  @!P3 PRMT R11, RZ, 0x654, R11 ;  /* 0x00000654ff0bb816 */ /* 0x000fc8000000000b */
[----:B------:R0:W-:Y:S01]  /*a100*/  @!P3 SYNCS.ARRIVE.TRANS64.RED.A1T0 RZ, [R11+URZ], RZ ;  /* 0x000000ff0bffb9a7 */ /* 0x0001e2000810043f */
[----:B------:R-:W-:Y:S05]  /*a110*/  @!P0 BRA `(.L_x_552) ;  /* 0x0000000000048947 */ /* 0x000fea0003800000 */
[----:B------:R-:W-:Y:S01]  /*a120*/  BPT.TRAP 0x1 ;  /* 0x000000040000795c */ /* 0x000fe20000300000 */
.L_x_552:
[----:B------:R-:W-:Y:S05]  /*a130*/  BSYNC B0 ;  /* 0x0000000000007941 */ /* 0x000fea0003800000 */
.L_x_551:
[----:B------:R-:W5:Y:S01]  /*a140*/  SYNCS.PHASECHK.TRANS64.TRYWAIT P0, [R89+URZ+0x388b0], R90 ;  /* 0x0388b05a590075a7 */ /* 0x000f62000800017f */
[----:B------:R-:W-:Y:S01]  /*a150*/  ULDC UR61, c[0x0][0x2f4] ;  /* 0x0000bd00003d7ab9 */ /* 0x000fe20000000800 */
[----:B------:R-:W-:Y:S04]  /*a160*/  BSSY B0, `(.L_x_553) ;  /* 0x0000002000007945 */ /* 0x000fe80003800000 */
[----:B-----5:R-:W-:Y:S05]  /*a170*/  @!P0 BRA `(.L_x_554) ;  /* 0x000001d800588947 */ /* 0x020fea0003800000 */
.L_x_844:
[----:B------:R-:W-:Y:S05]  /*a180*/  BSYNC B0 ;  /* 0x0000000000007941 */ /* 0x000fea0003800000 */
.L_x_553:
[----:B------:R-:W-:Y:S01]  /*a190*/  ULDC.64 UR4, c[0x0][0x328] ;  /* 0x0000ca0000047ab9 */ /* 0x000fe20000000a00 */
[----:B------:R-:W-:Y:S01]  /*a1a0*/  IADD3 R88, -R219, R88, RZ ;  /* 0x00000058db587210 */ /* 0x000fe20007ffe1ff */
[----:B0-----:R-:W-:Y:S01]  /*a1b0*/  IMAD R11, R86, UR4, RZ ;  /* 0x00000004560b7c24 */ /* 0x001fe2000f8e02ff */
[----:B------:R-:W-:Y:S01]  /*a1c0*/  BSSY B0, `(.L_x_555) ;  /* 0x000002b000007945 */ /* 0x000fe20003800000 */
[----:B--2-4-:R-:W-:Y:S01]  /*a1d0*/  IMAD.WIDE.U32 R12, R84, UR4, RZ ;  /* 0x00000004540c7c25 */ /* 0x014fe2000f8e00ff */
[C---:B------:R-:W-:Y:S02]  /*a1e0*/  ISETP.GE.AND P4, PT, R88.reuse, 0x1, PT ;  /* 0x000000015800780c */ /* 0x040fe40003f86270 */
[----:B------:R-:W-:Y:S01]  /*a1f0*/  ISETP.GE.AND P0, PT, R88, 0x21, PT ;  /* 0x000000215800780c */ /* 0x000fe20003f06270 */
[----:B------:R-:W-:Y:S01]  /*a200*/  IMAD R11, R84, UR5, R11 ;  /* 0x00000005540b7c24 */ /* 0x000fe2000f8e020b */
[----:B------:R-:W-:Y:S02]  /*a210*/  ULDC.64 UR4, c[0x0][0x338] ;  /* 0x0000ce0000047ab9 */ /* 0x000fe40000000a00 */
[----:B------:R-:W-:-:S02]  /*a220*/  IMAD R14, R87, UR4, RZ ;  /* 0x00000004570e7c24 */ /* 0x000fc4000f8e02ff */
[----:B------:R-:W-:Y:S02]  /*a230*/  IMAD.IADD R13, R13, 0x1, R11 ;  /* 0x000000010d0d7824 */ /* 0x000fe400078e020b */
[C---:B------:R-:W-:Y:S02]  /*a240*/  IMAD R11, R31.reuse, UR5, R14 ;  /* 0x000000051f0b7c24 */ /* 0x040fe4000f8e020e */
[----:B------:R-:W-:Y:S01]  /*a250*/  IMAD.WIDE.U32 R12, R31, UR4, R12 ;  /* 0x000000041f0c7c25 */ /* 0x000fe2000f8e000c */
[----:B------:R-:W-:-:S03]  /*a260*/  ULDC.64 UR4, c[0x0][0x330] ;  /* 0x0000cc0000047ab9 */ /* 0x000fc60000000a00 */
[----:B------:R-:W-:Y:S02]  /*a270*/  IMAD R15, R0, UR4, RZ ;  /* 0x00000004000f7c24 */ /* 0x000fe4000f8e02ff */
[----:B------:R-:W-:Y:S02]  /*a280*/  IMAD.IADD R13, R13, 0x1, R11 ;  /* 0x000000010d0d7824 */ /* 0x000fe400078e020b */
[C---:B------:R-:W-:Y:S02]  /*a290*/  IMAD R11, R30.reuse, UR5, R15 ;  /* 0x000000051e0b7c24 */ /* 0x040fe4000f8e020f */
[----:B------:R-:W-:Y:S01]  /*a2a0*/  IMAD.WIDE.U32 R12, R30, UR4, R12 ;  /* 0x000000041e0c7c25 */ /* 0x000fe2000f8e000c */
[----:B------:R-:W-:-:S03]  /*a2b0*/  ULDC.64 UR4, c[0x0][0x318] ;  /* 0x0000c60000047ab9 */ /* 0x000fc60000000a00 */
[----:B------:R-:W-:Y:S01]  /*a2c0*/  IMAD.IADD R11, R13, 0x1, R11 ;  /* 0x000000010d0b7824 */ /* 0x000fe200078e020b */
[----:B------:R-:W-:-:S04]  /*a2d0*/  LEA R31, P5, R12, UR4, 0x1 ;  /* 0x000000040c1f7c11 */ /* 0x000fc8000f8a08ff */
[----:B------:R-:W-:Y:S01]  /*a2e0*/  LEA.HI.X R11, R12, UR5, R11, 0x1, P5 ;  /* 0x000000050c0b7c11 */ /* 0x000fe2000a8f0c0b */
[----:B------:R0:W2:Y:S04]  /*a2f0*/  SHFL.IDX PT, R38, R31, RZ, 0x181f ;  /* 0x00181fff1f267589 */ /* 0x0000a800000e0000 */
[----:B------:R0:W4:Y:S01]  /*a300*/  SHFL.IDX PT, R39, R11, RZ, 0x181f ;  /* 0x00181fff0b277589 */ /* 0x00012200000e0000 */
[----:B------:R-:W-:Y:S05]  /*a310*/  @!P4 BRA `(.L_x_556) ;  /* 0x000000000054c947 */ /* 0x000fea0003800000 */
[----:B------:R-:W-:Y:S01]  /*a320*/  ISETP.GE.AND P5, PT, R16, UR61, PT ;  /* 0x0000003d10007c0c */ /* 0x000fe2000bfa6270 */
[----:B------:R-:W-:-:S12]  /*a330*/  ULDC.64 UR4, c[0x0][0x208] ;  /* 0x0000820000047ab9 */ /* 0x000fd80000000a00 */
[----:B------:R-:W5:Y:S01]  /*a340*/  @!P5 LDS.128 R12, [R85+0x400] ;  /* 0x00040000550cd984 */ /* 0x000f620000000c00 */
[----:B--2---:R-:W-:-:S04]  /*a350*/  @!P5 LEA R32, P4, R16, R38, 0x1 ;  /* 0x000000261020d211 */ /* 0x004fc800078808ff */
[----:B----4-:R-:W-:Y:S02]  /*a360*/  @!P5 LEA.HI.X R33, R16, R39, R17, 0x1, P4 ;  /* 0x000000271021d211 */ /* 0x010fe400020f0c11 */
[----:B------:R-:W-:-:S03]  /*a370*/  ISETP.GE.AND P4, PT, R213, UR61, PT ;  /* 0x0000003dd5007c0c */ /* 0x000fc6000bf86270 */
[----:B-----5:R-:W-:Y:S10]  /*a380*/  @!P5 ST.E.128 desc[UR4][R32.64], R12 ;  /* 0x0000000c2000d985 */ /* 0x020ff4000c101d04 */
[C---:B------:R-:W-:Y:S01]  /*a390*/  @!P4 LEA R34, P5, R23.reuse, R38, 0x1 ;  /* 0x000000261722c211 */ /* 0x040fe200078a08ff */
[----:B------:R-:W2:Y:S03]  /*a3a0*/  @!P4 LDS.128 R12, [R85+0x2c00] ;  /* 0x002c0000550cc984 */ /* 0x000ea60000000c00 */
[----:B------:R-:W-:-:S02]  /*a3b0*/  @!P4 LEA.HI.X R35, R23, R39, R216, 0x1, P5 ;  /* 0x000000271723c211 */ /* 0x000fc400028f0cd8 */
[----:B------:R-:W-:-:S03]  /*a3c0*/  ISETP.GE.AND P5, PT, R18, UR61, PT ;  /* 0x0000003d12007c0c */ /* 0x000fc6000bfa6270 */
[----:B--2---:R-:W-:Y:S10]  /*a3d0*/  @!P4 ST.E.128 desc[UR4][R34.64], R12 ;  /* 0x0000000c2200c985 */ /* 0x004ff4000c101d04 */
[C---:B------:R-:W-:Y:S01]  /*a3e0*/  @!P5 LEA R36, P4, R18.reuse, R38, 0x1 ;  /* 0x000000261224d211 */ /* 0x040fe200078808ff */
[----:B------:R-:W2:Y:S03]  /*a3f0*/  @!P5 LDS.128 R12, [R85+0x5400] ;  /* 0x00540000550cd984 */ /* 0x000ea60000000c00 */
[----:B------:R-:W-:-:S02]  /*a400*/  @!P5 LEA.HI.X R37, R18, R39, R218, 0x1, P4 ;  /* 0x000000271225d211 */ /* 0x000fc400020f0cda */
[----:B------:R-:W-:-:S03]  /*a410*/  ISETP.GE.AND P4, PT, R19, UR61, PT ;  /* 0x0000003d13007c0c */ /* 0x000fc6000bf86270 */
[----:B--2---:R-:W-:Y:S10]  /*a420*/  @!P5 ST.E.128 desc[UR4][R36.64], R12 ;  /* 0x0000000c2400d985 */ /* 0x004ff4000c101d04 */
[C---:B------:R-:W-:Y:S01]  /*a430*/  @!P4 LEA R32, P5, R19.reuse, R38, 0x1 ;  /* 0x000000261320c211 */ /* 0x040fe200078a08ff */
[----:B------:R-:W2:Y:S03]  /*a440*/  @!P4 LDS.128 R12, [R85+0x7c00] ;  /* 0x007c0000550cc984 */ /* 0x000ea60000000c00 */
[----:B------:R-:W-:-:S05]  /*a450*/  @!P4 LEA.HI.X R33, R19, R39, R217, 0x1, P5 ;  /* 0x000000271321c211 */ /* 0x000fca00028f0cd9 */
[----:B--2---:R2:W-:Y:S04]  /*a460*/  @!P4 ST.E.128 desc[UR4][R32.64], R12 ;  /* 0x0000000c2000c985 */ /* 0x0045e8000c101d04 */
.L_x_556:
[----:B------:R-:W-:Y:S05]  /*a470*/  BSYNC B0 ;  /* 0x0000000000007941 */ /* 0x000fea0003800000 */
.L_x_555:
[----:B----4-:R4:W0:Y:S01]  /*a480*/  SHFL.IDX PT, R39, R11, 0x1, 0x181f ;  /* 0x00381f000b277f89 */ /* 0x01082200000e0000 */
[----:B------:R-:W-:Y:S03]  /*a490*/  BSSY B0, `(.L_x_557) ;  /* 0x0000018000007945 */ /* 0x000fe60003800000 */
[----:B--2---:R4:W2:Y:S01]  /*a4a0*/  SHFL.IDX PT, R38, R31, 0x1, 0x181f ;  /* 0x00381f001f267f89 */ /* 0x0048a200000e0000 */
[----:B------:R-:W-:Y:S05]  /*a4b0*/  @!P0 BRA `(.L_x_558) ;  /* 0x0000000000548947 */ /* 0x000fea0003800000 */
[----:B------:R-:W-:Y:S01]  /*a4c0*/  ISETP.GE.AND P5, PT, R16, UR61, PT ;  /* 0x0000003d10007c0c */ /* 0x000fe2000bfa6270 */
[----:B------:R-:W-:Y:S01]  /*a4d0*/  ULDC.64 UR4, c[0x0][0x208] ;  /* 0x0000820000047ab9 */ /* 0x000fe20000000a00 */
[----:B------:R-:W-:-:S11]  /*a4e0*/  ISETP.GE.AND P4, PT, R213, UR61, PT ;  /* 0x0000003dd5007c0c */ /* 0x000fd6000bf86270 */
[----:B------:R-:W5:Y:S01]  /*a4f0*/  @!P5 LDS.128 R12, [R85+0x1400] ;  /* 0x00140000550cd984 */ /* 0x000f620000000c00 */
[----:B--2---:R-:W-:-:S04]  /*a500*/  @!P5 LEA R32, P0, R16, R38, 0x1 ;  /* 0x000000261020d211 */ /* 0x004fc800078008ff */
[----:B0-----:R-:W-:Y:S02]  /*a510*/  @!P5 LEA.HI.X R33, R16, R39, R17, 0x1, P0 ;  /* 0x000000271021d211 */ /* 0x001fe400000f0c11 */
        /* <DEDUP_REMOVED lines=15> */
.L_x_558:
[----:B------:R-:W-:Y:S05]  /*a610*/  BSYNC B0 ;  /* 0x0000000000007941 */ /* 0x000fea0003800000 */
.L_x_557:
[----:B------:R-:W-:Y:S01]  /*a620*/  ISETP.GE.AND P0, PT, R88, 0x41, PT ;  /* 0x000000415800780c */ /* 0x000fe20003f06270 */
[----:B0---4-:R-:W0:Y:S01]  /*a630*/  SHFL.IDX PT, R11, R11, 0x2, 0x181f ;  /* 0x00581f000b0b7f89 */ /* 0x011e2200000e0000 */
[----:B------:R-:W-:Y:S03]  /*a640*/  BSSY B0, `(.L_x_559) ;  /* 0x0000018000007945 */ /* 0x000fe60003800000 */
[----:B------:R-:W4:Y:S08]  /*a650*/  SHFL.IDX PT, R31, R31, 0x2, 0x181f ;  /* 0x00581f001f1f7f89 */ /* 0x000f3000000e0000 */
[----:B------:R-:W-:Y:S05]  /*a660*/  @!P0 BRA `(.L_x_560) ;  /* 0x0000000000548947 */ /* 0x000fea0003800000 */
[----:B------:R-:W-:Y:S01]  /*a670*/  ISETP.GE.AND P5, PT, R16, UR61, PT ;  /* 0x0000003d10007c0c */ /* 0x000fe2000bfa6270 */
[----:B------:R-:W-:Y:S01]  /*a680*/  ULDC.64 UR4, c[0x0][0x208] ;  /* 0x0000820000047ab9 */ /* 0x000fe20000000a00 */
[----:B------:R-:W-:-:S11]  /*a690*/  ISETP.GE.AND P4, PT, R213, UR61, PT ;  /* 0x0000003dd5007c0c */ /* 0x000fd6000bf86270 */
[----:B------:R-:W5:Y:S01]  /*a6a0*/  @!P5 LDS.128 R12, [R85+0x2400] ;  /* 0x00240000550cd984 */ /* 0x000f620000000c00 */
[----:B----4-:R-:W-:-:S04]  /*a6b0*/  @!P5 LEA R32, P0, R16, R31, 0x1 ;  /* 0x0000001f1020d211 */ /* 0x010fc800078008ff */
        /* <DEDUP_REMOVED lines=16> */
.L_x_560:
[----:B------:R-:W-:Y:S05]  /*a7c0*/  BSYNC B0 ;  /* 0x0000000000007941 */ /* 0x000fea0003800000 */
.L_x_559:
[----:B------:R-:W-:Y:S01]  /*a7d0*/  @!PT LDS RZ, [RZ] ;  /* 0x00000000fffff984 */ /* 0x000fe20000000800 */
[----:B------:R-:W-:Y:S01]  /*a7e0*/  @!PT LDS RZ, [RZ] ;  /* 0x00000000fffff984 */ /* 0x000fe20000000800 */
[----:B------:R-:W-:Y:S01]  /*a7f0*/  @!PT LDS RZ, [RZ] ;  /* 0x00000000fffff984 */ /* 0x000fe20000000800 */
[----:B------:R-:W-:Y:S01]  /*a800*/  @!PT LDS RZ, [RZ] ;  /* 0x00000000fffff984 */ /* 0x000fe20000000800 */
[----:B------:R5:W-:Y:S06]  /*a810*/  MEMBAR.ALL.CTA ;  /* 0x0000000000007992 */ /* 0x000bec0000008000 */
[----:B-----5:R-:W5:Y:S01]  /*a820*/  FENCE.VIEW.ASYNC.S ;  /* 0x00000000000073c6 */ /* 0x020f620000000000 */
[----:B-1----:R-:W-:Y:S01]  /*a830*/  @!P3 VIADD R89, R89, 0x388c0 ;  /* 0x000388c05959b836 */ /* 0x002fe20000000000 */
[----:B-----5:R1:W-:Y:S01]  /*a840*/  BAR.SYNC.DEFER_BLOCKING R138, 0x80 ;  /* 0x0002008a0000751d */ /* 0x0203e20000010000 */
[----:B------:R-:W-:-:S03]  /*a850*/  ISETP.NE.AND P4, PT, R113, RZ, PT ;  /* 0x000000ff7100720c */ /* 0x000fc60003f85270 */
[----:B------:R-:W-:Y:S02]  /*a860*/  @!P3 PRMT R89, RZ, 0x654, R89 ;  /* 0x00000654ff59b816 */ /* 0x000fe40000000059 */
[----:B------:R-:W-:Y:S02]  /*a870*/  IADD3 R212, R212, 0x1, RZ ;  /* 0x00000001d4d47810 */ /* 0x000fe40007ffe0ff */
[----:B------:R-:W-:Y:S01]  /*a880*/  PLOP3.LUT P0, PT, PT, PT, PT, 0x8, 0x0 ;  /* 0x000000000000781c */ /* 0x000fe20003f0e170 */
[----:B------:R1:W-:Y:S01]  /*a890*/  @!P3 SYNCS.ARRIVE.TRANS64.RED.A1T0 RZ, [R89+URZ], RZ ;  /* 0x000000ff59ffb9a7 */ /* 0x0003e2000810043f */
[----:B------:R-:W-:-:S04]  /*a8a0*/  ISETP.NE.AND P3, PT, R212, 0x2, PT ;  /* 0x00000002d400780c */ /* 0x000fc80003f65270 */
[----:B0-----:R-:W-:Y:S02]  /*a8b0*/  SEL R11, RZ, 0x1, P3 ;  /* 0x00000001ff0b7807 */ /* 0x001fe40001800000 */
[----:B------:R-:W-:Y:S02]  /*a8c0*/  SEL R212, R212, RZ, P3 ;  /* 0x000000ffd4d47207 */ /* 0x000fe40001800000 */
[----:B------:R-:W-:Y:S01]  /*a8d0*/  LOP3.LUT R224, R224, R11, RZ, 0x3c, !PT ;  /* 0x0000000be0e07212 */ /* 0x000fe200078e3cff */
[----:B-1----:R-:W-:Y:S06]  /*a8e0*/  @P4 BRA `(.L_x_561) ;  /* 0xffffff7400e84947 */ /* 0x002fec000383ffff */
.L_x_440:
[----:B------:R-:W-:Y:S01]  /*a8f0*/  BSSY B0, `(.L_x_562) ;  /* 0x000004a000007945 */ /* 0x000fe20003800000 */
[----:B------:R-:W-:Y:S02]  /*a900*/  ISETP.GE.AND P2, PT, R180, 0x1, PT ;  /* 0x00000001b400780c */ /* 0x000fe40003f46270 */
[----:B------:R-:W-:Y:S02]  /*a910*/  CS2R R2, SRZ ;  /* 0x0000000000027805 */ /* 0x000fe4000001ff00 */
[----:B------:R-:W-:Y:S01]  /*a920*/  PLOP3.LUT P1, PT, PT, PT, PT, 0x80, 0x0 ;  /* 0x000000000000781c */ /* 0x000fe20003f2f070 */
[----:B------:R-:W-:Y:S01]  /*a930*/  IMAD.MOV.U32 R0, RZ, RZ, RZ ;  /* 0x000000ffff007224 */ /* 0x000fe200078e00ff */
[----:B------:R-:W-:Y:S02]  /*a940*/  CS2R R150, SRZ ;  /* 0x0000000000967805 */ /* 0x000fe4000001ff00 */
[----:B------:R-:W-:Y:S02]  /*a950*/  CS2R R148, SRZ ;  /* 0x0000000000947805 */ /* 0x000fe4000001ff00 */
[----:B------:R-:W-:-:S02]  /*a960*/  CS2R R146, SRZ ;  /* 0x0000000000927805 */ /* 0x000fc4000001ff00 */
[----:B------:R-:W-:Y:S02]  /*a970*/  CS2R R144, SRZ ;  /* 0x0000000000907805 */ /* 0x000fe4000001ff00 */
[----:B------:R-:W-:Y:S01]  /*a980*/  CS2R R142, SRZ ;  /* 0x00000000008e7805 */ /* 0x000fe2000001ff00 */
[----:B------:R-:W-:Y:S01]  /*a990*/  IMAD.MOV.U32 R141, RZ, RZ, RZ ;  /* 0x000000ffff8d7224 */ /* 0x000fe200078e00ff */
[----:B------:R-:W-:Y:S02]  /*a9a0*/  CS2R R178, SRZ ;  /* 0x0000000000b27805 */ /* 0x000fe4000001ff00 */
[----:B------:R-:W-:Y:S02]  /*a9b0*/  CS2R R138, SRZ ;  /* 0x00000000008a7805 */ /* 0x000fe4000001ff00 */
[----:B------:R-:W-:Y:S02]  /*a9c0*/  MOV R137, RZ ;  /* 0x000000ff00897202 */ /* 0x000fe40000000f00 */
        /* <DEDUP_REMOVED lines=8> */
[----:B---3--:R-:W-:Y:S02]  /*aa50*/  CS2R R118, SRZ ;  /* 0x0000000000767805 */ /* 0x008fe4000001ff00 */
        /* <DEDUP_REMOVED lines=42> */
[----:B--2---:R-:W-:Y:S02]  /*ad00*/  CS2R R38, SRZ ;  /* 0x0000000000267805 */ /* 0x004fe4000001ff00 */
[----:B------:R-:W-:Y:S01]  /*ad10*/  CS2R R34, SRZ ;  /* 0x0000000000227805 */ /* 0x000fe2000001ff00 */
[----:B------:R-:W-:Y:S01]  /*ad20*/  IMAD.MOV.U32 R24, RZ, RZ, RZ ;  /* 0x000000ffff187224 */ /* 0x000fe200078e00ff */
[----:B------:R-:W-:Y:S01]  /*ad30*/  MOV R7, RZ ;  /* 0x000000ff00077202 */ /* 0x000fe20000000f00 */
[----:B------:R-:W-:Y:S02]  /*ad40*/  IMAD.MOV.U32 R27, RZ, RZ, RZ ;  /* 0x000000ffff1b7224 */ /* 0x000fe400078e00ff */
[----:B------:R-:W-:Y:S01]  /*ad50*/  IMAD.MOV.U32 R5, RZ, RZ, RZ ;  /* 0x000000ffff057224 */ /* 0x000fe200078e00ff */
[----:B------:R-:W-:Y:S06]  /*ad60*/  @P0 BRA `(.L_x_563) ;  /* 0x0000000000080947 */ /* 0x000fec0003800000 */
[----:B------:R-:W0:Y:S02]  /*ad70*/  FENCE.VIEW.ASYNC.G ;  /* 0x00000000000073c6 */ /* 0x000e240000000100 */
[----:B0-----:R-:W-:Y:S06]  /*ad80*/  BAR.ARV 0xc, 0x180 ;  /* 0x0306000000007b1d */ /* 0x001fec0000002000 */
.L_x_563:
[----:B------:R-:W-:Y:S05]  /*ad90*/  BSYNC B0 ;  /* 0x0000000000007941 */ /* 0x000fea0003800000 */
.L_x_562:
[----:B------:R-:W-:Y:S01]  /*ada0*/  MOV R25, RZ ;  /* 0x000000ff00197202 */ /* 0x000fe20000000f00 */
[----:B------:R-:W-:Y:S01]  /*adb0*/  IMAD.MOV.U32 R4, RZ, RZ, RZ ;  /* 0x000000ffff047224 */ /* 0x000fe200078e00ff */
[----:B------:R-:W-:Y:S06]  /*adc0*/  @!P2 BRA `(.L_x_564) ;  /* 0x00000120000ca947 */ /* 0x000fec0003800000 */
[----:B------:R-:W2:Y:S01]  /*add0*/  LDL R6, [R1+0x70] ;  /* 0x0000700001067983 */ /* 0x000ea20000100800 */
[----:B------:R-:W0:Y:S02]  /*ade0*/  S2R R64, SR_TID.X ;  /* 0x0000000000407919 */ /* 0x000e240000002100 */
[----:B0-----:R-:W-:-:S05]  /*adf0*/  VIADD R64, R64, 0xffffff80 ;  /* 0xffffff8040407836 */ /* 0x001fca0000000000 */
[----:B------:R-:W-:-:S04]  /*ae00*/  SHF.R.S32.HI R65, RZ, 0x1f, R64 ;  /* 0x0000001fff417819 */ /* 0x000fc80000011440 */
[----:B------:R-:W-:-:S04]  /*ae10*/  LEA.HI R65, R65, R64, RZ, 0x7 ;  /* 0x0000004041417211 */ /* 0x000fc800078f38ff */
[----:B------:R-:W-:-:S06]  /*ae20*/  SHF.R.S32.HI R0, RZ, 0x7, R65 ;  /* 0x00000007ff007819 */ /* 0x000fcc0000011441 */
[----:B------:R-:W0:Y:S02]  /*ae30*/  SHFL.IDX PT, R0, R0, RZ, 0x1f ;  /* 0x00001fff00007589 */ /* 0x000e2400000e0000 */
[----:B0-----:R-:W-:-:S04]  /*ae40*/  LEA.HI R2, R0, R0, RZ, 0x1 ;  /* 0x0000000000027211 */ /* 0x001fc800078f08ff */
[----:B------:R-:W-:-:S04]  /*ae50*/  LOP3.LUT R3, R2, 0x1e, RZ, 0xc0, !PT ;  /* 0x0000001e02037812 */ /* 0x000fc800078ec0ff */
[----:B------:R-:W-:Y:S02]  /*ae60*/  IADD3 R3, R0, -R3, RZ ;  /* 0x8000000300037210 */ /* 0x000fe40007ffe0ff */
[----:B--2---:R-:W-:-:S13]  /*ae70*/  R2UR UR4, R6 ;  /* 0x00000000060472ca */ /* 0x004fda00000e0000 */
[----:B------:R-:W-:Y:S02]  /*ae80*/  ULOP3.LUT UP0, URZ, UR4, 0x9f, URZ, 0xc0, !UPT ;  /* 0x0000009f043f7892 */ /* 0x000fe4000f80c03f */
[----:B------:R-:W-:-:S04]  /*ae90*/  LEA R3, R3, UR4, 0xd ;  /* 0x0000000403037c11 */ /* 0x000fc8000f8e68ff */
[----:B------:R-:W-:Y:S02]  /*aea0*/  SHF.R.U32.HI R3, RZ, 0x4, R3 ;  /* 0x00000004ff037819 */ /* 0x000fe40000011603 */
[----:B------:R-:W-:Y:S02]  /*aeb0*/  PLOP3.LUT P0, PT, PT, PT, UP0, 0x80, 0x0 ;  /* 0x000000000000781c */ /* 0x000fe40003f0f008 */
[----:B------:R-:W-:-:S11]  /*aec0*/  LOP3.LUT R28, R3, 0x3fff, RZ, 0xc0, !PT ;  /* 0x00003fff031c7812 */ /* 0x000fd600078ec0ff */
        /* <DEDUP_REMOVED lines=9> */
[----:B------:R-:W-:Y:S01]  /*af60*/  IMAD.U32 R7, RZ, RZ, UR7 ;  /* 0x00000007ff077e24 */ /* 0x000fe2000f8e00ff */
[----:B------:R-:W-:Y:S01]  /*af70*/  MOV R11, UR5 ;  /* 0x00000005000b7c02 */ /* 0x000fe20008000f00 */
[----:B------:R-:W-:Y:S01]  /*af80*/  IMAD.U32 R10, RZ, RZ, UR4 ;  /* 0x00000004ff0a7e24 */ /* 0x000fe2000f8e00ff */
[----:B------:R-:W-:Y:S01]  /*af90*/  MOV R13, RZ ;  /* 0x000000ff000d7202 */ /* 0x000fe20000000f00 */
[----:B------:R-:W-:-:S02]  /*afa0*/  IMAD.MOV.U32 R8, RZ, RZ, 0x70 ;  /* 0x00000070ff087424 */ /* 0x000fc400078e00ff */
[----:B0-----:R-:W-:-:S07]  /*afb0*/  IMAD.MOV.U32 R12, RZ, RZ, 0x1 ;  /* 0x00000001ff0c7424 */ /* 0x001fce00078e00ff */
[----:B------:R-:W-:-:S07]  /*afc0*/  LEPC R20, `(.L_x_565) ;  /* 0x000000001014794e */ /* 0x000fce0000000000 */
[----:B-1--45:R-:W-:Y:S05]  /*afd0*/  CALL.ABS.NOINC R2 ;  /* 0x0000000002007343 */ /* 0x032fea0003c00000 */
.L_x_565:
[----:B------:R-:W-:Y:S02]  /*afe0*/  ULDC UR4, c[0x0][0x3f4] ;  /* 0x0000fd0000047ab9 */ /* 0x000fe40000000800 */
[----:B------:R-:W-:-:S13]  /*aff0*/  ISETP.LT.AND P0, PT, RZ, UR4, PT ;  /* 0x00000004ff007c0c */ /* 0x000fda000bf01270 */
[----:B------:R-:W-:Y:S05]  /*b000*/  @P0 BRA `(.L_x_566) ;  /* 0x0000000000400947 */ /* 0x000fea0003800000 */
[----:B------:R-:W2:Y:S02]  /*b010*/  LDL R2, [R1+0x74] ;  /* 0x0000740001027983 */ /* 0x000ea40000100800 */
[----:B--2---:R-:W-:-:S04]  /*b020*/  LEA.HI R0, R2, R2, RZ, 0x1 ;  /* 0x0000000202007211 */ /* 0x004fc800078f08ff */
[----:B------:R-:W-:-:S05]  /*b030*/  LOP3.LUT R0, R0, 0xfffffffe, RZ, 0xc0, !PT ;  /* 0xfffffffe00007812 */ /* 0x000fca00078ec0ff */
[----:B------:R-:W-:-:S05]  /*b040*/  IMAD.IADD R0, R2, 0x1, -R0 ;  /* 0x0000000102007824 */ /* 0x000fca00078e0a00 */
[----:B------:R-:W-:-:S04]  /*b050*/  SHF.L.U32 R3, R0, 0x1f, RZ ;  /* 0x0000001f00037819 */ /* 0x000fc800000006ff */
[----:B------:R0:W1:Y:S03]  /*b060*/  SYNCS.PHASECHK.TRANS64.TRYWAIT P0, [R22+URZ+0x38800], R3 ;  /* 0x03880003160075a7 */ /* 0x000066000800017f */
[----:B-1----:R-:W-:Y:S05]  /*b070*/  @!P0 NANOSLEEP.SYNCS 0x989680 ;  /* 0x009896800000895d */ /* 0x002fea0003900000 */
[----:B------:R-:W1:Y:S01]  /*b080*/  @!P0 SYNCS.PHASECHK.TRANS64 P0, [R22+URZ+0x38800], R3 ;  /* 0x03880003160085a7 */ /* 0x000e62000800007f */
[----:B------:R-:W-:Y:S04]  /*b090*/  BSSY B0, `(.L_x_567) ;  /* 0x0000006000007945 */ /* 0x000fe80003800000 */
[----:B-1----:R-:W-:Y:S05]  /*b0a0*/  @P0 BRA `(.L_x_568) ;  /* 0x0000000000100947 */ /* 0x002fea0003800000 */
.L_x_569:
[----:B-1----:R1:W2:Y:S02]  /*b0b0*/  SYNCS.PHASECHK.TRANS64.TRYWAIT P0, [R22+URZ+0x38800], R3 ;  /* 0x03880003160075a7 */ /* 0x0022a4000800017f */
[----:B--2---:R-:W-:Y:S05]  /*b0c0*/  @!P0 NANOSLEEP.SYNCS 0x989680 ;  /* 0x009896800000895d */ /* 0x004fea0003900000 */
[----:B------:R-:W2:Y:S02]  /*b0d0*/  @!P0 SYNCS.PHASECHK.TRANS64 P0, [R22+URZ+0x38800], R3 ;  /* 0x03880003160085a7 */ /* 0x000ea4000800007f */
[----:B--2---:R-:W-:Y:S05]  /*b0e0*/  @!P0 BRA `(.L_x_569) ;  /* 0xfffffffc00f08947 */ /* 0x004fea000383ffff */
.L_x_568:
[----:B------:R-:W-:Y:S05]  /*b0f0*/  BSYNC B0 ;  /* 0x0000000000007941 */ /* 0x000fea0003800000 */
.L_x_567:
[----:B------:R-:W-:Y:S05]  /*b100*/  BRA `(.L_x_570) ;  /* 0x0000006c00e87947 */ /* 0x000fea0003800000 */
.L_x_566:
[----:B------:R-:W2:Y:S01]  /*b110*/  LDL R30, [R1+0x70] ;  /* 0x00007000011e7983 */ /* 0x000ea20000100800 */
[----:B-----5:R-:W-:Y:S01]  /*b120*/  SHF.R.S32.HI R0, RZ, 0x1f, R136 ;  /* 0x0000001fff007819 */ /* 0x020fe20000011488 */
[----:B------:R-:W-:Y:S01]  /*b130*/  ULDC.64 UR4, c[0x0][0x3f8] ;  /* 0x0000fe0000047ab9 */ /* 0x000fe20000000a00 */
[----:B------:R-:W-:Y:S01]  /*b140*/  ULDC.64 UR6, c[0x0][0x408] ;  /* 0x0001020000067ab9 */ /* 0x000fe20000000a00 */
[----:B------:R-:W-:-:S04]  /*b150*/  IMAD.WIDE.U32 R4, R136, UR4, RZ ;  /* 0x0000000488047c25 */ /* 0x000fc8000f8e00ff */
[C---:B------:R-:W-:Y:S02]  /*b160*/  IMAD R3, R0.reuse, UR4, RZ ;  /* 0x0000000400037c24 */ /* 0x040fe4000f8e02ff */
[----:B------:R-:W-:Y:S02]  /*b170*/  IMAD R7, R0, UR6, RZ ;  /* 0x0000000600077c24 */ /* 0x000fe4000f8e02ff */
[C---:B------:R-:W-:Y:S01]  /*b180*/  IMAD R3, R136.reuse, UR5, R3 ;  /* 0x0000000588037c24 */ /* 0x040fe2000f8e0203 */
[----:B------:R-:W-:Y:S01]  /*b190*/  ULDC.64 UR4, c[0x0][0x3e8] ;  /* 0x0000fa0000047ab9 */ /* 0x000fe20000000a00 */
[----:B------:R-:W-:Y:S01]  /*b1a0*/  IMAD R7, R136, UR7, R7 ;  /* 0x0000000788077c24 */ /* 0x000fe2000f8e0207 */
[----:B------:R-:W-:Y:S01]  /*b1b0*/  LEA R2, P0, R4, UR4, 0x1 ;  /* 0x0000000404027c11 */ /* 0x000fe2000f8008ff */
[----:B------:R-:W-:Y:S01]  /*b1c0*/  IMAD.WIDE.U32 R26, R136, UR6, RZ ;  /* 0x00000006881a7c25 */ /* 0x000fe2000f8e00ff */
[----:B------:R-:W-:-:S03]  /*b1d0*/  ULDC.64 UR6, c[0x0][0x400] ;  /* 0x0001000000067ab9 */ /* 0x000fc60000000a00 */
[----:B------:R-:W-:Y:S01]  /*b1e0*/  IMAD.IADD R5, R3, 0x1, R5 ;  /* 0x0000000103057824 */ /* 0x000fe200078e0205 */
[----:B------:R-:W-:Y:S02]  /*b1f0*/  LEA R25, P1, R26, UR6, 0x1 ;  /* 0x000000061a197c11 */ /* 0x000fe4000f8208ff */
[----:B------:R-:W-:Y:S02]  /*b200*/  IADD3 R3, R7, R27, RZ ;  /* 0x0000001b07037210 */ /* 0x000fe40007ffe0ff */
[----:B------:R-:W-:Y:S02]  /*b210*/  LEA.HI.X R24, R4, UR5, R5, 0x1, P0 ;  /* 0x0000000504187c11 */ /* 0x000fe400080f0c05 */
[----:B------:R-:W-:Y:S02]  /*b220*/  LEA.HI.X R26, R26, UR7, R3, 0x1, P1 ;  /* 0x000000071a1a7c11 */ /* 0x000fe400088f0c03 */
[----:B--2---:R-:W-:-:S13]  /*b230*/  R2UR UR8, R30 ;  /* 0x000000001e0872ca */ /* 0x004fda00000e0000 */
[----:B------:R-:W-:-:S06]  /*b240*/  ULOP3.LUT UP0, URZ, UR8, 0x3ff, URZ, 0xc0, !UPT ;  /* 0x000003ff083f7892 */ /* 0x000fcc000f80c03f */
[----:B------:R-:W-:-:S13]  /*b250*/  PLOP3.LUT P2, PT, PT, PT, UP0, 0x80, 0x0 ;  /* 0x000000000000781c */ /* 0x000fda0003f4f008 */
        /* <DEDUP_REMOVED lines=16> */
[----:B-1--4-:R-:W-:Y:S05]  /*b360*/  CALL.ABS.NOINC R14 ;  /* 0x000000000e007343 */ /* 0x012fea0003c00000 */
.L_x_571:
[----:B------:R-:W-:Y:S01]  /*b370*/  ULDC.U8 UR4, c[0x0][0x410] ;  /* 0x0001040000047ab9 */ /* 0x000fe20000000000 */
[----:B------:R-:W-:Y:S01]  /*b380*/  R2UR UR5, R30 ;  /* 0x000000001e0572ca */ /* 0x000fe200000e0000 */
[----:B------:R-:W-:Y:S01]  /*b390*/  BSSY B0, `(.L_x_572) ;  /* 0x00006c9000007945 */ /* 0x000fe20003800000 */
[----:B------:R-:W-:Y:S01]  /*b3a0*/  ISETP.NE.AND P0, PT, RZ, UR4, PT ;  /* 0x00000004ff007c0c */ /* 0x000fe2000bf05270 */
[C---:B----4-:R-:W-:Y:S01]  /*b3b0*/  VIADD R31, R219.reuse, 0x20 ;  /* 0x00000020db1f7836 */ /* 0x050fe20000000000 */
[----:B------:R-:W-:Y:S01]  /*b3c0*/  SHF.R.U32.HI R20, RZ, 0x3, R225 ;  /* 0x00000003ff147819 */ /* 0x000fe200000116e1 */
[----:B------:R-:W-:Y:S01]  /*b3d0*/  VIADD R21, R219, 0x60 ;  /* 0x00000060db157836 */ /* 0x000fe20000000000 */
[----:B------:R-:W-:Y:S02]  /*b3e0*/  LOP3.LUT R0, R225, 0x38, R16, 0xf8, !PT ;  /* 0x00000038e1007812 */ /* 0x000fe400078ef810 */
[----:B------:R-:W-:Y:S02]  /*b3f0*/  LEA R8, R29, R219, 0x7 ;  /* 0x000000db1d087211 */ /* 0x000fe400078e38ff */
[----:B------:R-:W-:-:S04]  /*b400*/  LOP3.LUT R0, R229, R0, R20, 0xf6, !PT ;  /* 0x00000000e5007212 */ /* 0x000fc800078ef614 */
[----:B------:R-:W-:Y:S01]  /*b410*/  LEA R30, R0, UR5, 0x1 ;  /* 0x00000005001e7c11 */ /* 0x000fe2000f8e08ff */
[----:B------:R-:W-:Y:S06]  /*b420*/  @!P0 BRA `(.L_x_573) ;  /* 0x0000003000a48947 */ /* 0x000fec0003800000 */
[----:B------:R-:W-:-:S03]  /*b430*/  UMOV UR4, 0xffffffff ;  /* 0xffffffff00047882 */ /* 0x000fc60000000000 */
[----:B------:R-:W-:Y:S05]  /*b440*/  BRA.DIV UR4, `(.L_x_574) ;  /* 0x000001c604b87947 */ /* 0x000fea000b800000 */
[----:B------:R0:W1:Y:S04]  /*b450*/  SHFL.IDX PT, R3, R24, RZ, 0x181f ;  /* 0x00181fff18037589 */ /* 0x00006800000e0000 */
[----:B------:R-:W2:Y:S04]  /*b460*/  SHFL.IDX PT, R2, R2, RZ, 0x181f ;  /* 0x00181fff02027589 */ /* 0x000ea800000e0000 */
[----:B------:R0:W3:Y:S04]  /*b470*/  SHFL.IDX PT, R5, R26, RZ, 0x181f ;  /* 0x00181fff1a057589 */ /* 0x0000e800000e0000 */
[----:B------:R0:W4:Y:S02]  /*b480*/  SHFL.IDX PT, R14, R25, RZ, 0x181f ;  /* 0x00181fff190e7589 */ /* 0x00012400000e0000 */
.L_x_850:
[----:B------:R-:W-:Y:S01]  /*b490*/  ULDC UR4, c[0x0][0x448] ;  /* 0x0001120000047ab9 */ /* 0x000fe20000000800 */
[----:B------:R-:W-:Y:S01]  /*b4a0*/  BSSY B1, `(.L_x_575) ;  /* 0x000003b000017945 */ /* 0x000fe20003800000 */
[----:B------:R-:W-:Y:S01]  /*b4b0*/  IMAD R0, R140, UR4, RZ ;  /* 0x000000048c007c24 */ /* 0x000fe2000f8e02ff */
[----:B------:R-:W-:Y:S02]  /*b4c0*/  CS2R R6, SRZ ;  /* 0x0000000000067805 */ /* 0x000fe4000001ff00 */
[----:B------:R-:W-:Y:S02]  /*b4d0*/  CS2R R10, SRZ ;  /* 0x00000000000a7805 */ /* 0x000fe4000001ff00 */
[----:B------:R-:W-:Y:S02]  /*b4e0*/  CS2R R12, SRZ ;  /* 0x00000000000c7805 */ /* 0x000fe4000001ff00 */
[----:B0-----:R-:W-:Y:S02]  /*b4f0*/  CS2R R24, SRZ ;  /* 0x0000000000187805 */ /* 0x001fe4000001ff00 */
[----:B------:R-:W-:Y:S01]  /*b500*/  ISETP.GE.AND P0, PT, R8, R0, PT ;  /* 0x000000000800720c */ /* 0x000fe20003f06270 */
[----:B------:R-:W-:Y:S01]  /*b510*/  IMAD R0, R29, -0x80, R0 ;  /* 0xffffff801d007824 */ /* 0x000fe200078e0200 */
[----:B------:R-:W-:-:S02]  /*b520*/  CS2R R8, SRZ ;  /* 0x0000000000087805 */ /* 0x000fc4000001ff00 */
[----:B------:R-:W-:Y:S02]  /*b530*/  CS2R R26, SRZ ;  /* 0x00000000001a7805 */ /* 0x000fe4000001ff00 */
[----:B------:R-:W-:Y:S02]  /*b540*/  CS2R R32, SRZ ;  /* 0x0000000000207805 */ /* 0x000fe4000001ff00 */
[----:B------:R-:W-:-:S05]  /*b550*/  CS2R R34, SRZ ;  /* 0x0000000000227805 */ /* 0x000fca000001ff00 */
[----:B------:R-:W-:Y:S05]  /*b560*/  @P0 BRA `(.L_x_576) ;  /* 0x0000000000b80947 */ /* 0x000fea0003800000 */
[----:B------:R-:W-:Y:S01]  /*b570*/  ULDC UR4, c[0x0][0x3f4] ;  /* 0x0000fd0000047ab9 */ /* 0x000fe20000000800 */
[C---:B------:R-:W-:Y:S01]  /*b580*/  IMAD.SHL.U32 R41, R221.reuse, 0x2, RZ ;  /* 0x00000002dd297824 */ /* 0x040fe200078e00ff */
[----:B------:R-:W-:Y:S01]  /*b590*/  ISETP.GE.AND P2, PT, R221, UR4, PT ;  /* 0x00000004dd007c0c */ /* 0x000fe2000bf46270 */
[C---:B------:R-:W-:Y:S01]  /*b5a0*/  IMAD.SHL.U32 R45, R220.reuse, 0x2, RZ ;  /* 0x00000002dc2d7824 */ /* 0x040fe200078e00ff */
[----:B------:R-:W-:Y:S02]  /*b5b0*/  ISETP.GE.AND P1, PT, R220, UR4, PT ;  /* 0x00000004dc007c0c */ /* 0x000fe4000bf26270 */
[----:B------:R-:W-:Y:S02]  /*b5c0*/  CS2R R12, SRZ ;  /* 0x00000000000c7805 */ /* 0x000fe4000001ff00 */
[----:B------:R-:W-:Y:S02]  /*b5d0*/  ISETP.GE.AND P0, PT, R222, UR4, PT ;  /* 0x00000004de007c0c */ /* 0x000fe4000bf06270 */
[----:B------:R-:W-:-:S02]  /*b5e0*/  CS2R R34, SRZ ;  /* 0x0000000000227805 */ /* 0x000fc4000001ff00 */
[----:B------:R-:W-:Y:S02]  /*b5f0*/  SHF.R.S32.HI R4, RZ, 0x1f, R221 ;  /* 0x0000001fff047819 */ /* 0x000fe400000114dd */
[----:B------:R-:W-:Y:S02]  /*b600*/  CS2R R10, SRZ ;  /* 0x00000000000a7805 */ /* 0x000fe4000001ff00 */
[----:B------:R-:W-:Y:S01]  /*b610*/  ISETP.GE.AND P3, PT, R214, UR4, PT ;  /* 0x00000004d6007c0c */ /* 0x000fe2000bf66270 */
[----:B------:R-:W-:Y:S01]  /*b620*/  ULDC.64 UR6, c[0x0][0x208] ;  /* 0x0000820000067ab9 */ /* 0x000fe20000000a00 */
[----:B------:R-:W-:Y:S02]  /*b630*/  SHF.R.S32.HI R7, RZ, 0x1f, R220 ;  /* 0x0000001fff077819 */ /* 0x000fe400000114dc */
[----:B------:R-:W-:Y:S02]  /*b640*/  SHF.L.U64.HI R4, R221, 0x1, R4 ;  /* 0x00000001dd047819 */ /* 0x000fe40000010204 */
[----:B--2---:R-:W-:-:S02]  /*b650*/  @!P2 IADD3 R38, P4, R2, R41, RZ ;  /* 0x000000290226a210 */ /* 0x004fc40007f9e0ff */
[----:B------:R-:W-:Y:S02]  /*b660*/  SHF.L.U64.HI R6, R220, 0x1, R7 ;  /* 0x00000001dc067819 */ /* 0x000fe40000010207 */
[----:B----4-:R-:W-:Y:S01]  /*b670*/  @!P2 IADD3 R40, P6, R14, R41, RZ ;  /* 0x000000290e28a210 */ /* 0x010fe20007fde0ff */
[----:B-1----:R-:W-:Y:S01]  /*b680*/  @!P2 IMAD.X R39, R3, 0x1, R4, P4 ;  /* 0x000000010327a824 */ /* 0x002fe200020e0604 */
[----:B------:R-:W-:Y:S02]  /*b690*/  @!P1 IADD3 R42, P5, R2, R45, RZ ;  /* 0x0000002d022a9210 */ /* 0x000fe40007fbe0ff */
[----:B------:R-:W-:Y:S01]  /*b6a0*/  SHF.R.S32.HI R9, RZ, 0x1f, R222 ;  /* 0x0000001fff097819 */ /* 0x000fe200000114de */
[----:B---3--:R-:W-:Y:S01]  /*b6b0*/  @!P2 IMAD.X R41, R5, 0x1, R4, P6 ;  /* 0x000000010529a824 */ /* 0x008fe200030e0604 */
[----:B------:R-:W-:Y:S01]  /*b6c0*/  SHF.L.U32 R49, R222, 0x1, RZ ;  /* 0x00000001de317819 */ /* 0x000fe200000006ff */
[----:B------:R-:W-:Y:S01]  /*b6d0*/  @!P3 IMAD.MOV.U32 R4, RZ, RZ, R14 ;  /* 0x000000ffff04b224 */ /* 0x000fe200078e000e */
[----:B------:R-:W-:-:S02]  /*b6e0*/  @!P1 IADD3.X R43, R3, R6, RZ, P5, !PT ;  /* 0x00000006032b9210 */ /* 0x000fc40002ffe4ff */
[----:B------:R-:W-:Y:S02]  /*b6f0*/  CS2R R32, SRZ ;  /* 0x0000000000207805 */ /* 0x000fe4000001ff00 */
[----:B------:R-:W-:Y:S02]  /*b700*/  SHF.L.U64.HI R8, R222, 0x1, R9 ;  /* 0x00000001de087819 */ /* 0x000fe40000010209 */
[----:B------:R-:W-:Y:S02]  /*b710*/  CS2R R26, SRZ ;  /* 0x00000000001a7805 */ /* 0x000fe4000001ff00 */
[C---:B------:R-:W-:Y:S02]  /*b720*/  @!P1 IADD3 R44, P4, R14.reuse, R45, RZ ;  /* 0x0000002d0e2c9210 */ /* 0x040fe40007f9e0ff */
[----:B------:R-:W-:Y:S02]  /*b730*/  CS2R R24, SRZ ;  /* 0x0000000000187805 */ /* 0x000fe4000001ff00 */
[-C--:B------:R-:W-:Y:S01]  /*b740*/  @!P0 IADD3 R48, P5, R14, R49.reuse, RZ ;  /* 0x000000310e308210 */ /* 0x080fe20007fbe0ff */
[----:B------:R-:W-:Y:S01]  /*b750*/  @!P3 IMAD.WIDE R14, R214, 0x2, R2 ;  /* 0x00000002d60eb825 */ /* 0x000fe200078e0202 */
[----:B------:R-:W-:Y:S01]  /*b760*/  @!P0 IADD3 R46, P6, R2, R49, RZ ;  /* 0x00000031022e8210 */ /* 0x000fe20007fde0ff */
[----:B------:R0:W5:Y:S02]  /*b770*/  @!P2 LD.E.64 R10, desc[UR6][R38.64] ;  /* 0x00000006260aa980 */ /* 0x000164000c101b00 */
[----:B------:R-:W-:Y:S01]  /*b780*/  @!P1 IMAD.X R45, R5, 0x1, R6, P4 ;  /* 0x00000001052d9824 */ /* 0x000fe200020e0606 */
[----:B------:R-:W-:Y:S01]  /*b790*/  @!P0 IADD3.X R47, R3, R8, RZ, P6, !PT ;  /* 0x00000008032f8210 */ /* 0x000fe200037fe4ff */
[----:B------:R-:W-:Y:S01]  /*b7a0*/  @!P0 IMAD.X R49, R5, 0x1, R8, P5 ;  /* 0x0000000105318824 */ /* 0x000fe200028e0608 */
[----:B------:R-:W-:-:S02]  /*b7b0*/  CS2R R8, SRZ ;  /* 0x0000000000087805 */ /* 0x000fc4000001ff00 */
[----:B------:R-:W-:Y:S01]  /*b7c0*/  CS2R R6, SRZ ;  /* 0x0000000000067805 */ /* 0x000fe2000001ff00 */
[----:B------:R-:W-:Y:S01]  /*b7d0*/  @!P3 IMAD.WIDE R36, R214, 0x2, R4 ;  /* 0x00000002d624b825 */ /* 0x000fe200078e0204 */
[----:B------:R0:W5:Y:S04]  /*b7e0*/  @!P3 LD.E.64 R12, desc[UR6][R14.64] ;  /* 0x000000060e0cb980 */ /* 0x000168000c101b00 */
[----:B------:R0:W5:Y:S04]  /*b7f0*/  @!P3 LD.E.64 R34, desc[UR6][R36.64] ;  /* 0x000000062422b980 */ /* 0x000168000c101b00 */
[----:B------:R0:W5:Y:S04]  /*b800*/  @!P2 LD.E.64 R32, desc[UR6][R40.64] ;  /* 0x000000062820a980 */ /* 0x000168000c101b00 */
[----:B------:R0:W5:Y:S04]  /*b810*/  @!P1 LD.E.64 R8, desc[UR6][R42.64] ;  /* 0x000000062a089980 */ /* 0x000168000c101b00 */
[----:B------:R0:W5:Y:S04]  /*b820*/  @!P1 LD.E.64 R26, desc[UR6][R44.64] ;  /* 0x000000062c1a9980 */ /* 0x000168000c101b00 */
[----:B------:R0:W5:Y:S04]  /*b830*/  @!P0 LD.E.64 R6, desc[UR6][R46.64] ;  /* 0x000000062e068980 */ /* 0x000168000c101b00 */
[----:B------:R0:W5:Y:S02]  /*b840*/  @!P0 LD.E.64 R24, desc[UR6][R48.64] ;  /* 0x0000000630188980 */ /* 0x000164000c101b00 */
.L_x_576:
[----:B------:R-:W-:Y:S05]  /*b850*/  BSYNC B1 ;  /* 0x0000000000017941 */ /* 0x000fea0003800000 */
.L_x_575:
[----:B---3--:R-:W2:Y:S01]  /*b860*/  LDL R5, [R1+0x74] ;  /* 0x0000740001057983 */ /* 0x008ea20000100800 */
[----:B0----5:R-:W-:Y:S01]  /*b870*/  IMAD.MOV.U32 R15, RZ, RZ, R12 ;  /* 0x000000ffff0f7224 */ /* 0x021fe200078e000c */
[----:B------:R-:W-:Y:S01]  /*b880*/  SHF.R.U64 R37, R12, 0x10, R13 ;  /* 0x000000100c257819 */ /* 0x000fe2000000120d */
[----:B----4-:R-:W-:Y:S01]  /*b890*/  IMAD.MOV.U32 R14, RZ, RZ, R10 ;  /* 0x000000ffff0e7224 */ /* 0x010fe200078e000a */
[----:B------:R-:W-:Y:S01]  /*b8a0*/  MOV R20, R13 ;  /* 0x0000000d00147202 */ /* 0x000fe20000000f00 */
[----:B------:R-:W-:Y:S01]  /*b8b0*/  IMAD.MOV.U32 R12, RZ, RZ, R11 ;  /* 0x000000ffff0c7224 */ /* 0x000fe200078e000b */
[----:B------:R-:W-:Y:S01]  /*b8c0*/  SHF.R.U32.HI R38, RZ, 0x10, R13 ;  /* 0x00000010ff267819 */ /* 0x000fe2000001160d */
[----:B------:R-:W-:Y:S01]  /*b8d0*/  IMAD.MOV.U32 R29, RZ, RZ, R34 ;  /* 0x000000ffff1d7224 */ /* 0x000fe200078e0022 */
[--C-:B------:R-:W-:Y:S01]  /*b8e0*/  SHF.R.U64 R39, R10, 0x10, R11.reuse ;  /* 0x000000100a277819 */ /* 0x100fe2000000120b */
[----:B-1----:R-:W-:Y:S01]  /*b8f0*/  IMAD.MOV.U32 R3, RZ, RZ, R6 ;  /* 0x000000ffff037224 */ /* 0x002fe200078e0006 */
[----:B------:R-:W-:Y:S01]  /*b900*/  SHF.R.U32.HI R40, RZ, 0x10, R11 ;  /* 0x00000010ff287819 */ /* 0x000fe2000001160b */
[----:B------:R-:W-:Y:S01]  /*b910*/  IMAD.MOV.U32 R11, RZ, RZ, R9 ;  /* 0x000000ffff0b7224 */ /* 0x000fe200078e0009 */
[--C-:B------:R-:W-:Y:S01]  /*b920*/  SHF.R.U64 R45, R34, 0x10, R35.reuse ;  /* 0x00000010222d7819 */ /* 0x100fe20000001223 */
[----:B------:R-:W-:Y:S01]  /*b930*/  IMAD.MOV.U32 R36, RZ, RZ, R35 ;  /* 0x000000ffff247224 */ /* 0x000fe200078e0023 */
[----:B------:R-:W-:Y:S01]  /*b940*/  MOV R10, R8 ;  /* 0x00000008000a7202 */ /* 0x000fe20000000f00 */
[----:B------:R-:W-:Y:S01]  /*b950*/  IMAD.MOV.U32 R13, RZ, RZ, R32 ;  /* 0x000000ffff0d7224 */ /* 0x000fe200078e0020 */
[----:B------:R-:W-:Y:S01]  /*b960*/  SHF.R.U64 R41, R8, 0x10, R9 ;  /* 0x0000001008297819 */ /* 0x000fe20000001209 */
[----:B------:R-:W-:Y:S01]  /*b970*/  IMAD.MOV.U32 R34, RZ, RZ, R33 ;  /* 0x000000ffff227224 */ /* 0x000fe200078e0021 */
[----:B------:R-:W-:Y:S01]  /*b980*/  SHF.R.U32.HI R42, RZ, 0x10, R9 ;  /* 0x00000010ff2a7819 */ /* 0x000fe20000011609 */
[----:B------:R-:W-:Y:S01]  /*b990*/  IMAD.MOV.U32 R9, RZ, RZ, R27 ;  /* 0x000000ffff097224 */ /* 0x000fe200078e001b */
[----:B------:R-:W-:Y:S01]  /*b9a0*/  MOV R4, R7 ;  /* 0x0000000700047202 */ /* 0x000fe20000000f00 */
[----:B------:R-:W-:Y:S01]  /*b9b0*/  IMAD.MOV.U32 R8, RZ, RZ, R24 ;  /* 0x000000ffff087224 */ /* 0x000fe200078e0018 */
[--C-:B------:R-:W-:Y:S01]  /*b9c0*/  SHF.R.U64 R43, R6, 0x10, R7.reuse ;  /* 0x00000010062b7819 */ /* 0x100fe20000001207 */
[----:B------:R-:W-:Y:S01]  /*b9d0*/  BSSY B1, `(.L_x_577) ;  /* 0x0000022000017945 */ /* 0x000fe20003800000 */
[----:B------:R-:W-:-:S02]  /*b9e0*/  SHF.R.U32.HI R44, RZ, 0x10, R7 ;  /* 0x00000010ff2c7819 */ /* 0x000fc40000011607 */
[----:B------:R-:W-:Y:S02]  /*b9f0*/  SHF.R.U64 R32, R32, 0x10, R33 ;  /* 0x0000001020207819 */ /* 0x000fe40000001221 */
[----:B------:R-:W-:Y:S02]  /*ba00*/  SHF.R.U32.HI R35, RZ, 0x10, R35 ;  /* 0x00000010ff237819 */ /* 0x000fe40000011623 */
[----:B------:R-:W-:Y:S02]  /*ba10*/  SHF.R.U32.HI R33, RZ, 0x10, R33 ;  /* 0x00000010ff217819 */ /* 0x000fe40000011621 */
[----:B------:R-:W-:Y:S02]  /*ba20*/  MOV R7, R26 ;  /* 0x0000001a00077202 */ /* 0x000fe40000000f00 */
[--C-:B------:R-:W-:Y:S02]  /*ba30*/  SHF.R.U64 R46, R26, 0x10, R27.reuse ;  /* 0x000000101a2e7819 */ /* 0x100fe4000000121b */
[----:B------:R-:W-:-:S02]  /*ba40*/  SHF.R.U32.HI R47, RZ, 0x10, R27 ;  /* 0x00000010ff2f7819 */ /* 0x000fc4000001161b */
[----:B------:R-:W-:Y:S02]  /*ba50*/  MOV R6, R25 ;  /* 0x0000001900067202 */ /* 0x000fe40000000f00 */
[----:B------:R-:W-:Y:S02]  /*ba60*/  VIMNMX R0, R0, 0x80, PT ;  /* 0x0000008000007848 */ /* 0x000fe40003fe0100 */
[--C-:B------:R-:W-:Y:S02]  /*ba70*/  SHF.R.U64 R48, R24, 0x10, R25.reuse ;  /* 0x0000001018307819 */ /* 0x100fe40000001219 */
[----:B------:R-:W-:Y:S02]  /*ba80*/  SHF.R.U32.HI R49, RZ, 0x10, R25 ;  /* 0x00000010ff317819 */ /* 0x000fe40000011619 */
[----:B------:R-:W-:Y:S02]  /*ba90*/  PRMT R25, R15, 0x5410, R20 ;  /* 0x000054100f197816 */ /* 0x000fe40000000014 */
[----:B------:R-:W-:-:S02]  /*baa0*/  PRMT R14, R14, 0x5410, R12 ;  /* 0x000054100e0e7816 */ /* 0x000fc4000000000c */
[----:B------:R-:W-:Y:S02]  /*bab0*/  PRMT R10, R10, 0x5410, R11 ;  /* 0x000054100a0a7816 */ /* 0x000fe4000000000b */
[----:B------:R-:W-:Y:S02]  /*bac0*/  PRMT R27, R29, 0x5410, R36 ;  /* 0x000054101d1b7816 */ /* 0x000fe40000000024 */
[----:B------:R-:W-:Y:S02]  /*bad0*/  PRMT R20, R13, 0x5410, R34 ;  /* 0x000054100d147816 */ /* 0x000fe40000000022 */
[----:B------:R-:W-:Y:S02]  /*bae0*/  PRMT R26, R37, 0x5410, R38 ;  /* 0x00005410251a7816 */ /* 0x000fe40000000026 */
[----:B------:R-:W-:Y:S02]  /*baf0*/  PRMT R15, R39, 0x5410, R40 ;  /* 0x00005410270f7816 */ /* 0x000fe40000000028 */
[----:B------:R-:W-:-:S02]  /*bb00*/  PRMT R11, R41, 0x5410, R42 ;  /* 0x00005410290b7816 */ /* 0x000fc4000000002a */
[----:B------:R-:W-:Y:S02]  /*bb10*/  PRMT R29, R45, 0x5410, R35 ;  /* 0x000054102d1d7816 */ /* 0x000fe40000000023 */
[----:B------:R-:W-:Y:S02]  /*bb20*/  PRMT R24, R32, 0x5410, R33 ;  /* 0x0000541020187816 */ /* 0x000fe40000000021 */
[----:B------:R-:W-:Y:S02]  /*bb30*/  ISETP.GE.AND P1, PT, R219, R0, PT ;  /* 0x00000000db00720c */ /* 0x000fe40003f26270 */
[----:B------:R-:W-:Y:S02]  /*bb40*/  PRMT R12, R7, 0x5410, R9 ;  /* 0x00005410070c7816 */ /* 0x000fe40000000009 */
[----:B------:R-:W-:Y:S02]  /*bb50*/  PRMT R13, R46, 0x5410, R47 ;  /* 0x000054102e0d7816 */ /* 0x000fe4000000002f */
[----:B------:R-:W-:-:S02]  /*bb60*/  PRMT R8, R8, 0x5410, R6 ;  /* 0x0000541008087816 */ /* 0x000fc40000000006 */
[----:B--2---:R-:W-:-:S04]  /*bb70*/  LEA.HI R2, R5, R5, RZ, 0x1 ;  /* 0x0000000505027211 */ /* 0x004fc800078f08ff */
[----:B------:R-:W-:-:S04]  /*bb80*/  LOP3.LUT R2, R2, 0xfffffffe, RZ, 0xc0, !PT ;  /* 0xfffffffe02027812 */ /* 0x000fc800078ec0ff */
[----:B------:R-:W-:-:S04]  /*bb90*/  IADD3 R2, R5, -R2, RZ ;  /* 0x8000000205027210 */ /* 0x000fc80007ffe0ff */
[----:B------:R-:W-:Y:S02]  /*bba0*/  SHF.L.U32 R5, R2, 0x1f, RZ ;  /* 0x0000001f02057819 */ /* 0x000fe400000006ff */
[----:B------:R-:W-:Y:S02]  /*bbb0*/  PRMT R2, R3, 0x5410, R4 ;  /* 0x0000541003027816 */ /* 0x000fe40000000004 */
[----:B------:R-:W0:Y:S01]  /*bbc0*/  SYNCS.PHASECHK.TRANS64.TRYWAIT P0, [R22+URZ+0x38800], R5 ;  /* 0x03880005160075a7 */ /* 0x000e22000800017f */
[----:B------:R-:W-:Y:S01]  /*bbd0*/  PRMT R3, R43, 0x5410, R44 ;  /* 0x000054102b037816 */ /* 0x000fe2000000002c */
[----:B0-----:R-:W-:Y:S06]  /*bbe0*/  @!P0 BRA `(.L_x_578) ;  /* 0x000001c000408947 */ /* 0x001fec0003800000 */
.L_x_851:
[----:B------:R-:W-:Y:S05]  /*bbf0*/  BSYNC B1 ;  /* 0x0000000000017941 */ /* 0x000fea0003800000 */
.L_x_577:
[----:B------:R-:W-:Y:S01]  /*bc00*/  BSSY B1, `(.L_x_579) ;  /* 0x00000aa000017945 */ /* 0x000fe20003800000 */
[----:B------:R-:W-:-:S03]  /*bc10*/  PRMT R9, R48, 0x5410, R49 ;  /* 0x0000541030097816 */ /* 0x000fc60000000031 */
[----:B------:R-:W-:Y:S05]  /*bc20*/  @P1 BRA `(.L_x_580) ;  /* 0x00000008009c1947 */ /* 0x000fea0003800000 */
[----:B0-----:R-:W0:Y:S01]  /*bc30*/  LDC R5, c[0x0][0x3f4] ;  /* 0x0000fd00ff057b82 */ /* 0x001e220000000800 */
[----:B------:R-:W-:Y:S01]  /*bc40*/  BSSY B2, `(.L_x_581) ;  /* 0x000002c000027945 */ /* 0x000fe20003800000 */
[-C--:B0-----:R-:W-:Y:S02]  /*bc50*/  ISETP.GE.AND P0, PT, R214, R5.reuse, PT ;  /* 0x00000005d600720c */ /* 0x081fe40003f06270 */
[-C--:B------:R-:W-:Y:S02]  /*bc60*/  ISETP.GE.AND P1, PT, R221, R5.reuse, PT ;  /* 0x00000005dd00720c */ /* 0x080fe40003f26270 */
[-C--:B------:R-:W-:Y:S02]  /*bc70*/  ISETP.GE.AND P2, PT, R220, R5.reuse, PT ;  /* 0x00000005dc00720c */ /* 0x080fe40003f46270 */
[----:B------:R-:W-:-:S07]  /*bc80*/  ISETP.GE.AND P3, PT, R222, R5, PT ;  /* 0x00000005de00720c */ /* 0x000fce0003f66270 */
[----:B------:R-:W-:Y:S06]  /*bc90*/  @P0 BRA `(.L_x_582) ;  /* 0x0000000000980947 */ /* 0x000fec0003800000 */
[----:B------:R-:W0:Y:S01]  /*bca0*/  LDS.128 R4, [R30] ;  /* 0x000000001e047984 */ /* 0x000e220000000c00 */
[----:B------:R-:W-:Y:S02]  /*bcb0*/  HADD2.F32 R39, -RZ, R27.H0_H0 ;  /* 0x2000001bff277230 */ /* 0x000fe40000004100 */
[----:B------:R-:W-:Y:S02]  /*bcc0*/  HADD2.F32 R37, -RZ, R25.H0_H0 ;  /* 0x20000019ff257230 */ /* 0x000fe40000004100 */
[----:B------:R-:W-:Y:S02]  /*bcd0*/  HADD2.F32 R36, -RZ, R26.H0_H0 ;  /* 0x2000001aff247230 */ /* 0x000fe40000004100 */
[----:B------:R-:W-:Y:S02]  /*bce0*/  HADD2.F32 R38, -RZ, R29.H0_H0 ;  /* 0x2000001dff267230 */ /* 0x000fe40000004100 */
[--C-:B0-----:R-:W-:Y:S02]  /*bcf0*/  HADD2.F32 R32, -RZ, R4.reuse.H0_H0 ;  /* 0x20000004ff207230 */ /* 0x101fe40000004100 */
[----:B------:R-:W-:-:S02]  /*bd00*/  HADD2.F32 R4, -RZ, R4.H1_H1 ;  /* 0x30000004ff047230 */ /* 0x000fc40000004100 */
[--C-:B------:R-:W-:Y:S02]  /*bd10*/  HADD2.F32 R33, -RZ, R5.reuse.H0_H0 ;  /* 0x20000005ff217230 */ /* 0x100fe40000004100 */
[----:B------:R-:W-:Y:S02]  /*bd20*/  HADD2.F32 R5, -RZ, R5.H1_H1 ;  /* 0x30000005ff057230 */ /* 0x000fe40000004100 */
[C---:B------:R-:W-:Y:S01]  /*bd30*/  FMUL.FTZ R41, R4.reuse, R39 ;  /* 0x0000002704297220 */ /* 0x040fe20000410000 */
[-C--:B------:R-:W-:Y:S01]  /*bd40*/  FMUL.FTZ R4, R4, R37.reuse ;  /* 0x0000002504047220 */ /* 0x080fe20000410000 */
[--C-:B------:R-:W-:Y:S02]  /*bd50*/  HADD2.F32 R34, -RZ, R6.reuse.H0_H0 ;  /* 0x20000006ff227230 */ /* 0x100fe40000004100 */
[----:B------:R-:W-:Y:S02]  /*bd60*/  HADD2.F32 R35, -RZ, R7.H0_H0 ;  /* 0x20000007ff237230 */ /* 0x000fe40000004100 */
[C---:B------:R-:W-:Y:S01]  /*bd70*/  FMUL.FTZ R42, R5.reuse, R38 ;  /* 0x00000026052a7220 */ /* 0x040fe20000410000 */
[C---:B------:R-:W-:Y:S01]  /*bd80*/  FFMA.FTZ R41, R32.reuse, R37, -R41 ;  /* 0x0000002520297223 */ /* 0x040fe20000010829 */
[----:B------:R-:W-:Y:S01]  /*bd90*/  FFMA.FTZ R40, R32, R39, R4 ;  /* 0x0000002720287223 */ /* 0x000fe20000010004 */
[----:B------:R-:W-:Y:S01]  /*bda0*/  FMUL.FTZ R44, R5, R36 ;  /* 0x00000024052c7220 */ /* 0x000fe20000410000 */
[----:B------:R-:W-:-:S02]  /*bdb0*/  HADD2.F32 R6, -RZ, R6.H1_H1 ;  /* 0x30000006ff067230 */ /* 0x000fc40000004100 */
[C---:B------:R-:W-:Y:S01]  /*bdc0*/  FFMA.FTZ R42, R33.reuse, R36, -R42 ;  /* 0x00000024212a7223 */ /* 0x040fe2000001082a */
[----:B------:R-:W-:Y:S02]  /*bdd0*/  HADD2.F32 R7, -RZ, R7.H1_H1 ;  /* 0x30000007ff077230 */ /* 0x000fe40000004100 */
[----:B------:R-:W-:Y:S01]  /*bde0*/  FFMA.FTZ R33, R33, R38, R44 ;  /* 0x0000002621217223 */ /* 0x000fe2000001002c */
[----:B------:R-:W-:Y:S02]  /*bdf0*/  HADD2.F32 R37, -RZ, R27.H1_H1 ;  /* 0x3000001bff257230 */ /* 0x000fe40000004100 */
[----:B------:R-:W-:Y:S02]  /*be00*/  HADD2.F32 R5, -RZ, R25.H1_H1 ;  /* 0x30000019ff057230 */ /* 0x000fe40000004100 */
[----:B------:R-:W-:Y:S02]  /*be10*/  HADD2.F32 R32, -RZ, R29.H1_H1 ;  /* 0x3000001dff207230 */ /* 0x000fe40000004100 */
[----:B------:R-:W-:Y:S01]  /*be20*/  FMUL.FTZ R39, R6, R37 ;  /* 0x0000002506277220 */ /* 0x000fe20000410000 */
[----:B------:R-:W-:-:S02]  /*be30*/  HADD2.F32 R4, -RZ, R26.H1_H1 ;  /* 0x3000001aff047230 */ /* 0x000fc40000004100 */
[-C--:B------:R-:W-:Y:S01]  /*be40*/  FMUL.FTZ R36, R6, R5.reuse ;  /* 0x0000000506247220 */ /* 0x080fe20000410000 */
[C---:B------:R-:W-:Y:S01]  /*be50*/  FMUL.FTZ R38, R7.reuse, R32 ;  /* 0x0000002007267220 */ /* 0x040fe20000410000 */
[C---:B------:R-:W-:Y:S01]  /*be60*/  FFMA.FTZ R6, R34.reuse, R5, -R39 ;  /* 0x0000000522067223 */ /* 0x040fe20000010827 */
[-C--:B------:R-:W-:Y:S01]  /*be70*/  FMUL.FTZ R43, R7, R4.reuse ;  /* 0x00000004072b7220 */ /* 0x080fe20000410000 */
[----:B------:R-:W-:Y:S01]  /*be80*/  FFMA.FTZ R37, R34, R37, R36 ;  /* 0x0000002522257223 */ /* 0x000fe20000010024 */
[C---:B------:R-:W-:Y:S01]  /*be90*/  FFMA.FTZ R7, R35.reuse, R4, -R38 ;  /* 0x0000000423077223 */ /* 0x040fe20000010826 */
[----:B------:R-:W-:Y:S01]  /*bea0*/  F2FP.F16.F32.PACK_AB R4, R40, R41 ;  /* 0x000000292804723e */ /* 0x000fe200000000ff */
[----:B------:R-:W-:Y:S01]  /*beb0*/  FFMA.FTZ R32, R35, R32, R43 ;  /* 0x0000002023207223 */ /* 0x000fe2000001002b */
[----:B------:R-:W-:Y:S02]  /*bec0*/  F2FP.F16.F32.PACK_AB R5, R33, R42 ;  /* 0x0000002a2105723e */ /* 0x000fe400000000ff */
[----:B------:R-:W-:-:S02]  /*bed0*/  F2FP.F16.F32.PACK_AB R6, R37, R6 ;  /* 0x000000062506723e */ /* 0x000fc400000000ff */
[----:B------:R-:W-:-:S05]  /*bee0*/  F2FP.F16.F32.PACK_AB R7, R32, R7 ;  /* 0x000000072007723e */ /* 0x000fca00000000ff */
[----:B------:R0:W-:Y:S02]  /*bef0*/  STS.128 [R30], R4 ;  /* 0x000000041e007388 */ /* 0x0001e40000000c00 */
.L_x_582:
[----:B------:R-:W-:Y:S05]  /*bf00*/  BSYNC B2 ;  /* 0x0000000000027941 */ /* 0x000fea0003800000 */
.L_x_581:
[----:B------:R-:W-:Y:S04]  /*bf10*/  BSSY B2, `(.L_x_583) ;  /* 0x0000028000027945 */ /* 0x000fe80003800000 */
[----:B------:R-:W-:Y:S05]  /*bf20*/  @P1 BRA `(.L_x_584) ;  /* 0x0000000000981947 */ /* 0x000fea0003800000 */
[----:B0-----:R-:W0:Y:S01]  /*bf30*/  LDS.128 R4, [R30+0x4000] ;  /* 0x004000001e047984 */ /* 0x001e220000000c00 */
        /* <DEDUP_REMOVED lines=36> */
[----:B------:R1:W-:Y:S02]  /*c180*/  STS.128 [R30+0x4000], R4 ;  /* 0x004000041e007388 */ /* 0x0003e40000000c00 */
.L_x_584:
[----:B------:R-:W-:Y:S05]  /*c190*/  BSYNC B2 ;  /* 0x0000000000027941 */ /* 0x000fea0003800000 */
.L_x_583:
[----:B------:R-:W-:Y:S04]  /*c1a0*/  BSSY B2, `(.L_x_585) ;  /* 0x0000028000027945 */ /* 0x000fe80003800000 */
[----:B------:R-:W-:Y:S05]  /*c1b0*/  @P2 BRA `(.L_x_586) ;  /* 0x0000000000982947 */ /* 0x000fea0003800000 */
[----:B01----:R-:W0:Y:S01]  /*c1c0*/  LDS.128 R4, [R30+0x8000] ;  /* 0x008000001e047984 */ /* 0x003e220000000c00 */
        /* <DEDUP_REMOVED lines=37> */
.L_x_586:
[----:B------:R-:W-:Y:S05]  /*c420*/  BSYNC B2 ;  /* 0x0000000000027941 */ /* 0x000fea0003800000 */
.L_x_585:
[----:B------:R-:W-:Y:S05]  /*c430*/  @P3 BRA `(.L_x_580) ;  /* 0x0000000000983947 */ /* 0x000fea0003800000 */
[----:B012---:R-:W0:Y:S01]  /*c440*/  LDS.128 R4, [R30+0xc000] ;  /* 0x00c000001e047984 */ /* 0x007e220000000c00 */
        /* <DEDUP_REMOVED lines=37> */
.L_x_580:
[----:B------:R-:W-:Y:S05]  /*c6a0*/  BSYNC B1 ;  /* 0x0000000000017941 */ /* 0x000fea0003800000 */
.L_x_579:
[----:B------:R-:W-:Y:S01]  /*c6b0*/  ISETP.GE.AND P0, PT, R31, R0, PT ;  /* 0x000000001f00720c */ /* 0x000fe20003f06270 */
[----:B------:R-:W-:-:S12]  /*c6c0*/  BSSY B1, `(.L_x_587) ;  /* 0x00000a9000017945 */ /* 0x000fd80003800000 */
[----:B------:R-:W-:Y:S05]  /*c6d0*/  @P0 BRA `(.L_x_588) ;  /* 0x00000008009c0947 */ /* 0x000fea0003800000 */
[----:B0123--:R-:W0:Y:S01]  /*c6e0*/  LDC R5, c[0x0][0x3f4] ;  /* 0x0000fd00ff057b82 */ /* 0x00fe220000000800 */
[----:B------:R-:W-:Y:S01]  /*c6f0*/  BSSY B2, `(.L_x_589) ;  /* 0x000002c000027945 */ /* 0x000fe20003800000 */
[-C--:B0-----:R-:W-:Y:S02]  /*c700*/  ISETP.GE.AND P0, PT, R214, R5.reuse, PT ;  /* 0x00000005d600720c */ /* 0x081fe40003f06270 */
[-C--:B------:R-:W-:Y:S02]  /*c710*/  ISETP.GE.AND P1, PT, R221, R5.reuse, PT ;  /* 0x00000005dd00720c */ /* 0x080fe40003f26270 */
[-C--:B------:R-:W-:Y:S02]  /*c720*/  ISETP.GE.AND P2, PT, R220, R5.reuse, PT ;  /* 0x00000005dc00720c */ /* 0x080fe40003f46270 */
[----:B------:R-:W-:-:S07]  /*c730*/  ISETP.GE.AND P3, PT, R222, R5, PT ;  /* 0x00000005de00720c */ /* 0x000fce0003f66270 */
[----:B------:R-:W-:Y:S06]  /*c740*/  @P0 BRA `(.L_x_590) ;  /* 0x0000000000980947 */ /* 0x000fec0003800000 */
[----:B------:R-:W0:Y:S01]  /*c750*/  LDS.128 R4, [R30+0x1000] ;  /* 0x001000001e047984 */ /* 0x000e220000000c00 */
[----:B------:R-:W-:Y:S02]  /*c760*/  HADD2.F32 R39, -RZ, R27.H0_H0 ;  /* 0x2000001bff277230 */ /* 0x000fe40000004100 */
[----:B------:R-:W-:Y:S02]  /*c770*/  HADD2.F32 R37, -RZ, R25.H0_H0 ;  /* 0x20000019ff257230 */ /* 0x000fe40000004100 */
[----:B------:R-:W-:Y:S02]  /*c780*/  HADD2.F32 R42, -RZ, R29.H0_H0 ;  /* 0x2000001dff2a7230 */ /* 0x000fe40000004100 */
[----:B------:R-:W-:Y:S02]  /*c790*/  HADD2.F32 R40, -RZ, R26.H0_H0 ;  /* 0x2000001aff287230 */ /* 0x000fe40000004100 */
[----:B------:R-:W-:Y:S02]  /*c7a0*/  HADD2.F32 R41, -RZ, R27.H1_H1 ;  /* 0x3000001bff297230 */ /* 0x000fe40000004100 */
[----:B------:R-:W-:-:S02]  /*c7b0*/  HADD2.F32 R44, -RZ, R29.H1_H1 ;  /* 0x3000001dff2c7230 */ /* 0x000fc40000004100 */
[--C-:B0-----:R-:W-:Y:S02]  /*c7c0*/  HADD2.F32 R31, -RZ, R4.reuse.H0_H0 ;  /* 0x20000004ff1f7230 */ /* 0x101fe40000004100 */
[----:B------:R-:W-:Y:S02]  /*c7d0*/  HADD2.F32 R4, -RZ, R4.H1_H1 ;  /* 0x30000004ff047230 */ /* 0x000fe40000004100 */
[--C-:B------:R-:W-:Y:S02]  /*c7e0*/  HADD2.F32 R32, -RZ, R5.reuse.H0_H0 ;  /* 0x20000005ff207230 */ /* 0x100fe40000004100 */
[----:B------:R-:W-:Y:S02]  /*c7f0*/  HADD2.F32 R5, -RZ, R5.H1_H1 ;  /* 0x30000005ff057230 */ /* 0x000fe40000004100 */
[-C--:B------:R-:W-:Y:S01]  /*c800*/  FMUL.FTZ R36, R39, R4.reuse ;  /* 0x0000000427247220 */ /* 0x080fe20000410000 */
[----:B------:R-:W-:Y:S01]  /*c810*/  FMUL.FTZ R38, R37, R4 ;  /* 0x0000000425267220 */ /* 0x000fe20000410000 */
[----:B------:R-:W-:-:S02]  /*c820*/  HADD2.F32 R33, -RZ, R6.H0_H0 ;  /* 0x20000006ff217230 */ /* 0x000fc40000004100 */
[----:B------:R-:W-:Y:S01]  /*c830*/  FMUL.FTZ R35, R42, R5 ;  /* 0x000000052a237220 */ /* 0x000fe20000410000 */
[----:B------:R-:W-:Y:S01]  /*c840*/  FFMA.FTZ R4, R37, R31, -R36 ;  /* 0x0000001f25047223 */ /* 0x000fe20000010824 */
[--C-:B------:R-:W-:Y:S02]  /*c850*/  HADD2.F32 R34, -RZ, R7.reuse.H0_H0 ;  /* 0x20000007ff227230 */ /* 0x100fe40000004100 */
[C---:B------:R-:W-:Y:S01]  /*c860*/  FMUL.FTZ R37, R40.reuse, R5 ;  /* 0x0000000528257220 */ /* 0x040fe20000410000 */
[----:B------:R-:W-:Y:S02]  /*c870*/  HADD2.F32 R6, -RZ, R6.H1_H1 ;  /* 0x30000006ff067230 */ /* 0x000fe40000004100 */
[----:B------:R-:W-:Y:S01]  /*c880*/  FFMA.FTZ R31, R39, R31, R38 ;  /* 0x0000001f271f7223 */ /* 0x000fe20000010026 */
[----:B------:R-:W-:Y:S02]  /*c890*/  HADD2.F32 R7, -RZ, R7.H1_H1 ;  /* 0x30000007ff077230 */ /* 0x000fe40000004100 */
[----:B------:R-:W-:Y:S01]  /*c8a0*/  FFMA.FTZ R5, R40, R32, -R35 ;  /* 0x0000002028057223 */ /* 0x000fe20000010823 */
[----:B------:R-:W-:-:S02]  /*c8b0*/  HADD2.F32 R39, -RZ, R25.H1_H1 ;  /* 0x30000019ff277230 */ /* 0x000fc40000004100 */
[----:B------:R-:W-:Y:S01]  /*c8c0*/  FFMA.FTZ R32, R42, R32, R37 ;  /* 0x000000202a207223 */ /* 0x000fe20000010025 */
[----:B------:R-:W-:Y:S02]  /*c8d0*/  HADD2.F32 R40, -RZ, R26.H1_H1 ;  /* 0x3000001aff287230 */ /* 0x000fe40000004100 */
[-C--:B------:R-:W-:Y:S01]  /*c8e0*/  FMUL.FTZ R36, R41, R6.reuse ;  /* 0x0000000629247220 */ /* 0x080fe20000410000 */
[-C--:B------:R-:W-:Y:S01]  /*c8f0*/  FMUL.FTZ R35, R44, R7.reuse ;  /* 0x000000072c237220 */ /* 0x080fe20000410000 */
[----:B------:R-:W-:Y:S01]  /*c900*/  FMUL.FTZ R38, R39, R6 ;  /* 0x0000000627267220 */ /* 0x000fe20000410000 */
[----:B------:R-:W-:Y:S01]  /*c910*/  F2FP.F16.F32.PACK_AB R4, R31, R4 ;  /* 0x000000041f04723e */ /* 0x000fe200000000ff */
[C---:B------:R-:W-:Y:S01]  /*c920*/  FMUL.FTZ R37, R40.reuse, R7 ;  /* 0x0000000728257220 */ /* 0x040fe20000410000 */
[-C--:B------:R-:W-:Y:S01]  /*c930*/  FFMA.FTZ R6, R39, R33.reuse, -R36 ;  /* 0x0000002127067223 */ /* 0x080fe20000010824 */
[-C--:B------:R-:W-:Y:S01]  /*c940*/  FFMA.FTZ R7, R40, R34.reuse, -R35 ;  /* 0x0000002228077223 */ /* 0x080fe20000010823 */
[----:B------:R-:W-:Y:S01]  /*c950*/  FFMA.FTZ R33, R41, R33, R38 ;  /* 0x0000002129217223 */ /* 0x000fe20000010026 */
[----:B------:R-:W-:Y:S01]  /*c960*/  FFMA.FTZ R34, R44, R34, R37 ;  /* 0x000000222c227223 */ /* 0x000fe20000010025 */
[----:B------:R-:W-:-:S03]  /*c970*/  F2FP.F16.F32.PACK_AB R5, R32, R5 ;  /* 0x000000052005723e */ /* 0x000fc600000000ff */
[----:B------:R-:W-:Y:S02]  /*c980*/  F2FP.F16.F32.PACK_AB R6, R33, R6 ;  /* 0x000000062106723e */ /* 0x000fe400000000ff */
[----:B------:R-:W-:-:S05]  /*c990*/  F2FP.F16.F32.PACK_AB R7, R34, R7 ;  /* 0x000000072207723e */ /* 0x000fca00000000ff */
[----:B------:R0:W-:Y:S02]  /*c9a0*/  STS.128 [R30+0x1000], R4 ;  /* 0x001000041e007388 */ /* 0x0001e40000000c00 */
.L_x_590:
[----:B------:R-:W-:Y:S05]  /*c9b0*/  BSYNC B2 ;  /* 0x0000000000027941 */ /* 0x000fea0003800000 */
.L_x_589:
[----:B------:R-:W-:Y:S04]  /*c9c0*/  BSSY B2, `(.L_x_591) ;  /* 0x0000028000027945 */ /* 0x000fe80003800000 */
[----:B------:R-:W-:Y:S05]  /*c9d0*/  @P1 BRA `(.L_x_592) ;  /* 0x0000000000981947 */ /* 0x000fea0003800000 */
[----:B0-----:R-:W0:Y:S01]  /*c9e0*/  LDS.128 R4, [R30+0x5000] ;  /* 0x005000001e047984 */ /* 0x001e220000000c00 */
        /* <DEDUP_REMOVED lines=37> */
.L_x_592:
[----:B------:R-:W-:Y:S05]  /*cc40*/  BSYNC B2 ;  /* 0x0000000000027941 */ /* 0x000fea0003800000 */
.L_x_591:
[----:B------:R-:W-:Y:S04]  /*cc50*/  BSSY B2, `(.L_x_593) ;  /* 0x0000028000027945 */ /* 0x000fe80003800000 */
[----:B------:R-:W-:Y:S05]  /*cc60*/  @P2 BRA `(.L_x_594) ;  /* 0x0000000000982947 */ /* 0x000fea0003800000 */
[----:B01----:R-:W0:Y:S01]  /*cc70*/  LDS.128 R4, [R30+0x9000] ;  /* 0x009000001e047984 */ /* 0x003e220000000c00 */
        /* <DEDUP_REMOVED lines=37> */
.L_x_594:
[----:B------:R-:W-:Y:S05]  /*ced0*/  BSYNC B2 ;  /* 0x0000000000027941 */ /* 0x000fea0003800000 */
.L_x_593:
[----:B------:R-:W-:Y:S05]  /*cee0*/  @P3 BRA `(.L_x_588) ;  /* 0x0000000000983947 */ /* 0x000fea0003800000 */
[----:B012---:R-:W0:Y:S01]  /*cef0*/  LDS.128 R4, [R30+0xd000] ;  /* 0x00d000001e047984 */ /* 0x007e220000000c00 */
        /* <DEDUP_REMOVED lines=37> */
.L_x_588:
[----:B------:R-:W-:Y:S05]  /*d150*/  BSYNC B1 ;  /* 0x0000000000017941 */ /* 0x000fea0003800000 */
.L_x_587:
[----:B01234-:R-:W-:Y:S01]  /*d160*/  VIADD R4, R219, 0x40 ;  /* 0x00000040db047836 */ /* 0x01ffe20000000000 */
[----:B------:R-:W-:Y:S04]  /*d170*/  BSSY B1, `(.L_x_595) ;  /* 0x00000aa000017945 */ /* 0x000fe80003800000 */
[----:B------:R-:W-:-:S13]  /*d180*/  ISETP.GE.AND P0, PT, R4, R0, PT ;  /* 0x000000000400720c */ /* 0x000fda0003f06270 */
[----:B------:R-:W-:Y:S05]  /*d190*/  @P0 BRA `(.L_x_596) ;  /* 0x00000008009c0947 */ /* 0x000fea0003800000 */
[----:B------:R-:W0:Y:S01]  /*d1a0*/  LDC R5, c[0x0][0x3f4] ;  /* 0x0000fd00ff057b82 */ /* 0x000e220000000800 */
        /* <DEDUP_REMOVED lines=44> */
.L_x_598:
[----:B------:R-:W-:Y:S05]  /*d470*/  BSYNC B2 ;  /* 0x0000000000027941 */ /* 0x000fea0003800000 */
.L_x_597:
        /* <DEDUP_REMOVED lines=40> */
.L_x_600:
[----:B------:R-:W-:Y:S05]  /*d700*/  BSYNC B2 ;  /* 0x0000000000027941 */ /* 0x000fea0003800000 */
.L_x_599:
        /* <DEDUP_REMOVED lines=40> */
.L_x_602:
[----:B------:R-:W-:Y:S05]  /*d990*/  BSYNC B2 ;  /* 0x0000000000027941 */ /* 0x000fea0003800000 */
.L_x_601:
        /* <DEDUP_REMOVED lines=39> */
.L_x_596:
[----:B------:R-:W-:Y:S05]  /*dc10*/  BSYNC B1 ;  /* 0x0000000000017941 */ /* 0x000fea0003800000 */
.L_x_595:
[----:B------:R-:W-:-:S13]  /*dc20*/  ISETP.GE.AND P0, PT, R21, R0, PT ;  /* 0x000000001500720c */ /* 0x000fda0003f06270 */
        /* <DEDUP_REMOVED lines=17> */
[-C--:B------:R-:W-:Y:S01]  /*dd40*/  FMUL.FTZ R33, R38, R4.reuse ;  /* 0x0000000426217220 */ /* 0x080fe20000410000 */
[C---:B------:R-:W-:Y:S01]  /*dd50*/  FMUL.FTZ R35, R36.reuse, R4 ;  /* 0x0000000424237220 */ /* 0x040fe20000410000 */
[--C-:B------:R-:W-:Y:S02]  /*dd60*/  HADD2.F32 R31, -RZ, R6.reuse.H0_H0 ;  /* 0x20000006ff1f7230 */ /* 0x100fe40000004100 */
[----:B------:R-:W-:Y:S02]  /*dd70*/  HADD2.F32 R32, -RZ, R7.H0_H0 ;  /* 0x20000007ff207230 */ /* 0x000fe40000004100 */
[-C--:B------:R-:W-:Y:S01]  /*dd80*/  FFMA.FTZ R4, R36, R0.reuse, -R33 ;  /* 0x0000000024047223 */ /* 0x080fe20000010821 */
[----:B------:R-:W-:Y:S01]  /*dd90*/  FFMA.FTZ R35, R38, R0, R35 ;  /* 0x0000000026237223 */ /* 0x000fe20000010023 */
[----:B------:R-:W-:-:S02]  /*dda0*/  HADD2.F32 R6, -RZ, R6.H1_H1 ;  /* 0x30000006ff067230 */ /* 0x000fc40000004100 */
[-C--:B------:R-:W-:Y:S01]  /*ddb0*/  FMUL.FTZ R34, R39, R5.reuse ;  /* 0x0000000527227220 */ /* 0x080fe20000410000 */
[----:B------:R-:W-:Y:S02]  /*ddc0*/  HADD2.F32 R7, -RZ, R7.H1_H1 ;  /* 0x30000007ff077230 */ /* 0x000fe40000004100 */
[C---:B------:R-:W-:Y:S01]  /*ddd0*/  FMUL.FTZ R0, R37.reuse, R5 ;  /* 0x0000000525007220 */ /* 0x040fe20000410000 */
[----:B------:R-:W-:Y:S02]  /*dde0*/  HADD2.F32 R33, -RZ, R27.H1_H1 ;  /* 0x3000001bff217230 */ /* 0x000fe40000004100 */
[-C--:B------:R-:W-:Y:S01]  /*ddf0*/  FFMA.FTZ R5, R37, R21.reuse, -R34 ;  /* 0x0000001525057223 */ /* 0x080fe20000010822 */
[----:B------:R-:W-:Y:S02]  /*de00*/  HADD2.F32 R38, -RZ, R29.H1_H1 ;  /* 0x3000001dff267230 */ /* 0x000fe40000004100 */
[----:B------:R-:W-:Y:S01]  /*de10*/  FFMA.FTZ R0, R39, R21, R0 ;  /* 0x0000001527007223 */ /* 0x000fe20000010000 */
[----:B------:R-:W-:Y:S01]  /*de20*/  HADD2.F32 R27, -RZ, R25.H1_H1 ;  /* 0x30000019ff1b7230 */ /* 0x000fe20000004100 */
[----:B------:R-:W-:Y:S01]  /*de30*/  F2FP.F16.F32.PACK_AB R4, R35, R4 ;  /* 0x000000042304723e */ /* 0x000fe200000000ff */
[----:B------:R-:W-:-:S02]  /*de40*/  HADD2.F32 R36, -RZ, R26.H1_H1 ;  /* 0x3000001aff247230 */ /* 0x000fc40000004100 */
[-C--:B------:R-:W-:Y:S01]  /*de50*/  FMUL.FTZ R26, R33, R6.reuse ;  /* 0x00000006211a7220 */ /* 0x080fe20000410000 */
[----:B------:R-:W-:Y:S01]  /*de60*/  FMUL.FTZ R21, R38, R7 ;  /* 0x0000000726157220 */ /* 0x000fe20000410000 */
[C---:B------:R-:W-:Y:S01]  /*de70*/  FMUL.FTZ R34, R27.reuse, R6 ;  /* 0x000000061b227220 */ /* 0x040fe20000410000 */
[----:B------:R-:W-:Y:S01]  /*de80*/  F2FP.F16.F32.PACK_AB R5, R0, R5 ;  /* 0x000000050005723e */ /* 0x000fe200000000ff */
[C---:B------:R-:W-:Y:S01]  /*de90*/  FMUL.FTZ R25, R36.reuse, R7 ;  /* 0x0000000724197220 */ /* 0x040fe20000410000 */
[-C--:B------:R-:W-:Y:S01]  /*dea0*/  FFMA.FTZ R6, R27, R31.reuse, -R26 ;  /* 0x0000001f1b067223 */ /* 0x080fe2000001081a */
[-C--:B------:R-:W-:Y:S01]  /*deb0*/  FFMA.FTZ R7, R36, R32.reuse, -R21 ;  /* 0x0000002024077223 */ /* 0x080fe20000010815 */
[----:B------:R-:W-:Y:S01]  /*dec0*/  FFMA.FTZ R31, R33, R31, R34 ;  /* 0x0000001f211f7223 */ /* 0x000fe20000010022 */
[----:B------:R-:W-:-:S04]  /*ded0*/  FFMA.FTZ R32, R38, R32, R25 ;  /* 0x0000002026207223 */ /* 0x000fc80000010019 */
[----:B------:R-:W-:Y:S02]  /*dee0*/  F2FP.F16.F32.PACK_AB R6, R31, R6 ;  /* 0x000000061f06723e */ /* 0x000fe400000000ff */
[----:B------:R-:W-:-:S05]  /*def0*/  F2FP.F16.F32.PACK_AB R7, R32, R7 ;  /* 0x000000072007723e */ /* 0x000fca00000000ff */
[----:B------:R0:W-:Y:S02]  /*df00*/  STS.128 [R30+0x3000], R4 ;  /* 0x003000041e007388 */ /* 0x0001e40000000c00 */
.L_x_605:
[----:B------:R-:W-:Y:S05]  /*df10*/  BSYNC B1 ;  /* 0x0000000000017941 */ /* 0x000fea0003800000 */
.L_x_604:
        /* <DEDUP_REMOVED lines=13> */
[----:B------:R-:W-:Y:S02]  /*dff0*/  HADD2.F32 R25, -RZ, R6.H0_H0 ;  /* 0x20000006ff197230 */ /* 0x000fe40000004100 */
[-C--:B------:R-:W-:Y:S01]  /*e000*/  FMUL.FTZ R32, R33, R5.reuse ;  /* 0x0000000521207220 */ /* 0x080fe20000410000 */
[-C--:B------:R-:W-:Y:S01]  /*e010*/  FFMA.FTZ R4, R34, R0.reuse, -R27 ;  /* 0x0000000022047223 */ /* 0x080fe2000001081b */
[----:B------:R-:W-:Y:S01]  /*e020*/  FFMA.FTZ R29, R36, R0, R29 ;  /* 0x00000000241d7223 */ /* 0x000fe2000001001d */
[----:B------:R-:W-:Y:S01]  /*e030*/  FMUL.FTZ R0, R31, R5 ;  /* 0x000000051f007220 */ /* 0x000fe20000410000 */
[----:B------:R-:W-:-:S02]  /*e040*/  HADD2.F32 R26, -RZ, R7.H0_H0 ;  /* 0x20000007ff1a7230 */ /* 0x000fc40000004100 */
[-C--:B------:R-:W-:Y:S01]  /*e050*/  FFMA.FTZ R5, R31, R21.reuse, -R32 ;  /* 0x000000151f057223 */ /* 0x080fe20000010820 */
[----:B------:R-:W-:Y:S02]  /*e060*/  HADD2.F32 R6, -RZ, R6.H1_H1 ;  /* 0x30000006ff067230 */ /* 0x000fe40000004100 */
[----:B------:R-:W-:Y:S01]  /*e070*/  FFMA.FTZ R0, R33, R21, R0 ;  /* 0x0000001521007223 */ /* 0x000fe20000010000 */
[----:B------:R-:W-:Y:S01]  /*e080*/  HADD2.F32 R7, -RZ, R7.H1_H1 ;  /* 0x30000007ff077230 */ /* 0x000fe20000004100 */
[----:B------:R-:W-:Y:S01]  /*e090*/  F2FP.F16.F32.PACK_AB R4, R29, R4 ;  /* 0x000000041d04723e */ /* 0x000fe200000000ff */
[----:B------:R-:W-:Y:S02]  /*e0a0*/  HADD2.F32 R31, -RZ, R20.H1_H1 ;  /* 0x30000014ff1f7230 */ /* 0x000fe40000004100 */
[----:B------:R-:W-:Y:S01]  /*e0b0*/  HADD2.F32 R32, -RZ, R24.H1_H1 ;  /* 0x30000018ff207230 */ /* 0x000fe20000004100 */
[----:B------:R-:W-:Y:S01]  /*e0c0*/  F2FP.F16.F32.PACK_AB R5, R0, R5 ;  /* 0x000000050005723e */ /* 0x000fe200000000ff */
[----:B------:R-:W-:-:S02]  /*e0d0*/  HADD2.F32 R27, -RZ, R14.H1_H1 ;  /* 0x3000000eff1b7230 */ /* 0x000fc40000004100 */
[-C--:B------:R-:W-:Y:S01]  /*e0e0*/  FMUL.FTZ R14, R31, R6.reuse ;  /* 0x000000061f0e7220 */ /* 0x080fe20000410000 */
[----:B------:R-:W-:Y:S02]  /*e0f0*/  HADD2.F32 R24, -RZ, R15.H1_H1 ;  /* 0x3000000fff187230 */ /* 0x000fe40000004100 */
[----:B------:R-:W-:Y:S01]  /*e100*/  FMUL.FTZ R15, R32, R7 ;  /* 0x00000007200f7220 */ /* 0x000fe20000410000 */
[C---:B------:R-:W-:Y:S01]  /*e110*/  FMUL.FTZ R20, R27.reuse, R6 ;  /* 0x000000061b147220 */ /* 0x040fe20000410000 */
[----:B------:R-:W-:Y:S01]  /*e120*/  FFMA.FTZ R6, R27, R25, -R14 ;  /* 0x000000191b067223 */ /* 0x000fe2000001080e */
[C---:B------:R-:W-:Y:S01]  /*e130*/  FMUL.FTZ R21, R24.reuse, R7 ;  /* 0x0000000718157220 */ /* 0x040fe20000410000 */
[-C--:B------:R-:W-:Y:S01]  /*e140*/  FFMA.FTZ R7, R24, R26.reuse, -R15 ;  /* 0x0000001a18077223 */ /* 0x080fe2000001080f */
[----:B------:R-:W-:Y:S02]  /*e150*/  FFMA.FTZ R25, R31, R25, R20 ;  /* 0x000000191f197223 */ /* 0x000fe40000010014 */
[----:B------:R-:W-:-:S03]  /*e160*/  FFMA.FTZ R26, R32, R26, R21 ;  /* 0x0000001a201a7223 */ /* 0x000fc60000010015 */
[----:B------:R-:W-:Y:S02]  /*e170*/  F2FP.F16.F32.PACK_AB R6, R25, R6 ;  /* 0x000000061906723e */ /* 0x000fe400000000ff */
[----:B------:R-:W-:-:S05]  /*e180*/  F2FP.F16.F32.PACK_AB R7, R26, R7 ;  /* 0x000000071a07723e */ /* 0x000fca00000000ff */
[----:B------:R1:W-:Y:S02]  /*e190*/  STS.128 [R30+0x7000], R4 ;  /* 0x007000041e007388 */ /* 0x0003e40000000c00 */
.L_x_607:
[----:B------:R-:W-:Y:S05]  /*e1a0*/  BSYNC B1 ;  /* 0x0000000000017941 */ /* 0x000fea0003800000 */
.L_x_606:
        /* <DEDUP_REMOVED lines=16> */
[-C--:B------:R-:W-:Y:S01]  /*e2b0*/  FMUL.FTZ R27, R34, R5.reuse ;  /* 0x00000005221b7220 */ /* 0x080fe20000410000 */
[----:B------:R-:W-:Y:S01]  /*e2c0*/  FFMA.FTZ R4, R24, R0, -R21 ;  /* 0x0000000018047223 */ /* 0x000fe20000010815 */
[C---:B------:R-:W-:Y:S01]  /*e2d0*/  FMUL.FTZ R21, R26.reuse, R5 ;  /* 0x000000051a157220 */ /* 0x040fe20000410000 */
[--C-:B------:R-:W-:Y:S02]  /*e2e0*/  HADD2.F32 R20, -RZ, R7.reuse.H0_H0 ;  /* 0x20000007ff147230 */ /* 0x100fe40000004100 */
[----:B------:R-:W-:Y:S01]  /*e2f0*/  FFMA.FTZ R5, R26, R14, -R27 ;  /* 0x0000000e1a057223 */ /* 0x000fe2000001081b */
[----:B------:R-:W-:Y:S02]  /*e300*/  HADD2.F32 R6, -RZ, R6.H1_H1 ;  /* 0x30000006ff067230 */ /* 0x000fe40000004100 */
[----:B------:R-:W-:Y:S01]  /*e310*/  FFMA.FTZ R25, R32, R0, R25 ;  /* 0x0000000020197223 */ /* 0x000fe20000010019 */
[----:B------:R-:W-:Y:S02]  /*e320*/  HADD2.F32 R7, -RZ, R7.H1_H1 ;  /* 0x30000007ff077230 */ /* 0x000fe40000004100 */
[----:B------:R-:W-:Y:S01]  /*e330*/  FFMA.FTZ R14, R34, R14, R21 ;  /* 0x0000000e220e7223 */ /* 0x000fe20000010015 */
[----:B------:R-:W-:-:S02]  /*e340*/  HADD2.F32 R27, -RZ, R10.H1_H1 ;  /* 0x3000000aff1b7230 */ /* 0x000fc40000004100 */
[----:B------:R-:W-:Y:S01]  /*e350*/  FMUL.FTZ R0, R29, R6 ;  /* 0x000000061d007220 */ /* 0x000fe20000410000 */
[----:B------:R-:W-:Y:S02]  /*e360*/  HADD2.F32 R10, -RZ, R11.H1_H1 ;  /* 0x3000000bff0a7230 */ /* 0x000fe40000004100 */
[----:B------:R-:W-:Y:S01]  /*e370*/  FMUL.FTZ R11, R12, R7 ;  /* 0x000000070c0b7220 */ /* 0x000fe20000410000 */
[----:B------:R-:W-:Y:S01]  /*e380*/  F2FP.F16.F32.PACK_AB R4, R25, R4 ;  /* 0x000000041904723e */ /* 0x000fe200000000ff */
[C---:B------:R-:W-:Y:S01]  /*e390*/  FMUL.FTZ R6, R27.reuse, R6 ;  /* 0x000000061b067220 */ /* 0x040fe20000410000 */
[----:B------:R-:W-:Y:S01]  /*e3a0*/  FFMA.FTZ R0, R27, R15, -R0 ;  /* 0x0000000f1b007223 */ /* 0x000fe20000010800 */
[C---:B------:R-:W-:Y:S01]  /*e3b0*/  FMUL.FTZ R13, R10.reuse, R7 ;  /* 0x000000070a0d7220 */ /* 0x040fe20000410000 */
[-C--:B------:R-:W-:Y:S01]  /*e3c0*/  FFMA.FTZ R7, R10, R20.reuse, -R11 ;  /* 0x000000140a077223 */ /* 0x080fe2000001080b */
[----:B------:R-:W-:Y:S01]  /*e3d0*/  FFMA.FTZ R15, R29, R15, R6 ;  /* 0x0000000f1d0f7223 */ /* 0x000fe20000010006 */
[----:B------:R-:W-:Y:S01]  /*e3e0*/  F2FP.F16.F32.PACK_AB R5, R14, R5 ;  /* 0x000000050e05723e */ /* 0x000fe200000000ff */
[----:B------:R-:W-:-:S03]  /*e3f0*/  FFMA.FTZ R20, R12, R20, R13 ;  /* 0x000000140c147223 */ /* 0x000fc6000001000d */
[----:B------:R-:W-:Y:S02]  /*e400*/  F2FP.F16.F32.PACK_AB R6, R15, R0 ;  /* 0x000000000f06723e */ /* 0x000fe400000000ff */
[----:B------:R-:W-:-:S05]  /*e410*/  F2FP.F16.F32.PACK_AB R7, R20, R7 ;  /* 0x000000071407723e */ /* 0x000fca00000000ff */
[----:B------:R2:W-:Y:S02]  /*e420*/  STS.128 [R30+0xb000], R4 ;  /* 0x00b000041e007388 */ /* 0x0005e40000000c00 */
.L_x_609:
[----:B------:R-:W-:Y:S05]  /*e430*/  BSYNC B1 ;  /* 0x0000000000017941 */ /* 0x000fea0003800000 */
.L_x_608:
        /* <DEDUP_REMOVED lines=38> */
[----:B------:R4:W-:Y:S01]  /*e6a0*/  STS.128 [R30+0xf000], R4 ;  /* 0x00f000041e007388 */ /* 0x0009e20000000c00 */
[----:B------:R-:W-:Y:S05]  /*e6b0*/  BRA `(.L_x_603) ;  /* 0x0000003800587947 */ /* 0x000fea0003800000 */
.L_x_573:
[----:B------:R-:W-:-:S03]  /*e6c0*/  UMOV UR4, 0xffffffff ;  /* 0xffffffff00047882 */ /* 0x000fc60000000000 */
[----:B------:R-:W-:Y:S05]  /*e6d0*/  BRA.DIV UR4, `(.L_x_610) ;  /* 0x0000019604987947 */ /* 0x000fea000b800000 */
[----:B------:R0:W1:Y:S04]  /*e6e0*/  SHFL.IDX PT, R0, R24, RZ, 0x181f ;  /* 0x00181fff18007589 */ /* 0x00006800000e0000 */
[----:B------:R-:W2:Y:S04]  /*e6f0*/  SHFL.IDX PT, R2, R2, RZ, 0x181f ;  /* 0x00181fff02027589 */ /* 0x000ea800000e0000 */
[----:B------:R0:W3:Y:S04]  /*e700*/  SHFL.IDX PT, R3, R26, RZ, 0x181f ;  /* 0x00181fff1a037589 */ /* 0x0000e800000e0000 */
[----:B------:R0:W4:Y:S02]  /*e710*/  SHFL.IDX PT, R20, R25, RZ, 0x181f ;  /* 0x00181fff19147589 */ /* 0x00012400000e0000 */
.L_x_857:
[----:B------:R-:W-:Y:S01]  /*e720*/  ULDC UR4, c[0x0][0x448] ;  /* 0x0001120000047ab9 */ /* 0x000fe20000000800 */
[----:B------:R-:W-:Y:S01]  /*e730*/  BSSY B1, `(.L_x_611) ;  /* 0x0000029000017945 */ /* 0x000fe20003800000 */
[----:B------:R-:W-:Y:S01]  /*e740*/  IMAD R39, R140, UR4, RZ ;  /* 0x000000048c277c24 */ /* 0x000fe2000f8e02ff */
[----:B------:R-:W-:Y:S02]  /*e750*/  CS2R R4, SRZ ;  /* 0x0000000000047805 */ /* 0x000fe4000001ff00 */
[----:B------:R-:W-:Y:S02]  /*e760*/  CS2R R6, SRZ ;  /* 0x0000000000067805 */ /* 0x000fe4000001ff00 */
[----:B------:R-:W-:Y:S02]  /*e770*/  CS2R R10, SRZ ;  /* 0x00000000000a7805 */ /* 0x000fe4000001ff00 */
[----:B------:R-:W-:Y:S02]  /*e780*/  CS2R R12, SRZ ;  /* 0x00000000000c7805 */ /* 0x000fe4000001ff00 */
[----:B------:R-:W-:Y:S01]  /*e790*/  ISETP.GE.AND P0, PT, R8, R39, PT ;  /* 0x000000270800720c */ /* 0x000fe20003f06270 */
[----:B------:R-:W-:Y:S01]  /*e7a0*/  IMAD R39, R29, -0x80, R39 ;  /* 0xffffff801d277824 */ /* 0x000fe200078e0227 */
[----:B------:R-:W-:-:S02]  /*e7b0*/  CS2R R8, SRZ ;  /* 0x0000000000087805 */ /* 0x000fc4000001ff00 */
[----:B------:R-:W-:Y:S02]  /*e7c0*/  CS2R R14, SRZ ;  /* 0x00000000000e7805 */ /* 0x000fe4000001ff00 */
[----:B0-----:R-:W-:Y:S02]  /*e7d0*/  CS2R R24, SRZ ;  /* 0x0000000000187805 */ /* 0x001fe4000001ff00 */
[----:B------:R-:W-:-:S05]  /*e7e0*/  CS2R R26, SRZ ;  /* 0x00000000001a7805 */ /* 0x000fca000001ff00 */
[----:B------:R-:W-:Y:S05]  /*e7f0*/  @P0 BRA `(.L_x_612) ;  /* 0x0000000000700947 */ /* 0x000fea0003800000 */
[----:B------:R-:W-:Y:S01]  /*e800*/  ULDC UR4, c[0x0][0x3f4] ;  /* 0x0000fd0000047ab9 */ /* 0x000fe20000000800 */
[----:B------:R-:W-:Y:S02]  /*e810*/  CS2R R12, SRZ ;  /* 0x00000000000c7805 */ /* 0x000fe4000001ff00 */
[----:B------:R-:W-:Y:S02]  /*e820*/  ISETP.GE.AND P4, PT, R16, UR4, PT ;  /* 0x0000000410007c0c */ /* 0x000fe4000bf86270 */
[----:B------:R-:W-:Y:S02]  /*e830*/  CS2R R14, SRZ ;  /* 0x00000000000e7805 */ /* 0x000fe4000001ff00 */
[----:B------:R-:W-:Y:S01]  /*e840*/  ISETP.GE.AND P5, PT, R213, UR4, PT ;  /* 0x00000004d5007c0c */ /* 0x000fe2000bfa6270 */
[----:B------:R-:W-:-:S08]  /*e850*/  ULDC.64 UR6, c[0x0][0x208] ;  /* 0x0000820000067ab9 */ /* 0x000fd00000000a00 */
[C---:B------:R-:W-:Y:S01]  /*e860*/  @!P4 IMAD.SHL.U32 R35, R16.reuse, 0x2, RZ ;  /* 0x000000021023c824 */ /* 0x040fe200078e00ff */
[----:B------:R-:W-:-:S03]  /*e870*/  @!P4 SHF.L.U64.HI R6, R16, 0x1, R17 ;  /* 0x000000011006c819 */ /* 0x000fc60000010211 */
[----:B------:R-:W-:Y:S02]  /*e880*/  @!P5 SHF.L.U32 R5, R23, 0x1, RZ ;  /* 0x000000011705d819 */ /* 0x000fe400000006ff */
[-C--:B--2---:R-:W-:Y:S02]  /*e890*/  @!P4 IADD3 R32, P0, R2, R35.reuse, RZ ;  /* 0x000000230220c210 */ /* 0x084fe40007f1e0ff */
[----:B----4-:R-:W-:Y:S02]  /*e8a0*/  @!P4 IADD3 R34, P1, R20, R35, RZ ;  /* 0x000000231422c210 */ /* 0x010fe40007f3e0ff */
[-C--:B------:R-:W-:Y:S01]  /*e8b0*/  @!P5 IADD3 R36, P2, R2, R5.reuse, RZ ;  /* 0x000000050224d210 */ /* 0x080fe20007f5e0ff */
[--C-:B-1----:R-:W-:Y:S01]  /*e8c0*/  @!P4 IMAD.X R33, R0, 0x1, R6.reuse, P0 ;  /* 0x000000010021c824 */ /* 0x102fe200000e0606 */
[----:B------:R-:W-:Y:S01]  /*e8d0*/  @!P5 IADD3 R2, P3, R20, R5, RZ ;  /* 0x000000051402d210 */ /* 0x000fe20007f7e0ff */
[----:B---3--:R-:W-:Y:S01]  /*e8e0*/  @!P4 IMAD.X R35, R3, 0x1, R6, P1 ;  /* 0x000000010323c824 */ /* 0x008fe200008e0606 */
[----:B------:R-:W-:-:S02]  /*e8f0*/  @!P5 SHF.L.U64.HI R4, R23, 0x1, R216 ;  /* 0x000000011704d819 */ /* 0x000fc400000102d8 */
[----:B------:R-:W-:Y:S02]  /*e900*/  CS2R R6, SRZ ;  /* 0x0000000000067805 */ /* 0x000fe4000001ff00 */
[----:B------:R-:W-:Y:S02]  /*e910*/  CS2R R24, SRZ ;  /* 0x0000000000187805 */ /* 0x000fe4000001ff00 */
[----:B------:R-:W-:Y:S02]  /*e920*/  CS2R R26, SRZ ;  /* 0x00000000001a7805 */ /* 0x000fe4000001ff00 */
[----:B------:R-:W-:Y:S01]  /*e930*/  @!P5 IADD3.X R37, R0, R4, RZ, P2, !PT ;  /* 0x000000040025d210 */ /* 0x000fe200017fe4ff */
[----:B------:R-:W-:Y:S01]  /*e940*/  @!P5 IMAD.X R3, R3, 0x1, R4, P3 ;  /* 0x000000010303d824 */ /* 0x000fe200018e0604 */
[----:B------:R-:W-:Y:S02]  /*e950*/  CS2R R4, SRZ ;  /* 0x0000000000047805 */ /* 0x000fe4000001ff00 */
[----:B------:R-:W-:-:S02]  /*e960*/  CS2R R8, SRZ ;  /* 0x0000000000087805 */ /* 0x000fc4000001ff00 */
[----:B------:R-:W-:Y:S01]  /*e970*/  CS2R R10, SRZ ;  /* 0x00000000000a7805 */ /* 0x000fe2000001ff00 */
[----:B------:R0:W5:Y:S04]  /*e980*/  @!P4 LD.E.128 R12, desc[UR6][R32.64] ;  /* 0x00000006200cc980 */ /* 0x000168000c101d00 */
[----:B------:R0:W5:Y:S04]  /*e990*/  @!P4 LD.E.128 R4, desc[UR6][R34.64] ;  /* 0x000000062204c980 */ /* 0x000168000c101d00 */
[----:B------:R0:W5:Y:S04]  /*e9a0*/  @!P5 LD.E.128 R24, desc[UR6][R36.64] ;  /* 0x000000062418d980 */ /* 0x000168000c101d00 */
[----:B------:R0:W5:Y:S02]  /*e9b0*/  @!P5 LD.E.128 R8, desc[UR6][R2.64] ;  /* 0x000000060208d980 */ /* 0x000164000c101d00 */
.L_x_612:
[----:B------:R-:W-:Y:S05]  /*e9c0*/  BSYNC B1 ;  /* 0x0000000000017941 */ /* 0x000fea0003800000 */
.L_x_611:
[----:B0--3--:R-:W1:Y:S01]  /*e9d0*/  LDL R3, [R1+0x74] ;  /* 0x0000740001037983 */ /* 0x009e620000100800 */
[----:B-----5:R-:W-:Y:S01]  /*e9e0*/  IMAD.MOV.U32 R29, RZ, RZ, R12 ;  /* 0x000000ffff1d7224 */ /* 0x020fe200078e000c */
[----:B------:R-:W-:Y:S01]  /*e9f0*/  SHF.R.U64 R32, R12, 0x10, R13 ;  /* 0x000000100c207819 */ /* 0x000fe2000000120d */
[----:B------:R-:W-:Y:S01]  /*ea00*/  IMAD.MOV.U32 R33, RZ, RZ, R14 ;  /* 0x000000ffff217224 */ /* 0x000fe200078e000e */
[----:B----4-:R-:W-:Y:S01]  /*ea10*/  MOV R20, R13 ;  /* 0x0000000d00147202 */ /* 0x010fe20000000f00 */
[----:B------:R-:W-:Y:S01]  /*ea20*/  IMAD.MOV.U32 R12, RZ, RZ, R15 ;  /* 0x000000ffff0c7224 */ /* 0x000fe200078e000f */
[----:B------:R-:W-:Y:S01]  /*ea30*/  SHF.R.U32.HI R34, RZ, 0x10, R13 ;  /* 0x00000010ff227819 */ /* 0x000fe2000001160d */
[----:B------:R-:W-:Y:S01]  /*ea40*/  IMAD.MOV.U32 R35, RZ, RZ, R4 ;  /* 0x000000ffff237224 */ /* 0x000fe200078e0004 */
[----:B------:R-:W-:Y:S01]  /*ea50*/  SHF.R.U64 R36, R14, 0x10, R15 ;  /* 0x000000100e247819 */ /* 0x000fe2000000120f */
[----:B------:R-:W-:Y:S01]  /*ea60*/  IMAD.MOV.U32 R14, RZ, RZ, R25 ;  /* 0x000000ffff0e7224 */ /* 0x000fe200078e0019 */
[----:B------:R-:W-:Y:S01]  /*ea70*/  SHF.R.U32.HI R38, RZ, 0x10, R15 ;  /* 0x00000010ff267819 */ /* 0x000fe2000001160f */
[----:B------:R-:W-:Y:S01]  /*ea80*/  IMAD.MOV.U32 R15, RZ, RZ, R26 ;  /* 0x000000ffff0f7224 */ /* 0x000fe200078e001a */
[----:B------:R-:W-:Y:S01]  /*ea90*/  MOV R13, R24 ;  /* 0x00000018000d7202 */ /* 0x000fe20000000f00 */
[----:B--2---:R-:W-:Y:S01]  /*eaa0*/  IMAD.MOV.U32 R2, RZ, RZ, R5 ;  /* 0x000000ffff027224 */ /* 0x004fe200078e0005 */
[--C-:B------:R-:W-:Y:S01]  /*eab0*/  SHF.R.U64 R40, R24, 0x10, R25.reuse ;  /* 0x0000001018287819 */ /* 0x100fe20000001219 */
[----:B------:R-:W-:Y:S01]  /*eac0*/  BSSY B1, `(.L_x_613) ;  /* 0x000002d000017945 */ /* 0x000fe20003800000 */
[----:B------:R-:W-:-:S02]  /*ead0*/  SHF.R.U32.HI R41, RZ, 0x10, R25 ;  /* 0x00000010ff297819 */ /* 0x000fc40000011619 */
[----:B------:R-:W-:Y:S02]  /*eae0*/  MOV R25, R27 ;  /* 0x0000001b00197202 */ /* 0x000fe40000000f00 */
[----:B------:R-:W-:Y:S01]  /*eaf0*/  SHF.R.U64 R42, R26, 0x10, R27 ;  /* 0x000000101a2a7819 */ /* 0x000fe2000000121b */
[----:B------:R-:W-:Y:S01]  /*eb00*/  IMAD.MOV.U32 R26, RZ, RZ, R10 ;  /* 0x000000ffff1a7224 */ /* 0x000fe200078e000a */
[----:B------:R-:W-:Y:S01]  /*eb10*/  SHF.R.U64 R43, R4, 0x10, R5 ;  /* 0x00000010042b7819 */ /* 0x000fe20000001205 */
[----:B------:R-:W-:Y:S01]  /*eb20*/  IMAD.MOV.U32 R4, RZ, RZ, R7 ;  /* 0x000000ffff047224 */ /* 0x000fe200078e0007 */
[----:B------:R-:W-:Y:S01]  /*eb30*/  SHF.R.U32.HI R44, RZ, 0x10, R5 ;  /* 0x00000010ff2c7819 */ /* 0x000fe20000011605 */
[----:B------:R-:W-:Y:S01]  /*eb40*/  IMAD.MOV.U32 R5, RZ, RZ, R9 ;  /* 0x000000ffff057224 */ /* 0x000fe200078e0009 */
[----:B------:R-:W-:Y:S02]  /*eb50*/  MOV R24, R8 ;  /* 0x0000000800187202 */ /* 0x000fe40000000f00 */
[----:B------:R-:W-:-:S02]  /*eb60*/  SHF.R.U32.HI R27, RZ, 0x10, R27 ;  /* 0x00000010ff1b7819 */ /* 0x000fc4000001161b */
[----:B------:R-:W-:Y:S02]  /*eb70*/  MOV R37, R6 ;  /* 0x0000000600257202 */ /* 0x000fe40000000f00 */
[----:B------:R-:W-:Y:S02]  /*eb80*/  SHF.R.U64 R45, R6, 0x10, R7 ;  /* 0x00000010062d7819 */ /* 0x000fe40000001207 */
[----:B------:R-:W-:Y:S02]  /*eb90*/  SHF.R.U64 R8, R8, 0x10, R9 ;  /* 0x0000001008087819 */ /* 0x000fe40000001209 */
[----:B------:R-:W-:Y:S02]  /*eba0*/  PRMT R33, R33, 0x5410, R12 ;  /* 0x0000541021217816 */ /* 0x000fe4000000000c */
[----:B------:R-:W-:Y:S02]  /*ebb0*/  SHF.R.U32.HI R7, RZ, 0x10, R7 ;  /* 0x00000010ff077819 */ /* 0x000fe40000011607 */
[----:B------:R-:W-:-:S02]  /*ebc0*/  SHF.R.U32.HI R9, RZ, 0x10, R9 ;  /* 0x00000010ff097819 */ /* 0x000fc40000011609 */
[----:B------:R-:W-:Y:S02]  /*ebd0*/  MOV R6, R11 ;  /* 0x0000000b00067202 */ /* 0x000fe40000000f00 */
[----:B------:R-:W-:Y:S02]  /*ebe0*/  SHF.R.U64 R10, R10, 0x10, R11 ;  /* 0x000000100a0a7819 */ /* 0x000fe4000000120b */
[----:B------:R-:W-:Y:S02]  /*ebf0*/  VIMNMX R12, R39, 0x80, PT ;  /* 0x00000080270c7848 */ /* 0x000fe40003fe0100 */
[----:B------:R-:W-:Y:S02]  /*ec00*/  PRMT R29, R29, 0x5410, R20 ;  /* 0x000054101d1d7816 */ /* 0x000fe40000000014 */
[----:B------:R-:W-:Y:S02]  /*ec10*/  PRMT R32, R32, 0x5410, R34 ;  /* 0x0000541020207816 */ /* 0x000fe40000000022 */
[----:B------:R-:W-:-:S02]  /*ec20*/  PRMT R34, R36, 0x5410, R38 ;  /* 0x0000541024227816 */ /* 0x000fc40000000026 */
[----:B------:R-:W-:Y:S02]  /*ec30*/  PRMT R13, R13, 0x5410, R14 ;  /* 0x000054100d0d7816 */ /* 0x000fe4000000000e */
[----:B------:R-:W-:Y:S02]  /*ec40*/  PRMT R15, R15, 0x5410, R25 ;  /* 0x000054100f0f7816 */ /* 0x000fe40000000019 */
[----:B------:R-:W-:Y:S02]  /*ec50*/  PRMT R20, R42, 0x5410, R27 ;  /* 0x000054102a147816 */ /* 0x000fe4000000001b */
[----:B------:R-:W-:Y:S02]  /*ec60*/  PRMT R35, R35, 0x5410, R2 ;  /* 0x0000541023237816 */ /* 0x000fe40000000002 */
[----:B------:R-:W-:Y:S02]  /*ec70*/  SHF.R.U32.HI R11, RZ, 0x10, R11 ;  /* 0x00000010ff0b7819 */ /* 0x000fe4000001160b */
[----:B------:R-:W-:-:S02]  /*ec80*/  PRMT R14, R40, 0x5410, R41 ;  /* 0x00005410280e7816 */ /* 0x000fc40000000029 */
[----:B------:R-:W-:Y:S02]  /*ec90*/  PRMT R36, R43, 0x5410, R44 ;  /* 0x000054102b247816 */ /* 0x000fe4000000002c */
[----:B------:R-:W-:Y:S02]  /*eca0*/  PRMT R37, R37, 0x5410, R4 ;  /* 0x0000541025257816 */ /* 0x000fe40000000004 */
[----:B------:R-:W-:Y:S02]  /*ecb0*/  PRMT R38, R45, 0x5410, R7 ;  /* 0x000054102d267816 */ /* 0x000fe40000000007 */
[----:B------:R-:W-:Y:S02]  /*ecc0*/  PRMT R24, R24, 0x5410, R5 ;  /* 0x0000541018187816 */ /* 0x000fe40000000005 */
[----:B------:R-:W-:Y:S02]  /*ecd0*/  PRMT R25, R8, 0x5410, R9 ;  /* 0x0000541008197816 */ /* 0x000fe40000000009 */
[----:B------:R-:W-:-:S02]  /*ece0*/  ISETP.GE.AND P1, PT, R219, R12, PT ;  /* 0x0000000cdb00720c */ /* 0x000fc40003f26270 */
[----:B------:R-:W-:Y:S02]  /*ecf0*/  PRMT R26, R26, 0x5410, R6 ;  /* 0x000054101a1a7816 */ /* 0x000fe40000000006 */
[----:B------:R-:W-:Y:S02]  /*ed00*/  PRMT R27, R10, 0x7610, R27 ;  /* 0x000076100a1b7816 */ /* 0x000fe4000000001b */
[----:B-1----:R-:W-:-:S04]  /*ed10*/  LEA.HI R0, R3, R3, RZ, 0x1 ;  /* 0x0000000303007211 */ /* 0x002fc800078f08ff */
[----:B------:R-:W-:-:S05]  /*ed20*/  LOP3.LUT R0, R0, 0xfffffffe, RZ, 0xc0, !PT ;  /* 0xfffffffe00007812 */ /* 0x000fca00078ec0ff */
[----:B------:R-:W-:-:S05]  /*ed30*/  IMAD.IADD R0, R3, 0x1, -R0 ;  /* 0x0000000103007824 */ /* 0x000fca00078e0a00 */
[----:B------:R-:W-:Y:S02]  /*ed40*/  SHF.L.U32 R3, R0, 0x1f, RZ ;  /* 0x0000001f00037819 */ /* 0x000fe400000006ff */
[----:B------:R-:W-:Y:S02]  /*ed50*/  SHF.R.S32.HI R0, RZ, 0x1f, R213 ;  /* 0x0000001fff007819 */ /* 0x000fe400000114d5 */
[----:B------:R-:W0:Y:S02]  /*ed60*/  SYNCS.PHASECHK.TRANS64.TRYWAIT P0, [R22+URZ+0x38800], R3 ;  /* 0x03880003160075a7 */ /* 0x000e24000800017f */
[----:B------:R-:W-:Y:S01]  /*ed70*/  LEA.HI R2, R0, R213, RZ, 0x3 ;  /* 0x000000d500027211 */ /* 0x000fe200078f18ff */
[----:B0-----:R-:W-:Y:S06]  /*ed80*/  @!P0 BRA `(.L_x_614) ;  /* 0x0000019000608947 */ /* 0x001fec0003800000 */
.L_x_858:
[----:B------:R-:W-:Y:S05]  /*ed90*/  BSYNC B1 ;  /* 0x0000000000017941 */ /* 0x000fea0003800000 */
.L_x_613:
[----:B------:R-:W-:Y:S01]  /*eda0*/  BSSY B1, `(.L_x_615) ;  /* 0x00000c2000017945 */ /* 0x000fe20003800000 */
[----:B------:R-:W-:Y:S02]  /*edb0*/  PRMT R27, R27, 0x5410, R11 ;  /* 0x000054101b1b7816 */ /* 0x000fe4000000000b */
[----:B0-----:R-:W-:Y:S01]  /*edc0*/  SHF.R.S32.HI R3, RZ, 0x3, R2 ;  /* 0x00000003ff037819 */ /* 0x001fe20000011402 */
[----:B------:R-:W-:Y:S06]  /*edd0*/  @P1 BRA `(.L_x_616) ;  /* 0x0000000800f81947 */ /* 0x000fec0003800000 */
[----:B------:R-:W0:Y:S01]  /*ede0*/  LDC R56, c[0x0][0x3f4] ;  /* 0x0000fd00ff387b82 */ /* 0x000e220000000800 */
[----:B------:R-:W-:Y:S01]  /*edf0*/  BSSY B2, `(.L_x_617) ;  /* 0x000005c000027945 */ /* 0x000fe20003800000 */
[----:B------:R-:W-:Y:S02]  /*ee00*/  SHF.R.U32.HI R58, RZ, 0x3, R225 ;  /* 0x00000003ff3a7819 */ /* 0x000fe400000116e1 */
[-C--:B0-----:R-:W-:Y:S02]  /*ee10*/  ISETP.GE.AND P0, PT, R16, R56.reuse, PT ;  /* 0x000000381000720c */ /* 0x081fe40003f06270 */
[----:B------:R-:W-:-:S11]  /*ee20*/  ISETP.GE.AND P1, PT, R213, R56, PT ;  /* 0x00000038d500720c */ /* 0x000fd60003f26270 */
[----:B------:R-:W-:Y:S05]  /*ee30*/  @P0 BRA `(.L_x_618) ;  /* 0x00000004005c0947 */ /* 0x000fea0003800000 */
[----:B------:R-:W2:Y:S01]  /*ee40*/  LDL R4, [R1+0x68] ;  /* 0x0000680001047983 */ /* 0x000ea20000100800 */
[----:B------:R-:W-:Y:S02]  /*ee50*/  HADD2.F32 R51, -RZ, R35.H0_H0 ;  /* 0x20000023ff337230 */ /* 0x000fe40000004100 */
[----:B------:R-:W-:Y:S02]  /*ee60*/  HADD2.F32 R49, -RZ, R29.H0_H0 ;  /* 0x2000001dff317230 */ /* 0x000fe40000004100 */
[----:B------:R-:W-:Y:S01]  /*ee70*/  HADD2.F32 R53, -RZ, R36.H0_H0 ;  /* 0x20000024ff357230 */ /* 0x000fe20000004100 */
[----:B--2---:R-:W-:-:S04]  /*ee80*/  LEA.HI R4, R56, R4, RZ, 0x1d ;  /* 0x0000000438047211 */ /* 0x004fc800078fe8ff */
[----:B------:R-:W-:Y:S01]  /*ee90*/  SHF.R.S32.HI R5, RZ, 0x1f, R4 ;  /* 0x0000001fff057819 */ /* 0x000fe20000011404 */
[----:B------:R-:W-:-:S03]  /*eea0*/  IMAD.SHL.U32 R6, R4, 0x8, RZ ;  /* 0x0000000804067824 */ /* 0x000fc600078e00ff */
[----:B------:R-:W-:Y:S02]  /*eeb0*/  LEA.HI R5, R5, R4, RZ, 0x3 ;  /* 0x0000000405057211 */ /* 0x000fe400078f18ff */
[----:B------:R-:W-:-:S03]  /*eec0*/  LOP3.LUT R6, R225, 0x38, R6, 0xf8, !PT ;  /* 0x00000038e1067812 */ /* 0x000fc600078ef806 */
[----:B------:R-:W-:Y:S01]  /*eed0*/  IMAD.SHL.U32 R5, R5, 0x400, RZ ;  /* 0x0000040005057824 */ /* 0x000fe200078e00ff */
[----:B------:R-:W-:-:S04]  /*eee0*/  LOP3.LUT R9, R6, R58, RZ, 0x3c, !PT ;  /* 0x0000003a06097212 */ /* 0x000fc800078e3cff */
[----:B------:R-:W-:Y:S02]  /*eef0*/  LOP3.LUT R8, R5, 0x7fffe000, RZ, 0xc0, !PT ;  /* 0x7fffe00005087812 */ /* 0x000fe400078ec0ff */
[----:B------:R-:W0:Y:S02]  /*ef00*/  LDS.128 R4, [R30] ;  /* 0x000000001e047984 */ /* 0x000e240000000c00 */
[----:B------:R-:W-:-:S04]  /*ef10*/  IADD3 R9, R9, R8, R229 ;  /* 0x0000000809097210 */ /* 0x000fc80007ffe0e5 */
[----:B------:R-:W-:-:S05]  /*ef20*/  LEA R39, R9, R22, 0x1 ;  /* 0x0000001609277211 */ /* 0x000fca00078e08ff */
[----:B------:R-:W1:Y:S01]  /*ef30*/  LDS.128 R8, [R39+0x14400] ;  /* 0x0144000027087984 */ /* 0x000e620000000c00 */
[--C-:B0-----:R-:W-:Y:S02]  /*ef40*/  HADD2.F32 R40, -RZ, R4.reuse.H0_H0 ;  /* 0x20000004ff287230 */ /* 0x101fe40000004100 */
[----:B------:R-:W-:Y:S02]  /*ef50*/  HADD2.F32 R4, -RZ, R4.H1_H1 ;  /* 0x30000004ff047230 */ /* 0x000fe40000004100 */
[--C-:B------:R-:W-:Y:S02]  /*ef60*/  HADD2.F32 R41, -RZ, R5.reuse.H0_H0 ;  /* 0x20000005ff297230 */ /* 0x100fe40000004100 */
[----:B------:R-:W-:Y:S02]  /*ef70*/  HADD2.F32 R5, -RZ, R5.H1_H1 ;  /* 0x30000005ff057230 */ /* 0x000fe40000004100 */
[--C-:B------:R-:W-:Y:S02]  /*ef80*/  HADD2.F32 R42, -RZ, R6.reuse.H0_H0 ;  /* 0x20000006ff2a7230 */ /* 0x100fe40000004100 */
[----:B------:R-:W-:-:S02]  /*ef90*/  HADD2.F32 R6, -RZ, R6.H1_H1 ;  /* 0x30000006ff067230 */ /* 0x000fc40000004100 */
[--C-:B-1----:R-:W-:Y:S02]  /*efa0*/  HADD2.F32 R44, -RZ, R8.reuse.H0_H0 ;  /* 0x20000008ff2c7230 */ /* 0x102fe40000004100 */
[----:B------:R-:W-:Y:S02]  /*efb0*/  HADD2.F32 R8, -RZ, R8.H1_H1 ;  /* 0x30000008ff087230 */ /* 0x000fe40000004100 */
[----:B------:R-:W-:Y:S02]  /*efc0*/  HADD2.F32 R45, -RZ, R9.H0_H0 ;  /* 0x20000009ff2d7230 */ /* 0x000fe40000004100 */
[C---:B------:R-:W-:Y:S01]  /*efd0*/  FMUL.FTZ R55, R44.reuse, R51 ;  /* 0x000000332c377220 */ /* 0x040fe20000410000 */
[----:B------:R-:W-:Y:S01]  /*efe0*/  FMUL.FTZ R57, R44, R49 ;  /* 0x000000312c397220 */ /* 0x000fe20000410000 */
[----:B------:R-:W-:Y:S02]  /*eff0*/  HADD2.F32 R44, -RZ, R35.H1_H1 ;  /* 0x30000023ff2c7230 */ /* 0x000fe40000004100 */
[----:B------:R-:W-:Y:S01]  /*f000*/  FMUL.FTZ R59, R8, R53 ;  /* 0x00000035083b7220 */ /* 0x000fe20000410000 */
[----:B------:R-:W-:Y:S01]  /*f010*/  FFMA.FTZ R55, R40, R49, -R55 ;  /* 0x0000003128377223 */ /* 0x000fe20000010837 */
[----:B------:R-:W-:-:S02]  /*f020*/  HADD2.F32 R49, -RZ, R32.H0_H0 ;  /* 0x20000020ff317230 */ /* 0x000fc40000004100 */
[----:B------:R-:W-:Y:S01]  /*f030*/  FFMA.FTZ R57, R40, R51, R57 ;  /* 0x0000003328397223 */ /* 0x000fe20000010039 */
[----:B------:R-:W-:Y:S02]  /*f040*/  HADD2.F32 R40, -RZ, R29.H1_H1 ;  /* 0x3000001dff287230 */ /* 0x000fe40000004100 */
[C---:B------:R-:W-:Y:S01]  /*f050*/  FMUL.FTZ R52, R45.reuse, R44 ;  /* 0x0000002c2d347220 */ /* 0x040fe20000410000 */
[----:B------:R-:W-:Y:S02]  /*f060*/  HADD2.F32 R9, -RZ, R9.H1_H1 ;  /* 0x30000009ff097230 */ /* 0x000fe40000004100 */
[-C--:B------:R-:W-:Y:S01]  /*f070*/  FMUL.FTZ R51, R8, R49.reuse ;  /* 0x0000003108337220 */ /* 0x080fe20000410000 */
[C---:B------:R-:W-:Y:S01]  /*f080*/  FFMA.FTZ R48, R4.reuse, R49, -R59 ;  /* 0x0000003104307223 */ /* 0x040fe2000001083b */
[----:B------:R-:W-:Y:S01]  /*f090*/  FMUL.FTZ R45, R45, R40 ;  /* 0x000000282d2d7220 */ /* 0x000fe20000410000 */
[----:B------:R-:W-:Y:S02]  /*f0a0*/  HADD2.F32 R8, -RZ, R36.H1_H1 ;  /* 0x30000024ff087230 */ /* 0x000fe40000004100 */
[----:B------:R-:W-:Y:S01]  /*f0b0*/  FFMA.FTZ R50, R4, R53, R51 ;  /* 0x0000003504327223 */ /* 0x000fe20000010033 */
[----:B------:R-:W-:-:S02]  /*f0c0*/  HADD2.F32 R4, -RZ, R32.H1_H1 ;  /* 0x30000020ff047230 */ /* 0x000fc40000004100 */
[C---:B------:R-:W-:Y:S01]  /*f0d0*/  FFMA.FTZ R44, R41.reuse, R44, R45 ;  /* 0x0000002c292c7223 */ /* 0x040fe2000001002d */
[--C-:B------:R-:W-:Y:S02]  /*f0e0*/  HADD2.F32 R46, -RZ, R10.reuse.H0_H0 ;  /* 0x2000000aff2e7230 */ /* 0x100fe40000004100 */
[----:B------:R-:W-:Y:S01]  /*f0f0*/  FFMA.FTZ R52, R41, R40, -R52 ;  /* 0x0000002829347223 */ /* 0x000fe20000010834 */
[----:B------:R-:W-:Y:S02]  /*f100*/  HADD2.F32 R45, -RZ, R37.H0_H0 ;  /* 0x20000025ff2d7230 */ /* 0x000fe40000004100 */
[C---:B------:R-:W-:Y:S01]  /*f110*/  FMUL.FTZ R40, R9.reuse, R8 ;  /* 0x0000000809287220 */ /* 0x040fe20000410000 */
[----:B------:R-:W-:Y:S02]  /*f120*/  HADD2.F32 R41, -RZ, R33.H0_H0 ;  /* 0x20000021ff297230 */ /* 0x000fe40000004100 */
[----:B------:R-:W-:Y:S01]  /*f130*/  FMUL.FTZ R54, R9, R4 ;  /* 0x0000000409367220 */ /* 0x000fe20000410000 */
[----:B------:R-:W-:-:S02]  /*f140*/  HADD2.F32 R10, -RZ, R10.H1_H1 ;  /* 0x3000000aff0a7230 */ /* 0x000fc40000004100 */
[C---:B------:R-:W-:Y:S01]  /*f150*/  FMUL.FTZ R59, R46.reuse, R45 ;  /* 0x0000002d2e3b7220 */ /* 0x040fe20000410000 */
[----:B------:R-:W-:Y:S02]  /*f160*/  HADD2.F32 R49, -RZ, R38.H0_H0 ;  /* 0x20000026ff317230 */ /* 0x000fe40000004100 */
[C---:B------:R-:W-:Y:S01]  /*f170*/  FFMA.FTZ R51, R5.reuse, R4, -R40 ;  /* 0x0000000405337223 */ /* 0x040fe20000010828 */
[----:B------:R-:W-:Y:S02]  /*f180*/  HADD2.F32 R9, -RZ, R34.H0_H0 ;  /* 0x20000022ff097230 */ /* 0x000fe40000004100 */
[-C--:B------:R-:W-:Y:S01]  /*f190*/  FMUL.FTZ R46, R46, R41.reuse ;  /* 0x000000292e2e7220 */ /* 0x080fe20000410000 */
[----:B------:R-:W-:Y:S01]  /*f1a0*/  FFMA.FTZ R53, R5, R8, R54 ;  /* 0x0000000805357223 */ /* 0x000fe20000010036 */
[----:B------:R-:W-:Y:S01]  /*f1b0*/  FFMA.FTZ R59, R42, R41, -R59 ;  /* 0x000000292a3b7223 */ /* 0x000fe2000001083b */
[--C-:B------:R-:W-:Y:S02]  /*f1c0*/  HADD2.F32 R47, -RZ, R11.reuse.H0_H0 ;  /* 0x2000000bff2f7230 */ /* 0x100fe40000004100 */
[C---:B------:R-:W-:Y:S01]  /*f1d0*/  FMUL.FTZ R5, R10.reuse, R49 ;  /* 0x000000310a057220 */ /* 0x040fe20000410000 */
[----:B------:R-:W-:Y:S01]  /*f1e0*/  FMUL.FTZ R41, R10, R9 ;  /* 0x000000090a297220 */ /* 0x000fe20000410000 */
[----:B------:R-:W-:-:S02]  /*f1f0*/  HADD2.F32 R11, -RZ, R11.H1_H1 ;  /* 0x3000000bff0b7230 */ /* 0x000fc40000004100 */
[----:B------:R-:W-:Y:S01]  /*f200*/  FFMA.FTZ R46, R42, R45, R46 ;  /* 0x0000002d2a2e7223 */ /* 0x000fe2000001002e */
[----:B------:R-:W-:Y:S02]  /*f210*/  HADD2.F32 R10, -RZ, R37.H1_H1 ;  /* 0x30000025ff0a7230 */ /* 0x000fe40000004100 */
[C---:B------:R-:W-:Y:S01]  /*f220*/  FFMA.FTZ R42, R6.reuse, R9, -R5 ;  /* 0x00000009062a7223 */ /* 0x040fe20000010805 */
[----:B------:R-:W-:Y:S02]  /*f230*/  HADD2.F32 R40, -RZ, R38.H1_H1 ;  /* 0x30000026ff287230 */ /* 0x000fe40000004100 */
[----:B------:R-:W-:Y:S01]  /*f240*/  FFMA.FTZ R41, R6, R49, R41 ;  /* 0x0000003106297223 */ /* 0x000fe20000010029 */
[----:B------:R-:W-:Y:S02]  /*f250*/  HADD2.F32 R4, -RZ, R33.H1_H1 ;  /* 0x30000021ff047230 */ /* 0x000fe40000004100 */
[----:B------:R-:W-:Y:S01]  /*f260*/  FMUL.FTZ R6, R47, R10 ;  /* 0x0000000a2f067220 */ /* 0x000fe20000410000 */
[----:B------:R-:W-:-:S02]  /*f270*/  HADD2.F32 R8, -RZ, R34.H1_H1 ;  /* 0x30000022ff087230 */ /* 0x000fc40000004100 */
[----:B------:R-:W-:Y:S01]  /*f280*/  FMUL.FTZ R54, R11, R40 ;  /* 0x000000280b367220 */ /* 0x000fe20000410000 */
[--C-:B------:R-:W-:Y:S02]  /*f290*/  HADD2.F32 R43, -RZ, R7.reuse.H0_H0 ;  /* 0x20000007ff2b7230 */ /* 0x100fe40000004100 */
[----:B------:R-:W-:Y:S01]  /*f2a0*/  FMUL.FTZ R47, R47, R4 ;  /* 0x000000042f2f7220 */ /* 0x000fe20000410000 */
[----:B------:R-:W-:Y:S02]  /*f2b0*/  HADD2.F32 R7, -RZ, R7.H1_H1 ;  /* 0x30000007ff077230 */ /* 0x000fe40000004100 */
[----:B------:R-:W-:Y:S01]  /*f2c0*/  FMUL.FTZ R5, R11, R8 ;  /* 0x000000080b057220 */ /* 0x000fe20000410000 */
[----:B------:R-:W-:Y:S01]  /*f2d0*/  F2FP.F16.F32.PACK_AB R9, R53, R44 ;  /* 0x0000002c3509723e */ /* 0x000fe200000000ff */
[C---:B------:R-:W-:Y:S01]  /*f2e0*/  FFMA.FTZ R11, R43.reuse, R4, -R6 ;  /* 0x000000042b0b7223 */ /* 0x040fe20000010806 */
[----:B------:R-:W-:Y:S01]  /*f2f0*/  FFMA.FTZ R47, R43, R10, R47 ;  /* 0x0000000a2b2f7223 */ /* 0x000fe2000001002f */
[C---:B------:R-:W-:Y:S01]  /*f300*/  FFMA.FTZ R54, R7.reuse, R8, -R54 ;  /* 0x0000000807367223 */ /* 0x040fe20000010836 */
[----:B------:R-:W-:Y:S01]  /*f310*/  FFMA.FTZ R40, R7, R40, R5 ;  /* 0x0000002807287223 */ /* 0x000fe20000010005 */
[----:B------:R-:W-:-:S02]  /*f320*/  F2FP.F16.F32.PACK_AB R4, R48, R55 ;  /* 0x000000373004723e */ /* 0x000fc400000000ff */
[----:B------:R-:W-:Y:S02]  /*f330*/  F2FP.F16.F32.PACK_AB R5, R51, R52 ;  /* 0x000000343305723e */ /* 0x000fe400000000ff */
[----:B------:R-:W-:Y:S02]  /*f340*/  F2FP.F16.F32.PACK_AB R6, R42, R59 ;  /* 0x0000003b2a06723e */ /* 0x000fe400000000ff */
[----:B------:R-:W-:Y:S02]  /*f350*/  F2FP.F16.F32.PACK_AB R7, R54, R11 ;  /* 0x0000000b3607723e */ /* 0x000fe400000000ff */
[----:B------:R-:W-:Y:S02]  /*f360*/  F2FP.F16.F32.PACK_AB R8, R50, R57 ;  /* 0x000000393208723e */ /* 0x000fe400000000ff */
[----:B------:R-:W-:Y:S01]  /*f370*/  F2FP.F16.F32.PACK_AB R10, R41, R46 ;  /* 0x0000002e290a723e */ /* 0x000fe200000000ff */
[----:B------:R0:W-:Y:S01]  /*f380*/  STS.128 [R30], R4 ;  /* 0x000000041e007388 */ /* 0x0001e20000000c00 */
[----:B------:R-:W-:-:S05]  /*f390*/  F2FP.F16.F32.PACK_AB R11, R40, R47 ;  /* 0x0000002f280b723e */ /* 0x000fca00000000ff */
[----:B------:R0:W-:Y:S02]  /*f3a0*/  STS.128 [R39+0x14400], R8 ;  /* 0x0144000827007388 */ /* 0x0001e40000000c00 */
.L_x_618:
[----:B------:R-:W-:Y:S05]  /*f3b0*/  BSYNC B2 ;  /* 0x0000000000027941 */ /* 0x000fea0003800000 */
.L_x_617:
[----:B------:R-:W-:Y:S05]  /*f3c0*/  @P1 BRA `(.L_x_616) ;  /* 0x00000004007c1947 */ /* 0x000fea0003800000 */
[----:B0-----:R-:W2:Y:S01]  /*f3d0*/  LDL R4, [R1+0x70] ;  /* 0x0000700001047983 */ /* 0x001ea20000100800 */
[----:B------:R-:W-:Y:S01]  /*f3e0*/  LEA.HI R5, R0, R213, RZ, 0x6 ;  /* 0x000000d500057211 */ /* 0x000fe200078f30ff */
[----:B------:R-:W-:Y:S01]  /*f3f0*/  HADD2.F32 R48, -RZ, R13.H0_H0 ;  /* 0x2000000dff307230 */ /* 0x000fe20000004100 */
[----:B------:R-:W-:Y:S01]  /*f400*/  LOP3.LUT R6, R225, 0x38, R2, 0xf8, !PT ;  /* 0x00000038e1067812 */ /* 0x000fe200078ef802 */
[--C-:B------:R-:W-:Y:S02]  /*f410*/  HADD2.F32 R50, -RZ, R24.reuse.H0_H0 ;  /* 0x20000018ff327230 */ /* 0x100fe40000004100 */
[----:B------:R-:W-:Y:S01]  /*f420*/  IMAD.SHL.U32 R7, R5, 0x80, RZ ;  /* 0x0000008005077824 */ /* 0x000fe200078e00ff */
[----:B------:R-:W-:Y:S01]  /*f430*/  LOP3.LUT R9, R6, R58, RZ, 0x3c, !PT ;  /* 0x0000003a06097212 */ /* 0x000fe200078e3cff */
[----:B------:R-:W-:Y:S02]  /*f440*/  HADD2.F32 R47, -RZ, R25.H0_H0 ;  /* 0x20000019ff2f7230 */ /* 0x000fe40000004100 */
[----:B------:R-:W-:Y:S01]  /*f450*/  HADD2.F32 R49, -RZ, R24.H1_H1 ;  /* 0x30000018ff317230 */ /* 0x000fe20000004100 */
[----:B------:R-:W-:-:S04]  /*f460*/  LOP3.LUT R8, R7, 0xffffe000, RZ, 0xc0, !PT ;  /* 0xffffe00007087812 */ /* 0x000fc800078ec0ff */
[----:B------:R-:W-:Y:S02]  /*f470*/  IADD3 R8, R9, R8, R229 ;  /* 0x0000000809087210 */ /* 0x000fe40007ffe0e5 */
[----:B--2---:R-:W-:Y:S02]  /*f480*/  R2UR UR4, R4 ;  /* 0x00000000040472ca */ /* 0x004fe400000e0000 */
[----:B------:R-:W-:-:S04]  /*f490*/  LEA.HI R4, R56, R3, RZ, 0x1d ;  /* 0x0000000338047211 */ /* 0x000fc800078fe8ff */
[----:B------:R-:W-:Y:S01]  /*f4a0*/  SHF.R.S32.HI R5, RZ, 0x1f, R4 ;  /* 0x0000001fff057819 */ /* 0x000fe20000011404 */
[----:B------:R-:W-:-:S03]  /*f4b0*/  IMAD.SHL.U32 R6, R4, 0x8, RZ ;  /* 0x0000000804067824 */ /* 0x000fc600078e00ff */
[----:B------:R-:W-:Y:S02]  /*f4c0*/  LEA.HI R5, R5, R4, RZ, 0x3 ;  /* 0x0000000405057211 */ /* 0x000fe400078f18ff */
[----:B------:R-:W-:Y:S02]  /*f4d0*/  LOP3.LUT R6, R225, 0x38, R6, 0xf8, !PT ;  /* 0x00000038e1067812 */ /* 0x000fe400078ef806 */
[----:B------:R-:W-:Y:S02]  /*f4e0*/  SHF.L.U32 R5, R5, 0xa, RZ ;  /* 0x0000000a05057819 */ /* 0x000fe400000006ff */
[----:B------:R-:W-:Y:S02]  /*f4f0*/  LEA R55, R8, UR4, 0x1 ;  /* 0x0000000408377c11 */ /* 0x000fe4000f8e08ff */
[----:B------:R-:W-:Y:S02]  /*f500*/  LOP3.LUT R9, R6, R58, RZ, 0x3c, !PT ;  /* 0x0000003a06097212 */ /* 0x000fe400078e3cff */
[----:B------:R-:W-:-:S02]  /*f510*/  LOP3.LUT R8, R5, 0x7fffe000, RZ, 0xc0, !PT ;  /* 0x7fffe00005087812 */ /* 0x000fc400078ec0ff */
[----:B------:R-:W0:Y:S02]  /*f520*/  LDS.128 R4, [R55] ;  /* 0x0000000037047984 */ /* 0x000e240000000c00 */
[----:B------:R-:W-:-:S05]  /*f530*/  IADD3 R9, R9, R8, R229 ;  /* 0x0000000809097210 */ /* 0x000fca0007ffe0e5 */
[----:B------:R-:W-:-:S05]  /*f540*/  IMAD R30, R9, 0x2, R22 ;  /* 0x00000002091e7824 */ /* 0x000fca00078e0216 */
        /* <DEDUP_REMOVED lines=11> */
[-C--:B------:R-:W-:Y:S01]  /*f600*/  FMUL.FTZ R54, R43, R48.reuse ;  /* 0x000000302b367220 */ /* 0x080fe20000410000 */
[----:B------:R-:W-:Y:S02]  /*f610*/  HADD2.F32 R43, -RZ, R14.H0_H0 ;  /* 0x2000000eff2b7230 */ /* 0x000fe40000004100 */
[----:B------:R-:W-:Y:S01]  /*f620*/  FMUL.FTZ R51, R8, R47 ;  /* 0x0000002f08337220 */ /* 0x000fe20000410000 */
[C---:B------:R-:W-:Y:S01]  /*f630*/  FFMA.FTZ R52, R39.reuse, R48, -R52 ;  /* 0x0000003027347223 */ /* 0x040fe20000010834 */
[----:B------:R-:W-:Y:S01]  /*f640*/  FFMA.FTZ R54, R39, R50, R54 ;  /* 0x0000003227367223 */ /* 0x000fe20000010036 */
[----:B------:R-:W-:-:S02]  /*f650*/  HADD2.F32 R39, -RZ, R13.H1_H1 ;  /* 0x3000000dff277230 */ /* 0x000fc40000004100 */
[-C--:B------:R-:W-:Y:S01]  /*f660*/  FMUL.FTZ R53, R8, R43.reuse ;  /* 0x0000002b08357220 */ /* 0x080fe20000410000 */
[----:B------:R-:W-:Y:S01]  /*f670*/  FFMA.FTZ R51, R4, R43, -R51 ;  /* 0x0000002b04337223 */ /* 0x000fe20000010833 */
[C---:B------:R-:W-:Y:S01]  /*f680*/  FMUL.FTZ R43, R44.reuse, R49 ;  /* 0x000000312c2b7220 */ /* 0x040fe20000410000 */
[----:B------:R-:W-:Y:S02]  /*f690*/  HADD2.F32 R9, -RZ, R9.H1_H1 ;  /* 0x30000009ff097230 */ /* 0x000fe40000004100 */
[----:B------:R-:W-:Y:S01]  /*f6a0*/  FMUL.FTZ R44, R44, R39 ;  /* 0x000000272c2c7220 */ /* 0x000fe20000410000 */
[----:B------:R-:W-:Y:S02]  /*f6b0*/  HADD2.F32 R48, -RZ, R25.H1_H1 ;  /* 0x30000019ff307230 */ /* 0x000fe40000004100 */
[----:B------:R-:W-:Y:S01]  /*f6c0*/  FFMA.FTZ R53, R4, R47, R53 ;  /* 0x0000002f04357223 */ /* 0x000fe20000010035 */
[----:B------:R-:W-:Y:S02]  /*f6d0*/  HADD2.F32 R4, -RZ, R14.H1_H1 ;  /* 0x3000000eff047230 */ /* 0x000fe40000004100 */
[C---:B------:R-:W-:Y:S01]  /*f6e0*/  FFMA.FTZ R43, R40.reuse, R39, -R43 ;  /* 0x00000027282b7223 */ /* 0x040fe2000001082b */
[----:B------:R-:W-:Y:S01]  /*f6f0*/  FFMA.FTZ R44, R40, R49, R44 ;  /* 0x00000031282c7223 */ /* 0x000fe2000001002c */
[----:B------:R-:W-:-:S02]  /*f700*/  HADD2.F32 R45, -RZ, R10.H0_H0 ;  /* 0x2000000aff2d7230 */ /* 0x000fc40000004100 */
[C---:B------:R-:W-:Y:S01]  /*f710*/  FMUL.FTZ R50, R9.reuse, R48 ;  /* 0x0000003009327220 */ /* 0x040fe20000410000 */
[----:B------:R-:W-:Y:S02]  /*f720*/  HADD2.F32 R8, -RZ, R15.H0_H0 ;  /* 0x2000000fff087230 */ /* 0x000fe40000004100 */
[-C--:B------:R-:W-:Y:S01]  /*f730*/  FMUL.FTZ R56, R9, R4.reuse ;  /* 0x0000000409387220 */ /* 0x080fe20000410000 */
[----:B------:R-:W-:Y:S02]  /*f740*/  HADD2.F32 R40, -RZ, R26.H0_H0 ;  /* 0x2000001aff287230 */ /* 0x000fe40000004100 */
[----:B------:R-:W-:Y:S01]  /*f750*/  FFMA.FTZ R50, R5, R4, -R50 ;  /* 0x0000000405327223 */ /* 0x000fe20000010832 */
[----:B------:R-:W-:Y:S02]  /*f760*/  HADD2.F32 R10, -RZ, R10.H1_H1 ;  /* 0x3000000aff0a7230 */ /* 0x000fe40000004100 */
[----:B------:R-:W-:Y:S01]  /*f770*/  FMUL.FTZ R49, R45, R8 ;  /* 0x000000082d317220 */ /* 0x000fe20000410000 */
[----:B------:R-:W-:-:S02]  /*f780*/  HADD2.F32 R39, -RZ, R27.H0_H0 ;  /* 0x2000001bff277230 */ /* 0x000fc40000004100 */
[----:B------:R-:W-:Y:S01]  /*f790*/  FMUL.FTZ R4, R45, R40 ;  /* 0x000000282d047220 */ /* 0x000fe20000410000 */
[----:B------:R-:W-:Y:S02]  /*f7a0*/  HADD2.F32 R9, -RZ, R20.H0_H0 ;  /* 0x20000014ff097230 */ /* 0x000fe40000004100 */
[----:B------:R-:W-:Y:S01]  /*f7b0*/  FFMA.FTZ R45, R5, R48, R56 ;  /* 0x00000030052d7223 */ /* 0x000fe20000010038 */
[C---:B------:R-:W-:Y:S01]  /*f7c0*/  FFMA.FTZ R49, R41.reuse, R40, R49 ;  /* 0x0000002829317223 */ /* 0x040fe20000010031 */
[C---:B------:R-:W-:Y:S01]  /*f7d0*/  FMUL.FTZ R5, R10.reuse, R39 ;  /* 0x000000270a057220 */ /* 0x040fe20000410000 */
[----:B------:R-:W-:Y:S01]  /*f7e0*/  FFMA.FTZ R47, R41, R8, -R4 ;  /* 0x00000008292f7223 */ /* 0x000fe20000010804 */
[-C--:B------:R-:W-:Y:S01]  /*f7f0*/  FMUL.FTZ R41, R10, R9.reuse ;  /* 0x000000090a297220 */ /* 0x080fe20000410000 */
[----:B------:R-:W-:Y:S02]  /*f800*/  HADD2.F32 R46, -RZ, R11.H0_H0 ;  /* 0x2000000bff2e7230 */ /* 0x000fe40000004100 */
[----:B------:R-:W-:Y:S01]  /*f810*/  FFMA.FTZ R10, R6, R9, -R5 ;  /* 0x00000009060a7223 */ /* 0x000fe20000010805 */
[----:B------:R-:W-:-:S02]  /*f820*/  HADD2.F32 R9, -RZ, R26.H1_H1 ;  /* 0x3000001aff097230 */ /* 0x000fc40000004100 */
[----:B------:R-:W-:Y:S01]  /*f830*/  FFMA.FTZ R40, R6, R39, R41 ;  /* 0x0000002706287223 */ /* 0x000fe20000010029 */
[----:B------:R-:W-:Y:S02]  /*f840*/  HADD2.F32 R5, -RZ, R15.H1_H1 ;  /* 0x3000000fff057230 */ /* 0x000fe40000004100 */
[----:B------:R-:W-:Y:S02]  /*f850*/  HADD2.F32 R11, -RZ, R11.H1_H1 ;  /* 0x3000000bff0b7230 */ /* 0x000fe40000004100 */
[C---:B------:R-:W-:Y:S01]  /*f860*/  FMUL.FTZ R39, R46.reuse, R9 ;  /* 0x000000092e277220 */ /* 0x040fe20000410000 */
[----:B------:R-:W-:Y:S02]  /*f870*/  HADD2.F32 R8, -RZ, R27.H1_H1 ;  /* 0x3000001bff087230 */ /* 0x000fe40000004100 */
[----:B------:R-:W-:Y:S01]  /*f880*/  FMUL.FTZ R46, R46, R5 ;  /* 0x000000052e2e7220 */ /* 0x000fe20000410000 */
[----:B------:R-:W-:Y:S02]  /*f890*/  HADD2.F32 R4, -RZ, R20.H1_H1 ;  /* 0x30000014ff047230 */ /* 0x000fe40000004100 */
[----:B------:R-:W-:-:S02]  /*f8a0*/  HADD2.F32 R42, -RZ, R7.H0_H0 ;  /* 0x20000007ff2a7230 */ /* 0x000fc40000004100 */
[C---:B------:R-:W-:Y:S01]  /*f8b0*/  FMUL.FTZ R6, R11.reuse, R8 ;  /* 0x000000080b067220 */ /* 0x040fe20000410000 */
[----:B------:R-:W-:Y:S02]  /*f8c0*/  HADD2.F32 R7, -RZ, R7.H1_H1 ;  /* 0x30000007ff077230 */ /* 0x000fe40000004100 */
[-C--:B------:R-:W-:Y:S01]  /*f8d0*/  FMUL.FTZ R41, R11, R4.reuse ;  /* 0x000000040b297220 */ /* 0x080fe20000410000 */
[C---:B------:R-:W-:Y:S01]  /*f8e0*/  FFMA.FTZ R39, R42.reuse, R5, -R39 ;  /* 0x000000052a277223 */ /* 0x040fe20000010827 */
[----:B------:R-:W-:Y:S01]  /*f8f0*/  FFMA.FTZ R11, R42, R9, R46 ;  /* 0x000000092a0b7223 */ /* 0x000fe2000001002e */
[C---:B------:R-:W-:Y:S01]  /*f900*/  FFMA.FTZ R42, R7.reuse, R4, -R6 ;  /* 0x00000004072a7223 */ /* 0x040fe20000010806 */
[----:B------:R-:W-:Y:S01]  /*f910*/  FFMA.FTZ R46, R7, R8, R41 ;  /* 0x00000008072e7223 */ /* 0x000fe20000010029 */
[----:B------:R-:W-:Y:S02]  /*f920*/  F2FP.F16.F32.PACK_AB R4, R51, R52 ;  /* 0x000000343304723e */ /* 0x000fe400000000ff */
[----:B------:R-:W-:-:S02]  /*f930*/  F2FP.F16.F32.PACK_AB R5, R50, R43 ;  /* 0x0000002b3205723e */ /* 0x000fc400000000ff */
[----:B------:R-:W-:Y:S02]  /*f940*/  F2FP.F16.F32.PACK_AB R6, R10, R47 ;  /* 0x0000002f0a06723e */ /* 0x000fe400000000ff */
[----:B------:R-:W-:Y:S02]  /*f950*/  F2FP.F16.F32.PACK_AB R7, R42, R39 ;  /* 0x000000272a07723e */ /* 0x000fe400000000ff */
[----:B------:R-:W-:Y:S02]  /*f960*/  F2FP.F16.F32.PACK_AB R8, R53, R54 ;  /* 0x000000363508723e */ /* 0x000fe400000000ff */
[----:B------:R-:W-:Y:S01]  /*f970*/  F2FP.F16.F32.PACK_AB R9, R45, R44 ;  /* 0x0000002c2d09723e */ /* 0x000fe200000000ff */
[----:B------:R1:W-:Y:S01]  /*f980*/  STS.128 [R55], R4 ;  /* 0x0000000437007388 */ /* 0x0003e20000000c00 */
[----:B------:R-:W-:Y:S02]  /*f990*/  F2FP.F16.F32.PACK_AB R10, R40, R49 ;  /* 0x00000031280a723e */ /* 0x000fe400000000ff */
[----:B------:R-:W-:-:S05]  /*f9a0*/  F2FP.F16.F32.PACK_AB R11, R46, R11 ;  /* 0x0000000b2e0b723e */ /* 0x000fca00000000ff */
[----:B------:R1:W-:Y:S02]  /*f9b0*/  STS.128 [R30+0x14400], R8 ;  /* 0x014400081e007388 */ /* 0x0003e40000000c00 */
.L_x_616:
[----:B------:R-:W-:Y:S05]  /*f9c0*/  BSYNC B1 ;  /* 0x0000000000017941 */ /* 0x000fea0003800000 */
.L_x_615:
[----:B------:R-:W-:Y:S01]  /*f9d0*/  ISETP.GE.AND P0, PT, R31, R12, PT ;  /* 0x0000000c1f00720c */ /* 0x000fe20003f06270 */
[----:B------:R-:W-:-:S12]  /*f9e0*/  BSSY B1, `(.L_x_619) ;  /* 0x00000cb000017945 */ /* 0x000fd80003800000 */
[----:B------:R-:W-:Y:S05]  /*f9f0*/  @P0 BRA `(.L_x_620) ;  /* 0x0000000c00240947 */ /* 0x000fea0003800000 */
[----:B------:R2:W5:Y:S01]  /*fa00*/  LDL R63, [R1+0x70] ;  /* 0x00007000013f7983 */ /* 0x0005620000100800 */
[----:B------:R-:W3:Y:S03]  /*fa10*/  LDC R54, c[0x0][0x3f4] ;  /* 0x0000fd00ff367b82 */ /* 0x000ee60000000800 */
[----:B------:R2:W5:Y:S01]  /*fa20*/  LDL R60, [R1+0x58] ;  /* 0x00005800013c7983 */ /* 0x0005620000100800 */
[C---:B------:R-:W-:Y:S01]  /*fa30*/  VIADD R61, R219.reuse, 0x20 ;  /* 0x00000020db3d7836 */ /* 0x040fe20000000000 */
[----:B------:R-:W-:Y:S01]  /*fa40*/  BSSY B2, `(.L_x_621) ;  /* 0x0000065000027945 */ /* 0x000fe20003800000 */
[----:B------:R-:W-:-:S03]  /*fa50*/  VIADD R62, R219, 0x20 ;  /* 0x00000020db3e7836 */ /* 0x000fc60000000000 */
[----:B------:R-:W-:Y:S01]  /*fa60*/  SHF.L.U32 R61, R61, 0x6, RZ ;  /* 0x000000063d3d7819 */ /* 0x000fe200000006ff */
[----:B------:R-:W-:-:S03]  /*fa70*/  IMAD.SHL.U32 R62, R62, 0x40, RZ ;  /* 0x000000403e3e7824 */ /* 0x000fc600078e00ff */
[----:B------:R-:W-:Y:S02]  /*fa80*/  LOP3.LUT R61, R61, 0x1c0, RZ, 0xc0, !PT ;  /* 0x000001c03d3d7812 */ /* 0x000fe400078ec0ff */
[----:B------:R-:W-:Y:S02]  /*fa90*/  LOP3.LUT R62, R62, 0x1c0, RZ, 0xc0, !PT ;  /* 0x000001c03e3e7812 */ /* 0x000fe400078ec0ff */
[----:B------:R-:W-:Y:S02]  /*faa0*/  SHF.R.U32.HI R61, RZ, 0x3, R61 ;  /* 0x00000003ff3d7819 */ /* 0x000fe4000001163d */
[-C--:B---3--:R-:W-:Y:S02]  /*fab0*/  ISETP.GE.AND P0, PT, R16, R54.reuse, PT ;  /* 0x000000361000720c */ /* 0x088fe40003f06270 */
[----:B------:R-:W-:-:S11]  /*fac0*/  ISETP.GE.AND P1, PT, R213, R54, PT ;  /* 0x00000036d500720c */ /* 0x000fd60003f26270 */
[----:B--2---:R-:W-:Y:S05]  /*fad0*/  @P0 BRA `(.L_x_622) ;  /* 0x00000004006c0947 */ /* 0x004fea0003800000 */
[----:B01----:R-:W2:Y:S01]  /*fae0*/  LDL R4, [R1+0x68] ;  /* 0x0000680001047983 */ /* 0x003ea20000100800 */
[----:B-----5:R-:W-:Y:S01]  /*faf0*/  R2UR UR4, R63 ;  /* 0x000000003f0472ca */ /* 0x020fe200000e0000 */
[----:B------:R-:W-:Y:S01]  /*fb00*/  HADD2.F32 R49, -RZ, R35.H0_H0 ;  /* 0x20000023ff317230 */ /* 0x000fe20000004100 */
[----:B------:R-:W-:Y:S01]  /*fb10*/  LOP3.LUT R6, R62, 0x38, R16, 0xf8, !PT ;  /* 0x000000383e067812 */ /* 0x000fe200078ef810 */
[----:B------:R-:W-:Y:S02]  /*fb20*/  HADD2.F32 R47, -RZ, R29.H0_H0 ;  /* 0x2000001dff2f7230 */ /* 0x000fe40000004100 */
[----:B------:R-:W-:Y:S01]  /*fb30*/  HADD2.F32 R50, -RZ, R36.H0_H0 ;  /* 0x20000024ff327230 */ /* 0x000fe20000004100 */
[----:B------:R-:W-:Y:S01]  /*fb40*/  LOP3.LUT R6, R60, R6, R61, 0xf6, !PT ;  /* 0x000000063c067212 */ /* 0x000fe200078ef63d */
[----:B------:R-:W-:Y:S02]  /*fb50*/  HADD2.F32 R48, -RZ, R32.H0_H0 ;  /* 0x20000020ff307230 */ /* 0x000fe40000004100 */
[----:B------:R-:W-:-:S02]  /*fb60*/  HADD2.F32 R51, -RZ, R35.H1_H1 ;  /* 0x30000023ff337230 */ /* 0x000fc40000004100 */
[----:B------:R-:W-:Y:S02]  /*fb70*/  HADD2.F32 R53, -RZ, R36.H1_H1 ;  /* 0x30000024ff357230 */ /* 0x000fe40000004100 */
[----:B------:R-:W-:Y:S01]  /*fb80*/  LEA R59, R6, UR4, 0x1 ;  /* 0x00000004063b7c11 */ /* 0x000fe2000f8e08ff */
[--C-:B------:R-:W-:Y:S02]  /*fb90*/  HADD2.F32 R58, -RZ, R38.reuse.H0_H0 ;  /* 0x20000026ff3a7230 */ /* 0x100fe40000004100 */
[----:B------:R-:W-:Y:S02]  /*fba0*/  HADD2.F32 R52, -RZ, R33.H0_H0 ;  /* 0x20000021ff347230 */ /* 0x000fe40000004100 */
[--C-:B------:R-:W-:Y:S02]  /*fbb0*/  HADD2.F32 R56, -RZ, R37.reuse.H0_H0 ;  /* 0x20000025ff387230 */ /* 0x100fe40000004100 */
[----:B------:R-:W-:Y:S02]  /*fbc0*/  HADD2.F32 R55, -RZ, R37.H1_H1 ;  /* 0x30000025ff377230 */ /* 0x000fe40000004100 */
[----:B------:R-:W-:Y:S01]  /*fbd0*/  HADD2.F32 R57, -RZ, R38.H1_H1 ;  /* 0x30000026ff397230 */ /* 0x000fe20000004100 */
[----:B--2---:R-:W-:-:S04]  /*fbe0*/  LEA.HI R4, R54, R4, RZ, 0x1d ;  /* 0x0000000436047211 */ /* 0x004fc800078fe8ff */
[----:B------:R-:W-:Y:S02]  /*fbf0*/  SHF.R.S32.HI R7, RZ, 0x1f, R4 ;  /* 0x0000001fff077819 */ /* 0x000fe40000011404 */
[----:B------:R-:W-:Y:S02]  /*fc00*/  SHF.L.U32 R5, R4, 0x3, RZ ;  /* 0x0000000304057819 */ /* 0x000fe400000006ff */
[----:B------:R-:W-:Y:S02]  /*fc10*/  LEA.HI R7, R7, R4, RZ, 0x3 ;  /* 0x0000000407077211 */ /* 0x000fe400078f18ff */
[----:B------:R-:W-:-:S03]  /*fc20*/  LOP3.LUT R4, R62, 0x38, R5, 0xf8, !PT ;  /* 0x000000383e047812 */ /* 0x000fc600078ef805 */
[----:B------:R-:W-:Y:S01]  /*fc30*/  IMAD.SHL.U32 R7, R7, 0x400, RZ ;  /* 0x0000040007077824 */ /* 0x000fe200078e00ff */
[----:B------:R-:W-:-:S04]  /*fc40*/  LOP3.LUT R8, R4, R61, RZ, 0x3c, !PT ;  /* 0x0000003d04087212 */ /* 0x000fc800078e3cff */
[----:B------:R-:W-:Y:S02]  /*fc50*/  LOP3.LUT R9, R7, 0x7fffe000, RZ, 0xc0, !PT ;  /* 0x7fffe00007097812 */ /* 0x000fe400078ec0ff */
        /* <DEDUP_REMOVED lines=12> */
[--C-:B------:R-:W-:Y:S02]  /*fd20*/  HADD2.F32 R43, -RZ, R9.reuse.H0_H0 ;  /* 0x20000009ff2b7230 */ /* 0x100fe40000004100 */
[-C--:B------:R-:W-:Y:S01]  /*fd30*/  FMUL.FTZ R46, R49, R42.reuse ;  /* 0x0000002a312e7220 */ /* 0x080fe20000410000 */
[C---:B------:R-:W-:Y:S01]  /*fd40*/  FMUL.FTZ R42, R47.reuse, R42 ;  /* 0x0000002a2f2a7220 */ /* 0x040fe20000410000 */
[----:B------:R-:W-:Y:S02]  /*fd50*/  HADD2.F32 R9, -RZ, R9.H1_H1 ;  /* 0x30000009ff097230 */ /* 0x000fe40000004100 */
[-C--:B------:R-:W-:Y:S01]  /*fd60*/  FFMA.FTZ R46, R47, R31.reuse, -R46 ;  /* 0x0000001f2f2e7223 */ /* 0x080fe2000001082e */
[----:B------:R-:W-:Y:S01]  /*fd70*/  FFMA.FTZ R42, R49, R31, R42 ;  /* 0x0000001f312a7223 */ /* 0x000fe2000001002a */
[----:B------:R-:W-:Y:S01]  /*fd80*/  FMUL.FTZ R47, R50, R8 ;  /* 0x00000008322f7220 */ /* 0x000fe20000410000 */
[----:B------:R-:W-:-:S02]  /*fd90*/  HADD2.F32 R49, -RZ, R29.H1_H1 ;  /* 0x3000001dff317230 */ /* 0x000fc40000004100 */
[C---:B------:R-:W-:Y:S01]  /*fda0*/  FMUL.FTZ R31, R48.reuse, R8 ;  /* 0x00000008301f7220 */ /* 0x040fe20000410000 */
[-C--:B------:R-:W-:Y:S01]  /*fdb0*/  FMUL.FTZ R8, R51, R43.reuse ;  /* 0x0000002b33087220 */ /* 0x080fe20000410000 */
[-C--:B------:R-:W-:Y:S01]  /*fdc0*/  FFMA.FTZ R47, R48, R4.reuse, -R47 ;  /* 0x00000004302f7223 */ /* 0x080fe2000001082f */
[----:B------:R-:W-:Y:S02]  /*fdd0*/  HADD2.F32 R44, -RZ, R10.H0_H0 ;  /* 0x2000000aff2c7230 */ /* 0x000fe40000004100 */
[C---:B------:R-:W-:Y:S01]  /*fde0*/  FMUL.FTZ R48, R49.reuse, R43 ;  /* 0x0000002b31307220 */ /* 0x040fe20000410000 */
[----:B------:R-:W-:Y:S01]  /*fdf0*/  FFMA.FTZ R43, R49, R39, -R8 ;  /* 0x00000027312b7223 */ /* 0x000fe20000010808 */
[----:B------:R-:W-:Y:S02]  /*fe00*/  HADD2.F32 R49, -RZ, R32.H1_H1 ;  /* 0x30000020ff317230 */ /* 0x000fe40000004100 */
[----:B------:R-:W-:Y:S01]  /*fe10*/  FFMA.FTZ R31, R50, R4, R31 ;  /* 0x00000004321f7223 */ /* 0x000fe2000001001f */
[----:B------:R-:W-:Y:S01]  /*fe20*/  FMUL.FTZ R4, R53, R9 ;  /* 0x0000000935047220 */ /* 0x000fe20000410000 */
[----:B------:R-:W-:-:S02]  /*fe30*/  HADD2.F32 R10, -RZ, R10.H1_H1 ;  /* 0x3000000aff0a7230 */ /* 0x000fc40000004100 */
[----:B------:R-:W-:Y:S01]  /*fe40*/  FFMA.FTZ R48, R51, R39, R48 ;  /* 0x0000002733307223 */ /* 0x000fe20000010030 */
[C---:B------:R-:W-:Y:S01]  /*fe50*/  FMUL.FTZ R8, R49.reuse, R9 ;  /* 0x0000000931087220 */ /* 0x040fe20000410000 */
[-C--:B------:R-:W-:Y:S01]  /*fe60*/  FFMA.FTZ R50, R49, R5.reuse, -R4 ;  /* 0x0000000531327223 */ /* 0x080fe20000010804 */
[----:B------:R-:W-:Y:S02]  /*fe70*/  HADD2.F32 R4, -RZ, R34.H0_H0 ;  /* 0x20000022ff047230 */ /* 0x000fe40000004100 */
[----:B------:R-:W-:Y:S01]  /*fe80*/  FMUL.FTZ R39, R56, R44 ;  /* 0x0000002c38277220 */ /* 0x000fe20000410000 */
[----:B------:R-:W-:Y:S01]  /*fe90*/  FFMA.FTZ R9, R53, R5, R8 ;  /* 0x0000000535097223 */ /* 0x000fe20000010008 */
[-C--:B------:R-:W-:Y:S01]  /*fea0*/  FMUL.FTZ R5, R58, R10.reuse ;  /* 0x0000000a3a057220 */ /* 0x080fe20000410000 */
[--C-:B------:R-:W-:Y:S02]  /*feb0*/  HADD2.F32 R45, -RZ, R11.reuse.H0_H0 ;  /* 0x2000000bff2d7230 */ /* 0x100fe40000004100 */
[----:B------:R-:W-:Y:S01]  /*fec0*/  FMUL.FTZ R51, R4, R10 ;  /* 0x0000000a04337220 */ /* 0x000fe20000410000 */
[----:B------:R-:W-:-:S02]  /*fed0*/  HADD2.F32 R11, -RZ, R11.H1_H1 ;  /* 0x3000000bff0b7230 */ /* 0x000fc40000004100 */
[----:B------:R-:W-:Y:S01]  /*fee0*/  FMUL.FTZ R49, R52, R44 ;  /* 0x0000002c34317220 */ /* 0x000fe20000410000 */
[----:B------:R-:W-:Y:S01]  /*fef0*/  FFMA.FTZ R10, R4, R6, -R5 ;  /* 0x00000006040a7223 */ /* 0x000fe20000010805 */
[----:B------:R-:W-:Y:S02]  /*ff00*/  HADD2.F32 R5, -RZ, R33.H1_H1 ;  /* 0x30000021ff057230 */ /* 0x000fe40000004100 */
[-C--:B------:R-:W-:Y:S01]  /*ff10*/  FFMA.FTZ R39, R52, R40.reuse, -R39 ;  /* 0x0000002834277223 */ /* 0x080fe20000010827 */
[----:B------:R-:W-:Y:S02]  /*ff20*/  HADD2.F32 R53, -RZ, R34.H1_H1 ;  /* 0x30000022ff357230 */ /* 0x000fe40000004100 */
[----:B------:R-:W-:Y:S01]  /*ff30*/  FFMA.FTZ R49, R56, R40, R49 ;  /* 0x0000002838317223 */ /* 0x000fe20000010031 */
[--C-:B------:R-:W-:Y:S02]  /*ff40*/  HADD2.F32 R41, -RZ, R7.reuse.H0_H0 ;  /* 0x20000007ff297230 */ /* 0x100fe40000004100 */
[----:B------:R-:W-:Y:S01]  /*ff50*/  FFMA.FTZ R40, R58, R6, R51 ;  /* 0x000000063a287223 */ /* 0x000fe20000010033 */
[----:B------:R-:W-:-:S02]  /*ff60*/  HADD2.F32 R7, -RZ, R7.H1_H1 ;  /* 0x30000007ff077230 */ /* 0x000fc40000004100 */
[----:B------:R-:W-:Y:S01]  /*ff70*/  FMUL.FTZ R4, R55, R45 ;  /* 0x0000002d37047220 */ /* 0x000fe20000410000 */
[----:B------:R-:W-:Y:S01]  /*ff80*/  FMUL.FTZ R8, R57, R11 ;  /* 0x0000000b39087220 */ /* 0x000fe20000410000 */
[----:B------:R-:W-:Y:S01]  /*ff90*/  FMUL.FTZ R6, R5, R45 ;  /* 0x0000002d05067220 */ /* 0x000fe20000410000 */
[----:B------:R-:W-:Y:S01]  /*ffa0*/  FMUL.FTZ R52, R53, R11 ;  /* 0x0000000b35347220 */ /* 0x000fe20000410000 */
[----:B------:R-:W-:Y:S01]  /*ffb0*/  FFMA.FTZ R11, R5, R41, -R4 ;  /* 0x00000029050b7223 */ /* 0x000fe20000010804 */
[----:B------:R-:W-:Y:S01]  /*ffc0*/  FFMA.FTZ R44, R53, R7, -R8 ;  /* 0x00000007352c7223 */ /* 0x000fe20000010808 */
[----:B------:R-:W-:Y:S01]  /*ffd0*/  FFMA.FTZ R41, R55, R41, R6 ;  /* 0x0000002937297223 */ /* 0x000fe20000010006 */
        /* <DEDUP_REMOVED lines=11> */
.L_x_622:
[----:B------:R-:W-:Y:S05]  /*10090*/  BSYNC B2 ;  /* 0x0000000000027941 */ /* 0x000fea0003800000 */
.L_x_621:
[----:B------:R-:W-:Y:S05]  /*100a0*/  @P1 BRA `(.L_x_620) ;  /* 0x0000000400781947 */ /* 0x000fea0003800000 */
[----:B012---:R-:W-:Y:S01]  /*100b0*/  LEA.HI R4, R0, R213, RZ, 0x6 ;  /* 0x000000d500047211 */ /* 0x007fe200078f30ff */
[----:B------:R-:W-:Y:S01]  /*100c0*/  HADD2.F32 R49, -RZ, R24.H0_H0 ;  /* 0x20000018ff317230 */ /* 0x000fe20000004100 */
[----:B------:R-:W-:Y:S01]  /*100d0*/  LEA.HI R54, R54, R3, RZ, 0x1d ;  /* 0x0000000336367211 */ /* 0x000fe200078fe8ff */
[----:B------:R-:W-:Y:S01]  /*100e0*/  HADD2.F32 R47, -RZ, R13.H0_H0 ;  /* 0x2000000dff2f7230 */ /* 0x000fe20000004100 */
[----:B------:R-:W-:Y:S01]  /*100f0*/  LOP3.LUT R6, R62, 0x38, R2, 0xf8, !PT ;  /* 0x000000383e067812 */ /* 0x000fe200078ef802 */
[--C-:B------:R-:W-:Y:S01]  /*10100*/  HADD2.F32 R50, -RZ, R25.reuse.H0_H0 ;  /* 0x20000019ff327230 */ /* 0x100fe20000004100 */
[----:B------:R-:W-:Y:S01]  /*10110*/  SHF.L.U32 R4, R4, 0x7, RZ ;  /* 0x0000000704047819 */ /* 0x000fe200000006ff */
[----:B------:R-:W-:Y:S01]  /*10120*/  HADD2.F32 R48, -RZ, R14.H0_H0 ;  /* 0x2000000eff307230 */ /* 0x000fe20000004100 */
[----:B------:R-:W-:Y:S01]  /*10130*/  SHF.R.S32.HI R5, RZ, 0x1f, R54 ;  /* 0x0000001fff057819 */ /* 0x000fe20000011436 */
[----:B------:R-:W-:Y:S01]  /*10140*/  HADD2.F32 R51, -RZ, R24.H1_H1 ;  /* 0x30000018ff337230 */ /* 0x000fe20000004100 */
[-C--:B------:R-:W-:Y:S01]  /*10150*/  LOP3.LUT R7, R6, R61.reuse, RZ, 0x3c, !PT ;  /* 0x0000003d06077212 */ /* 0x080fe200078e3cff */
[----:B------:R-:W-:Y:S01]  /*10160*/  HADD2.F32 R53, -RZ, R25.H1_H1 ;  /* 0x30000019ff357230 */ /* 0x000fe20000004100 */
[----:B------:R-:W-:Y:S01]  /*10170*/  LOP3.LUT R6, R4, 0xffffe000, RZ, 0xc0, !PT ;  /* 0xffffe00004067812 */ /* 0x000fe200078ec0ff */
[----:B------:R-:W-:Y:S01]  /*10180*/  IMAD.SHL.U32 R4, R54, 0x8, RZ ;  /* 0x0000000836047824 */ /* 0x000fe200078e00ff */
[----:B------:R-:W-:Y:S01]  /*10190*/  LEA.HI R5, R5, R54, RZ, 0x3 ;  /* 0x0000003605057211 */ /* 0x000fe200078f18ff */
[----:B------:R-:W-:Y:S01]  /*101a0*/  HADD2.F32 R56, -RZ, R27.H0_H0 ;  /* 0x2000001bff387230 */ /* 0x000fe20000004100 */
[----:B-----5:R-:W-:Y:S01]  /*101b0*/  R2UR UR4, R63 ;  /* 0x000000003f0472ca */ /* 0x020fe200000e0000 */
[----:B------:R-:W-:Y:S01]  /*101c0*/  HADD2.F32 R52, -RZ, R15.H0_H0 ;  /* 0x2000000fff347230 */ /* 0x000fe20000004100 */
[----:B------:R-:W-:Y:S01]  /*101d0*/  LOP3.LUT R4, R62, 0x38, R4, 0xf8, !PT ;  /* 0x000000383e047812 */ /* 0x000fe200078ef804 */
[----:B------:R-:W-:Y:S01]  /*101e0*/  IMAD.SHL.U32 R5, R5, 0x400, RZ ;  /* 0x0000040005057824 */ /* 0x000fe200078e00ff */
[----:B------:R-:W-:Y:S01]  /*101f0*/  IADD3 R6, R7, R6, R60 ;  /* 0x0000000607067210 */ /* 0x000fe20007ffe03c */
[--C-:B------:R-:W-:Y:S01]  /*10200*/  HADD2.F32 R54, -RZ, R26.reuse.H0_H0 ;  /* 0x2000001aff367230 */ /* 0x100fe20000004100 */
[----:B------:R-:W-:Y:S01]  /*10210*/  LOP3.LUT R8, R4, R61, RZ, 0x3c, !PT ;  /* 0x0000003d04087212 */ /* 0x000fe200078e3cff */
[----:B------:R-:W-:Y:S01]  /*10220*/  HADD2.F32 R55, -RZ, R26.H1_H1 ;  /* 0x3000001aff377230 */ /* 0x000fe20000004100 */
[----:B------:R-:W-:Y:S01]  /*10230*/  LOP3.LUT R9, R5, 0x7fffe000, RZ, 0xc0, !PT ;  /* 0x7fffe00005097812 */ /* 0x000fe200078ec0ff */
[----:B------:R-:W-:-:S03]  /*10240*/  HADD2.F32 R57, -RZ, R27.H1_H1 ;  /* 0x3000001bff397230 */ /* 0x000fc60000004100 */
[----:B------:R-:W-:Y:S02]  /*10250*/  IADD3 R9, R8, R9, R60 ;  /* 0x0000000908097210 */ /* 0x000fe40007ffe03c */
[----:B------:R-:W-:Y:S02]  /*10260*/  LEA R58, R6, UR4, 0x1 ;  /* 0x00000004063a7c11 */ /* 0x000fe4000f8e08ff */
[----:B------:R-:W-:-:S03]  /*10270*/  LEA R30, R9, R22, 0x1 ;  /* 0x00000016091e7211 */ /* 0x000fc600078e08ff */
[----:B------:R-:W0:Y:S04]  /*10280*/  LDS.128 R4, [R58] ;  /* 0x000000003a047984 */ /* 0x000e280000000c00 */
[----:B------:R-:W1:Y:S01]  /*10290*/  LDS.128 R8, [R30+0x14400] ;  /* 0x014400001e087984 */ /* 0x000e620000000c00 */
[--C-:B0-----:R-:W-:Y:S02]  /*102a0*/  HADD2.F32 R31, -RZ, R4.reuse.H0_H0 ;  /* 0x20000004ff1f7230 */ /* 0x101fe40000004100 */
[----:B------:R-:W-:Y:S02]  /*102b0*/  HADD2.F32 R4, -RZ, R4.H1_H1 ;  /* 0x30000004ff047230 */ /* 0x000fe40000004100 */
[--C-:B-1----:R-:W-:Y:S02]  /*102c0*/  HADD2.F32 R42, -RZ, R8.reuse.H0_H0 ;  /* 0x20000008ff2a7230 */ /* 0x102fe40000004100 */
[----:B------:R-:W-:-:S02]  /*102d0*/  HADD2.F32 R8, -RZ, R8.H1_H1 ;  /* 0x30000008ff087230 */ /* 0x000fc40000004100 */
[----:B------:R-:W-:Y:S02]  /*102e0*/  HADD2.F32 R43, -RZ, R9.H0_H0 ;  /* 0x20000009ff2b7230 */ /* 0x000fe40000004100 */
[-C--:B------:R-:W-:Y:S01]  /*102f0*/  FMUL.FTZ R46, R49, R42.reuse ;  /* 0x0000002a312e7220 */ /* 0x080fe20000410000 */
[C---:B------:R-:W-:Y:S01]  /*10300*/  FMUL.FTZ R42, R47.reuse, R42 ;  /* 0x0000002a2f2a7220 */ /* 0x040fe20000410000 */
[----:B------:R-:W-:Y:S02]  /*10310*/  HADD2.F32 R39, -RZ, R5.H0_H0 ;  /* 0x20000005ff277230 */ /* 0x000fe40000004100 */
[-C--:B------:R-:W-:Y:S01]  /*10320*/  FFMA.FTZ R46, R47, R31.reuse, -R46 ;  /* 0x0000001f2f2e7223 */ /* 0x080fe2000001082e */
[----:B------:R-:W-:Y:S01]  /*10330*/  FFMA.FTZ R42, R49, R31, R42 ;  /* 0x0000001f312a7223 */ /* 0x000fe2000001002a */
[-C--:B------:R-:W-:Y:S01]  /*10340*/  FMUL.FTZ R47, R50, R8.reuse ;  /* 0x00000008322f7220 */ /* 0x080fe20000410000 */
[----:B------:R-:W-:Y:S02]  /*10350*/  HADD2.F32 R49, -RZ, R13.H1_H1 ;  /* 0x3000000dff317230 */ /* 0x000fe40000004100 */
[C---:B------:R-:W-:Y:S01]  /*10360*/  FMUL.FTZ R31, R48.reuse, R8 ;  /* 0x00000008301f7220 */ /* 0x040fe20000410000 */
[----:B------:R-:W-:Y:S01]  /*10370*/  FMUL.FTZ R8, R51, R43 ;  /* 0x0000002b33087220 */ /* 0x000fe20000410000 */
[----:B------:R-:W-:Y:S01]  /*10380*/  FFMA.FTZ R47, R48, R4, -R47 ;  /* 0x00000004302f7223 */ /* 0x000fe2000001082f */
[----:B------:R-:W-:-:S02]  /*10390*/  HADD2.F32 R9, -RZ, R9.H1_H1 ;  /* 0x30000009ff097230 */ /* 0x000fc40000004100 */
[C---:B------:R-:W-:Y:S01]  /*103a0*/  FMUL.FTZ R48, R49.reuse, R43 ;  /* 0x0000002b31307220 */ /* 0x040fe20000410000 */
[----:B------:R-:W-:Y:S01]  /*103b0*/  FFMA.FTZ R43, R49, R39, -R8 ;  /* 0x00000027312b7223 */ /* 0x000fe20000010808 */
[----:B------:R-:W-:Y:S02]  /*103c0*/  HADD2.F32 R49, -RZ, R14.H1_H1 ;  /* 0x3000000eff317230 */ /* 0x000fe40000004100 */
[----:B------:R-:W-:Y:S01]  /*103d0*/  FFMA.FTZ R31, R50, R4, R31 ;  /* 0x00000004321f7223 */ /* 0x000fe2000001001f */
[----:B------:R-:W-:Y:S02]  /*103e0*/  HADD2.F32 R5, -RZ, R5.H1_H1 ;  /* 0x30000005ff057230 */ /* 0x000fe40000004100 */
[-C--:B------:R-:W-:Y:S01]  /*103f0*/  FMUL.FTZ R4, R53, R9.reuse ;  /* 0x0000000935047220 */ /* 0x080fe20000410000 */
[--C-:B------:R-:W-:Y:S02]  /*10400*/  HADD2.F32 R44, -RZ, R10.reuse.H0_H0 ;  /* 0x2000000aff2c7230 */ /* 0x100fe40000004100 */
[----:B------:R-:W-:Y:S01]  /*10410*/  FMUL.FTZ R8, R49, R9 ;  /* 0x0000000931087220 */ /* 0x000fe20000410000 */
[----:B------:R-:W-:-:S02]  /*10420*/  HADD2.F32 R10, -RZ, R10.H1_H1 ;  /* 0x3000000aff0a7230 */ /* 0x000fc40000004100 */
[-C--:B------:R-:W-:Y:S01]  /*10430*/  FFMA.FTZ R50, R49, R5.reuse, -R4 ;  /* 0x0000000531327223 */ /* 0x080fe20000010804 */
[----:B------:R-:W-:Y:S02]  /*10440*/  HADD2.F32 R40, -RZ, R6.H0_H0 ;  /* 0x20000006ff287230 */ /* 0x000fe40000004100 */
[----:B------:R-:W-:Y:S01]  /*10450*/  FFMA.FTZ R9, R53, R5, R8 ;  /* 0x0000000535097223 */ /* 0x000fe20000010008 */
[----:B------:R-:W-:Y:S02]  /*10460*/  HADD2.F32 R4, -RZ, R20.H0_H0 ;  /* 0x20000014ff047230 */ /* 0x000fe40000004100 */
[----:B------:R-:W-:Y:S01]  /*10470*/  FMUL.FTZ R5, R56, R10 ;  /* 0x0000000a38057220 */ /* 0x000fe20000410000 */
[----:B------:R-:W-:Y:S02]  /*10480*/  HADD2.F32 R6, -RZ, R6.H1_H1 ;  /* 0x30000006ff067230 */ /* 0x000fe40000004100 */
[----:B------:R-:W-:Y:S01]  /*10490*/  FFMA.FTZ R48, R51, R39, R48 ;  /* 0x0000002733307223 */ /* 0x000fe20000010030 */
[----:B------:R-:W-:-:S02]  /*104a0*/  HADD2.F32 R45, -RZ, R11.H0_H0 ;  /* 0x2000000bff2d7230 */ /* 0x000fc40000004100 */
[----:B------:R-:W-:Y:S01]  /*104b0*/  FMUL.FTZ R51, R4, R10 ;  /* 0x0000000a04337220 */ /* 0x000fe20000410000 */
[----:B------:R-:W-:Y:S02]  /*104c0*/  HADD2.F32 R11, -RZ, R11.H1_H1 ;  /* 0x3000000bff0b7230 */ /* 0x000fe40000004100 */
[-C--:B------:R-:W-:Y:S01]  /*104d0*/  FMUL.FTZ R39, R54, R44.reuse ;  /* 0x0000002c36277220 */ /* 0x080fe20000410000 */
[----:B------:R-:W-:Y:S01]  /*104e0*/  FMUL.FTZ R49, R52, R44 ;  /* 0x0000002c34317220 */ /* 0x000fe20000410000 */
[----:B------:R-:W-:Y:S01]  /*104f0*/  FFMA.FTZ R10, R4, R6, -R5 ;  /* 0x00000006040a7223 */ /* 0x000fe20000010805 */
[----:B------:R-:W-:Y:S02]  /*10500*/  HADD2.F32 R5, -RZ, R15.H1_H1 ;  /* 0x3000000fff057230 */ /* 0x000fe40000004100 */
[-C--:B------:R-:W-:Y:S01]  /*10510*/  FFMA.FTZ R39, R52, R40.reuse, -R39 ;  /* 0x0000002834277223 */ /* 0x080fe20000010827 */
[----:B------:R-:W-:Y:S02]  /*10520*/  HADD2.F32 R53, -RZ, R20.H1_H1 ;  /* 0x30000014ff357230 */ /* 0x000fe40000004100 */
[----:B------:R-:W-:Y:S01]  /*10530*/  FFMA.FTZ R49, R54, R40, R49 ;  /* 0x0000002836317223 */ /* 0x000fe20000010031 */
[----:B------:R-:W-:-:S02]  /*10540*/  HADD2.F32 R41, -RZ, R7.H0_H0 ;  /* 0x20000007ff297230 */ /* 0x000fc40000004100 */
[----:B------:R-:W-:Y:S01]  /*10550*/  FFMA.FTZ R40, R56, R6, R51 ;  /* 0x0000000638287223 */ /* 0x000fe20000010033 */
[----:B------:R-:W-:Y:S02]  /*10560*/  HADD2.F32 R7, -RZ, R7.H1_H1 ;  /* 0x30000007ff077230 */ /* 0x000fe40000004100 */
        /* <DEDUP_REMOVED lines=15> */
[----:B------:R-:W-:-:S02]  /*10660*/  F2FP.F16.F32.PACK_AB R10, R40, R49 ;  /* 0x00000031280a723e */ /* 0x000fc400000000ff */
[----:B------:R-:W-:-:S05]  /*10670*/  F2FP.F16.F32.PACK_AB R11, R52, R41 ;  /* 0x00000029340b723e */ /* 0x000fca00000000ff */
[----:B------:R3:W-:Y:S02]  /*10680*/  STS.128 [R30+0x14400], R8 ;  /* 0x014400081e007388 */ /* 0x0007e40000000c00 */
.L_x_620:
[----:B------:R-:W-:Y:S05]  /*10690*/  BSYNC B1 ;  /* 0x0000000000017941 */ /* 0x000fea0003800000 */
.L_x_619:
[----:B0123--:R-:W-:Y:S01]  /*106a0*/  VIADD R4, R219, 0x40 ;  /* 0x00000040db047836 */ /* 0x00ffe20000000000 */
[----:B------:R-:W-:Y:S04]  /*106b0*/  BSSY B1, `(.L_x_623) ;  /* 0x00000cc000017945 */ /* 0x000fe80003800000 */
[----:B------:R-:W-:-:S13]  /*106c0*/  ISETP.GE.AND P0, PT, R4, R12, PT ;  /* 0x0000000c0400720c */ /* 0x000fda0003f06270 */
[----:B------:R-:W-:Y:S05]  /*106d0*/  @P0 BRA `(.L_x_624) ;  /* 0x0000000c00240947 */ /* 0x000fea0003800000 */
[----:B-----5:R0:W5:Y:S01]  /*106e0*/  LDL R63, [R1+0x70] ;  /* 0x00007000013f7983 */ /* 0x0201620000100800 */
[----:B------:R-:W1:Y:S03]  /*106f0*/  LDC R54, c[0x0][0x3f4] ;  /* 0x0000fd00ff367b82 */ /* 0x000e660000000800 */
        /* <DEDUP_REMOVED lines=9> */
[-C--:B-1----:R-:W-:Y:S02]  /*10790*/  ISETP.GE.AND P0, PT, R16, R54.reuse, PT ;  /* 0x000000361000720c */ /* 0x082fe40003f06270 */
[----:B------:R-:W-:-:S11]  /*107a0*/  ISETP.GE.AND P1, PT, R213, R54, PT ;  /* 0x00000036d500720c */ /* 0x000fd60003f26270 */
[----:B0-----:R-:W-:Y:S05]  /*107b0*/  @P0 BRA `(.L_x_626) ;  /* 0x00000004006c0947 */ /* 0x001fea0003800000 */
[----:B------:R-:W2:Y:S01]  /*107c0*/  LDL R4, [R1+0x68] ;  /* 0x0000680001047983 */ /* 0x000ea20000100800 */
        /* <DEDUP_REMOVED lines=90> */
.L_x_626:
[----:B------:R-:W-:Y:S05]  /*10d70*/  BSYNC B2 ;  /* 0x0000000000027941 */ /* 0x000fea0003800000 */
.L_x_625:
[----:B------:R-:W-:Y:S05]  /*10d80*/  @P1 BRA `(.L_x_624) ;  /* 0x0000000400781947 */ /* 0x000fea0003800000 */
[----:B0-----:R-:W-:Y:S01]  /*10d90*/  LEA.HI R4, R0, R213, RZ, 0x6 ;  /* 0x000000d500047211 */ /* 0x001fe200078f30ff */
        /* <DEDUP_REMOVED lines=93> */
.L_x_624:
[----:B------:R-:W-:Y:S05]  /*11370*/  BSYNC B1 ;  /* 0x0000000000017941 */ /* 0x000fea0003800000 */
.L_x_623:
[----:B------:R-:W-:-:S13]  /*11380*/  ISETP.GE.AND P0, PT, R21, R12, PT ;  /* 0x0000000c1500720c */ /* 0x000fda0003f06270 */
[----:B------:R-:W-:Y:S05]  /*11390*/  @P0 BRA `(.L_x_603) ;  /* 0x0000000c00200947 */ /* 0x000fea0003800000 */
[----:B-1----:R1:W5:Y:S01]  /*113a0*/  LDL R58, [R1+0x70] ;  /* 0x00007000013a7983 */ /* 0x0023620000100800 */
[----:B------:R-:W2:Y:S01]  /*113b0*/  LDC R46, c[0x0][0x3f4] ;  /* 0x0000fd00ff2e7b82 */ /* 0x000ea20000000800 */
[----:B0-----:R-:W-:Y:S01]  /*113c0*/  SHF.R.S32.HI R4, RZ, 0x1f, R21 ;  /* 0x0000001fff047819 */ /* 0x001fe20000011415 */
[----:B------:R-:W-:Y:S01]  /*113d0*/  IMAD.SHL.U32 R5, R21, 0x40, RZ ;  /* 0x0000004015057824 */ /* 0x000fe200078e00ff */
[----:B------:R-:W-:Y:S02]  /*113e0*/  BSSY B1, `(.L_x_627) ;  /* 0x0000064000017945 */ /* 0x000fe40003800000 */
[----:B------:R-:W-:Y:S02]  /*113f0*/  LEA.HI R4, R4, R21, RZ, 0x3 ;  /* 0x0000001504047211 */ /* 0x000fe400078f18ff */
[----:B------:R-:W-:-:S03]  /*11400*/  LOP3.LUT R55, R5, 0x1c0, RZ, 0xc0, !PT ;  /* 0x000001c005377812 */ /* 0x000fc600078ec0ff */
[----:B------:R-:W-:Y:S01]  /*11410*/  IMAD.SHL.U32 R4, R4, 0x40, RZ ;  /* 0x0000004004047824 */ /* 0x000fe200078e00ff */
[----:B------:R-:W-:-:S04]  /*11420*/  SHF.R.U32.HI R57, RZ, 0x3, R55 ;  /* 0x00000003ff397819 */ /* 0x000fc80000011637 */
[----:B------:R-:W-:Y:S02]  /*11430*/  LOP3.LUT R53, R4, 0xfffffe00, RZ, 0xc0, !PT ;  /* 0xfffffe0004357812 */ /* 0x000fe400078ec0ff */
[-C--:B--2---:R-:W-:Y:S02]  /*11440*/  ISETP.GE.AND P0, PT, R16, R46.reuse, PT ;  /* 0x0000002e1000720c */ /* 0x084fe40003f06270 */
[----:B------:R-:W-:-:S11]  /*11450*/  ISETP.GE.AND P1, PT, R213, R46, PT ;  /* 0x0000002ed500720c */ /* 0x000fd60003f26270 */
[----:B-1----:R-:W-:Y:S05]  /*11460*/  @P0 BRA `(.L_x_628) ;  /* 0x00000004006c0947 */ /* 0x002fea0003800000 */
[----:B------:R-:W2:Y:S01]  /*11470*/  LDL R6, [R1+0x68] ;  /* 0x0000680001067983 */ /* 0x000ea20000100800 */
[----:B-----5:R-:W-:Y:S01]  /*11480*/  R2UR UR4, R58 ;  /* 0x000000003a0472ca */ /* 0x020fe200000e0000 */
[----:B------:R-:W-:Y:S02]  /*11490*/  HADD2.F32 R47, -RZ, R35.H0_H0 ;  /* 0x20000023ff2f7230 */ /* 0x000fe40000004100 */
[----:B------:R-:W-:Y:S02]  /*114a0*/  HADD2.F32 R45, -RZ, R29.H0_H0 ;  /* 0x2000001dff2d7230 */ /* 0x000fe40000004100 */
[----:B------:R-:W-:Y:S02]  /*114b0*/  HADD2.F32 R52, -RZ, R36.H0_H0 ;  /* 0x20000024ff347230 */ /* 0x000fe40000004100 */
[----:B------:R-:W-:Y:S02]  /*114c0*/  HADD2.F32 R48, -RZ, R32.H0_H0 ;  /* 0x20000020ff307230 */ /* 0x000fe40000004100 */
[----:B------:R-:W-:-:S02]  /*114d0*/  HADD2.F32 R54, -RZ, R35.H1_H1 ;  /* 0x30000023ff367230 */ /* 0x000fc40000004100 */
[----:B------:R-:W-:Y:S02]  /*114e0*/  HADD2.F32 R50, -RZ, R29.H1_H1 ;  /* 0x3000001dff327230 */ /* 0x000fe40000004100 */
[----:B------:R-:W-:Y:S02]  /*114f0*/  HADD2.F32 R49, -RZ, R36.H1_H1 ;  /* 0x30000024ff317230 */ /* 0x000fe40000004100 */
[----:B------:R-:W-:Y:S01]  /*11500*/  HADD2.F32 R51, -RZ, R37.H0_H0 ;  /* 0x20000025ff337230 */ /* 0x000fe20000004100 */
[----:B--2---:R-:W-:Y:S02]  /*11510*/  LEA.HI R4, R46, R6, RZ, 0x1d ;  /* 0x000000062e047211 */ /* 0x004fe400078fe8ff */
[----:B------:R-:W-:Y:S02]  /*11520*/  LOP3.LUT R6, R55, 0x38, R16, 0xf8, !PT ;  /* 0x0000003837067812 */ /* 0x000fe400078ef810 */
[----:B------:R-:W-:Y:S02]  /*11530*/  SHF.R.S32.HI R7, RZ, 0x1f, R4 ;  /* 0x0000001fff077819 */ /* 0x000fe40000011404 */
[----:B------:R-:W-:-:S02]  /*11540*/  SHF.L.U32 R5, R4, 0x3, RZ ;  /* 0x0000000304057819 */ /* 0x000fc400000006ff */
[----:B------:R-:W-:Y:S02]  /*11550*/  LEA.HI R7, R7, R4, RZ, 0x3 ;  /* 0x0000000407077211 */ /* 0x000fe400078f18ff */
[----:B------:R-:W-:Y:S02]  /*11560*/  LOP3.LUT R4, R55, 0x38, R5, 0xf8, !PT ;  /* 0x0000003837047812 */ /* 0x000fe400078ef805 */
[----:B------:R-:W-:Y:S01]  /*11570*/  LOP3.LUT R6, R53, R6, R57, 0xf6, !PT ;  /* 0x0000000635067212 */ /* 0x000fe200078ef639 */
[----:B------:R-:W-:Y:S01]  /*11580*/  IMAD.SHL.U32 R7, R7, 0x400, RZ ;  /* 0x0000040007077824 */ /* 0x000fe200078e00ff */
[----:B------:R-:W-:Y:S02]  /*11590*/  LOP3.LUT R8, R4, R57, RZ, 0x3c, !PT ;  /* 0x0000003904087212 */ /* 0x000fe400078e3cff */
[----:B------:R-:W-:Y:S02]  /*115a0*/  LEA R56, R6, UR4, 0x1 ;  /* 0x0000000406387c11 */ /* 0x000fe4000f8e08ff */
[----:B------:R-:W-:-:S03]  /*115b0*/  LOP3.LUT R9, R7, 0x7fffe000, RZ, 0xc0, !PT ;  /* 0x7fffe00007097812 */ /* 0x000fc600078ec0ff */
[----:B------:R-:W0:Y:S01]  /*115c0*/  LDS.128 R4, [R56] ;  /* 0x0000000038047984 */ /* 0x000e220000000c00 */
        /* <DEDUP_REMOVED lines=15> */
[-C--:B------:R-:W-:Y:S01]  /*116c0*/  FMUL.FTZ R35, R52, R8.reuse ;  /* 0x0000000834237220 */ /* 0x080fe20000410000 */
[-C--:B------:R-:W-:Y:S01]  /*116d0*/  FFMA.FTZ R44, R45, R21.reuse, -R44 ;  /* 0x000000152d2c7223 */ /* 0x080fe2000001082c */
[----:B------:R-:W-:Y:S01]  /*116e0*/  FFMA.FTZ R40, R47, R21, R40 ;  /* 0x000000152f287223 */ /* 0x000fe20000010028 */
[----:B------:R-:W-:Y:S01]  /*116f0*/  FMUL.FTZ R21, R48, R8 ;  /* 0x0000000830157220 */ /* 0x000fe20000410000 */
[----:B------:R-:W-:Y:S01]  /*11700*/  FMUL.FTZ R29, R54, R41 ;  /* 0x00000029361d7220 */ /* 0x000fe20000410000 */
[----:B------:R-:W-:-:S02]  /*11710*/  HADD2.F32 R45, -RZ, R32.H1_H1 ;  /* 0x30000020ff2d7230 */ /* 0x000fc40000004100 */
[-C--:B------:R-:W-:Y:S01]  /*11720*/  FFMA.FTZ R35, R48, R4.reuse, -R35 ;  /* 0x0000000430237223 */ /* 0x080fe20000010823 */
[----:B------:R-:W-:Y:S01]  /*11730*/  FMUL.FTZ R41, R50, R41 ;  /* 0x0000002932297220 */ /* 0x000fe20000410000 */
[----:B------:R-:W-:Y:S01]  /*11740*/  FFMA.FTZ R21, R52, R4, R21 ;  /* 0x0000000434157223 */ /* 0x000fe20000010015 */
[--C-:B------:R-:W-:Y:S02]  /*11750*/  HADD2.F32 R42, -RZ, R10.reuse.H0_H0 ;  /* 0x2000000aff2a7230 */ /* 0x100fe40000004100 */
[-C--:B------:R-:W-:Y:S01]  /*11760*/  FMUL.FTZ R4, R49, R9.reuse ;  /* 0x0000000931047220 */ /* 0x080fe20000410000 */
[----:B------:R-:W-:Y:S01]  /*11770*/  FFMA.FTZ R29, R50, R30, -R29 ;  /* 0x0000001e321d7223 */ /* 0x000fe2000001081d */
[----:B------:R-:W-:Y:S02]  /*11780*/  HADD2.F32 R47, -RZ, R33.H0_H0 ;  /* 0x20000021ff2f7230 */ /* 0x000fe40000004100 */
[----:B------:R-:W-:Y:S01]  /*11790*/  FMUL.FTZ R8, R45, R9 ;  /* 0x000000092d087220 */ /* 0x000fe20000410000 */
[----:B------:R-:W-:-:S02]  /*117a0*/  HADD2.F32 R10, -RZ, R10.H1_H1 ;  /* 0x3000000aff0a7230 */ /* 0x000fc40000004100 */
[----:B------:R-:W-:Y:S01]  /*117b0*/  FFMA.FTZ R41, R54, R30, R41 ;  /* 0x0000001e36297223 */ /* 0x000fe20000010029 */
[----:B------:R-:W-:Y:S02]  /*117c0*/  HADD2.F32 R50, -RZ, R38.H0_H0 ;  /* 0x20000026ff327230 */ /* 0x000fe40000004100 */
[-C--:B------:R-:W-:Y:S01]  /*117d0*/  FFMA.FTZ R30, R45, R5.reuse, -R4 ;  /* 0x000000052d1e7223 */ /* 0x080fe20000010804 */
[-C--:B------:R-:W-:Y:S01]  /*117e0*/  FMUL.FTZ R4, R51, R42.reuse ;  /* 0x0000002a33047220 */ /* 0x080fe20000410000 */
[----:B------:R-:W-:Y:S02]  /*117f0*/  HADD2.F32 R48, -RZ, R34.H0_H0 ;  /* 0x20000022ff307230 */ /* 0x000fe40000004100 */
[----:B------:R-:W-:Y:S01]  /*11800*/  FMUL.FTZ R42, R47, R42 ;  /* 0x0000002a2f2a7220 */ /* 0x000fe20000410000 */
[----:B------:R-:W-:Y:S01]  /*11810*/  FFMA.FTZ R32, R49, R5, R8 ;  /* 0x0000000531207223 */ /* 0x000fe20000010008 */
[----:B------:R-:W-:Y:S01]  /*11820*/  FMUL.FTZ R5, R50, R10 ;  /* 0x0000000a32057220 */ /* 0x000fe20000410000 */
[----:B------:R-:W-:-:S02]  /*11830*/  HADD2.F32 R43, -RZ, R11.H0_H0 ;  /* 0x2000000bff2b7230 */ /* 0x000fc40000004100 */
[-C--:B------:R-:W-:Y:S01]  /*11840*/  FFMA.FTZ R36, R47, R31.reuse, -R4 ;  /* 0x0000001f2f247223 */ /* 0x080fe20000010804 */
[----:B------:R-:W-:Y:S01]  /*11850*/  FFMA.FTZ R42, R51, R31, R42 ;  /* 0x0000001f332a7223 */ /* 0x000fe2000001002a */
[----:B------:R-:W-:Y:S02]  /*11860*/  HADD2.F32 R11, -RZ, R11.H1_H1 ;  /* 0x3000000bff0b7230 */ /* 0x000fe40000004100 */
[C---:B------:R-:W-:Y:S01]  /*11870*/  FFMA.FTZ R31, R48.reuse, R6, -R5 ;  /* 0x00000006301f7223 */ /* 0x040fe20000010805 */
[----:B------:R-:W-:Y:S02]  /*11880*/  HADD2.F32 R45, -RZ, R37.H1_H1 ;  /* 0x30000025ff2d7230 */ /* 0x000fe40000004100 */
[----:B------:R-:W-:Y:S01]  /*11890*/  FMUL.FTZ R9, R48, R10 ;  /* 0x0000000a30097220 */ /* 0x000fe20000410000 */
[----:B------:R-:W-:Y:S02]  /*118a0*/  HADD2.F32 R47, -RZ, R38.H1_H1 ;  /* 0x30000026ff2f7230 */ /* 0x000fe40000004100 */
[----:B------:R-:W-:-:S02]  /*118b0*/  HADD2.F32 R5, -RZ, R33.H1_H1 ;  /* 0x30000021ff057230 */ /* 0x000fc40000004100 */
[----:B------:R-:W-:Y:S01]  /*118c0*/  FFMA.FTZ R33, R50, R6, R9 ;  /* 0x0000000632217223 */ /* 0x000fe20000010009 */
[----:B------:R-:W-:Y:S02]  /*118d0*/  HADD2.F32 R37, -RZ, R34.H1_H1 ;  /* 0x30000022ff257230 */ /* 0x000fe40000004100 */
[----:B------:R-:W-:Y:S01]  /*118e0*/  FMUL.FTZ R4, R45, R43 ;  /* 0x0000002b2d047220 */ /* 0x000fe20000410000 */
[--C-:B------:R-:W-:Y:S02]  /*118f0*/  HADD2.F32 R39, -RZ, R7.reuse.H0_H0 ;  /* 0x20000007ff277230 */ /* 0x100fe40000004100 */
[----:B------:R-:W-:Y:S01]  /*11900*/  FMUL.FTZ R8, R47, R11 ;  /* 0x0000000b2f087220 */ /* 0x000fe20000410000 */
[----:B------:R-:W-:Y:S02]  /*11910*/  HADD2.F32 R7, -RZ, R7.H1_H1 ;  /* 0x30000007ff077230 */ /* 0x000fe40000004100 */
[----:B------:R-:W-:Y:S01]  /*11920*/  FMUL.FTZ R6, R5, R43 ;  /* 0x0000002b05067220 */ /* 0x000fe20000410000 */
[----:B------:R-:W-:Y:S01]  /*11930*/  FMUL.FTZ R10, R37, R11 ;  /* 0x0000000b250a7220 */ /* 0x000fe20000410000 */
[----:B------:R-:W-:Y:S01]  /*11940*/  FFMA.FTZ R11, R5, R39, -R4 ;  /* 0x00000027050b7223 */ /* 0x000fe20000010804 */
[----:B------:R-:W-:Y:S01]  /*11950*/  F2FP.F16.F32.PACK_AB R4, R35, R44 ;  /* 0x0000002c2304723e */ /* 0x000fe200000000ff */
[----:B------:R-:W-:Y:S01]  /*11960*/  FFMA.FTZ R34, R37, R7, -R8 ;  /* 0x0000000725227223 */ /* 0x000fe20000010808 */
[----:B------:R-:W-:Y:S01]  /*11970*/  FFMA.FTZ R39, R45, R39, R6 ;  /* 0x000000272d277223 */ /* 0x000fe20000010006 */
[----:B------:R-:W-:Y:S01]  /*11980*/  FFMA.FTZ R38, R47, R7, R10 ;  /* 0x000000072f267223 */ /* 0x000fe2000001000a */
        /* <DEDUP_REMOVED lines=9> */
.L_x_628:
[----:B------:R-:W-:Y:S05]  /*11a20*/  BSYNC B1 ;  /* 0x0000000000017941 */ /* 0x000fea0003800000 */
.L_x_627:
[----:B------:R-:W-:Y:S05]  /*11a30*/  @P1 BRA `(.L_x_603) ;  /* 0x0000000400781947 */ /* 0x000fea0003800000 */
[----:B------:R-:W-:Y:S01]  /*11a40*/  LEA.HI R0, R0, R213, RZ, 0x6 ;  /* 0x000000d500007211 */ /* 0x000fe200078f30ff */
[--C-:B------:R-:W-:Y:S01]  /*11a50*/  HADD2.F32 R36, -RZ, R24.reuse.H0_H0 ;  /* 0x20000018ff247230 */ /* 0x100fe20000004100 */
[----:B------:R-:W-:Y:S01]  /*11a60*/  LEA.HI R3, R46, R3, RZ, 0x1d ;  /* 0x000000032e037211 */ /* 0x000fe200078fe8ff */
[----:B------:R-:W-:Y:S01]  /*11a70*/  HADD2.F32 R34, -RZ, R13.H0_H0 ;  /* 0x2000000dff227230 */ /* 0x000fe20000004100 */
[----:B0-----:R-:W-:Y:S01]  /*11a80*/  LOP3.LUT R4, R55, 0x38, R2, 0xf8, !PT ;  /* 0x0000003837047812 */ /* 0x001fe200078ef802 */
[----:B------:R-:W-:Y:S01]  /*11a90*/  HADD2.F32 R38, -RZ, R25.H0_H0 ;  /* 0x20000019ff267230 */ /* 0x000fe20000004100 */
[----:B------:R-:W-:Y:S01]  /*11aa0*/  SHF.L.U32 R0, R0, 0x7, RZ ;  /* 0x0000000700007819 */ /* 0x000fe200000006ff */
[----:B------:R-:W-:Y:S01]  /*11ab0*/  HADD2.F32 R40, -RZ, R24.H1_H1 ;  /* 0x30000018ff287230 */ /* 0x000fe20000004100 */
[----:B------:R-:W-:Y:S01]  /*11ac0*/  SHF.R.S32.HI R2, RZ, 0x1f, R3 ;  /* 0x0000001fff027819 */ /* 0x000fe20000011403 */
[----:B------:R-:W-:Y:S01]  /*11ad0*/  HADD2.F32 R24, -RZ, R13.H1_H1 ;  /* 0x3000000dff187230 */ /* 0x000fe20000004100 */
[----:B------:R-:W-:Y:S01]  /*11ae0*/  LOP3.LUT R5, R4, R57, RZ, 0x3c, !PT ;  /* 0x0000003904057212 */ /* 0x000fe200078e3cff */
[----:B------:R-:W-:Y:S01]  /*11af0*/  HADD2.F32 R37, -RZ, R25.H1_H1 ;  /* 0x30000019ff257230 */ /* 0x000fe20000004100 */
[----:B------:R-:W-:Y:S01]  /*11b00*/  LOP3.LUT R4, R0, 0xffffe000, RZ, 0xc0, !PT ;  /* 0xffffe00000047812 */ /* 0x000fe200078ec0ff */
[----:B------:R-:W-:Y:S01]  /*11b10*/  IMAD.SHL.U32 R0, R3, 0x8, RZ ;  /* 0x0000000803007824 */ /* 0x000fe200078e00ff */
[----:B------:R-:W-:-:S02]  /*11b20*/  LEA.HI R2, R2, R3, RZ, 0x3 ;  /* 0x0000000302027211 */ /* 0x000fc400078f18ff */
[----:B-----5:R-:W-:Y:S02]  /*11b30*/  R2UR UR4, R58 ;  /* 0x000000003a0472ca */ /* 0x020fe400000e0000 */
[----:B------:R-:W-:Y:S01]  /*11b40*/  LOP3.LUT R0, R55, 0x38, R0, 0xf8, !PT ;  /* 0x0000003837007812 */ /* 0x000fe200078ef800 */
[----:B------:R-:W-:Y:S01]  /*11b50*/  IMAD.SHL.U32 R2, R2, 0x400, RZ ;  /* 0x0000040002027824 */ /* 0x000fe200078e00ff */
[----:B------:R-:W-:Y:S02]  /*11b60*/  IADD3 R4, R5, R4, R53 ;  /* 0x0000000405047210 */ /* 0x000fe40007ffe035 */
[----:B------:R-:W-:Y:S02]  /*11b70*/  LOP3.LUT R0, R0, R57, RZ, 0x3c, !PT ;  /* 0x0000003900007212 */ /* 0x000fe400078e3cff */
[----:B------:R-:W-:-:S04]  /*11b80*/  LOP3.LUT R3, R2, 0x7fffe000, RZ, 0xc0, !PT ;  /* 0x7fffe00002037812 */ /* 0x000fc800078ec0ff */
        /* <DEDUP_REMOVED lines=11> */
[----:B------:R-:W-:Y:S01]  /*11c40*/  FMUL.FTZ R29, R34, R29 ;  /* 0x0000001d221d7220 */ /* 0x000fe20000410000 */
[----:B------:R-:W-:Y:S01]  /*11c50*/  FMUL.FTZ R35, R38, R8 ;  /* 0x0000000826237220 */ /* 0x000fe20000410000 */
[----:B------:R-:W-:Y:S02]  /*11c60*/  HADD2.F32 R2, -RZ, R5.H0_H0 ;  /* 0x20000005ff027230 */ /* 0x000fe40000004100 */
[-C--:B------:R-:W-:Y:S01]  /*11c70*/  FFMA.FTZ R33, R34, R0.reuse, -R33 ;  /* 0x0000000022217223 */ /* 0x080fe20000010821 */
[----:B------:R-:W-:Y:S02]  /*11c80*/  HADD2.F32 R34, -RZ, R14.H0_H0 ;  /* 0x2000000eff227230 */ /* 0x000fe40000004100 */
[----:B------:R-:W-:Y:S01]  /*11c90*/  FFMA.FTZ R29, R36, R0, R29 ;  /* 0x00000000241d7223 */ /* 0x000fe2000001001d */
[----:B------:R-:W-:-:S02]  /*11ca0*/  HADD2.F32 R9, -RZ, R9.H1_H1 ;  /* 0x30000009ff097230 */ /* 0x000fc40000004100 */
[----:B------:R-:W-:Y:S01]  /*11cb0*/  FMUL.FTZ R25, R24, R30 ;  /* 0x0000001e18197220 */ /* 0x000fe20000410000 */
[----:B------:R-:W-:Y:S02]  /*11cc0*/  HADD2.F32 R5, -RZ, R5.H1_H1 ;  /* 0x30000005ff057230 */ /* 0x000fe40000004100 */
[C---:B------:R-:W-:Y:S01]  /*11cd0*/  FMUL.FTZ R13, R34.reuse, R8 ;  /* 0x00000008220d7220 */ /* 0x040fe20000410000 */
[----:B------:R-:W-:Y:S01]  /*11ce0*/  FFMA.FTZ R0, R34, R4, -R35 ;  /* 0x0000000422007223 */ /* 0x000fe20000010823 */
[----:B------:R-:W-:Y:S01]  /*11cf0*/  FMUL.FTZ R35, R40, R30 ;  /* 0x0000001e28237220 */ /* 0x000fe20000410000 */
[----:B------:R-:W-:Y:S02]  /*11d00*/  HADD2.F32 R31, -RZ, R10.H0_H0 ;  /* 0x2000000aff1f7230 */ /* 0x000fe40000004100 */
[----:B------:R-:W-:Y:S01]  /*11d10*/  FFMA.FTZ R8, R38, R4, R13 ;  /* 0x0000000426087223 */ /* 0x000fe2000001000d */
[----:B------:R-:W-:Y:S02]  /*11d20*/  HADD2.F32 R13, -RZ, R14.H1_H1 ;  /* 0x3000000eff0d7230 */ /* 0x000fe40000004100 */
[-C--:B------:R-:W-:Y:S01]  /*11d30*/  FFMA.FTZ R35, R24, R2.reuse, -R35 ;  /* 0x0000000218237223 */ /* 0x080fe20000010823 */
[----:B------:R-:W-:Y:S01]  /*11d40*/  FFMA.FTZ R25, R40, R2, R25 ;  /* 0x0000000228197223 */ /* 0x000fe20000010019 */
[----:B------:R-:W-:-:S02]  /*11d50*/  HADD2.F32 R10, -RZ, R10.H1_H1 ;  /* 0x3000000aff0a7230 */ /* 0x000fc40000004100 */
[-C--:B------:R-:W-:Y:S01]  /*11d60*/  FMUL.FTZ R2, R37, R9.reuse ;  /* 0x0000000925027220 */ /* 0x080fe20000410000 */
[C---:B------:R-:W-:Y:S01]  /*11d70*/  FMUL.FTZ R4, R13.reuse, R9 ;  /* 0x000000090d047220 */ /* 0x040fe20000410000 */
[----:B------:R-:W-:Y:S01]  /*11d80*/  HADD2.F32 R36, -RZ, R27.H0_H0 ;  /* 0x2000001bff247230 */ /* 0x000fe20000004100 */
[----:B------:R-:W-:Y:S01]  /*11d90*/  F2FP.F16.F32.PACK_AB R8, R8, R29 ;  /* 0x0000001d0808723e */ /* 0x000fe200000000ff */
[----:B------:R-:W-:Y:S02]  /*11da0*/  HADD2.F32 R34, -RZ, R26.H0_H0 ;  /* 0x2000001aff227230 */ /* 0x000fe40000004100 */
[-C--:B------:R-:W-:Y:S01]  /*11db0*/  FFMA.FTZ R2, R13, R5.reuse, -R2 ;  /* 0x000000050d027223 */ /* 0x080fe20000010802 */
[----:B------:R-:W-:Y:S02]  /*11dc0*/  HADD2.F32 R12, -RZ, R6.H0_H0 ;  /* 0x20000006ff0c7230 */ /* 0x000fe40000004100 */
[----:B------:R-:W-:Y:S01]  /*11dd0*/  FFMA.FTZ R14, R37, R5, R4 ;  /* 0x00000005250e7223 */ /* 0x000fe20000010004 */
[----:B------:R-:W-:-:S02]  /*11de0*/  HADD2.F32 R24, -RZ, R15.H0_H0 ;  /* 0x2000000fff187230 */ /* 0x000fc40000004100 */
[-C--:B------:R-:W-:Y:S01]  /*11df0*/  FMUL.FTZ R5, R36, R10.reuse ;  /* 0x0000000a24057220 */ /* 0x080fe20000410000 */
[----:B------:R-:W-:Y:S02]  /*11e00*/  HADD2.F32 R30, -RZ, R20.H0_H0 ;  /* 0x20000014ff1e7230 */ /* 0x000fe40000004100 */
[-C--:B------:R-:W-:Y:S01]  /*11e10*/  FMUL.FTZ R9, R34, R31.reuse ;  /* 0x0000001f22097220 */ /* 0x080fe20000410000 */
[----:B------:R-:W-:Y:S02]  /*11e20*/  HADD2.F32 R6, -RZ, R6.H1_H1 ;  /* 0x30000006ff067230 */ /* 0x000fe40000004100 */
[----:B------:R-:W-:Y:S01]  /*11e30*/  FMUL.FTZ R31, R24, R31 ;  /* 0x0000001f181f7220 */ /* 0x000fe20000410000 */
[--C-:B------:R-:W-:Y:S02]  /*11e40*/  HADD2.F32 R32, -RZ, R11.reuse.H0_H0 ;  /* 0x2000000bff207230 */ /* 0x100fe40000004100 */
[----:B------:R-:W-:Y:S01]  /*11e50*/  FMUL.FTZ R13, R30, R10 ;  /* 0x0000000a1e0d7220 */ /* 0x000fe20000410000 */
[----:B------:R-:W-:-:S02]  /*11e60*/  HADD2.F32 R11, -RZ, R11.H1_H1 ;  /* 0x3000000bff0b7230 */ /* 0x000fc40000004100 */
[----:B------:R-:W-:Y:S01]  /*11e70*/  FFMA.FTZ R10, R30, R6, -R5 ;  /* 0x000000061e0a7223 */ /* 0x000fe20000010805 */
[----:B------:R-:W-:Y:S02]  /*11e80*/  HADD2.F32 R37, -RZ, R26.H1_H1 ;  /* 0x3000001aff257230 */ /* 0x000fe40000004100 */
[-C--:B------:R-:W-:Y:S01]  /*11e90*/  FFMA.FTZ R9, R24, R12.reuse, -R9 ;  /* 0x0000000c18097223 */ /* 0x080fe20000010809 */
[----:B------:R-:W-:Y:S02]  /*11ea0*/  HADD2.F32 R27, -RZ, R27.H1_H1 ;  /* 0x3000001bff1b7230 */ /* 0x000fe40000004100 */
[----:B------:R-:W-:Y:S01]  /*11eb0*/  FFMA.FTZ R31, R34, R12, R31 ;  /* 0x0000000c221f7223 */ /* 0x000fe2000001001f */
[----:B------:R-:W-:Y:S02]  /*11ec0*/  HADD2.F32 R15, -RZ, R15.H1_H1 ;  /* 0x3000000fff0f7230 */ /* 0x000fe40000004100 */
[----:B------:R-:W-:Y:S01]  /*11ed0*/  FFMA.FTZ R12, R36, R6, R13 ;  /* 0x00000006240c7223 */ /* 0x000fe2000001000d */
[----:B------:R-:W-:-:S02]  /*11ee0*/  HADD2.F32 R5, -RZ, R20.H1_H1 ;  /* 0x30000014ff057230 */ /* 0x000fc40000004100 */
[-C--:B------:R-:W-:Y:S01]  /*11ef0*/  FMUL.FTZ R4, R37, R32.reuse ;  /* 0x0000002025047220 */ /* 0x080fe20000410000 */
[--C-:B------:R-:W-:Y:S02]  /*11f00*/  HADD2.F32 R21, -RZ, R7.reuse.H0_H0 ;  /* 0x20000007ff157230 */ /* 0x100fe40000004100 */
[-C--:B------:R-:W-:Y:S01]  /*11f10*/  FMUL.FTZ R6, R27, R11.reuse ;  /* 0x0000000b1b067220 */ /* 0x080fe20000410000 */
        /* <DEDUP_REMOVED lines=14> */
[----:B------:R-:W-:-:S05]  /*12000*/  F2FP.F16.F32.PACK_AB R9, R14, R25 ;  /* 0x000000190e09723e */ /* 0x000fca00000000ff */
[----:B------:R0:W-:Y:S02]  /*12010*/  STS.128 [R3+0x14400], R8 ;  /* 0x0144000803007388 */ /* 0x0001e40000000c00 */
.L_x_603:
[----:B------:R-:W-:Y:S05]  /*12020*/  BSYNC B0 ;  /* 0x0000000000007941 */ /* 0x000fea0003800000 */
.L_x_572:
[----:B------:R-:W-:Y:S01]  /*12030*/  @!PT LDS RZ, [RZ] ;  /* 0x00000000fffff984 */ /* 0x000fe20000000800 */
[----:B------:R-:W-:Y:S01]  /*12040*/  @!PT LDS RZ, [RZ] ;  /* 0x00000000fffff984 */ /* 0x000fe20000000800 */
[----:B------:R-:W-:Y:S01]  /*12050*/  @!PT LDS RZ, [RZ] ;  /* 0x00000000fffff984 */ /* 0x000fe20000000800 */
[----:B------:R-:W-:Y:S01]  /*12060*/  @!PT LDS RZ, [RZ] ;  /* 0x00000000fffff984 */ /* 0x000fe20000000800 */
[----:B------:R1:W-:Y:S06]  /*12070*/  MEMBAR.ALL.CTA ;  /* 0x0000000000007992 */ /* 0x0003ec0000008000 */
[----:B-1----:R-:W1:Y:S01]  /*12080*/  FENCE.VIEW.ASYNC.S ;  /* 0x00000000000073c6 */ /* 0x002e620000000000 */
[----:B------:R-:W-:Y:S05]  /*12090*/  WARPSYNC.ALL ;  /* 0x0000000000007948 */ /* 0x000fea0003800000 */
[----:B-1----:R-:W-:Y:S06]  /*120a0*/  BAR.SYNC.DEFER_BLOCKING 0xd, 0x100 ;  /* 0x0344000000007b1d */ /* 0x002fec0000010000 */
.L_x_570:
[----:B------:R-:W-:-:S06]  /*120b0*/  ULOP3.LUT UR4, UR60, 0x1, URZ, 0xfc, !UPT ;  /* 0x000000013c047892 */ /* 0x000fcc000f8efc3f */
[----:B------:R-:W-:-:S05]  /*120c0*/  IMAD.U32 R0, RZ, RZ, UR4 ;  /* 0x00000004ff007e24 */ /* 0x000fca000f8e00ff */
[----:B------:R-:W-:-:S13]  /*120d0*/  ISETP.NE.AND P0, PT, R0, 0x3, PT ;  /* 0x000000030000780c */ /* 0x000fda0003f05270 */
[----:B------:R-:W-:Y:S05]  /*120e0*/  @!P0 BRA `(.L_x_629) ;  /* 0x0000000000048947 */ /* 0x000fea0003800000 */
[----:B------:R-:W-:Y:S01]  /*120f0*/  BPT.TRAP 0x1 ;  /* 0x000000040000795c */ /* 0x000fe20000300000 */
.L_x_629:
[----:B------:R-:W0:Y:S01]  /*12100*/  LDL R2, [R1+0x50] ;  /* 0x0000500001027983 */ /* 0x000e220000100800 */
[----:B------:R-:W-:Y:S01]  /*12110*/  IMAD R0, R226, 0x8, R22 ;  /* 0x00000008e2007824 */ /* 0x000fe200078e0216 */
[----:B01----:R-:W-:-:S04]  /*12120*/  SHF.L.U32 R3, R2, 0x1f, RZ ;  /* 0x0000001f02037819 */ /* 0x003fc800000006ff */
[----:B------:R0:W1:Y:S01]  /*12130*/  SYNCS.PHASECHK.TRANS64.TRYWAIT P1, [R0+URZ+0x38830], R3 ;  /* 0x03883003000075a7 */ /* 0x000062000802017f */
[----:B------:R-:W-:Y:S05]  /*12140*/  @!P0 BRA `(.L_x_630) ;  /* 0x0000000000048947 */ /* 0x000fea0003800000 */
[----:B------:R-:W-:Y:S01]  /*12150*/  BPT.TRAP 0x1 ;  /* 0x000000040000795c */ /* 0x000fe20000300000 */
.L_x_630:
[----:B------:R-:W-:Y:S01]  /*12160*/  MOV R151, RZ ;  /* 0x000000ff00977202 */ /* 0x000fe20000000f00 */
[----:B-1----:R-:W-:Y:S06]  /*12170*/  @P1 BRA `(.L_x_631) ;  /* 0x0000000000081947 */ /* 0x002fec0003800000 */
[----:B------:R-:W1:Y:S02]  /*12180*/  SYNCS.PHASECHK.TRANS64.TRYWAIT P1, [R0+URZ+0x38830], R3 ;  /* 0x03883003000075a7 */ /* 0x000e64000802017f */
[----:B-1----:R-:W-:Y:S05]  /*12190*/  @!P1 BRA `(.L_x_632) ;  /* 0x0000015c00709947 */ /* 0x002fea0003800000 */
.L_x_631:
[----:B------:R-:W-:Y:S05]  /*121a0*/  WARPSYNC.ALL ;  /* 0x0000000000007948 */ /* 0x000fea0003800000 */
[----:B------:R-:W-:Y:S01]  /*121b0*/  VIADD R2, R22, 0x24400 ;  /* 0x0002440016027836 */ /* 0x000fe20000000000 */
[----:B------:R-:W-:Y:S01]  /*121c0*/  R2UR UR20, R28 ;  /* 0x000000001c1472ca */ /* 0x000fe200000e0000 */
[----:B01----:R-:W-:Y:S01]  /*121d0*/  IMAD.MOV.U32 R3, RZ, RZ, 0x40000040 ;  /* 0x40000040ff037424 */ /* 0x003fe200078e00ff */
[----:B-----5:R-:W-:Y:S01]  /*121e0*/  WARPGROUP.ARRIVE ;  /* 0x00000000000079c5 */ /* 0x020fe20000000000 */
[----:B------:R-:W-:Y:S01]  /*121f0*/  UMOV UR25, 0x40000040 ;  /* 0x4000004000197882 */ /* 0x000fe20000000000 */
[----:B------:R-:W-:Y:S01]  /*12200*/  SHF.R.U32.HI R2, RZ, 0x4, R2 ;  /* 0x00000004ff027819 */ /* 0x000fe20000011602 */
[----:B--234-:R-:W-:Y:S01]  /*12210*/  IMAD.MOV.U32 R5, RZ, RZ, 0x40000040 ;  /* 0x40000040ff057424 */ /* 0x01cfe200078e00ff */
[----:B------:R-:W-:Y:S01]  /*12220*/  R2UR UR27, R3 ;  /* 0x00000000031b72ca */ /* 0x000fe200000e0000 */
[----:B------:R-:W-:Y:S01]  /*12230*/  UMOV UR17, UR25 ;  /* 0x0000001900117c82 */ /* 0x000fe20008000000 */
[----:B------:R-:W-:Y:S01]  /*12240*/  LOP3.LUT R2, R2, 0x3fff, RZ, 0xc0, !PT ;  /* 0x00003fff02027812 */ /* 0x000fe200078ec0ff */
[----:B------:R-:W-:Y:S01]  /*12250*/  UMOV UR5, UR17 ;  /* 0x0000001100057c82 */ /* 0x000fe20008000000 */
[C---:B------:R-:W-:Y:S01]  /*12260*/  R2UR UR7, R5.reuse ;  /* 0x00000000050772ca */ /* 0x040fe200000e0000 */
[----:B------:R-:W-:Y:S01]  /*12270*/  IMAD.MOV.U32 R7, RZ, RZ, 0x40000040 ;  /* 0x40000040ff077424 */ /* 0x000fe200078e00ff */
[----:B------:R-:W-:Y:S01]  /*12280*/  LOP3.LUT R4, R2, 0x10000, RZ, 0xfc, !PT ;  /* 0x0001000002047812 */ /* 0x000fe200078efcff */
[----:B------:R-:W-:Y:S01]  /*12290*/  ULOP3.LUT UR20, UR20, 0x10000, URZ, 0xfc, !UPT ;  /* 0x0001000014147892 */ /* 0x000fe2000f8efc3f */
[----:B------:R-:W-:Y:S01]  /*122a0*/  R2UR UR15, R5 ;  /* 0x00000000050f72ca */ /* 0x000fe200000e0000 */
[----:B------:R-:W-:Y:S01]  /*122b0*/  UMOV UR9, UR17 ;  /* 0x0000001100097c82 */ /* 0x000fe20008000000 */
[C---:B------:R-:W-:Y:S01]  /*122c0*/  R2UR UR11, R7.reuse ;  /* 0x00000000070b72ca */ /* 0x040fe200000e0000 */
[----:B------:R-:W-:Y:S01]  /*122d0*/  IMAD R2, R226, 0xa00, R4 ;  /* 0x00000a00e2027824 */ /* 0x000fe200078e0204 */
[----:B------:R0:W-:Y:S01]  /*122e0*/  STL [R1+0x5c], R4 ;  /* 0x00005c0401007387 */ /* 0x0001e20000100800 */
[----:B------:R-:W-:Y:S01]  /*122f0*/  UMOV UR13, UR17 ;  /* 0x00000011000d7c82 */ /* 0x000fe20008000000 */
[----:B------:R-:W-:Y:S01]  /*12300*/  UMOV UR24, UR20 ;  /* 0x0000001400187c82 */ /* 0x000fe20008000000 */
[----:B------:R-:W-:Y:S01]  /*12310*/  R2UR UR19, R7 ;  /* 0x00000000071372ca */ /* 0x000fe200000e0000 */
[----:B------:R-:W-:Y:S01]  /*12320*/  UMOV UR16, UR24 ;  /* 0x0000001800107c82 */ /* 0x000fe20008000000 */
[C---:B------:R-:W-:Y:S01]  /*12330*/  R2UR UR26, R2.reuse ;  /* 0x00000000021a72ca */ /* 0x040fe200000e0000 */
[----:B------:R-:W-:Y:S01]  /*12340*/  UMOV UR4, UR16 ;  /* 0x0000001000047c82 */ /* 0x000fe20008000000 */
[C---:B------:R-:W-:Y:S01]  /*12350*/  IADD3 R6, R2.reuse, 0x100, RZ ;  /* 0x0000010002067810 */ /* 0x040fe20007ffe0ff */
[----:B------:R-:W-:Y:S01]  /*12360*/  UMOV UR8, UR16 ;  /* 0x0000001000087c82 */ /* 0x000fe20008000000 */
[----:B------:R-:W-:Y:S01]  /*12370*/  UMOV UR12, UR16 ;  /* 0x00000010000c7c82 */ /* 0x000fe20008000000 */
[----:B0-----:R-:W-:Y:S01]  /*12380*/  VIADD R4, R2, 0x80 ;  /* 0x0000008002047836 */ /* 0x001fe20000000000 */
[----:B------:R-:W-:Y:S01]  /*12390*/  R2UR UR10, R6 ;  /* 0x00000000060a72ca */ /* 0x000fe200000e0000 */
[----:B------:R-:W-:Y:S01]  /*123a0*/  VIADD R6, R2, 0x200 ;  /* 0x0000020002067836 */ /* 0x000fe20000000000 */
[----:B------:R-:W-:Y:S01]  /*123b0*/  MOV R10, UR24 ;  /* 0x00000018000a7c02 */ /* 0x000fe20008000f00 */
[----:B------:R-:W-:Y:S01]  /*123c0*/  IMAD.MOV.U32 R5, RZ, RZ, 0x40000040 ;  /* 0x40000040ff057424 */ /* 0x000fe200078e00ff */
[----:B------:R-:W-:Y:S01]  /*123d0*/  R2UR UR6, R4 ;  /* 0x00000000040672ca */ /* 0x000fe200000e0000 */
[----:B------:R-:W-:Y:S01]  /*123e0*/  IMAD.U32 R11, RZ, RZ, UR25 ;  /* 0x00000019ff0b7e24 */ /* 0x000fe2000f8e00ff */
[----:B------:R-:W-:Y:S01]  /*123f0*/  IADD3 R4, R2, 0x180, RZ ;  /* 0x0000018002047810 */ /* 0x000fe20007ffe0ff */
[----:B------:R-:W-:Y:S01]  /*12400*/  HGMMA.64x16x16.F32 R56, gdesc[UR24], RZ, !UPT, gsb0 ;  /* 0x00200000183879f0 */ /* 0x000fe2000c0008ff */
[----:B------:R-:W-:Y:S01]  /*12410*/  R2UR UR18, R6 ;  /* 0x00000000061272ca */ /* 0x000fe200000e0000 */
[----:B------:R-:W-:Y:S01]  /*12420*/  UMOV UR25, 0x40000040 ;  /* 0x4000004000197882 */ /* 0x000fe20000000000 */
[----:B------:R-:W-:Y:S01]  /*12430*/  R2UR UR14, R4 ;  /* 0x00000000040e72ca */ /* 0x000fe200000e0000 */
[C---:B------:R-:W-:Y:S01]  /*12440*/  VIADD R4, R2.reuse, 0x2 ;  /* 0x0000000202047836 */ /* 0x040fe20000000000 */
[----:B------:R-:W-:Y:S01]  /*12450*/  R2UR UR27, R5 ;  /* 0x00000000051b72ca */ /* 0x000fe200000e0000 */
[C---:B------:R-:W-:Y:S01]  /*12460*/  VIADD R8, R2.reuse, 0x102 ;  /* 0x0000010202087836 */ /* 0x040fe20000000000 */
[----:B------:R-:W-:Y:S01]  /*12470*/  IADD3 R6, R2, 0x82, RZ ;  /* 0x0000008202067810 */ /* 0x000fe20007ffe0ff */
[----:B------:R-:W-:Y:S01]  /*12480*/  IMAD.MOV.U32 R9, RZ, RZ, 0x40000040 ;  /* 0x40000040ff097424 */ /* 0x000fe200078e00ff */
[----:B------:R-:W-:Y:S01]  /*12490*/  R2UR UR26, R4 ;  /* 0x00000000041a72ca */ /* 0x000fe200000e0000 */
[----:B------:R-:W-:Y:S01]  /*124a0*/  VIADD R4, R2, 0x182 ;  /* 0x0000018202047836 */ /* 0x000fe20000000000 */
[----:B------:R-:W-:Y:S01]  /*124b0*/  MOV R7, 0x40000040 ;  /* 0x4000004000077802 */ /* 0x000fe20000000f00 */
[----:B------:R-:W-:Y:S01]  /*124c0*/  IMAD.MOV.U32 R5, RZ, RZ, 0x40000040 ;  /* 0x40000040ff057424 */ /* 0x000fe200078e00ff */
[----:B------:R0:W-:Y:S01]  /*124d0*/  STL.64 [R1+0x8], R10 ;  /* 0x0000080a01007387 */ /* 0x0001e20000100a00 */
[----:B------:R-:W-:Y:S01]  /*124e0*/  UIADD3 UR56, UR20, 0x804, URZ ;  /* 0x0000080414387890 */ /* 0x000fe2000fffe03f */
[----:B------:R-:W-:Y:S01]  /*124f0*/  IMAD.MOV.U32 R3, RZ, RZ, 0x40000040 ;  /* 0x40000040ff037424 */ /* 0x000fe200078e00ff */
[----:B------:R-:W-:Y:S01]  /*12500*/  UMOV UR57, 0x40000040 ;  /* 0x4000004000397882 */ /* 0x000fe20000000000 */
[----:B------:R-:W-:Y:S01]  /*12510*/  UIADD3 UR52, UR20, 0x806, URZ ;  /* 0x0000080614347890 */ /* 0x000fe2000fffe03f */
[----:B------:R-:W-:Y:S01]  /*12520*/  UMOV UR53, 0x40000040 ;  /* 0x4000004000357882 */ /* 0x000fe20000000000 */
[----:B------:R-:W-:Y:S01]  /*12530*/  UIADD3 UR48, UR20, 0xc00, URZ ;  /* 0x00000c0014307890 */ /* 0x000fe2000fffe03f */
[----:B------:R-:W-:Y:S01]  /*12540*/  UMOV UR49, 0x40000040 ;  /* 0x4000004000317882 */ /* 0x000fe20000000000 */
[----:B------:R-:W-:Y:S01]  /*12550*/  UIADD3 UR44, UR20, 0xc02, URZ ;  /* 0x00000c02142c7890 */ /* 0x000fe2000fffe03f */
[----:B0-----:R-:W-:Y:S01]  /*12560*/  IMAD.U32 R11, RZ, RZ, UR25 ;  /* 0x00000019ff0b7e24 */ /* 0x001fe2000f8e00ff */
[----:B------:R-:W-:Y:S01]  /*12570*/  UMOV UR45, 0x40000040 ;  /* 0x40000040002d7882 */ /* 0x000fe20000000000 */
[----:B------:R-:W-:Y:S01]  /*12580*/  UIADD3 UR40, UR20, 0xc04, URZ ;  /* 0x00000c0414287890 */ /* 0x000fe2000fffe03f */
[----:B------:R-:W-:Y:S01]  /*12590*/  UMOV UR41, 0x40000040 ;  /* 0x4000004000297882 */ /* 0x000fe20000000000 */
[----:B------:R-:W-:Y:S01]  /*125a0*/  UIADD3 UR36, UR20, 0xc06, URZ ;  /* 0x00000c0614247890 */ /* 0x000fe2000fffe03f */
[----:B------:R-:W-:Y:S01]  /*125b0*/  UMOV UR37, 0x40000040 ;  /* 0x4000004000257882 */ /* 0x000fe20000000000 */
[----:B------:R-:W-:-:S02]  /*125c0*/  WARPGROUP.DEPBAR.LE gsb0, 0x0 ;  /* 0x00008000000079c5 */ /* 0x000fc40000010000 */
[----:B------:R-:W-:-:S06]  /*125d0*/  WARPGROUP.ARRIVE ;  /* 0x00000000000079c5 */ /* 0x000fcc0000000000 */
[----:B------:R-:W-:Y:S01]  /*125e0*/  HGMMA.64x16x16.F32 R48, gdesc[UR4], RZ, !UPT, gsb0 ;  /* 0x00200000043079f0 */ /* 0x000fe2000c0008ff */
[----:B------:R-:W-:Y:S01]  /*125f0*/  UIADD3 UR4, UR20, 0x2, URZ ;  /* 0x0000000214047890 */ /* 0x000fe2000fffe03f */
[----:B------:R-:W-:Y:S02]  /*12600*/  R2UR UR6, R6 ;  /* 0x00000000060672ca */ /* 0x000fe400000e0000 */
[----:B------:R-:W-:Y:S01]  /*12610*/  R2UR UR7, R7 ;  /* 0x00000000070772ca */ /* 0x000fe200000e0000 */
[----:B------:R-:W-:Y:S01]  /*12620*/  IMAD.MOV.U32 R7, RZ, RZ, 0x40000040 ;  /* 0x40000040ff077424 */ /* 0x000fe200078e00ff */
[----:B------:R-:W-:Y:S02]  /*12630*/  IADD3 R6, R2, 0x202, RZ ;  /* 0x0000020202067810 */ /* 0x000fe40007ffe0ff */
[----:B------:R-:W-:Y:S02]  /*12640*/  UMOV UR24, UR4 ;  /* 0x0000000400187c82 */ /* 0x000fe40008000000 */
[----:B------:R-:W-:-:S05]  /*12650*/  MOV R10, UR24 ;  /* 0x00000018000a7c02 */ /* 0x000fca0008000f00 */
[----:B------:R0:W-:Y:S01]  /*12660*/  STL.64 [R1], R10 ;  /* 0x0000000a01007387 */ /* 0x0001e20000100a00 */
[----:B------:R-:W-:Y:S02]  /*12670*/  WARPGROUP.DEPBAR.LE gsb0, 0x0 ;  /* 0x00008000000079c5 */ /* 0x000fe40000010000 */
[----:B------:R-:W-:-:S06]  /*12680*/  WARPGROUP.ARRIVE ;  /* 0x00000000000079c5 */ /* 0x000fcc0000000000 */
[----:B------:R-:W-:Y:S01]  /*12690*/  HGMMA.64x16x16.F32 R40, gdesc[UR8], RZ, !UPT, gsb0 ;  /* 0x00200000082879f0 */ /* 0x000fe2000c0008ff */
[----:B------:R-:W-:Y:S01]  /*126a0*/  R2UR UR10, R8 ;  /* 0x00000000080a72ca */ /* 0x000fe200000e0000 */
[----:B------:R-:W-:Y:S01]  /*126b0*/  VIADD R8, R2, 0x104 ;  /* 0x0000010402087836 */ /* 0x000fe20000000000 */
[----:B------:R-:W-:Y:S01]  /*126c0*/  R2UR UR11, R9 ;  /* 0x00000000090b72ca */ /* 0x000fe200000e0000 */
[----:B------:R-:W-:Y:S01]  /*126d0*/  IMAD.MOV.U32 R9, RZ, RZ, 0x40000040 ;  /* 0x40000040ff097424 */ /* 0x000fe200078e00ff */
        /* <DEDUP_REMOVED lines=10> */
[----:B------:R-:W-:Y:S01]  /*12780*/  UMOV UR16, UR24 ;  /* 0x0000001800107c82 */ /* 0x000fe20008000000 */
[----:B------:R-:W-:Y:S01]  /*12790*/  UMOV UR17, UR25 ;  /* 0x0000001900117c82 */ /* 0x000fe20008000000 */
[----:B------:R-:W-:Y:S01]  /*127a0*/  UMOV UR4, UR16 ;  /* 0x0000001000047c82 */ /* 0x000fe20008000000 */
[----:B------:R-:W-:Y:S01]  /*127b0*/  UMOV UR5, UR17 ;  /* 0x0000001100057c82 */ /* 0x000fe20008000000 */
[----:B------:R-:W-:Y:S01]  /*127c0*/  UMOV UR8, UR16 ;  /* 0x0000001000087c82 */ /* 0x000fe20008000000 */
[----:B------:R-:W-:Y:S01]  /*127d0*/  UMOV UR9, UR17 ;  /* 0x0000001100097c82 */ /* 0x000fe20008000000 */
[----:B------:R-:W-:Y:S01]  /*127e0*/  UMOV UR12, UR16 ;  /* 0x00000010000c7c82 */ /* 0x000fe20008000000 */
[----:B------:R-:W-:Y:S01]  /*127f0*/  UMOV UR13, UR17 ;  /* 0x00000011000d7c82 */ /* 0x000fe20008000000 */
[----:B------:R-:W-:Y:S02]  /*12800*/  R2UR UR18, R6 ;  /* 0x00000000061272ca */ /* 0x000fe400000e0000 */
[----:B------:R-:W-:-:S02]  /*12810*/  R2UR UR19, R7 ;  /* 0x00000000071372ca */ /* 0x000fc400000e0000 */
[----:B------:R-:W-:Y:S02]  /*12820*/  IADD3 R6, R2, 0x84, RZ ;  /* 0x0000008402067810 */ /* 0x000fe40007ffe0ff */
[----:B------:R-:W-:Y:S01]  /*12830*/  MOV R7, 0x40000040 ;  /* 0x4000004000077802 */ /* 0x000fe20000000f00 */
[----:B------:R-:W-:Y:S02]  /*12840*/  WARPGROUP.DEPBAR.LE gsb0, 0x0 ;  /* 0x00008000000079c5 */ /* 0x000fe40000010000 */
[----:B------:R-:W-:-:S06]  /*12850*/  WARPGROUP.ARRIVE ;  /* 0x00000000000079c5 */ /* 0x000fcc0000000000 */
[----:B------:R-:W-:Y:S01]  /*12860*/  HGMMA.64x16x16.F32 R56, gdesc[UR24], R56, gsb0 ;  /* 0x00200000183879f0 */ /* 0x000fe20008000838 */
[----:B------:R-:W-:Y:S01]  /*12870*/  R2UR UR26, R4 ;  /* 0x00000000041a72ca */ /* 0x000fe200000e0000 */
[----:B------:R-:W-:Y:S01]  /*12880*/  UMOV UR25, 0x40000040 ;  /* 0x4000004000197882 */ /* 0x000fe20000000000 */
[----:B------:R-:W-:Y:S01]  /*12890*/  R2UR UR27, R5 ;  /* 0x00000000051b72ca */ /* 0x000fe200000e0000 */
[----:B------:R-:W-:Y:S02]  /*128a0*/  VIADD R4, R2, 0x184 ;  /* 0x0000018402047836 */ /* 0x000fe40000000000 */
[----:B------:R-:W-:Y:S02]  /*128b0*/  IMAD.MOV.U32 R5, RZ, RZ, 0x40000040 ;  /* 0x40000040ff057424 */ /* 0x000fe400078e00ff */
[----:B0-----:R-:W-:Y:S01]  /*128c0*/  IMAD.U32 R11, RZ, RZ, UR25 ;  /* 0x00000019ff0b7e24 */ /* 0x001fe2000f8e00ff */
[----:B------:R-:W-:Y:S02]  /*128d0*/  WARPGROUP.DEPBAR.LE gsb0, 0x0 ;  /* 0x00008000000079c5 */ /* 0x000fe40000010000 */
[----:B------:R-:W-:-:S06]  /*128e0*/  WARPGROUP.ARRIVE ;  /* 0x00000000000079c5 */ /* 0x000fcc0000000000 */
[----:B------:R-:W-:Y:S01]  /*128f0*/  HGMMA.64x16x16.F32 R48, gdesc[UR4], R48, gsb0 ;  /* 0x00200000043079f0 */ /* 0x000fe20008000830 */
[----:B------:R-:W-:Y:S01]  /*12900*/  UIADD3 UR4, UR20, 0x4, URZ ;  /* 0x0000000414047890 */ /* 0x000fe2000fffe03f */
[----:B------:R-:W-:Y:S02]  /*12910*/  R2UR UR6, R6 ;  /* 0x00000000060672ca */ /* 0x000fe400000e0000 */
[----:B------:R-:W-:Y:S01]  /*12920*/  R2UR UR7, R7 ;  /* 0x00000000070772ca */ /* 0x000fe200000e0000 */
[----:B------:R-:W-:Y:S01]  /*12930*/  IMAD.MOV.U32 R7, RZ, RZ, 0x40000040 ;  /* 0x40000040ff077424 */ /* 0x000fe200078e00ff */
[----:B------:R-:W-:Y:S02]  /*12940*/  IADD3 R6, R2, 0x204, RZ ;  /* 0x0000020402067810 */ /* 0x000fe40007ffe0ff */
[----:B------:R-:W-:Y:S02]  /*12950*/  UMOV UR24, UR4 ;  /* 0x0000000400187c82 */ /* 0x000fe40008000000 */
[----:B------:R-:W-:-:S05]  /*12960*/  MOV R10, UR24 ;  /* 0x00000018000a7c02 */ /* 0x000fca0008000f00 */
[----:B------:R0:W-:Y:S01]  /*12970*/  STL.64 [R1+0x48], R10 ;  /* 0x0000480a01007387 */ /* 0x0001e20000100a00 */
[----:B------:R-:W-:Y:S02]  /*12980*/  WARPGROUP.DEPBAR.LE gsb0, 0x0 ;  /* 0x00008000000079c5 */ /* 0x000fe40000010000 */
[----:B------:R-:W-:-:S06]  /*12990*/  WARPGROUP.ARRIVE ;  /* 0x00000000000079c5 */ /* 0x000fcc0000000000 */
[----:B------:R-:W-:Y:S01]  /*129a0*/  HGMMA.64x16x16.F32 R40, gdesc[UR8], R40, gsb0 ;  /* 0x00200000082879f0 */ /* 0x000fe20008000828 */
[----:B------:R-:W-:Y:S01]  /*129b0*/  R2UR UR10, R8 ;  /* 0x00000000080a72ca */ /* 0x000fe200000e0000 */
[----:B------:R-:W-:Y:S01]  /*129c0*/  VIADD R8, R2, 0x106 ;  /* 0x0000010602087836 */ /* 0x000fe20000000000 */
[----:B------:R-:W-:Y:S01]  /*129d0*/  R2UR UR11, R9 ;  /* 0x00000000090b72ca */ /* 0x000fe200000e0000 */
[----:B------:R-:W-:Y:S01]  /*129e0*/  IMAD.MOV.U32 R9, RZ, RZ, 0x40000040 ;  /* 0x40000040ff097424 */ /* 0x000fe200078e00ff */
        /* <DEDUP_REMOVED lines=349> */
[----:B------:R-:W-:-:S03]  /*13fc0*/  IMAD.MOV.U32 R5, RZ, RZ, 0x40000040 ;  /* 0x40000040ff057424 */ /* 0x000fc600078e00ff */
        /* <DEDUP_REMOVED lines=21> */
[----:B------:R-:W-:Y:S03]  /*14120*/  HGMMA.64x16x16.F32 R56, gdesc[UR24], R56, gsb0 ;  /* 0x00200000183879f0 */ /* 0x000fe60008000838 */
[----:B------:R-:W-:Y:S02]  /*14130*/  WARPGROUP.DEPBAR.LE gsb0, 0x0 ;  /* 0x00008000000079c5 */ /* 0x000fe40000010000 */
[----:B------:R-:W-:-:S06]  /*14140*/  WARPGROUP.ARRIVE ;  /* 0x00000000000079c5 */ /* 0x000fcc0000000000 */
[----:B------:R-:W-:Y:S01]  /*14150*/  HGMMA.64x16x16.F32 R48, gdesc[UR4], R48, gsb0 ;  /* 0x00200000043079f0 */ /* 0x000fe20008000830 */
[----:B------:R-:W-:Y:S01]  /*14160*/  R2UR UR6, R8 ;  /* 0x00000000080672ca */ /* 0x000fe200000e0000 */
[----:B------:R-:W-:Y:S01]  /*14170*/  UMOV UR4, UR56 ;  /* 0x0000003800047c82 */ /* 0x000fe20008000000 */
[----:B------:R-:W-:Y:S01]  /*14180*/  R2UR UR7, R9 ;  /* 0x00000000090772ca */ /* 0x000fe200000e0000 */
[----:B------:R-:W-:Y:S01]  /*14190*/  UMOV UR5, UR57 ;  /* 0x0000003900057c82 */ /* 0x000fe20008000000 */
[----:B------:R-:W-:Y:S01]  /*141a0*/  VIADD R8, R2, 0x606 ;  /* 0x0000060602087836 */ /* 0x000fe20000000000 */
[----:B------:R-:W-:Y:S01]  /*141b0*/  MOV R9, 0x40000040 ;  /* 0x4000004000097802 */ /* 0x000fe20000000f00 */
[----:B------:R-:W-:Y:S02]  /*141c0*/  WARPGROUP.DEPBAR.LE gsb0, 0x0 ;  /* 0x00008000000079c5 */ /* 0x000fe40000010000 */
[----:B------:R-:W-:-:S06]  /*141d0*/  WARPGROUP.ARRIVE ;  /* 0x00000000000079c5 */ /* 0x000fcc0000000000 */
[----:B------:R-:W-:Y:S01]  /*141e0*/  HGMMA.64x16x16.F32 R40, gdesc[UR8], R40, gsb0 ;  /* 0x00200000082879f0 */ /* 0x000fe20008000828 */
[----:B------:R-:W-:Y:S01]  /*141f0*/  R2UR UR10, R4 ;  /* 0x00000000040a72ca */ /* 0x000fe200000e0000 */
[----:B------:R-:W-:Y:S01]  /*14200*/  UMOV UR8, UR56 ;  /* 0x0000003800087c82 */ /* 0x000fe20008000000 */
[----:B------:R-:W-:Y:S01]  /*14210*/  R2UR UR11, R5 ;  /* 0x00000000050b72ca */ /* 0x000fe200000e0000 */
[----:B------:R-:W-:Y:S01]  /*14220*/  UMOV UR9, UR57 ;  /* 0x0000003900097c82 */ /* 0x000fe20008000000 */
[----:B------:R-:W-:Y:S02]  /*14230*/  IADD3 R4, R2, 0x506, RZ ;  /* 0x0000050602047810 */ /* 0x000fe40007ffe0ff */
[----:B------:R-:W-:Y:S02]  /*14240*/  MOV R5, 0x40000040 ;  /* 0x4000004000057802 */ /* 0x000fe40000000f00 */
[----:B------:R-:W-:Y:S01]  /*14250*/  R2UR UR54, R4 ;  /* 0x00000000043672ca */ /* 0x000fe200000e0000 */
[----:B------:R-:W-:Y:S01]  /*14260*/  VIADD R4, R2, 0x686 ;  /* 0x0000068602047836 */ /* 0x000fe20000000000 */
[----:B------:R-:W-:Y:S01]  /*14270*/  R2UR UR55, R5 ;  /* 0x00000000053772ca */ /* 0x000fe200000e0000 */
[----:B------:R-:W-:Y:S01]  /*14280*/  IMAD.MOV.U32 R5, RZ, RZ, 0x40000040 ;  /* 0x40000040ff057424 */ /* 0x000fe200078e00ff */
[----:B------:R-:W-:-:S02]  /*14290*/  WARPGROUP.DEPBAR.LE gsb0, 0x0 ;  /* 0x00008000000079c5 */ /* 0x000fc40000010000 */
[----:B------:R-:W-:-:S06]  /*142a0*/  WARPGROUP.ARRIVE ;  /* 0x00000000000079c5 */ /* 0x000fcc0000000000 */
[----:B------:R-:W-:Y:S01]  /*142b0*/  HGMMA.64x16x16.F32 R32, gdesc[UR12], R32, gsb0 ;  /* 0x002000000c2079f0 */ /* 0x000fe20008000820 */
[----:B------:R-:W-:Y:S01]  /*142c0*/  UMOV UR12, UR56 ;  /* 0x00000038000c7c82 */ /* 0x000fe20008000000 */
[----:B------:R-:W-:Y:S01]  /*142d0*/  UMOV UR13, UR57 ;  /* 0x00000039000d7c82 */ /* 0x000fe20008000000 */
[----:B------:R-:W-:Y:S02]  /*142e0*/  WARPGROUP.DEPBAR.LE gsb0, 0x0 ;  /* 0x00008000000079c5 */ /* 0x000fe40000010000 */
[----:B------:R-:W-:-:S06]  /*142f0*/  WARPGROUP.ARRIVE ;  /* 0x00000000000079c5 */ /* 0x000fcc0000000000 */
[----:B------:R-:W-:Y:S01]  /*14300*/  HGMMA.64x16x16.F32 R24, gdesc[UR16], R24, gsb0 ;  /* 0x00200000101879f0 */ /* 0x000fe20008000818 */
[----:B------:R-:W-:Y:S01]  /*14310*/  R2UR UR18, R6 ;  /* 0x00000000061272ca */ /* 0x000fe200000e0000 */
[----:B------:R-:W-:Y:S01]  /*14320*/  UMOV UR16, UR56 ;  /* 0x0000003800107c82 */ /* 0x000fe20008000000 */
[----:B------:R-:W-:Y:S01]  /*14330*/  R2UR UR19, R7 ;  /* 0x00000000071372ca */ /* 0x000fe200000e0000 */
[----:B------:R-:W-:Y:S01]  /*14340*/  UMOV UR17, UR57 ;  /* 0x0000003900117c82 */ /* 0x000fe20008000000 */
[----:B------:R-:W-:Y:S01]  /*14350*/  IMAD.MOV.U32 R7, RZ, RZ, 0x40000040 ;  /* 0x40000040ff077424 */ /* 0x000fe200078e00ff */
[----:B------:R-:W-:-:S04]  /*14360*/  IADD3 R6, R2, 0x704, RZ ;  /* 0x0000070402067810 */ /* 0x000fc80007ffe0ff */
[----:B------:R-:W-:Y:S01]  /*14370*/  R2UR UR14, R6 ;  /* 0x00000000060e72ca */ /* 0x000fe200000e0000 */
[----:B------:R-:W-:Y:S01]  /*14380*/  VIADD R6, R2, 0x586 ;  /* 0x0000058602067836 */ /* 0x000fe20000000000 */
[----:B------:R-:W-:Y:S01]  /*14390*/  R2UR UR15, R7 ;  /* 0x00000000070f72ca */ /* 0x000fe200000e0000 */
[----:B------:R-:W-:Y:S01]  /*143a0*/  IMAD.MOV.U32 R7, RZ, RZ, 0x40000040 ;  /* 0x40000040ff077424 */ /* 0x000fe200078e00ff */
        /* <DEDUP_REMOVED lines=19> */
[----:B------:R-:W-:Y:S02]  /*144e0*/  VIADD R4, R2, 0x780 ;  /* 0x0000078002047836 */ /* 0x000fe40000000000 */
[----:B------:R-:W-:-:S03]  /*144f0*/  IMAD.MOV.U32 R5, RZ, RZ, 0x40000040 ;  /* 0x40000040ff057424 */ /* 0x000fc600078e00ff */
[----:B------:R-:W-:Y:S02]  /*14500*/  R2UR UR50, R4 ;  /* 0x00000000043272ca */ /* 0x000fe400000e0000 */
[----:B------:R-:W-:Y:S02]  /*14510*/  R2UR UR51, R5 ;  /* 0x00000000053372ca */ /* 0x000fe400000e0000 */
[----:B------:R-:W-:Y:S02]  /*14520*/  IADD3 R4, R2, 0x900, RZ ;  /* 0x0000090002047810 */ /* 0x000fe40007ffe0ff */
        /* <DEDUP_REMOVED lines=9> */
[----:B------:R-:W-:Y:S01]  /*145c0*/  IMAD.MOV.U32 R7, RZ, RZ, 0x40000040 ;  /* 0x40000040ff077424 */ /* 0x000fe200078e00ff */
        /* <DEDUP_REMOVED lines=8> */
[----:B------:R-:W-:Y:S01]  /*14650*/  IADD3 R8, R2, 0x880, RZ ;  /* 0x0000088002087810 */ /* 0x000fe20007ffe0ff */
        /* <DEDUP_REMOVED lines=127> */
[C---:B------:R-:W-:Y:S02]  /*14e50*/  VIADD R6, R2.reuse, 0x806 ;  /* 0x0000080602067836 */ /* 0x040fe40000000000 */
[----:B------:R-:W-:Y:S02]  /*14e60*/  IMAD.MOV.U32 R7, RZ, RZ, 0x40000040 ;  /* 0x40000040ff077424 */ /* 0x000fe400078e00ff */
[----:B------:R-:W-:Y:S01]  /*14e70*/  VIADD R2, R2, 0x986 ;  /* 0x0000098602027836 */ /* 0x000fe20000000000 */
[----:B------:R-:W-:-:S02]  /*14e80*/  WARPGROUP.DEPBAR.LE gsb0, 0x0 ;  /* 0x00008000000079c5 */ /* 0x000fc40000010000 */
        /* <DEDUP_REMOVED lines=32> */
[----:B------:R-:W-:Y:S03]  /*15090*/  HGMMA.64x16x16.F32 R56, gdesc[UR36], R56, gsb0 ;  /* 0x00200000243879f0 */ /* 0x000fe60008000838 */
        /* <DEDUP_REMOVED lines=13> */
[----:B0-----:R-:W-:Y:S05]  /*15170*/  @!P0 BRA `(.L_x_633) ;  /* 0x0000000000048947 */ /* 0x001fea0003800000 */
[----:B------:R-:W-:Y:S01]  /*15180*/  BPT.TRAP 0x1 ;  /* 0x000000040000795c */ /* 0x000fe20000300000 */
.L_x_633:
[----:B------:R-:W-:Y:S01]  /*15190*/  LOP3.LUT R65, R65, 0xffffff80, RZ, 0xc0, !PT ;  /* 0xffffff8041417812 */ /* 0x000fe200078ec0ff */
[----:B------:R-:W2:Y:S01]  /*151a0*/  LDL R67, [R1+0x60] ;  /* 0x0000600001437983 */ /* 0x000ea20000100800 */
[----:B------:R-:W-:Y:S01]  /*151b0*/  MOV R3, 0xfffffffe ;  /* 0xfffffffe00037802 */ /* 0x000fe20000000f00 */
[----:B------:R-:W-:Y:S01]  /*151c0*/  ULDC UR4, c[0x0][0x988] ;  /* 0x0002620000047ab9 */ /* 0x000fe20000000800 */
[----:B------:R-:W-:Y:S01]  /*151d0*/  P2R R13, PR, RZ, 0x1 ;  /* 0x00000001ff0d7803 */ /* 0x000fe20000000000 */
[----:B------:R-:W-:Y:S01]  /*151e0*/  IMAD.IADD R65, R64, 0x1, -R65 ;  /* 0x0000000140417824 */ /* 0x000fe200078e0a41 */
[----:B------:R-:W-:Y:S01]  /*151f0*/  ULDC UR38, c[0x0][0x988] ;  /* 0x0002620000267ab9 */ /* 0x000fe20000000800 */
[----:B------:R-:W-:Y:S01]  /*15200*/  VIADD R0, R0, 0x38840 ;  /* 0x0003884000007836 */ /* 0x000fe20000000000 */
[----:B------:R-:W-:Y:S01]  /*15210*/  BSSY B0, `(.L_x_634) ;  /* 0x000065e000007945 */ /* 0x000fe20003800000 */
[----:B------:R-:W-:Y:S01]  /*15220*/  IMAD.MOV.U32 R150, RZ, RZ, R151 ;  /* 0x000000ffff967224 */ /* 0x000fe200078e0097 */
[----:B------:R-:W-:Y:S01]  /*15230*/  SHF.R.S32.HI R2, RZ, 0x1f, R65 ;  /* 0x0000001fff027819 */ /* 0x000fe20000011441 */
[--C-:B------:R-:W-:Y:S01]  /*15240*/  IMAD.MOV.U32 R149, RZ, RZ, R151.reuse ;  /* 0x000000ffff957224 */ /* 0x100fe200078e0097 */
[----:B------:R-:W-:Y:S01]  /*15250*/  MOV R148, R151 ;  /* 0x0000009700947202 */ /* 0x000fe20000000f00 */
[--C-:B------:R-:W-:Y:S01]  /*15260*/  IMAD.MOV.U32 R147, RZ, RZ, R151.reuse ;  /* 0x000000ffff937224 */ /* 0x100fe200078e0097 */
[----:B------:R-:W-:Y:S01]  /*15270*/  LEA.HI R2, R2, R65, RZ, 0x2 ;  /* 0x0000004102027211 */ /* 0x000fe200078f10ff */
[--C-:B------:R-:W-:Y:S01]  /*15280*/  IMAD.MOV.U32 R146, RZ, RZ, R151.reuse ;  /* 0x000000ffff927224 */ /* 0x100fe200078e0097 */
[-C--:B------:R-:W-:Y:S01]  /*15290*/  MOV R145, R151.reuse ;  /* 0x0000009700917202 */ /* 0x080fe20000000f00 */
[--C-:B------:R-:W-:Y:S01]  /*152a0*/  IMAD.MOV.U32 R144, RZ, RZ, R151.reuse ;  /* 0x000000ffff907224 */ /* 0x100fe200078e0097 */
[----:B------:R-:W-:Y:S01]  /*152b0*/  LOP3.LUT R2, R2, 0x7ffffffc, RZ, 0xc0, !PT ;  /* 0x7ffffffc02027812 */ /* 0x000fe200078ec0ff */
[--C-:B------:R-:W-:Y:S01]  /*152c0*/  IMAD.MOV.U32 R143, RZ, RZ, R151.reuse ;  /* 0x000000ffff8f7224 */ /* 0x100fe200078e0097 */
[-C--:B------:R-:W-:Y:S01]  /*152d0*/  MOV R142, R151.reuse ;  /* 0x00000097008e7202 */ /* 0x080fe20000000f00 */
[--C-:B------:R-:W-:Y:S01]  /*152e0*/  IMAD.MOV.U32 R141, RZ, RZ, R151.reuse ;  /* 0x000000ffff8d7224 */ /* 0x100fe200078e0097 */
[-C--:B------:R-:W-:Y:S01]  /*152f0*/  MOV R139, R151.reuse ;  /* 0x00000097008b7202 */ /* 0x080fe20000000f00 */
[----:B------:R-:W-:Y:S01]  /*15300*/  IMAD.IADD R2, R65, 0x1, -R2 ;  /* 0x0000000141027824 */ /* 0x000fe200078e0a02 */
[-C--:B------:R-:W-:Y:S01]  /*15310*/  MOV R136, R151.reuse ;  /* 0x0000009700887202 */ /* 0x080fe20000000f00 */
[--C-:B------:R-:W-:Y:S01]  /*15320*/  IMAD.MOV.U32 R140, RZ, RZ, R151.reuse ;  /* 0x000000ffff8c7224 */ /* 0x100fe200078e0097 */
[----:B------:R-:W-:Y:S01]  /*15330*/  MOV R133, R151 ;  /* 0x0000009700857202 */ /* 0x000fe20000000f00 */
[----:B------:R-:W-:Y:S01]  /*15340*/  IMAD R3, R2, R3, 0x50 ;  /* 0x0000005002037424 */ /* 0x000fe200078e0203 */
[-C--:B------:R-:W-:Y:S01]  /*15350*/  MOV R130, R151.reuse ;  /* 0x0000009700827202 */ /* 0x080fe20000000f00 */
[--C-:B------:R-:W-:Y:S01]  /*15360*/  IMAD.MOV.U32 R138, RZ, RZ, R151.reuse ;  /* 0x000000ffff8a7224 */ /* 0x100fe200078e0097 */
[-C--:B------:R-:W-:Y:S01]  /*15370*/  MOV R127, R151.reuse ;  /* 0x00000097007f7202 */ /* 0x080fe20000000f00 */
[----:B------:R-:W-:Y:S01]  /*15380*/  IMAD.IADD R2, R3, 0x1, R180 ;  /* 0x0000000103027824 */ /* 0x000fe200078e02b4 */
[-C--:B------:R-:W-:Y:S01]  /*15390*/  MOV R124, R151.reuse ;  /* 0x00000097007c7202 */ /* 0x080fe20000000f00 */
[--C-:B------:R-:W-:Y:S01]  /*153a0*/  IMAD.MOV.U32 R137, RZ, RZ, R151.reuse ;  /* 0x000000ffff897224 */ /* 0x100fe200078e0097 */
[-C--:B------:R-:W-:Y:S01]  /*153b0*/  MOV R121, R151.reuse ;  /* 0x0000009700797202 */ /* 0x080fe20000000f00 */
        /* <DEDUP_REMOVED lines=97> */
[----:B------:R-:W-:Y:S02]  /*159d0*/  ISETP.GT.AND P6, PT, R2, 0x38, PT ;  /* 0x000000380200780c */ /* 0x000fe40003fc4270 */
[----:B------:R-:W-:Y:S02]  /*159e0*/  FSEL R70, R33, -INF , P1 ;  /* 0xff80000021467808 */ /* 0x000fe40000800000 */
[----:B------:R-:W-:Y:S02]  /*159f0*/  FMNMX.FTZ R3, R68, R3, !PT ;  /* 0x0000000344037209 */ /* 0x000fe40007810000 */
[----:B------:R-:W-:Y:S02]  /*15a00*/  FSEL R20, R43, -INF , P5 ;  /* 0xff8000002b147808 */ /* 0x000fe40002800000 */
[----:B------:R-:W-:-:S02]  /*15a10*/  ISETP.GT.AND P5, PT, R2, 0x39, PT ;  /* 0x000000390200780c */ /* 0x000fc40003fa4270 */
[----:B------:R-:W-:Y:S02]  /*15a20*/  FSEL R36, R36, -INF , P6 ;  /* 0xff80000024247808 */ /* 0x000fe40003000000 */
[----:B------:R-:W-:Y:S02]  /*15a30*/  FMNMX.FTZ R3, R70, R3, !PT ;  /* 0x0000000346037209 */ /* 0x000fe40007810000 */
[----:B------:R-:W-:Y:S02]  /*15a40*/  FSEL R46, R46, -INF , P4 ;  /* 0xff8000002e2e7808 */ /* 0x000fe40002000000 */
[----:B------:R-:W-:Y:S02]  /*15a50*/  ISETP.GT.AND P4, PT, R2, 0x40, PT ;  /* 0x000000400200780c */ /* 0x000fe40003f84270 */
[----:B------:R-:W-:Y:S02]  /*15a60*/  FSEL R72, R37, -INF , P5 ;  /* 0xff80000025487808 */ /* 0x000fe40002800000 */
[----:B------:R-:W-:-:S02]  /*15a70*/  FMNMX.FTZ R3, R36, R3, !PT ;  /* 0x0000000324037209 */ /* 0x000fc40007810000 */
[----:B------:R-:W-:Y:S01]  /*15a80*/  FSEL R32, R47, -INF , P3 ;  /* 0xff8000002f207808 */ /* 0x000fe20001800000 */
[----:B------:R-:W-:Y:S01]  /*15a90*/  IMAD.MOV.U32 R47, RZ, RZ, R151 ;  /* 0x000000ffff2f7224 */ /* 0x000fe200078e0097 */
        /* <DEDUP_REMOVED lines=11> */
[----:B------:R-:W-:Y:S02]  /*15b50*/  FSEL R80, R29, -INF , P1 ;  /* 0xff8000001d507808 */ /* 0x000fe40000800000 */
[----:B------:R-:W-:Y:S02]  /*15b60*/  FMNMX.FTZ R3, R78, R3, !PT ;  /* 0x000000034e037209 */ /* 0x000fe40007810000 */
[----:B------:R-:W-:Y:S02]  /*15b70*/  FSEL R38, R38, -INF , P6 ;  /* 0xff80000026267808 */ /* 0x000fe40003000000 */
[----:B------:R-:W-:Y:S02]  /*15b80*/  FMNMX.FTZ R2, R80, R3, !PT ;  /* 0x0000000350027209 */ /* 0x000fe40007810000 */
[----:B------:R-:W-:Y:S02]  /*15b90*/  FSEL R26, R26, -INF , P4 ;  /* 0xff8000001a1a7808 */ /* 0x000fe40002000000 */
[----:B------:R-:W-:Y:S01]  /*15ba0*/  FSEL R30, R30, -INF , P2 ;  /* 0xff8000001e1e7808 */ /* 0x000fe20001000000 */
[----:B------:R-:W0:Y:S01]  /*15bb0*/  SHFL.BFLY PT, R3, R2, 0x2, 0x1f ;  /* 0x0c401f0002037f89 */ /* 0x000e2200000e0000 */
[----:B------:R-:W-:-:S02]  /*15bc0*/  MOV R112, R151 ;  /* 0x0000009700707202 */ /* 0x000fc40000000f00 */
        /* <DEDUP_REMOVED lines=12> */
[----:B------:R-:W-:Y:S02]  /*15c90*/  MOV R3, UR4 ;  /* 0x0000000400037c02 */ /* 0x000fe40008000f00 */
[----:B------:R-:W-:Y:S01]  /*15ca0*/  FSEL R2, R39, -INF , P5 ;  /* 0xff80000027027808 */ /* 0x000fe20002800000 */
[----:B------:R-:W0:Y:S01]  /*15cb0*/  SHFL.BFLY PT, R28, R9, 0x1, 0x1f ;  /* 0x0c201f00091c7f89 */ /* 0x000e2200000e0000 */
[-C--:B------:R-:W-:Y:S01]  /*15cc0*/  MOV R73, R151.reuse ;  /* 0x0000009700497202 */ /* 0x080fe20000000f00 */
[----:B------:R-:W-:Y:S01]  /*15cd0*/  IMAD.MOV.U32 R39, RZ, RZ, R151 ;  /* 0x000000ffff277224 */ /* 0x000fe200078e0097 */
[-C--:B------:R-:W-:Y:S02]  /*15ce0*/  MOV R61, R151.reuse ;  /* 0x00000097003d7202 */ /* 0x080fe40000000f00 */
[-C--:B------:R-:W-:Y:S02]  /*15cf0*/  MOV R55, R151.reuse ;  /* 0x0000009700377202 */ /* 0x080fe40000000f00 */
[----:B------:R-:W-:-:S02]  /*15d00*/  MOV R49, R151 ;  /* 0x0000009700317202 */ /* 0x000fc40000000f00 */
[-C--:B------:R-:W-:Y:S02]  /*15d10*/  MOV R43, R151.reuse ;  /* 0x00000097002b7202 */ /* 0x080fe40000000f00 */
[----:B------:R-:W-:Y:S02]  /*15d20*/  MOV R37, R151 ;  /* 0x0000009700257202 */ /* 0x000fe40000000f00 */
[----:B0-----:R-:W-:Y:S02]  /*15d30*/  FMNMX.FTZ R5, R9, R28, !PT ;  /* 0x0000001c09057209 */ /* 0x001fe40007810000 */
[----:B------:R-:W-:Y:S02]  /*15d40*/  FSEL R28, R27, -INF , P3 ;  /* 0xff8000001b1c7808 */ /* 0x000fe40001800000 */
[C---:B------:R-:W-:Y:S01]  /*15d50*/  FSETP.NEU.FTZ.AND P0, PT, R5.reuse, -INF , PT ;  /* 0xff8000000500780b */ /* 0x040fe20003f1d000 */
[----:B------:R-:W-:-:S05]  /*15d60*/  FMUL.FTZ R7, R5, R3 ;  /* 0x0000000305077220 */ /* 0x000fca0000410000 */
[----:B------:R-:W-:Y:S02]  /*15d70*/  FSEL R11, R7, RZ, P0 ;  /* 0x000000ff070b7208 */ /* 0x000fe40000000000 */
[----:B------:R-:W-:Y:S02]  /*15d80*/  FMNMX.FTZ R7, R58, R59, !PT ;  /* 0x0000003b3a077209 */ /* 0x000fe40007810000 */
[----:B------:R-:W-:Y:S01]  /*15d90*/  ISETP.NE.AND P0, PT, R13, RZ, PT ;  /* 0x000000ff0d00720c */ /* 0x000fe20003f05270 */
[--C-:B------:R-:W-:Y:S01]  /*15da0*/  FFMA.FTZ R9, R10, R3, -R11.reuse ;  /* 0x000000030a097223 */ /* 0x100fe2000001080b */
[----:B------:R-:W-:Y:S01]  /*15db0*/  FMNMX.FTZ R7, R62, R7, !PT ;  /* 0x000000073e077209 */ /* 0x000fe20007810000 */
[--C-:B------:R-:W-:Y:S01]  /*15dc0*/  FFMA.FTZ R4, R4, R3, -R11.reuse ;  /* 0x0000000304047223 */ /* 0x100fe2000001080b */
[----:B------:R-:W-:Y:S01]  /*15dd0*/  FSEL R10, R31, -INF , P1 ;  /* 0xff8000001f0a7808 */ /* 0x000fe20000800000 */
[----:B------:R-:W-:Y:S01]  /*15de0*/  MUFU.EX2 R15, R9 ;  /* 0x00000009000f7308 */ /* 0x000fe20000000800 */
[----:B------:R-:W-:Y:S01]  /*15df0*/  FMNMX.FTZ R7, R6, R7, !PT ;  /* 0x0000000706077209 */ /* 0x000fe20007810000 */
[-CC-:B------:R-:W-:Y:S01]  /*15e00*/  FFMA.FTZ R14, R14, R3.reuse, -R11.reuse ;  /* 0x000000030e0e7223 */ /* 0x180fe2000001080b */
[-CC-:B------:R-:W-:Y:S01]  /*15e10*/  FFMA.FTZ R208, R56, R3.reuse, -R11.reuse ;  /* 0x0000000338d07223 */ /* 0x180fe2000001080b */
[--C-:B------:R-:W-:Y:S01]  /*15e20*/  FFMA.FTZ R57, R57, R3, -R11.reuse ;  /* 0x0000000339397223 */ /* 0x100fe2000001080b */
[----:B------:R-:W-:Y:S01]  /*15e30*/  FMNMX.FTZ R7, R50, R7, !PT ;  /* 0x0000000732077209 */ /* 0x000fe20007810000 */
[-CC-:B------:R-:W-:Y:S01]  /*15e40*/  FFMA.FTZ R60, R60, R3.reuse, -R11.reuse ;  /* 0x000000033c3c7223 */ /* 0x180fe2000001080b */
[--C-:B------:R-:W-:Y:S01]  /*15e50*/  FFMA.FTZ R48, R48, R3, -R11.reuse ;  /* 0x0000000330307223 */ /* 0x100fe2000001080b */
        /* <DEDUP_REMOVED lines=20> */
[----:B------:R-:W-:Y:S01]  /*15fa0*/  FFMA.FTZ R11, R80, R3, -R11 ;  /* 0x00000003500b7223 */ /* 0x000fe2000001080b */
[----:B------:R-:W-:Y:S01]  /*15fb0*/  FMNMX.FTZ R7, R46, R7, !PT ;  /* 0x000000072e077209 */ /* 0x000fe20007810000 */
[----:B------:R-:W-:-:S02]  /*15fc0*/  IMAD.MOV.U32 R80, RZ, RZ, R151 ;  /* 0x000000ffff507224 */ /* 0x000fc400078e0097 */
[----:B------:R-:W0:Y:S01]  /*15fd0*/  MUFU.EX2 R57, R57 ;  /* 0x0000003900397308 */ /* 0x000e220000000800 */
[----:B------:R-:W-:Y:S01]  /*15fe0*/  FMNMX.FTZ R7, R32, R7, !PT ;  /* 0x0000000720077209 */ /* 0x000fe20007810000 */
[----:B------:R-:W-:-:S03]  /*15ff0*/  IMAD.MOV.U32 R56, RZ, RZ, R151 ;  /* 0x000000ffff387224 */ /* 0x000fc600078e0097 */
[----:B------:R-:W-:Y:S02]  /*16000*/  FMNMX.FTZ R7, R34, R7, !PT ;  /* 0x0000000722077209 */ /* 0x000fe40007810000 */
[----:B--2---:R-:W-:Y:S01]  /*16010*/  PRMT R0, R67, 0x654, R0 ;  /* 0x0000065443007816 */ /* 0x004fe20000000000 */
[----:B------:R-:W1:Y:S01]  /*16020*/  MUFU.EX2 R60, R60 ;  /* 0x0000003c003c7308 */ /* 0x000e620000000800 */
[----:B------:R-:W-:Y:S02]  /*16030*/  FMNMX.FTZ R7, R24, R7, !PT ;  /* 0x0000000718077209 */ /* 0x000fe40007810000 */
[----:B------:R2:W-:Y:S01]  /*16040*/  SYNCS.ARRIVE.TRANS64.RED.A1T0 RZ, [R0+URZ], RZ ;  /* 0x000000ff00ff79a7 */ /* 0x0005e2000810043f */
[----:B------:R-:W-:Y:S02]  /*16050*/  MOV R67, R151 ;  /* 0x0000009700437202 */ /* 0x000fe40000000f00 */
[----:B------:R-:W-:Y:S02]  /*16060*/  FMNMX.FTZ R7, R38, R7, !PT ;  /* 0x0000000726077209 */ /* 0x000fe40007810000 */
[----:B------:R-:W3:Y:S01]  /*16070*/  MUFU.EX2 R48, R48 ;  /* 0x0000003000307308 */ /* 0x000ee20000000800 */
[----:B0-----:R-:W-:Y:S01]  /*16080*/  FADD.FTZ R33, R208, R57 ;  /* 0x00000039d0217221 */ /* 0x001fe20000010000 */
[----:B------:R-:W-:-:S02]  /*16090*/  FMNMX.FTZ R7, R2, R7, !PT ;  /* 0x0000000702077209 */ /* 0x000fc40007810000 */
[----:B------:R-:W-:Y:S01]  /*160a0*/  F2FP.F16.F32.PACK_AB R208, R57, R208 ;  /* 0x000000d039d0723e */ /* 0x000fe200000000ff */
[----:B------:R-:W-:Y:S01]  /*160b0*/  IMAD.MOV.U32 R57, RZ, RZ, R151 ;  /* 0x000000ffff397224 */ /* 0x000fe200078e0097 */
[----:B------:R-:W-:Y:S02]  /*160c0*/  FMNMX.FTZ R7, R26, R7, !PT ;  /* 0x000000071a077209 */ /* 0x000fe40007810000 */
[----:B------:R-:W0:Y:S01]  /*160d0*/  MUFU.EX2 R52, R52 ;  /* 0x0000003400347308 */ /* 0x000e220000000800 */
[----:B-1----:R-:W-:Y:S02]  /*160e0*/  F2FP.F16.F32.PACK_AB R210, R13, R60 ;  /* 0x0000003c0dd2723e */ /* 0x002fe400000000ff */
[----:B------:R-:W-:-:S04]  /*160f0*/  FMNMX.FTZ R7, R28, R7, !PT ;  /* 0x000000071c077209 */ /* 0x000fc80007810000 */
[----:B------:R-:W-:Y:S01]  /*16100*/  FMNMX.FTZ R7, R30, R7, !PT ;  /* 0x000000071e077209 */ /* 0x000fe20007810000 */
[----:B------:R-:W-:Y:S01]  /*16110*/  MUFU.EX2 R40, R40 ;  /* 0x0000002800287308 */ /* 0x000fe20000000800 */
[----:B---3--:R-:W-:Y:S02]  /*16120*/  F2FP.F16.F32.PACK_AB R204, R15, R48 ;  /* 0x000000300fcc723e */ /* 0x008fe400000000ff */
[----:B------:R-:W-:-:S05]  /*16130*/  FMNMX.FTZ R7, R10, R7, !PT ;  /* 0x000000070a077209 */ /* 0x000fca0007810000 */
[----:B------:R-:W1:Y:S01]  /*16140*/  SHFL.BFLY PT, R4, R7, 0x2, 0x1f ;  /* 0x0c401f0007047f89 */ /* 0x000e6200000e0000 */
[----:B------:R3:W4:Y:S01]  /*16150*/  MUFU.EX2 R25, R64 ;  /* 0x0000004000197308 */ /* 0x0007220000000800 */
[----:B0-----:R-:W-:-:S07]  /*16160*/  F2FP.F16.F32.PACK_AB R206, R21, R52 ;  /* 0x0000003415ce723e */ /* 0x001fce00000000ff */
[----:B------:R-:W-:Y:S01]  /*16170*/  MUFU.EX2 R44, R44 ;  /* 0x0000002c002c7308 */ /* 0x000fe20000000800 */
[----:B---3--:R-:W-:-:S07]  /*16180*/  MOV R64, R151 ;  /* 0x0000009700407202 */ /* 0x008fce0000000f00 */
[----:B------:R0:W3:Y:S01]  /*16190*/  MUFU.EX2 R27, R66 ;  /* 0x00000042001b7308 */ /* 0x0000e20000000800 */
[----:B----4-:R-:W-:Y:S02]  /*161a0*/  F2FP.F16.F32.PACK_AB R200, R25, R40 ;  /* 0x0000002819c8723e */ /* 0x010fe400000000ff */
[----:B-1----:R-:W-:-:S05]  /*161b0*/  FMNMX.FTZ R9, R7, R4, !PT ;  /* 0x0000000407097209 */ /* 0x002fca0007810000 */
[----:B------:R-:W-:Y:S01]  /*161c0*/  MUFU.EX2 R68, R68 ;  /* 0x0000004400447308 */ /* 0x000fe20000000800 */
[----:B0-----:R-:W-:Y:S01]  /*161d0*/  IMAD.MOV.U32 R66, RZ, RZ, R151 ;  /* 0x000000ffff427224 */ /* 0x001fe200078e0097 */
[----:B------:R-:W0:Y:S06]  /*161e0*/  SHFL.BFLY PT, R4, R9, 0x1, 0x1f ;  /* 0x0c201f0009047f89 */ /* 0x000e2c00000e0000 */
[----:B------:R1:W4:Y:S01]  /*161f0*/  MUFU.EX2 R7, R70 ;  /* 0x0000004600077308 */ /* 0x0003220000000800 */
[----:B---3--:R-:W-:-:S07]  /*16200*/  F2FP.F16.F32.PACK_AB R202, R27, R44 ;  /* 0x0000002c1bca723e */ /* 0x008fce00000000ff */
[----:B------:R-:W-:Y:S01]  /*16210*/  MUFU.EX2 R36, R36 ;  /* 0x0000002400247308 */ /* 0x000fe20000000800 */
[----:B-1----:R-:W-:-:S07]  /*16220*/  MOV R70, R151 ;  /* 0x0000009700467202 */ /* 0x002fce0000000f00 */
[----:B------:R1:W3:Y:S01]  /*16230*/  MUFU.EX2 R29, R72 ;  /* 0x00000048001d7308 */ /* 0x0002e20000000800 */
[----:B----4-:R-:W-:Y:S02]  /*16240*/  F2FP.F16.F32.PACK_AB R196, R7, R68 ;  /* 0x0000004407c4723e */ /* 0x010fe400000000ff */
[----:B0-----:R-:W-:-:S04]  /*16250*/  FMNMX.FTZ R4, R9, R4, !PT ;  /* 0x0000000409047209 */ /* 0x001fc80007810000 */
[C---:B------:R-:W-:Y:S01]  /*16260*/  FSETP.NEU.FTZ.AND P1, PT, R4.reuse, -INF , PT ;  /* 0xff8000000400780b */ /* 0x040fe20003f3d000 */
[----:B------:R-:W-:Y:S01]  /*16270*/  FMUL.FTZ R14, R4, R3 ;  /* 0x00000003040e7220 */ /* 0x000fe20000410000 */
[----:B------:R-:W-:Y:S01]  /*16280*/  MUFU.EX2 R74, R74 ;  /* 0x0000004a004a7308 */ /* 0x000fe20000000800 */
[----:B-1----:R-:W-:-:S03]  /*16290*/  IMAD.MOV.U32 R72, RZ, RZ, R151 ;  /* 0x000000ffff487224 */ /* 0x002fc600078e0097 */
[----:B------:R-:W-:Y:S02]  /*162a0*/  FSEL R31, R14, RZ, P1 ;  /* 0x000000ff0e1f7208 */ /* 0x000fe40000800000 */
[----:B------:R-:W-:Y:S02]  /*162b0*/  ISETP.GE.AND P1, PT, R180, 0x51, PT ;  /* 0x00000051b400780c */ /* 0x000fe40003f26270 */
[----:B------:R-:W0:Y:S01]  /*162c0*/  MUFU.EX2 R9, R76 ;  /* 0x0000004c00097308 */ /* 0x000e220000000800 */
[-CC-:B------:R-:W-:Y:S01]  /*162d0*/  FFMA.FTZ R58, R58, R3.reuse, -R31.reuse ;  /* 0x000000033a3a7223 */ /* 0x180fe2000001081f */
[-CC-:B------:R-:W-:Y:S01]  /*162e0*/  FFMA.FTZ R59, R59, R3.reuse, -R31.reuse ;  /* 0x000000033b3b7223 */ /* 0x180fe2000001081f */
[-CC-:B------:R-:W-:Y:S01]  /*162f0*/  FFMA.FTZ R62, R62, R3.reuse, -R31.reuse ;  /* 0x000000033e3e7223 */ /* 0x180fe2000001081f */
[-CC-:B------:R-:W-:Y:S01]  /*16300*/  FFMA.FTZ R6, R6, R3.reuse, -R31.reuse ;  /* 0x0000000306067223 */ /* 0x180fe2000001081f */
[-CC-:B------:R-:W-:Y:S01]  /*16310*/  FFMA.FTZ R50, R50, R3.reuse, -R31.reuse ;  /* 0x0000000332327223 */ /* 0x180fe2000001081f */
[-CC-:B------:R-:W-:Y:S01]  /*16320*/  FFMA.FTZ R8, R8, R3.reuse, -R31.reuse ;  /* 0x0000000308087223 */ /* 0x180fe2000001081f */
[-CC-:B------:R-:W-:Y:S01]  /*16330*/  FFMA.FTZ R54, R54, R3.reuse, -R31.reuse ;  /* 0x0000000336367223 */ /* 0x180fe2000001081f */
[----:B------:R-:W-:Y:S01]  /*16340*/  MUFU.EX2 R58, R58 ;  /* 0x0000003a003a7308 */ /* 0x000fe20000000800 */
[-CC-:B------:R-:W-:Y:S01]  /*16350*/  FFMA.FTZ R12, R12, R3.reuse, -R31.reuse ;  /* 0x000000030c0c7223 */ /* 0x180fe2000001081f */
[-CC-:B------:R-:W-:Y:S01]  /*16360*/  FFMA.FTZ R42, R42, R3.reuse, -R31.reuse ;  /* 0x000000032a2a7223 */ /* 0x180fe2000001081f */
[-CC-:B------:R-:W-:Y:S01]  /*16370*/  FFMA.FTZ R20, R20, R3.reuse, -R31.reuse ;  /* 0x0000000314147223 */ /* 0x180fe2000001081f */
[-CC-:B------:R-:W-:Y:S01]  /*16380*/  FFMA.FTZ R46, R46, R3.reuse, -R31.reuse ;  /* 0x000000032e2e7223 */ /* 0x180fe2000001081f */
[-CC-:B------:R-:W-:Y:S01]  /*16390*/  FFMA.FTZ R32, R32, R3.reuse, -R31.reuse ;  /* 0x0000000320207223 */ /* 0x180fe2000001081f */
[-CC-:B------:R-:W-:Y:S01]  /*163a0*/  FFMA.FTZ R34, R34, R3.reuse, -R31.reuse ;  /* 0x0000000322227223 */ /* 0x180fe2000001081f */
[-CC-:B------:R-:W-:Y:S01]  /*163b0*/  FFMA.FTZ R24, R24, R3.reuse, -R31.reuse ;  /* 0x0000000318187223 */ /* 0x180fe2000001081f */
[----:B------:R-:W1:Y:S01]  /*163c0*/  MUFU.EX2 R59, R59 ;  /* 0x0000003b003b7308 */ /* 0x000e620000000800 */
[-CC-:B------:R-:W-:Y:S01]  /*163d0*/  FFMA.FTZ R38, R38, R3.reuse, -R31.reuse ;  /* 0x0000000326267223 */ /* 0x180fe2000001081f */
[-CC-:B------:R-:W-:Y:S01]  /*163e0*/  FFMA.FTZ R2, R2, R3.reuse, -R31.reuse ;  /* 0x0000000302027223 */ /* 0x180fe2000001081f */
[-CC-:B------:R-:W-:Y:S01]  /*163f0*/  FFMA.FTZ R26, R26, R3.reuse, -R31.reuse ;  /* 0x000000031a1a7223 */ /* 0x180fe2000001081f */
[-CC-:B------:R-:W-:Y:S01]  /*16400*/  FFMA.FTZ R28, R28, R3.reuse, -R31.reuse ;  /* 0x000000031c1c7223 */ /* 0x180fe2000001081f */
[-CC-:B------:R-:W-:Y:S01]  /*16410*/  FFMA.FTZ R30, R30, R3.reuse, -R31.reuse ;  /* 0x000000031e1e7223 */ /* 0x180fe2000001081f */
[----:B------:R-:W-:Y:S01]  /*16420*/  FFMA.FTZ R10, R10, R3, -R31 ;  /* 0x000000030a0a7223 */ /* 0x000fe2000001081f */
[----:B---3--:R-:W-:Y:S01]  /*16430*/  F2FP.F16.F32.PACK_AB R198, R29, R36 ;  /* 0x000000241dc6723e */ /* 0x008fe200000000ff */
[----:B------:R-:W3:Y:S01]  /*16440*/  MUFU.EX2 R62, R62 ;  /* 0x0000003e003e7308 */ /* 0x000ee20000000800 */
[----:B0-----:R-:W-:-:S02]  /*16450*/  F2FP.F16.F32.PACK_AB R192, R9, R74 ;  /* 0x0000004a09c0723e */ /* 0x001fc400000000ff */
[----:B------:R-:W-:-:S05]  /*16460*/  MOV R76, R151 ;  /* 0x00000097004c7202 */ /* 0x000fca0000000f00 */
[----:B------:R0:W4:Y:S01]  /*16470*/  MUFU.EX2 R211, R6 ;  /* 0x0000000600d37308 */ /* 0x0001220000000800 */
[----:B-1----:R-:W-:-:S07]  /*16480*/  F2FP.F16.F32.PACK_AB R209, R59, R58 ;  /* 0x0000003a3bd1723e */ /* 0x002fce00000000ff */
[----:B------:R-:W1:Y:S01]  /*16490*/  MUFU.EX2 R50, R50 ;  /* 0x0000003200327308 */ /* 0x000e620000000800 */
[----:B0-----:R-:W-:Y:S01]  /*164a0*/  FADD.FTZ R6, R60, R33 ;  /* 0x000000213c067221 */ /* 0x001fe20000010000 */
[----:B------:R-:W-:-:S03]  /*164b0*/  IMAD.MOV.U32 R60, RZ, RZ, R151 ;  /* 0x000000ffff3c7224 */ /* 0x000fc600078e0097 */
[----:B------:R-:W-:-:S03]  /*164c0*/  FADD.FTZ R33, R13, R6 ;  /* 0x000000060d217221 */ /* 0x000fc60000010000 */
[----:B------:R0:W5:Y:S01]  /*164d0*/  MUFU.EX2 R205, R8 ;  /* 0x0000000800cd7308 */ /* 0x0001620000000800 */
[----:B------:R-:W-:Y:S01]  /*164e0*/  FADD.FTZ R6, R48, R33 ;  /* 0x0000002130067221 */ /* 0x000fe20000010000 */
[----:B------:R-:W-:Y:S01]  /*164f0*/  FADD.FTZ R33, R58, R59 ;  /* 0x0000003b3a217221 */ /* 0x000fe20000010000 */
[----:B------:R-:W-:Y:S01]  /*16500*/  IMAD.MOV.U32 R59, RZ, RZ, R151 ;  /* 0x000000ffff3b7224 */ /* 0x000fe200078e0097 */
[----:B------:R-:W-:Y:S01]  /*16510*/  MOV R58, R151 ;  /* 0x00000097003a7202 */ /* 0x000fe20000000f00 */
[----:B------:R-:W-:Y:S01]  /*16520*/  FADD.FTZ R35, R15, R6 ;  /* 0x000000060f237221 */ /* 0x000fe20000010000 */
[----:B---3--:R-:W-:Y:S01]  /*16530*/  FADD.FTZ R6, R62, R33 ;  /* 0x000000213e067221 */ /* 0x008fe20000010000 */
[----:B------:R-:W-:Y:S01]  /*16540*/  IMAD.MOV.U32 R48, RZ, RZ, R151 ;  /* 0x000000ffff307224 */ /* 0x000fe200078e0097 */
[----:B------:R-:W3:Y:S01]  /*16550*/  MUFU.EX2 R54, R54 ;  /* 0x0000003600367308 */ /* 0x000ee20000000800 */
[----:B0-----:R-:W-:Y:S01]  /*16560*/  FADD.FTZ R8, R52, R35 ;  /* 0x0000002334087221 */ /* 0x001fe20000010000 */
[C---:B----4-:R-:W-:Y:S01]  /*16570*/  FADD.FTZ R33, R211.reuse, R6 ;  /* 0x00000006d3217221 */ /* 0x050fe20000010000 */
[----:B------:R-:W-:Y:S01]  /*16580*/  F2FP.F16.F32.PACK_AB R211, R211, R62 ;  /* 0x0000003ed3d3723e */ /* 0x000fe200000000ff */
[----:B------:R-:W-:-:S02]  /*16590*/  IMAD.MOV.U32 R62, RZ, RZ, R151 ;  /* 0x000000ffff3e7224 */ /* 0x000fc400078e0097 */
[----:B------:R-:W-:Y:S01]  /*165a0*/  FADD.FTZ R35, R21, R8 ;  /* 0x0000000815237221 */ /* 0x000fe20000010000 */
[----:B-1----:R-:W-:Y:S01]  /*165b0*/  FADD.FTZ R6, R50, R33 ;  /* 0x0000002132067221 */ /* 0x002fe20000010000 */
[-C--:B------:R-:W-:Y:S01]  /*165c0*/  MOV R52, R151.reuse ;  /* 0x0000009700347202 */ /* 0x080fe20000000f00 */
[----:B------:R-:W0:Y:S01]  /*165d0*/  MUFU.EX2 R207, R12 ;  /* 0x0000000c00cf7308 */ /* 0x000e220000000800 */
[----:B------:R-:W-:Y:S01]  /*165e0*/  FADD.FTZ R8, R40, R35 ;  /* 0x0000002328087221 */ /* 0x000fe20000010000 */
[C---:B-----5:R-:W-:Y:S01]  /*165f0*/  FADD.FTZ R33, R205.reuse, R6 ;  /* 0x00000006cd217221 */ /* 0x060fe20000010000 */
[----:B------:R-:W-:Y:S01]  /*16600*/  F2FP.F16.F32.PACK_AB R205, R205, R50 ;  /* 0x00000032cdcd723e */ /* 0x000fe200000000ff */
[----:B------:R-:W-:Y:S02]  /*16610*/  IMAD.MOV.U32 R50, RZ, RZ, R151 ;  /* 0x000000ffff327224 */ /* 0x000fe400078e0097 */
[----:B------:R-:W-:Y:S01]  /*16620*/  FADD.FTZ R35, R25, R8 ;  /* 0x0000000819237221 */ /* 0x000fe20000010000 */
[-C--:B------:R-:W-:Y:S01]  /*16630*/  MOV R40, R151.reuse ;  /* 0x0000009700287202 */ /* 0x080fe20000000f00 */
[----:B------:R-:W1:Y:S01]  /*16640*/  MUFU.EX2 R42, R42 ;  /* 0x0000002a002a7308 */ /* 0x000e620000000800 */
[----:B---3--:R-:W-:Y:S01]  /*16650*/  FADD.FTZ R6, R54, R33 ;  /* 0x0000002136067221 */ /* 0x008fe20000010000 */
[----:B--2---:R-:W-:Y:S01]  /*16660*/  FADD.FTZ R0, R44, R35 ;  /* 0x000000232c007221 */ /* 0x004fe20000010000 */
[----:B------:R-:W-:Y:S01]  /*16670*/  IMAD.MOV.U32 R44, RZ, RZ, R151 ;  /* 0x000000ffff2c7224 */ /* 0x000fe200078e0097 */
[----:B------:R-:W-:-:S02]  /*16680*/  MOV R25, R151 ;  /* 0x0000009700197202 */ /* 0x000fc40000000f00 */
[----:B------:R-:W-:Y:S01]  /*16690*/  FADD.FTZ R35, R27, R0 ;  /* 0x000000001b237221 */ /* 0x000fe20000010000 */
[----:B------:R-:W-:Y:S01]  /*166a0*/  IMAD.MOV.U32 R27, RZ, RZ, R151 ;  /* 0x000000ffff1b7224 */ /* 0x000fe200078e0097 */
[----:B------:R-:W2:Y:S01]  /*166b0*/  MUFU.EX2 R201, R20 ;  /* 0x0000001400c97308 */ /* 0x000ea20000000800 */
[C---:B0-----:R-:W-:Y:S01]  /*166c0*/  FADD.FTZ R33, R207.reuse, R6 ;  /* 0x00000006cf217221 */ /* 0x041fe20000010000 */
[----:B------:R-:W-:Y:S01]  /*166d0*/  FADD.FTZ R6, R68, R35 ;  /* 0x0000002344067221 */ /* 0x000fe20000010000 */
[----:B------:R-:W-:Y:S01]  /*166e0*/  F2FP.F16.F32.PACK_AB R207, R207, R54 ;  /* 0x00000036cfcf723e */ /* 0x000fe200000000ff */
[--C-:B------:R-:W-:Y:S02]  /*166f0*/  IMAD.MOV.U32 R68, RZ, RZ, R151.reuse ;  /* 0x000000ffff447224 */ /* 0x100fe400078e0097 */
[----:B------:R-:W-:Y:S01]  /*16700*/  FADD.FTZ R31, R7, R6 ;  /* 0x00000006071f7221 */ /* 0x000fe20000010000 */
[----:B------:R-:W-:Y:S01]  /*16710*/  IMAD.MOV.U32 R54, RZ, RZ, R151 ;  /* 0x000000ffff367224 */ /* 0x000fe200078e0097 */
[----:B------:R-:W0:Y:S01]  /*16720*/  MUFU.EX2 R46, R46 ;  /* 0x0000002e002e7308 */ /* 0x000e220000000800 */
[----:B-1----:R-:W-:Y:S01]  /*16730*/  FADD.FTZ R0, R42, R33 ;  /* 0x000000212a007221 */ /* 0x002fe20000010000 */
[----:B------:R-:W-:-:S06]  /*16740*/  IMAD.MOV.U32 R35, RZ, RZ, R151 ;  /* 0x000000ffff237224 */ /* 0x000fcc00078e0097 */
[----:B------:R1:W3:Y:S01]  /*16750*/  MUFU.EX2 R203, R32 ;  /* 0x0000002000cb7308 */ /* 0x0002e20000000800 */
[C---:B--2---:R-:W-:Y:S01]  /*16760*/  FADD.FTZ R33, R201.reuse, R0 ;  /* 0x00000000c9217221 */ /* 0x044fe20000010000 */
[----:B------:R-:W-:Y:S01]  /*16770*/  F2FP.F16.F32.PACK_AB R201, R201, R42 ;  /* 0x0000002ac9c9723e */ /* 0x000fe200000000ff */
[----:B------:R-:W-:-:S05]  /*16780*/  IMAD.MOV.U32 R42, RZ, RZ, R151 ;  /* 0x000000ffff2a7224 */ /* 0x000fca00078e0097 */
[----:B------:R-:W2:Y:S01]  /*16790*/  MUFU.EX2 R34, R34 ;  /* 0x0000002200227308 */ /* 0x000ea20000000800 */
[----:B0-----:R-:W-:Y:S01]  /*167a0*/  FADD.FTZ R0, R46, R33 ;  /* 0x000000212e007221 */ /* 0x001fe20000010000 */
[--C-:B------:R-:W-:Y:S02]  /*167b0*/  IMAD.MOV.U32 R33, RZ, RZ, R151.reuse ;  /* 0x000000ffff217224 */ /* 0x100fe400078e0097 */
[----:B-1----:R-:W-:-:S04]  /*167c0*/  IMAD.MOV.U32 R32, RZ, RZ, R151 ;  /* 0x000000ffff207224 */ /* 0x002fc800078e0097 */
[----:B------:R0:W1:Y:S01]  /*167d0*/  MUFU.EX2 R197, R24 ;  /* 0x0000001800c57308 */ /* 0x0000620000000800 */
[C---:B---3--:R-:W-:Y:S01]  /*167e0*/  FADD.FTZ R13, R203.reuse, R0 ;  /* 0x00000000cb0d7221 */ /* 0x048fe20000010000 */
[----:B------:R-:W-:Y:S02]  /*167f0*/  F2FP.F16.F32.PACK_AB R203, R203, R46 ;  /* 0x0000002ecbcb723e */ /* 0x000fe400000000ff */
[----:B------:R-:W-:-:S04]  /*16800*/  MOV R46, R151 ;  /* 0x00000097002e7202 */ /* 0x000fc80000000f00 */
[----:B------:R-:W3:Y:S01]  /*16810*/  MUFU.EX2 R38, R38 ;  /* 0x0000002600267308 */ /* 0x000ee20000000800 */
[----:B--2---:R-:W-:Y:S01]  /*16820*/  FADD.FTZ R0, R34, R13 ;  /* 0x0000000d22007221 */ /* 0x004fe20000010000 */
[----:B0-----:R-:W-:-:S06]  /*16830*/  IMAD.MOV.U32 R24, RZ, RZ, R151 ;  /* 0x000000ffff187224 */ /* 0x001fcc00078e0097 */
[----:B------:R0:W2:Y:S01]  /*16840*/  MUFU.EX2 R199, R2 ;  /* 0x0000000200c77308 */ /* 0x0000a20000000800 */
[C---:B-1----:R-:W-:Y:S01]  /*16850*/  FADD.FTZ R13, R197.reuse, R0 ;  /* 0x00000000c50d7221 */ /* 0x042fe20000010000 */
[----:B------:R-:W-:Y:S02]  /*16860*/  F2FP.F16.F32.PACK_AB R197, R197, R34 ;  /* 0x00000022c5c5723e */ /* 0x000fe400000000ff */
[----:B------:R-:W-:-:S04]  /*16870*/  MOV R34, R151 ;  /* 0x0000009700227202 */ /* 0x000fc80000000f00 */
[----:B------:R-:W1:Y:S01]  /*16880*/  MUFU.EX2 R26, R26 ;  /* 0x0000001a001a7308 */ /* 0x000e620000000800 */
[----:B---3--:R-:W-:Y:S01]  /*16890*/  FADD.FTZ R0, R38, R13 ;  /* 0x0000000d26007221 */ /* 0x008fe20000010000 */
[----:B0-----:R-:W-:Y:S01]  /*168a0*/  FADD.FTZ R2, R36, R31 ;  /* 0x0000001f24027221 */ /* 0x001fe20000010000 */
[--C-:B------:R-:W-:Y:S01]  /*168b0*/  IMAD.MOV.U32 R36, RZ, RZ, R151.reuse ;  /* 0x000000ffff247224 */ /* 0x100fe200078e0097 */
[----:B------:R-:W-:Y:S02]  /*168c0*/  MOV R31, R151 ;  /* 0x00000097001f7202 */ /* 0x000fe40000000f00 */
[----:B------:R-:W-:Y:S01]  /*168d0*/  FADD.FTZ R15, R29, R2 ;  /* 0x000000021d0f7221 */ /* 0x000fe20000010000 */
[----:B------:R-:W-:Y:S01]  /*168e0*/  IMAD.MOV.U32 R29, RZ, RZ, R151 ;  /* 0x000000ffff1d7224 */ /* 0x000fe200078e0097 */
[----:B------:R0:W3:Y:S01]  /*168f0*/  MUFU.EX2 R193, R28 ;  /* 0x0000001c00c17308 */ /* 0x0000e20000000800 */
[C---:B--2---:R-:W-:Y:S01]  /*16900*/  FADD.FTZ R7, R199.reuse, R0 ;  /* 0x00000000c7077221 */ /* 0x044fe20000010000 */
[----:B------:R-:W-:Y:S01]  /*16910*/  FADD.FTZ R2, R74, R15 ;  /* 0x0000000f4a027221 */ /* 0x000fe20000010000 */
[----:B------:R-:W-:Y:S01]  /*16920*/  F2FP.F16.F32.PACK_AB R199, R199, R38 ;  /* 0x00000026c7c7723e */ /* 0x000fe200000000ff */
[----:B------:R-:W-:-:S02]  /*16930*/  IMAD.MOV.U32 R74, RZ, RZ, R151 ;  /* 0x000000ffff4a7224 */ /* 0x000fc400078e0097 */
[----:B------:R-:W-:Y:S01]  /*16940*/  FADD.FTZ R15, R9, R2 ;  /* 0x00000002090f7221 */ /* 0x000fe20000010000 */
[----:B------:R-:W-:Y:S01]  /*16950*/  IMAD.MOV.U32 R2, RZ, RZ, 0x3f800000 ;  /* 0x3f800000ff027424 */ /* 0x000fe200078e00ff */
[----:B------:R-:W2:Y:S01]  /*16960*/  MUFU.EX2 R30, R30 ;  /* 0x0000001e001e7308 */ /* 0x000ea20000000800 */
[----:B-1----:R-:W-:Y:S01]  /*16970*/  FADD.FTZ R0, R26, R7 ;  /* 0x000000071a007221 */ /* 0x002fe20000010000 */
[----:B------:R-:W-:Y:S01]  /*16980*/  IMAD.MOV.U32 R38, RZ, RZ, R151 ;  /* 0x000000ffff267224 */ /* 0x000fe200078e0097 */
[----:B0-----:R-:W-:-:S05]  /*16990*/  MOV R28, R151 ;  /* 0x00000097001c7202 */ /* 0x001fca0000000f00 */
[----:B------:R-:W0:Y:S01]  /*169a0*/  MUFU.EX2 R78, R78 ;  /* 0x0000004e004e7308 */ /* 0x000e220000000800 */
[C---:B---3--:R-:W-:Y:S01]  /*169b0*/  FADD.FTZ R7, R193.reuse, R0 ;  /* 0x00000000c1077221 */ /* 0x048fe20000010000 */
[----:B------:R-:W-:Y:S01]  /*169c0*/  F2FP.F16.F32.PACK_AB R193, R193, R26 ;  /* 0x0000001ac1c1723e */ /* 0x000fe200000000ff */
[----:B------:R-:W-:-:S05]  /*169d0*/  IMAD.MOV.U32 R26, RZ, RZ, R151 ;  /* 0x000000ffff1a7224 */ /* 0x000fca00078e0097 */
[----:B------:R-:W1:Y:S01]  /*169e0*/  MUFU.EX2 R195, R10 ;  /* 0x0000000a00c37308 */ /* 0x000e620000000800 */
[----:B--2---:R-:W-:-:S07]  /*169f0*/  FADD.FTZ R0, R30, R7 ;  /* 0x000000071e007221 */ /* 0x004fce0000010000 */
[----:B------:R-:W2:Y:S01]  /*16a00*/  MUFU.EX2 R11, R11 ;  /* 0x0000000b000b7308 */ /* 0x000ea20000000800 */
[----:B0-----:R-:W-:Y:S01]  /*16a10*/  FADD.FTZ R228, R78, R15 ;  /* 0x0000000f4ee47221 */ /* 0x001fe20000010000 */
[C---:B-1----:R-:W-:Y:S01]  /*16a20*/  FADD.FTZ R227, R195.reuse, R0 ;  /* 0x00000000c3e37221 */ /* 0x042fe20000010000 */
[----:B------:R-:W-:Y:S01]  /*16a30*/  F2FP.F16.F32.PACK_AB R195, R195, R30 ;  /* 0x0000001ec3c3723e */ /* 0x000fe200000000ff */
[--C-:B------:R-:W-:Y:S01]  /*16a40*/  IMAD.MOV.U32 R30, RZ, RZ, R151.reuse ;  /* 0x000000ffff1e7224 */ /* 0x100fe200078e0097 */
[----:B------:R-:W-:Y:S02]  /*16a50*/  MOV R0, 0x3f800000 ;  /* 0x3f80000000007802 */ /* 0x000fe40000000f00 */
[C---:B--2---:R-:W-:Y:S01]  /*16a60*/  F2FP.F16.F32.PACK_AB R194, R11.reuse, R78 ;  /* 0x0000004e0bc2723e */ /* 0x044fe200000000ff */
[----:B------:R-:W-:Y:S01]  /*16a70*/  FADD.FTZ R228, R11, R228 ;  /* 0x000000e40be47221 */ /* 0x000fe20000010000 */
[----:B------:R-:W-:Y:S01]  /*16a80*/  IMAD.MOV.U32 R78, RZ, RZ, R151 ;  /* 0x000000ffff4e7224 */ /* 0x000fe200078e0097 */
[----:B------:R-:W-:Y:S06]  /*16a90*/  @!P1 BRA `(.L_x_635) ;  /* 0x0000004c00549947 */ /* 0x000fec0003800000 */
[----:B------:R0:W5:Y:S01]  /*16aa0*/  LDL.LU R14, [R1+0x50] ;  /* 0x00005000010e7983 */ /* 0x0001620000300800 */
[----:B------:R-:W-:Y:S01]  /*16ab0*/  VIADD R223, R223, 0xfffffffe ;  /* 0xfffffffedfdf7836 */ /* 0x000fe20000000000 */
[----:B------:R-:W-:Y:S01]  /*16ac0*/  MOV R20, R4 ;  /* 0x0000000400147202 */ /* 0x000fe20000000f00 */
[----:B------:R-:W-:Y:S01]  /*16ad0*/  IMAD.MOV.U32 R15, RZ, RZ, R5 ;  /* 0x000000ffff0f7224 */ /* 0x000fe200078e0005 */
[----:B------:R-:W-:Y:S01]  /*16ae0*/  MOV R2, 0x3f800000 ;  /* 0x3f80000000027802 */ /* 0x000fe20000000f00 */
[----:B------:R-:W-:Y:S01]  /*16af0*/  IMAD.MOV.U32 R8, RZ, RZ, R226 ;  /* 0x000000ffff087224 */ /* 0x000fe200078e00e2 */
        /* <DEDUP_REMOVED lines=63> */
[----:B0-----:R-:W-:-:S07]  /*16ef0*/  CS2R R24, SRZ ;  /* 0x0000000000187805 */ /* 0x001fce000001ff00 */
.L_x_648:
[----:B------:R-:W-:-:S04]  /*16f00*/  ISETP.NE.AND P1, PT, R8, 0x1, PT ;  /* 0x000000010800780c */ /* 0x000fc80003f25270 */
[----:B------:R-:W-:-:S04]  /*16f10*/  SEL R3, RZ, 0x1, P1 ;  /* 0x00000001ff037807 */ /* 0x000fc80000800000 */
[----:B-----5:R-:W-:-:S05]  /*16f20*/  LOP3.LUT R4, R14, R3, RZ, 0x3c, !PT ;  /* 0x000000030e047212 */ /* 0x020fca00078e3cff */
[----:B------:R0:W-:Y:S01]  /*16f30*/  STL [R1+0x50], R4 ;  /* 0x0000500401007387 */ /* 0x0001e20000100800 */
[----:B------:R-:W-:Y:S05]  /*16f40*/  @!P0 BRA `(.L_x_636) ;  /* 0x0000000000048947 */ /* 0x000fea0003800000 */
[----:B------:R-:W-:Y:S01]  /*16f50*/  BPT.TRAP 0x1 ;  /* 0x000000040000795c */ /* 0x000fe20000300000 */
.L_x_636:
[----:B------:R-:W-:Y:S01]  /*16f60*/  VIADD R226, R8, 0x1 ;  /* 0x0000000108e27836 */ /* 0x000fe20000000000 */
[----:B------:R-:W-:-:S04]  /*16f70*/  SHF.L.U32 R6, R4, 0x1f, RZ ;  /* 0x0000001f04067819 */ /* 0x000fc800000006ff */
[----:B------:R-:W-:-:S04]  /*16f80*/  ISETP.NE.AND P1, PT, R226, 0x2, PT ;  /* 0x00000002e200780c */ /* 0x000fc80003f25270 */
[----:B------:R-:W-:-:S05]  /*16f90*/  SEL R226, R226, RZ, P1 ;  /* 0x000000ffe2e27207 */ /* 0x000fca0000800000 */
[----:B------:R-:W-:-:S04]  /*16fa0*/  IMAD R9, R226, 0x8, R22 ;  /* 0x00000008e2097824 */ /* 0x000fc800078e0216 */
[----:B------:R1:W2:Y:S01]  /*16fb0*/  SYNCS.PHASECHK.TRANS64.TRYWAIT P1, [R9+URZ+0x38830], R6 ;  /* 0x03883006090075a7 */ /* 0x0002a2000802017f */
[----:B------:R-:W-:Y:S05]  /*16fc0*/  @!P0 BRA `(.L_x_637) ;  /* 0x0000000000048947 */ /* 0x000fea0003800000 */
[----:B------:R-:W-:Y:S01]  /*16fd0*/  BPT.TRAP 0x1 ;  /* 0x000000040000795c */ /* 0x000fe20000300000 */
.L_x_637:
[----:B------:R-:W0:Y:S01]  /*16fe0*/  LDL R3, [R1+0x5c] ;  /* 0x00005c0001037983 */ /* 0x000e220000100800 */
[----:B------:R-:W-:Y:S01]  /*16ff0*/  BSSY B1, `(.L_x_638) ;  /* 0x0000007000017945 */ /* 0x000fe20003800000 */
[----:B------:R-:W-:Y:S02]  /*17000*/  IMAD.MOV.U32 R5, RZ, RZ, 0x40000040 ;  /* 0x40000040ff057424 */ /* 0x000fe400078e00ff */
[----:B0-----:R-:W-:-:S05]  /*17010*/  IMAD R4, R226, 0xa00, R3 ;  /* 0x00000a00e2047824 */ /* 0x001fca00078e0203 */
[----:B------:R-:W-:Y:S01]  /*17020*/  IADD3 R3, R4, 0x80, RZ ;  /* 0x0000008004037810 */ /* 0x000fe20007ffe0ff */
[----:B--2---:R-:W-:Y:S06]  /*17030*/  @P1 BRA `(.L_x_639) ;  /* 0x0000000000081947 */ /* 0x004fec0003800000 */
[----:B------:R-:W0:Y:S02]  /*17040*/  SYNCS.PHASECHK.TRANS64.TRYWAIT P1, [R9+URZ+0x38830], R6 ;  /* 0x03883006090075a7 */ /* 0x000e24000802017f */
[----:B0-----:R-:W-:Y:S05]  /*17050*/  @!P1 BRA `(.L_x_640) ;  /* 0x0000010c00d49947 */ /* 0x001fea0003800000 */
.L_x_639:
[----:B------:R-:W-:Y:S05]  /*17060*/  BSYNC B1 ;  /* 0x0000000000017941 */ /* 0x000fea0003800000 */
.L_x_638:
[----:B------:R-:W2:Y:S04]  /*17070*/  LDL.64 R152, [R1+0x48] ;  /* 0x0000480001987983 */ /* 0x000ea80000100a00 */
[----:B------:R-:W3:Y:S04]  /*17080*/  LDL.64 R156, [R1+0x8] ;  /* 0x00000800019c7983 */ /* 0x000ee80000100a00 */
[----:B------:R-:W4:Y:S01]  /*17090*/  LDL.64 R154, [R1] ;  /* 0x00000000019a7983 */ /* 0x000f220000100a00 */
[----:B------:R-:W-:Y:S02]  /*170a0*/  R2UR UR10, R4 ;  /* 0x00000000040a72ca */ /* 0x000fe400000e0000 */
[----:B------:R-:W-:Y:S01]  /*170b0*/  R2UR UR11, R5 ;  /* 0x00000000050b72ca */ /* 0x000fe200000e0000 */
[----:B------:R-:W-:Y:S01]  /*170c0*/  WARPGROUP.ARRIVE ;  /* 0x00000000000079c5 */ /* 0x000fe20000000000 */
[----:B01----:R-:W-:Y:S01]  /*170d0*/  IMAD.MOV.U32 R6, RZ, RZ, R3 ;  /* 0x000000ffff067224 */ /* 0x003fe200078e0003 */
[----:B------:R-:W-:-:S04]  /*170e0*/  MOV R7, 0x40000040 ;  /* 0x4000004000077802 */ /* 0x000fc80000000f00 */
[----:B------:R-:W-:Y:S02]  /*170f0*/  R2UR UR6, R6 ;  /* 0x00000000060672ca */ /* 0x000fe400000e0000 */
[----:B------:R-:W-:Y:S01]  /*17100*/  R2UR UR7, R7 ;  /* 0x00000000070772ca */ /* 0x000fe200000e0000 */
[C---:B------:R-:W-:Y:S01]  /*17110*/  VIADD R6, R4.reuse, 0x100 ;  /* 0x0000010004067836 */ /* 0x040fe20000000000 */
[----:B------:R-:W-:Y:S01]  /*17120*/  MOV R7, 0x40000040 ;  /* 0x4000004000077802 */ /* 0x000fe20000000f00 */
[----:B------:R-:W-:Y:S01]  /*17130*/  VIADD R10, R4, 0x180 ;  /* 0x00000180040a7836 */ /* 0x000fe20000000000 */
[----:B------:R-:W-:Y:S02]  /*17140*/  MOV R11, 0x40000040 ;  /* 0x40000040000b7802 */ /* 0x000fe40000000f00 */
[----:B--2---:R-:W-:Y:S02]  /*17150*/  R2UR UR46, R152 ;  /* 0x00000000982e72ca */ /* 0x004fe400000e0000 */
[----:B------:R-:W-:-:S02]  /*17160*/  R2UR UR47, R153 ;  /* 0x00000000992f72ca */ /* 0x000fc400000e0000 */
[----:B------:R-:W2:Y:S01]  /*17170*/  LDL.64 R152, [R1+0x40] ;  /* 0x0000400001987983 */ /* 0x000ea20000100a00 */
[----:B---3--:R-:W-:Y:S02]  /*17180*/  R2UR UR12, R156 ;  /* 0x000000009c0c72ca */ /* 0x008fe400000e0000 */
[----:B------:R-:W-:-:S11]  /*17190*/  R2UR UR13, R157 ;  /* 0x000000009d0d72ca */ /* 0x000fd600000e0000 */
[----:B------:R-:W-:Y:S02]  /*171a0*/  UMOV UR8, UR12 ;  /* 0x0000000c00087c82 */ /* 0x000fe40008000000 */
[----:B------:R-:W-:Y:S02]  /*171b0*/  UMOV UR9, UR13 ;  /* 0x0000000d00097c82 */ /* 0x000fe40008000000 */
[----:B------:R-:W-:Y:S01]  /*171c0*/  HGMMA.64x16x16.F32 R184, gdesc[UR8], RZ, !UPT, gsb0 ;  /* 0x0020000008b879f0 */ /* 0x000fe2000c0008ff */
[----:B------:R-:W-:Y:S01]  /*171d0*/  UMOV UR4, UR12 ;  /* 0x0000000c00047c82 */ /* 0x000fe20008000000 */
[----:B------:R-:W-:Y:S01]  /*171e0*/  UMOV UR5, UR13 ;  /* 0x0000000d00057c82 */ /* 0x000fe20008000000 */
[----:B------:R-:W-:Y:S02]  /*171f0*/  WARPGROUP.DEPBAR.LE gsb0, 0x0 ;  /* 0x00008000000079c5 */ /* 0x000fe40000010000 */
[----:B------:R-:W-:-:S06]  /*17200*/  WARPGROUP.ARRIVE ;  /* 0x00000000000079c5 */ /* 0x000fcc0000000000 */
[----:B------:R-:W-:Y:S01]  /*17210*/  HGMMA.64x16x16.F32 R176, gdesc[UR4], RZ, !UPT, gsb0 ;  /* 0x0020000004b079f0 */ /* 0x000fe2000c0008ff */
[----:B------:R-:W-:Y:S02]  /*17220*/  R2UR UR10, R6 ;  /* 0x00000000060a72ca */ /* 0x000fe400000e0000 */
[----:B------:R-:W-:Y:S01]  /*17230*/  R2UR UR11, R7 ;  /* 0x00000000070b72ca */ /* 0x000fe200000e0000 */
[----:B------:R-:W-:Y:S01]  /*17240*/  UMOV UR8, UR12 ;  /* 0x0000000c00087c82 */ /* 0x000fe20008000000 */
[----:B------:R-:W-:Y:S01]  /*17250*/  UMOV UR9, UR13 ;  /* 0x0000000d00097c82 */ /* 0x000fe20008000000 */
[----:B------:R-:W-:Y:S02]  /*17260*/  WARPGROUP.DEPBAR.LE gsb0, 0x0 ;  /* 0x00008000000079c5 */ /* 0x000fe40000010000 */
[----:B------:R-:W-:-:S08]  /*17270*/  WARPGROUP.ARRIVE ;  /* 0x00000000000079c5 */ /* 0x000fd00000000000 */
        /* <DEDUP_REMOVED lines=8> */
[----:B------:R-:W-:Y:S02]  /*17300*/  VIADD R6, R4, 0x200 ;  /* 0x0000020004067836 */ /* 0x000fe40000000000 */
[----:B------:R-:W-:-:S03]  /*17310*/  IMAD.MOV.U32 R7, RZ, RZ, 0x40000040 ;  /* 0x40000040ff077424 */ /* 0x000fc600078e00ff */
[----:B------:R-:W-:Y:S02]  /*17320*/  R2UR UR34, R6 ;  /* 0x00000000062272ca */ /* 0x000fe400000e0000 */
[----:B------:R-:W-:Y:S02]  /*17330*/  R2UR UR35, R7 ;  /* 0x00000000072372ca */ /* 0x000fe400000e0000 */
[----:B----4-:R-:W-:Y:S02]  /*17340*/  R2UR UR28, R154 ;  /* 0x000000009a1c72ca */ /* 0x010fe400000e0000 */
[----:B------:R-:W-:Y:S01]  /*17350*/  R2UR UR29, R155 ;  /* 0x000000009b1d72ca */ /* 0x000fe200000e0000 */
[----:B------:R-:W-:Y:S01]  /*17360*/  UMOV UR32, UR12 ;  /* 0x0000000c00207c82 */ /* 0x000fe20008000000 */
[----:B------:R-:W-:Y:S01]  /*17370*/  UMOV UR33, UR13 ;  /* 0x0000000d00217c82 */ /* 0x000fe20008000000 */
[----:B------:R-:W-:Y:S02]  /*17380*/  WARPGROUP.DEPBAR.LE gsb0, 0x0 ;  /* 0x00008000000079c5 */ /* 0x000fe40000010000 */
[----:B------:R-:W-:Y:S01]  /*17390*/  VIADD R12, R4, 0x2 ;  /* 0x00000002040c7836 */ /* 0x000fe20000000000 */
[----:B--2---:R-:W-:-:S02]  /*173a0*/  R2UR UR42, R152 ;  /* 0x00000000982a72ca */ /* 0x004fc400000e0000 */
[----:B------:R-:W-:Y:S02]  /*173b0*/  R2UR UR43, R153 ;  /* 0x00000000992b72ca */ /* 0x000fe400000e0000 */
[----:B------:R-:W-:-:S06]  /*173c0*/  WARPGROUP.ARRIVE ;  /* 0x00000000000079c5 */ /* 0x000fcc0000000000 */
[----:B------:R-:W-:Y:S01]  /*173d0*/  HGMMA.64x16x16.F32 R152, gdesc[UR32], RZ, !UPT, gsb0 ;  /* 0x00200000209879f0 */ /* 0x000fe2000c0008ff */
[----:B------:R-:W-:Y:S02]  /*173e0*/  MOV R13, 0x40000040 ;  /* 0x40000040000d7802 */ /* 0x000fe40000000f00 */
[----:B------:R-:W-:Y:S02]  /*173f0*/  R2UR UR26, R12 ;  /* 0x000000000c1a72ca */ /* 0x000fe400000e0000 */
[----:B------:R-:W-:Y:S01]  /*17400*/  R2UR UR27, R13 ;  /* 0x000000000d1b72ca */ /* 0x000fe200000e0000 */
[----:B------:R-:W-:Y:S01]  /*17410*/  UMOV UR24, UR28 ;  /* 0x0000001c00187c82 */ /* 0x000fe20008000000 */
[----:B------:R-:W-:Y:S01]  /*17420*/  UMOV UR25, UR29 ;  /* 0x0000001d00197c82 */ /* 0x000fe20008000000 */
[----:B------:R-:W-:Y:S02]  /*17430*/  WARPGROUP.DEPBAR.LE gsb0, 0x0 ;  /* 0x00008000000079c5 */ /* 0x000fe40000010000 */
[----:B------:R-:W-:-:S08]  /*17440*/  WARPGROUP.ARRIVE ;  /* 0x00000000000079c5 */ /* 0x000fd00000000000 */
[----:B------:R-:W-:Y:S01]  /*17450*/  HGMMA.64x16x16.F32 R184, gdesc[UR24], R184, gsb0 ;  /* 0x0020000018b879f0 */ /* 0x000fe200080008b8 */
[----:B------:R-:W-:Y:S02]  /*17460*/  VIADD R10, R4, 0x82 ;  /* 0x00000082040a7836 */ /* 0x000fe40000000000 */
[----:B------:R-:W-:-:S03]  /*17470*/  IMAD.MOV.U32 R11, RZ, RZ, 0x40000040 ;  /* 0x40000040ff0b7424 */ /* 0x000fc600078e00ff */
        /* <DEDUP_REMOVED lines=16> */
[----:B------:R-:W-:Y:S01]  /*17580*/  IMAD.MOV.U32 R11, RZ, RZ, 0x40000040 ;  /* 0x40000040ff0b7424 */ /* 0x000fe200078e00ff */
[----:B------:R-:W-:-:S04]  /*17590*/  IADD3 R10, R4, 0x182, RZ ;  /* 0x00000182040a7810 */ /* 0x000fc80007ffe0ff */
[----:B------:R-:W-:Y:S02]  /*175a0*/  R2UR UR14, R10 ;  /* 0x000000000a0e72ca */ /* 0x000fe400000e0000 */
[----:B------:R-:W-:Y:S01]  /*175b0*/  R2UR UR15, R11 ;  /* 0x000000000b0f72ca */ /* 0x000fe200000e0000 */
[----:B------:R-:W-:Y:S01]  /*175c0*/  UMOV UR12, UR28 ;  /* 0x0000001c000c7c82 */ /* 0x000fe20008000000 */
[----:B------:R-:W-:Y:S01]  /*175d0*/  UMOV UR13, UR29 ;  /* 0x0000001d000d7c82 */ /* 0x000fe20008000000 */
[C---:B------:R-:W-:Y:S02]  /*175e0*/  VIADD R12, R4.reuse, 0x202 ;  /* 0x00000202040c7836 */ /* 0x040fe40000000000 */
[----:B------:R-:W-:Y:S01]  /*175f0*/  IMAD.MOV.U32 R13, RZ, RZ, 0x40000040 ;  /* 0x40000040ff0d7424 */ /* 0x000fe200078e00ff */
[----:B------:R-:W-:Y:S02]  /*17600*/  IADD3 R6, R4, 0x4, RZ ;  /* 0x0000000404067810 */ /* 0x000fe40007ffe0ff */
[----:B------:R-:W-:Y:S01]  /*17610*/  MOV R7, 0x40000040 ;  /* 0x4000004000077802 */ /* 0x000fe20000000f00 */
[----:B------:R-:W-:Y:S01]  /*17620*/  UMOV UR8, UR46 ;  /* 0x0000002e00087c82 */ /* 0x000fe20008000000 */
[----:B------:R-:W-:-:S02]  /*17630*/  WARPGROUP.DEPBAR.LE gsb0, 0x0 ;  /* 0x00008000000079c5 */ /* 0x000fc40000010000 */
[----:B------:R-:W-:Y:S01]  /*17640*/  WARPGROUP.ARRIVE ;  /* 0x00000000000079c5 */ /* 0x000fe20000000000 */
[----:B------:R-:W-:Y:S01]  /*17650*/  UMOV UR9, UR47 ;  /* 0x0000002f00097c82 */ /* 0x000fe20008000000 */
[----:B------:R-:W-:Y:S01]  /*17660*/  UMOV UR4, UR46 ;  /* 0x0000002e00047c82 */ /* 0x000fe20008000000 */
[----:B------:R-:W-:Y:S01]  /*17670*/  UMOV UR5, UR47 ;  /* 0x0000002f00057c82 */ /* 0x000fe20008000000 */
[----:B------:R-:W-:Y:S01]  /*17680*/  UMOV UR24, UR46 ;  /* 0x0000002e00187c82 */ /* 0x000fe20008000000 */
[----:B------:R-:W-:Y:S01]  /*17690*/  UMOV UR25, UR47 ;  /* 0x0000002f00197c82 */ /* 0x000fe20008000000 */
[----:B------:R-:W-:Y:S01]  /*176a0*/  HGMMA.64x16x16.F32 R160, gdesc[UR12], R160, gsb0 ;  /* 0x002000000ca079f0 */ /* 0x000fe200080008a0 */
[----:B------:R-:W-:Y:S01]  /*176b0*/  R2UR UR30, R12 ;  /* 0x000000000c1e72ca */ /* 0x000fe200000e0000 */
[----:B------:R-:W-:Y:S01]  /*176c0*/  UMOV UR20, UR46 ;  /* 0x0000002e00147c82 */ /* 0x000fe20008000000 */
[----:B------:R-:W-:Y:S01]  /*176d0*/  R2UR UR31, R13 ;  /* 0x000000000d1f72ca */ /* 0x000fe200000e0000 */
[----:B------:R-:W-:Y:S01]  /*176e0*/  UMOV UR21, UR47 ;  /* 0x0000002f00157c82 */ /* 0x000fe20008000000 */
[----:B------:R-:W-:Y:S01]  /*176f0*/  R2UR UR10, R6 ;  /* 0x00000000060a72ca */ /* 0x000fe200000e0000 */
[----:B------:R-:W-:Y:S01]  /*17700*/  UMOV UR32, UR46 ;  /* 0x0000002e00207c82 */ /* 0x000fe20008000000 */
[----:B------:R-:W-:Y:S01]  /*17710*/  UMOV UR33, UR47 ;  /* 0x0000002f00217c82 */ /* 0x000fe20008000000 */
[----:B------:R-:W-:Y:S01]  /*17720*/  UMOV UR16, UR42 ;  /* 0x0000002a00107c82 */ /* 0x000fe20008000000 */
[----:B------:R-:W-:Y:S01]  /*17730*/  UMOV UR17, UR43 ;  /* 0x0000002b00117c82 */ /* 0x000fe20008000000 */
[----:B------:R-:W2:Y:S01]  /*17740*/  LDL.64 R10, [R1+0x30] ;  /* 0x00003000010a7983 */ /* 0x000ea20000100a00 */
[----:B------:R-:W-:-:S02]  /*17750*/  WARPGROUP.DEPBAR.LE gsb0, 0x0 ;  /* 0x00008000000079c5 */ /* 0x000fc40000010000 */
[----:B------:R-:W-:Y:S01]  /*17760*/  WARPGROUP.ARRIVE ;  /* 0x00000000000079c5 */ /* 0x000fe20000000000 */
[----:B------:R-:W-:Y:S01]  /*17770*/  R2UR UR11, R7 ;  /* 0x00000000070b72ca */ /* 0x000fe200000e0000 */
[----:B------:R-:W3:Y:S04]  /*17780*/  LDL.64 R12, [R1+0x38] ;  /* 0x00003800010c7983 */ /* 0x000ee80000100a00 */
[----:B------:R-:W-:Y:S01]  /*17790*/  HGMMA.64x16x16.F32 R152, gdesc[UR28], R152, gsb0 ;  /* 0x002000001c9879f0 */ /* 0x000fe20008000898 */
[----:B------:R-:W-:Y:S02]  /*177a0*/  VIADD R6, R4, 0x84 ;  /* 0x0000008404067836 */ /* 0x000fe40000000000 */
[----:B------:R-:W-:Y:S01]  /*177b0*/  IMAD.MOV.U32 R7, RZ, RZ, 0x40000040 ;  /* 0x40000040ff077424 */ /* 0x000fe200078e00ff */
[----:B------:R-:W-:-:S02]  /*177c0*/  WARPGROUP.DEPBAR.LE gsb0, 0x0 ;  /* 0x00008000000079c5 */ /* 0x000fc40000010000 */
[----:B------:R-:W-:-:S06]  /*177d0*/  WARPGROUP.ARRIVE ;  /* 0x00000000000079c5 */ /* 0x000fcc0000000000 */
[----:B------:R-:W-:Y:S01]  /*177e0*/  HGMMA.64x16x16.F32 R184, gdesc[UR8], R184, gsb0 ;  /* 0x0020000008b879f0 */ /* 0x000fe200080008b8 */
[----:B------:R-:W-:Y:S02]  /*177f0*/  R2UR UR6, R6 ;  /* 0x00000000060672ca */ /* 0x000fe400000e0000 */
[----:B------:R-:W-:Y:S01]  /*17800*/  R2UR UR7, R7 ;  /* 0x00000000070772ca */ /* 0x000fe200000e0000 */
[----:B------:R-:W-:Y:S01]  /*17810*/  IMAD.MOV.U32 R7, RZ, RZ, 0x40000040 ;  /* 0x40000040ff077424 */ /* 0x000fe200078e00ff */
[----:B------:R-:W-:Y:S02]  /*17820*/  WARPGROUP.DEPBAR.LE gsb0, 0x0 ;  /* 0x00008000000079c5 */ /* 0x000fe40000010000 */
[----:B------:R-:W-:-:S09]  /*17830*/  WARPGROUP.ARRIVE ;  /* 0x00000000000079c5 */ /* 0x000fd20000000000 */
[----:B------:R-:W-:Y:S01]  /*17840*/  HGMMA.64x16x16.F32 R176, gdesc[UR4], R176, gsb0 ;  /* 0x0020000004b079f0 */ /* 0x000fe200080008b0 */
[----:B------:R-:W-:Y:S02]  /*17850*/  IADD3 R6, R4, 0x104, RZ ;  /* 0x0000010404067810 */ /* 0x000fe40007ffe0ff */
[----:B------:R-:W-:Y:S02]  /*17860*/  R2UR UR27, R7 ;  /* 0x00000000071b72ca */ /* 0x000fe400000e0000 */
[----:B------:R-:W-:Y:S01]  /*17870*/  R2UR UR26, R6 ;  /* 0x00000000061a72ca */ /* 0x000fe200000e0000 */
[----:B------:R-:W-:Y:S02]  /*17880*/  WARPGROUP.DEPBAR.LE gsb0, 0x0 ;  /* 0x00008000000079c5 */ /* 0x000fe40000010000 */
[----:B------:R-:W-:-:S10]  /*17890*/  WARPGROUP.ARRIVE ;  /* 0x00000000000079c5 */ /* 0x000fd40000000000 */
[----:B------:R-:W-:Y:S01]  /*178a0*/  HGMMA.64x16x16.F32 R168, gdesc[UR24], R168, gsb0 ;  /* 0x0020000018a879f0 */ /* 0x000fe200080008a8 */
[----:B------:R-:W-:Y:S01]  /*178b0*/  VIADD R6, R4, 0x184 ;  /* 0x0000018404067836 */ /* 0x000fe20000000000 */
[----:B------:R-:W-:-:S04]  /*178c0*/  MOV R7, 0x40000040 ;  /* 0x4000004000077802 */ /* 0x000fc80000000f00 */
[----:B------:R-:W-:Y:S02]  /*178d0*/  R2UR UR22, R6 ;  /* 0x00000000061672ca */ /* 0x000fe400000e0000 */
[----:B------:R-:W-:Y:S01]  /*178e0*/  R2UR UR23, R7 ;  /* 0x00000000071772ca */ /* 0x000fe200000e0000 */
[----:B------:R-:W-:Y:S02]  /*178f0*/  WARPGROUP.DEPBAR.LE gsb0, 0x0 ;  /* 0x00008000000079c5 */ /* 0x000fe40000010000 */
[----:B------:R-:W-:-:S10]  /*17900*/  WARPGROUP.ARRIVE ;  /* 0x00000000000079c5 */ /* 0x000fd40000000000 */
[----:B------:R-:W-:Y:S01]  /*17910*/  HGMMA.64x16x16.F32 R160, gdesc[UR20], R160, gsb0 ;  /* 0x0020000014a079f0 */ /* 0x000fe200080008a0 */
[----:B------:R-:W-:Y:S02]  /*17920*/  VIADD R6, R4, 0x204 ;  /* 0x0000020404067836 */ /* 0x000fe40000000000 */
[----:B------:R-:W-:-:S03]  /*17930*/  IMAD.MOV.U32 R7, RZ, RZ, 0x40000040 ;  /* 0x40000040ff077424 */ /* 0x000fc600078e00ff */
[----:B------:R-:W-:Y:S02]  /*17940*/  R2UR UR34, R6 ;  /* 0x00000000062272ca */ /* 0x000fe400000e0000 */
[----:B------:R-:W-:Y:S01]  /*17950*/  R2UR UR35, R7 ;  /* 0x00000000072372ca */ /* 0x000fe200000e0000 */
[----:B------:R-:W-:Y:S02]  /*17960*/  WARPGROUP.DEPBAR.LE gsb0, 0x0 ;  /* 0x00008000000079c5 */ /* 0x000fe40000010000 */
[----:B------:R-:W-:-:S10]  /*17970*/  WARPGROUP.ARRIVE ;  /* 0x00000000000079c5 */ /* 0x000fd40000000000 */
[----:B------:R-:W-:Y:S01]  /*17980*/  HGMMA.64x16x16.F32 R152, gdesc[UR32], R152, gsb0 ;  /* 0x00200000209879f0 */ /* 0x000fe20008000898 */
[----:B------:R-:W-:Y:S01]  /*17990*/  IMAD.MOV.U32 R7, RZ, RZ, 0x40000040 ;  /* 0x40000040ff077424 */ /* 0x000fe200078e00ff */
[----:B------:R-:W-:-:S04]  /*179a0*/  IADD3 R6, R4, 0x6, RZ ;  /* 0x0000000604067810 */ /* 0x000fc80007ffe0ff */
        /* <DEDUP_REMOVED lines=29> */
[----:B------:R-:W-:Y:S02]  /*17b80*/  WARPGROUP.DEPBAR.LE gsb0, 0x0 ;  /* 0x00008000000079c5 */ /* 0x000fe40000010000 */
[----:B------:R-:W-:-:S08]  /*17b90*/  WARPGROUP.ARRIVE ;  /* 0x00000000000079c5 */ /* 0x000fd00000000000 */
        /* <DEDUP_REMOVED lines=11> */
[----:B------:R-:W-:Y:S01]  /*17c50*/  IMAD.MOV.U32 R7, RZ, RZ, 0x40000040 ;  /* 0x40000040ff077424 */ /* 0x000fe200078e00ff */
[----:B---3--:R-:W-:Y:S02]  /*17c60*/  R2UR UR50, R12 ;  /* 0x000000000c3272ca */ /* 0x008fe400000e0000 */
[----:B------:R-:W-:Y:S02]  /*17c70*/  R2UR UR51, R13 ;  /* 0x000000000d3372ca */ /* 0x000fe400000e0000 */
[----:B------:R-:W-:Y:S01]  /*17c80*/  R2UR UR26, R6 ;  /* 0x00000000061a72ca */ /* 0x000fe200000e0000 */
[----:B------:R-:W3:Y:S01]  /*17c90*/  LDL.64 R12, [R1+0x28] ;  /* 0x00002800010c7983 */ /* 0x000ee20000100a00 */
[----:B------:R-:W-:-:S07]  /*17ca0*/  R2UR UR27, R7 ;  /* 0x00000000071b72ca */ /* 0x000fce00000e0000 */
[----:B------:R-:W-:Y:S02]  /*17cb0*/  UMOV UR24, UR50 ;  /* 0x0000003200187c82 */ /* 0x000fe40008000000 */
[----:B------:R-:W-:Y:S01]  /*17cc0*/  UMOV UR25, UR51 ;  /* 0x0000003300197c82 */ /* 0x000fe20008000000 */
[----:B------:R-:W-:Y:S02]  /*17cd0*/  WARPGROUP.DEPBAR.LE gsb0, 0x0 ;  /* 0x00008000000079c5 */ /* 0x000fe40000010000 */
[----:B------:R-:W-:-:S06]  /*17ce0*/  WARPGROUP.ARRIVE ;  /* 0x00000000000079c5 */ /* 0x000fcc0000000000 */
        /* <DEDUP_REMOVED lines=38> */
[----:B------:R-:W-:Y:S02]  /*17f50*/  MOV R7, 0x40000040 ;  /* 0x4000004000077802 */ /* 0x000fe40000000f00 */
[----:B--2---:R-:W-:Y:S02]  /*17f60*/  R2UR UR46, R10 ;  /* 0x000000000a2e72ca */ /* 0x004fe400000e0000 */
[----:B------:R-:W-:Y:S02]  /*17f70*/  R2UR UR47, R11 ;  /* 0x000000000b2f72ca */ /* 0x000fe400000e0000 */
[----:B------:R-:W-:Y:S01]  /*17f80*/  R2UR UR10, R6 ;  /* 0x00000000060a72ca */ /* 0x000fe200000e0000 */
[----:B------:R-:W2:Y:S01]  /*17f90*/  LDL.64 R10, [R1+0x20] ;  /* 0x00002000010a7983 */ /* 0x000ea20000100a00 */
[----:B------:R-:W-:-:S07]  /*17fa0*/  R2UR UR11, R7 ;  /* 0x00000000070b72ca */ /* 0x000fce00000e0000 */
[----:B------:R-:W-:Y:S02]  /*17fb0*/  UMOV UR8, UR46 ;  /* 0x0000002e00087c82 */ /* 0x000fe40008000000 */
[----:B------:R-:W-:Y:S01]  /*17fc0*/  UMOV UR9, UR47 ;  /* 0x0000002f00097c82 */ /* 0x000fe20008000000 */
[----:B------:R-:W-:Y:S02]  /*17fd0*/  WARPGROUP.DEPBAR.LE gsb0, 0x0 ;  /* 0x00008000000079c5 */ /* 0x000fe40000010000 */
[----:B------:R-:W-:-:S06]  /*17fe0*/  WARPGROUP.ARRIVE ;  /* 0x00000000000079c5 */ /* 0x000fcc0000000000 */
        /* <DEDUP_REMOVED lines=38> */
[----:B------:R-:W-:Y:S02]  /*18250*/  IADD3 R6, R4, 0x284, RZ ;  /* 0x0000028404067810 */ /* 0x000fe40007ffe0ff */
        /* <DEDUP_REMOVED lines=96> */
[----:B---3--:R-:W-:Y:S02]  /*18860*/  R2UR UR46, R12 ;  /* 0x000000000c2e72ca */ /* 0x008fe400000e0000 */
[----:B------:R-:W-:Y:S02]  /*18870*/  R2UR UR47, R13 ;  /* 0x000000000d2f72ca */ /* 0x000fe400000e0000 */
[----:B------:R-:W-:Y:S02]  /*18880*/  R2UR UR10, R6 ;  /* 0x00000000060a72ca */ /* 0x000fe400000e0000 */
        /* <DEDUP_REMOVED lines=44> */
[----:B--2---:R-:W-:Y:S02]  /*18b50*/  R2UR UR42, R10 ;  /* 0x000000000a2a72ca */ /* 0x004fe400000e0000 */
        /* <DEDUP_REMOVED lines=445> */
.L_x_641:
[----:B------:R-:W-:Y:S01]  /*1a730*/  SHF.L.U32 R0, R14, 0x1f, RZ ;  /* 0x0000001f0e007819 */ /* 0x000fe200000006ff */
[----:B------:R-:W-:-:S04]  /*1a740*/  IMAD R6, R8, 0x8, R22 ;  /* 0x0000000808067824 */ /* 0x000fc800078e0216 */
[----:B------:R0:W1:Y:S01]  /*1a750*/  SYNCS.PHASECHK.TRANS64.TRYWAIT P1, [R6+URZ+0x38850], R0 ;  /* 0x03885000060075a7 */ /* 0x000062000802017f */
[----:B------:R-:W-:Y:S05]  /*1a760*/  @!P0 BRA `(.L_x_642) ;  /* 0x0000000000048947 */ /* 0x000fea0003800000 */
[----:B------:R-:W-:Y:S01]  /*1a770*/  BPT.TRAP 0x1 ;  /* 0x000000040000795c */ /* 0x000fe20000300000 */
.L_x_642:
[----:B------:R-:W-:Y:S04]  /*1a780*/  BSSY B1, `(.L_x_643) ;  /* 0x0000004000017945 */ /* 0x000fe80003800000 */
[----:B-1----:R-:W-:Y:S05]  /*1a790*/  @P1 BRA `(.L_x_644) ;  /* 0x0000000000081947 */ /* 0x002fea0003800000 */
[----:B------:R-:W1:Y:S02]  /*1a7a0*/  SYNCS.PHASECHK.TRANS64.TRYWAIT P1, [R6+URZ+0x38850], R0 ;  /* 0x03885000060075a7 */ /* 0x000e64000802017f */
[----:B-1----:R-:W-:Y:S05]  /*1a7b0*/  @!P1 BRA `(.L_x_645) ;  /* 0x000000d800109947 */ /* 0x002fea0003800000 */
.L_x_644:
[----:B------:R-:W-:Y:S05]  /*1a7c0*/  BSYNC B1 ;  /* 0x0000000000017941 */ /* 0x000fea0003800000 */
.L_x_643:
[----:B01----:R-:W-:Y:S01]  /*1a7d0*/  VIADD R0, R22, 0x400 ;  /* 0x0000040016007836 */ /* 0x003fe20000000000 */
[----:B------:R-:W-:Y:S01]  /*1a7e0*/  MOV R3, 0x40000040 ;  /* 0x4000004000037802 */ /* 0x000fe20000000f00 */
[----:B------:R-:W-:Y:S01]  /*1a7f0*/  WARPGROUP.ARRIVE ;  /* 0x00000000000079c5 */ /* 0x000fe20000000000 */
[----:B------:R-:W-:Y:S02]  /*1a800*/  IMAD.MOV.U32 R5, RZ, RZ, 0x40000040 ;  /* 0x40000040ff057424 */ /* 0x000fe400078e00ff */
[----:B------:R-:W-:Y:S02]  /*1a810*/  SHF.R.U32.HI R0, RZ, 0x4, R0 ;  /* 0x00000004ff007819 */ /* 0x000fe40000011600 */
[----:B------:R-:W-:Y:S01]  /*1a820*/  R2UR UR7, R3 ;  /* 0x00000000030772ca */ /* 0x000fe200000e0000 */
[----:B------:R-:W-:Y:S01]  /*1a830*/  IMAD.MOV.U32 R3, RZ, RZ, 0x40000040 ;  /* 0x40000040ff037424 */ /* 0x000fe200078e00ff */
[----:B------:R-:W-:-:S04]  /*1a840*/  LOP3.LUT R0, R0, 0x3fff, RZ, 0xc0, !PT ;  /* 0x00003fff00007812 */ /* 0x000fc800078ec0ff */
[----:B------:R-:W-:-:S05]  /*1a850*/  LOP3.LUT R0, R0, 0x2800000, RZ, 0xfc, !PT ;  /* 0x0280000000007812 */ /* 0x000fca00078efcff */
[----:B------:R-:W-:-:S04]  /*1a860*/  IMAD R2, R8, 0xa00, R0 ;  /* 0x00000a0008027824 */ /* 0x000fc800078e0200 */
[C---:B------:R-:W-:Y:S01]  /*1a870*/  VIADD R4, R2.reuse, 0x80 ;  /* 0x0000008002047836 */ /* 0x040fe20000000000 */
[----:B------:R-:W-:-:S13]  /*1a880*/  R2UR UR6, R2 ;  /* 0x00000000020672ca */ /* 0x000fda00000e0000 */
[----:B------:R-:W-:Y:S01]  /*1a890*/  HGMMA.64x256x16.F32 R24, R208, gdesc[UR4].tnspB, R24, gsb0 ;  /* 0x43e00004d0187df0 */ /* 0x000fe20008000818 */
[----:B------:R-:W-:Y:S02]  /*1a8a0*/  R2UR UR6, R4 ;  /* 0x00000000040672ca */ /* 0x000fe400000e0000 */
[----:B------:R-:W-:Y:S01]  /*1a8b0*/  R2UR UR7, R5 ;  /* 0x00000000050772ca */ /* 0x000fe200000e0000 */
[----:B------:R-:W-:Y:S01]  /*1a8c0*/  IMAD.MOV.U32 R5, RZ, RZ, 0x40000040 ;  /* 0x40000040ff057424 */ /* 0x000fe200078e00ff */
[----:B------:R-:W-:Y:S01]  /*1a8d0*/  IADD3 R4, R2, 0x100, RZ ;  /* 0x0000010002047810 */ /* 0x000fe20007ffe0ff */
[----:B------:R-:W-:Y:S02]  /*1a8e0*/  WARPGROUP.DEPBAR.LE gsb0, 0x0 ;  /* 0x00008000000079c5 */ /* 0x000fe40000010000 */
[----:B------:R-:W-:-:S15]  /*1a8f0*/  WARPGROUP.ARRIVE ;  /* 0x00000000000079c5 */ /* 0x000fde0000000000 */
[----:B------:R-:W-:-:S05]  /*1a900*/  NOP ;  /* 0x0000000000007918 */ /* 0x000fca0000000000 */
[----:B------:R-:W-:Y:S01]  /*1a910*/  HGMMA.64x256x16.F32 R24, R204, gdesc[UR4].tnspB, R24, gsb0 ;  /* 0x43e00004cc187df0 */ /* 0x000fe20008000818 */
[----:B------:R-:W-:Y:S01]  /*1a920*/  R2UR UR6, R4 ;  /* 0x00000000040672ca */ /* 0x000fe200000e0000 */
[C---:B------:R-:W-:Y:S01]  /*1a930*/  VIADD R4, R2.reuse, 0x180 ;  /* 0x0000018002047836 */ /* 0x040fe20000000000 */
[----:B------:R-:W-:Y:S01]  /*1a940*/  R2UR UR7, R5 ;  /* 0x00000000050772ca */ /* 0x000fe200000e0000 */
[----:B------:R-:W-:Y:S01]  /*1a950*/  VIADD R2, R2, 0x200 ;  /* 0x0000020002027836 */ /* 0x000fe20000000000 */
[----:B------:R-:W-:Y:S01]  /*1a960*/  MOV R5, 0x40000040 ;  /* 0x4000004000057802 */ /* 0x000fe20000000f00 */
[----:B------:R-:W-:Y:S02]  /*1a970*/  WARPGROUP.DEPBAR.LE gsb0, 0x0 ;  /* 0x00008000000079c5 */ /* 0x000fe40000010000 */
[----:B------:R-:W-:-:S15]  /*1a980*/  WARPGROUP.ARRIVE ;  /* 0x00000000000079c5 */ /* 0x000fde0000000000 */
[----:B------:R-:W-:-:S05]  /*1a990*/  NOP ;  /* 0x0000000000007918 */ /* 0x000fca0000000000 */
[----:B------:R-:W-:Y:S01]  /*1a9a0*/  HGMMA.64x256x16.F32 R24, R200, gdesc[UR4].tnspB, R24, gsb0 ;  /* 0x43e00004c8187df0 */ /* 0x000fe20008000818 */
[----:B------:R-:W-:Y:S02]  /*1a9b0*/  R2UR UR6, R4 ;  /* 0x00000000040672ca */ /* 0x000fe400000e0000 */
[----:B------:R-:W-:Y:S01]  /*1a9c0*/  R2UR UR7, R5 ;  /* 0x00000000050772ca */ /* 0x000fe200000e0000 */
[----:B------:R-:W-:Y:S02]  /*1a9d0*/  WARPGROUP.DEPBAR.LE gsb0, 0x0 ;  /* 0x00008000000079c5 */ /* 0x000fe40000010000 */
[----:B------:R-:W-:-:S15]  /*1a9e0*/  WARPGROUP.ARRIVE ;  /* 0x00000000000079c5 */ /* 0x000fde0000000000 */
[----:B------:R-:W-:-:S07]  /*1a9f0*/  NOP ;  /* 0x0000000000007918 */ /* 0x000fce0000000000 */
[----:B------:R-:W-:Y:S01]  /*1aa00*/  HGMMA.64x256x16.F32 R24, R196, gdesc[UR4].tnspB, R24, gsb0 ;  /* 0x43e00004c4187df0 */ /* 0x000fe20008000818 */
[----:B------:R-:W-:Y:S02]  /*1aa10*/  R2UR UR6, R2 ;  /* 0x00000000020672ca */ /* 0x000fe400000e0000 */
[----:B------:R-:W-:Y:S01]  /*1aa20*/  R2UR UR7, R3 ;  /* 0x00000000030772ca */ /* 0x000fe200000e0000 */
[----:B------:R-:W-:Y:S02]  /*1aa30*/  WARPGROUP.DEPBAR.LE gsb0, 0x0 ;  /* 0x00008000000079c5 */ /* 0x000fe40000010000 */
[----:B------:R-:W-:-:S15]  /*1aa40*/  WARPGROUP.ARRIVE ;  /* 0x00000000000079c5 */ /* 0x000fde0000000000 */
[----:B------:R-:W-:-:S07]  /*1aa50*/  NOP ;  /* 0x0000000000007918 */ /* 0x000fce0000000000 */
[----:B------:R-:W-:Y:S03]  /*1aa60*/  HGMMA.64x256x16.F32 R24, R192, gdesc[UR4].tnspB, R24, gsb0 ;  /* 0x43e00004c0187df0 */ /* 0x000fe60008000818 */
[----:B------:R-:W-:Y:S02]  /*1aa70*/  WARPGROUP.DEPBAR.LE gsb0, 0x0 ;  /* 0x00008000000079c5 */ /* 0x000fe40000010000 */
[----:B------:R-:W-:Y:S05]  /*1aa80*/  @!P0 BRA `(.L_x_646) ;  /* 0x0000000000048947 */ /* 0x000fea0003800000 */
[----:B------:R-:W-:Y:S01]  /*1aa90*/  BPT.TRAP 0x1 ;  /* 0x000000040000795c */ /* 0x000fe20000300000 */
.L_x_646:
[----:B------:R-:W-:Y:S02]  /*1aaa0*/  FMNMX.FTZ R5, R184, R15, !PT ;  /* 0x0000000fb8057209 */ /* 0x000fe40007810000 */
[----:B------:R-:W-:Y:S02]  /*1aab0*/  MOV R3, UR38 ;  /* 0x0000002600037c02 */ /* 0x000fe40008000f00 */
        /* <DEDUP_REMOVED lines=38> */
[----:B------:R-:W0:Y:S01]  /*1ad20*/  SHFL.BFLY PT, R2, R5, 0x2, 0x1f ;  /* 0x0c401f0005027f89 */ /* 0x000e2200000e0000 */
[----:B------:R-:W-:-:S05]  /*1ad30*/  FMNMX.FTZ R4, R159, R4, !PT ;  /* 0x000000049f047209 */ /* 0x000fca0007810000 */
[----:B------:R-:W1:Y:S01]  /*1ad40*/  SHFL.BFLY PT, R0, R4, 0x2, 0x1f ;  /* 0x0c401f0004007f89 */ /* 0x000e6200000e0000 */
[----:B0-----:R-:W-:-:S05]  /*1ad50*/  FMNMX.FTZ R5, R5, R2, !PT ;  /* 0x0000000205057209 */ /* 0x001fca0007810000 */
[----:B------:R-:W0:Y:S01]  /*1ad60*/  SHFL.BFLY PT, R2, R5, 0x1, 0x1f ;  /* 0x0c201f0005027f89 */ /* 0x000e2200000e0000 */
[----:B-1----:R-:W-:-:S05]  /*1ad70*/  FMNMX.FTZ R4, R4, R0, !PT ;  /* 0x0000000004047209 */ /* 0x002fca0007810000 */
[----:B------:R-:W1:Y:S01]  /*1ad80*/  SHFL.BFLY PT, R0, R4, 0x1, 0x1f ;  /* 0x0c201f0004007f89 */ /* 0x000e6200000e0000 */
[----:B0-----:R-:W-:-:S05]  /*1ad90*/  FMNMX.FTZ R5, R5, R2, !PT ;  /* 0x0000000205057209 */ /* 0x001fca0007810000 */
[CC--:B------:R-:W-:Y:S01]  /*1ada0*/  FMUL.FTZ R8, R5.reuse, R3.reuse ;  /* 0x0000000305087220 */ /* 0x0c0fe20000410000 */
[----:B-1----:R-:W-:Y:S01]  /*1adb0*/  FMNMX.FTZ R4, R4, R0, !PT ;  /* 0x0000000004047209 */ /* 0x002fe20007810000 */
[----:B------:R-:W-:Y:S02]  /*1adc0*/  FADD.FTZ R0, -R5, R15 ;  /* 0x0000000f05007221 */ /* 0x000fe40000010100 */
[-CC-:B------:R-:W-:Y:S02]  /*1add0*/  FFMA.FTZ R208, R184, R3.reuse, -R8.reuse ;  /* 0x00000003b8d07223 */ /* 0x180fe40000010808 */
[----:B------:R-:W2:Y:S01]  /*1ade0*/  LDL R184, [R1+0x60] ;  /* 0x0000600001b87983 */ /* 0x000ea20000100800 */
[-C--:B------:R-:W-:Y:S01]  /*1adf0*/  FFMA.FTZ R192, R152, R3.reuse, -R8 ;  /* 0x0000000398c07223 */ /* 0x080fe20000010808 */
[C---:B------:R-:W-:Y:S01]  /*1ae00*/  FADD.FTZ R2, -R4.reuse, R20 ;  /* 0x0000001404027221 */ /* 0x040fe20000010100 */
[-C--:B------:R-:W-:Y:S01]  /*1ae10*/  FMUL.FTZ R152, R4, R3.reuse ;  /* 0x0000000304987220 */ /* 0x080fe20000410000 */
[----:B------:R-:W-:-:S02]  /*1ae20*/  FMUL.FTZ R0, R0, R3 ;  /* 0x0000000300007220 */ /* 0x000fc40000410000 */
[-C--:B------:R-:W-:Y:S01]  /*1ae30*/  FMUL.FTZ R2, R2, R3.reuse ;  /* 0x0000000302027220 */ /* 0x080fe20000410000 */
[-C--:B------:R-:W-:Y:S01]  /*1ae40*/  FFMA.FTZ R209, R186, R3.reuse, -R152 ;  /* 0x00000003bad17223 */ /* 0x080fe20000010898 */
[-CC-:B------:R-:W-:Y:S01]  /*1ae50*/  FFMA.FTZ R196, R160, R3.reuse, -R8.reuse ;  /* 0x00000003a0c47223 */ /* 0x180fe20000010808 */
[-C--:B------:R-:W-:Y:S01]  /*1ae60*/  FFMA.FTZ R21, R185, R3.reuse, -R8 ;  /* 0x00000003b9157223 */ /* 0x080fe20000010808 */
[-C--:B------:R-:W-:Y:S01]  /*1ae70*/  FFMA.FTZ R160, R187, R3.reuse, -R152 ;  /* 0x00000003bba07223 */ /* 0x080fe20000010898 */
[----:B------:R-:W-:Y:S01]  /*1ae80*/  MUFU.EX2 R0, R0 ;  /* 0x0000000000007308 */ /* 0x000fe20000000800 */
[-C--:B------:R-:W-:Y:S01]  /*1ae90*/  FFMA.FTZ R210, R188, R3.reuse, -R8 ;  /* 0x00000003bcd27223 */ /* 0x080fe20000010808 */
[-C--:B------:R-:W-:Y:S01]  /*1aea0*/  FFMA.FTZ R211, R190, R3.reuse, -R152 ;  /* 0x00000003bed37223 */ /* 0x080fe20000010898 */
[-CC-:B------:R-:W-:Y:S01]  /*1aeb0*/  FFMA.FTZ R20, R189, R3.reuse, -R8.reuse ;  /* 0x00000003bd147223 */ /* 0x180fe20000010808 */
[----:B------:R-:W-:-:S04]  /*1aec0*/  FFMA.FTZ R204, R176, R3, -R8 ;  /* 0x00000003b0cc7223 */ /* 0x000fc80000010808 */
[----:B------:R-:W-:Y:S01]  /*1aed0*/  MUFU.EX2 R2, R2 ;  /* 0x0000000200027308 */ /* 0x000fe20000000800 */
[-CC-:B------:R-:W-:Y:S01]  /*1aee0*/  FFMA.FTZ R15, R177, R3.reuse, -R8.reuse ;  /* 0x00000003b10f7223 */ /* 0x180fe20000010808 */
[-CC-:B------:R-:W-:Y:S01]  /*1aef0*/  FFMA.FTZ R206, R180, R3.reuse, -R8.reuse ;  /* 0x00000003b4ce7223 */ /* 0x180fe20000010808 */
[-CC-:B------:R-:W-:Y:S01]  /*1af00*/  FFMA.FTZ R14, R181, R3.reuse, -R8.reuse ;  /* 0x00000003b50e7223 */ /* 0x180fe20000010808 */
[----:B------:R-:W-:-:S04]  /*1af10*/  FFMA.FTZ R200, R168, R3, -R8 ;  /* 0x00000003a8c87223 */ /* 0x000fc80000010808 */
[----:B------:R-:W0:Y:S01]  /*1af20*/  MUFU.EX2 R208, R208 ;  /* 0x000000d000d07308 */ /* 0x000e220000000800 */
[-CC-:B------:R-:W-:Y:S01]  /*1af30*/  FFMA.FTZ R13, R169, R3.reuse, -R8.reuse ;  /* 0x00000003a90d7223 */ /* 0x180fe20000010808 */
[-CC-:B------:R-:W-:Y:S01]  /*1af40*/  FFMA.FTZ R202, R172, R3.reuse, -R8.reuse ;  /* 0x00000003acca7223 */ /* 0x180fe20000010808 */
[-CC-:B------:R-:W-:Y:S01]  /*1af50*/  FFMA.FTZ R12, R173, R3.reuse, -R8.reuse ;  /* 0x00000003ad0c7223 */ /* 0x180fe20000010808 */
[----:B------:R-:W-:-:S04]  /*1af60*/  FFMA.FTZ R11, R161, R3, -R8 ;  /* 0x00000003a10b7223 */ /* 0x000fc80000010808 */
[----:B------:R-:W1:Y:S01]  /*1af70*/  MUFU.EX2 R209, R209 ;  /* 0x000000d100d17308 */ /* 0x000e620000000800 */
[-CC-:B------:R-:W-:Y:S01]  /*1af80*/  FFMA.FTZ R198, R164, R3.reuse, -R8.reuse ;  /* 0x00000003a4c67223 */ /* 0x180fe20000010808 */
[-CC-:B------:R-:W-:Y:S01]  /*1af90*/  FFMA.FTZ R10, R165, R3.reuse, -R8.reuse ;  /* 0x00000003a50a7223 */ /* 0x180fe20000010808 */
[-CC-:B------:R-:W-:Y:S01]  /*1afa0*/  FFMA.FTZ R7, R153, R3.reuse, -R8.reuse ;  /* 0x0000000399077223 */ /* 0x180fe20000010808 */
[-CC-:B------:R-:W-:Y:S01]  /*1afb0*/  FFMA.FTZ R194, R156, R3.reuse, -R8.reuse ;  /* 0x000000039cc27223 */ /* 0x180fe20000010808 */
[-C--:B------:R-:W-:Y:S01]  /*1afc0*/  FFMA.FTZ R8, R157, R3.reuse, -R8 ;  /* 0x000000039d087223 */ /* 0x080fe20000010808 */
[-CC-:B------:R-:W-:Y:S02]  /*1afd0*/  FFMA.FTZ R157, R191, R3.reuse, -R152.reuse ;  /* 0x00000003bf9d7223 */ /* 0x180fe40000010898 */
[----:B------:R-:W3:Y:S01]  /*1afe0*/  MUFU.EX2 R21, R21 ;  /* 0x0000001500157308 */ /* 0x000ee20000000800 */
[----:B------:R-:W-:Y:S02]  /*1aff0*/  VIADD R161, R9, 0x38840 ;  /* 0x0003884009a17836 */ /* 0x000fe40000000000 */
[----:B------:R-:W-:-:S05]  /*1b000*/  FFMA.FTZ R205, R178, R3, -R152 ;  /* 0x00000003b2cd7223 */ /* 0x000fca0000010898 */
[----:B------:R-:W-:Y:S01]  /*1b010*/  MUFU.EX2 R160, R160 ;  /* 0x000000a000a07308 */ /* 0x000fe20000000800 */
[----:B------:R-:W-:-:S07]  /*1b020*/  FFMA.FTZ R156, R179, R3, -R152 ;  /* 0x00000003b39c7223 */ /* 0x000fce0000010898 */
[----:B------:R-:W4:Y:S08]  /*1b030*/  MUFU.EX2 R210, R210 ;  /* 0x000000d200d27308 */ /* 0x000f300000000800 */
[----:B------:R-:W-:Y:S01]  /*1b040*/  MUFU.EX2 R211, R211 ;  /* 0x000000d300d37308 */ /* 0x000fe20000000800 */
[----:B0-----:R-:W-:Y:S01]  /*1b050*/  FFMA.FTZ R228, R0, R228, R208 ;  /* 0x000000e400e47223 */ /* 0x001fe200000100d0 */
[----:B-1----:R-:W-:-:S06]  /*1b060*/  FFMA.FTZ R227, R2, R227, R209 ;  /* 0x000000e302e37223 */ /* 0x002fcc00000100d1 */
[----:B------:R-:W0:Y:S01]  /*1b070*/  MUFU.EX2 R20, R20 ;  /* 0x0000001400147308 */ /* 0x000e220000000800 */
[-CC-:B------:R-:W-:Y:S01]  /*1b080*/  FFMA.FTZ R207, R182, R3.reuse, -R152.reuse ;  /* 0x00000003b6cf7223 */ /* 0x180fe20000010898 */
[----:B------:R-:W-:-:S06]  /*1b090*/  FFMA.FTZ R193, R154, R3, -R152 ;  /* 0x000000039ac17223 */ /* 0x000fcc0000010898 */
[----:B------:R-:W-:Y:S01]  /*1b0a0*/  MUFU.EX2 R157, R157 ;  /* 0x0000009d009d7308 */ /* 0x000fe20000000800 */
[-CC-:B------:R-:W-:Y:S01]  /*1b0b0*/  FFMA.FTZ R153, R183, R3.reuse, -R152.reuse ;  /* 0x00000003b7997223 */ /* 0x180fe20000010898 */
[-CC-:B------:R-:W-:Y:S01]  /*1b0c0*/  FFMA.FTZ R201, R170, R3.reuse, -R152.reuse ;  /* 0x00000003aac97223 */ /* 0x180fe20000010898 */
[-CC-:B------:R-:W-:Y:S01]  /*1b0d0*/  FFMA.FTZ R171, R171, R3.reuse, -R152.reuse ;  /* 0x00000003abab7223 */ /* 0x180fe20000010898 */
[-CC-:B------:R-:W-:Y:S01]  /*1b0e0*/  FFMA.FTZ R203, R174, R3.reuse, -R152.reuse ;  /* 0x00000003aecb7223 */ /* 0x180fe20000010898 */
[----:B------:R-:W-:-:S03]  /*1b0f0*/  FFMA.FTZ R197, R162, R3, -R152 ;  /* 0x00000003a2c57223 */ /* 0x000fc60000010898 */
[----:B------:R-:W1:Y:S01]  /*1b100*/  MUFU.EX2 R204, R204 ;  /* 0x000000cc00cc7308 */ /* 0x000e620000000800 */
[-CC-:B------:R-:W-:Y:S01]  /*1b110*/  FFMA.FTZ R163, R163, R3.reuse, -R152.reuse ;  /* 0x00000003a3a37223 */ /* 0x180fe20000010898 */
[-CC-:B------:R-:W-:Y:S01]  /*1b120*/  FFMA.FTZ R199, R166, R3.reuse, -R152.reuse ;  /* 0x00000003a6c77223 */ /* 0x180fe20000010898 */
[-CC-:B------:R-:W-:Y:S01]  /*1b130*/  FFMA.FTZ R167, R167, R3.reuse, -R152.reuse ;  /* 0x00000003a7a77223 */ /* 0x180fe20000010898 */
[-CC-:B------:R-:W-:Y:S01]  /*1b140*/  FFMA.FTZ R154, R155, R3.reuse, -R152.reuse ;  /* 0x000000039b9a7223 */ /* 0x180fe20000010898 */
[----:B------:R-:W-:-:S03]  /*1b150*/  FFMA.FTZ R195, R158, R3, -R152 ;  /* 0x000000039ec37223 */ /* 0x000fc60000010898 */
[----:B------:R-:W-:Y:S01]  /*1b160*/  MUFU.EX2 R205, R205 ;  /* 0x000000cd00cd7308 */ /* 0x000fe20000000800 */
[----:B---3--:R-:W-:-:S07]  /*1b170*/  FADD.FTZ R155, R21, R228 ;  /* 0x000000e4159b7221 */ /* 0x008fce0000010000 */
[----:B------:R-:W3:Y:S01]  /*1b180*/  MUFU.EX2 R15, R15 ;  /* 0x0000000f000f7308 */ /* 0x000ee20000000800 */
[----:B----4-:R-:W-:-:S07]  /*1b190*/  FADD.FTZ R155, R210, R155 ;  /* 0x0000009bd29b7221 */ /* 0x010fce0000010000 */
[----:B------:R-:W4:Y:S01]  /*1b1a0*/  MUFU.EX2 R156, R156 ;  /* 0x0000009c009c7308 */ /* 0x000f220000000800 */
[----:B0-----:R-:W-:-:S07]  /*1b1b0*/  FADD.FTZ R155, R20, R155 ;  /* 0x0000009b149b7221 */ /* 0x001fce0000010000 */
[----:B------:R-:W0:Y:S08]  /*1b1c0*/  MUFU.EX2 R206, R206 ;  /* 0x000000ce00ce7308 */ /* 0x000e300000000800 */
[----:B------:R-:W5:Y:S01]  /*1b1d0*/  MUFU.EX2 R207, R207 ;  /* 0x000000cf00cf7308 */ /* 0x000f620000000800 */
[----:B-1----:R-:W-:-:S07]  /*1b1e0*/  FADD.FTZ R155, R204, R155 ;  /* 0x0000009bcc9b7221 */ /* 0x002fce0000010000 */
[----:B------:R-:W1:Y:S08]  /*1b1f0*/  MUFU.EX2 R14, R14 ;  /* 0x0000000e000e7308 */ /* 0x000e700000000800 */
[----:B------:R-:W1:Y:S01]  /*1b200*/  MUFU.EX2 R153, R153 ;  /* 0x0000009900997308 */ /* 0x000e620000000800 */
[----:B---3--:R-:W-:-:S07]  /*1b210*/  FADD.FTZ R155, R15, R155 ;  /* 0x0000009b0f9b7221 */ /* 0x008fce0000010000 */
[----:B------:R-:W3:Y:S08]  /*1b220*/  MUFU.EX2 R200, R200 ;  /* 0x000000c800c87308 */ /* 0x000ef00000000800 */
[----:B------:R-:W3:Y:S08]  /*1b230*/  MUFU.EX2 R201, R201 ;  /* 0x000000c900c97308 */ /* 0x000ef00000000800 */
[----:B------:R-:W3:Y:S08]  /*1b240*/  MUFU.EX2 R13, R13 ;  /* 0x0000000d000d7308 */ /* 0x000ef00000000800 */
[----:B------:R-:W3:Y:S08]  /*1b250*/  MUFU.EX2 R9, R171 ;  /* 0x000000ab00097308 */ /* 0x000ef00000000800 */
[----:B------:R-:W3:Y:S08]  /*1b260*/  MUFU.EX2 R202, R202 ;  /* 0x000000ca00ca7308 */ /* 0x000ef00000000800 */
[----:B------:R-:W3:Y:S08]  /*1b270*/  MUFU.EX2 R203, R203 ;  /* 0x000000cb00cb7308 */ /* 0x000ef00000000800 */
[----:B------:R-:W3:Y:S08]  /*1b280*/  MUFU.EX2 R12, R12 ;  /* 0x0000000c000c7308 */ /* 0x000ef00000000800 */
[----:B------:R-:W-:Y:S08]  /*1b290*/  MUFU.EX2 R196, R196 ;  /* 0x000000c400c47308 */ /* 0x000ff00000000800 */
[----:B------:R-:W-:Y:S08]  /*1b2a0*/  MUFU.EX2 R197, R197 ;  /* 0x000000c500c57308 */ /* 0x000ff00000000800 */
[----:B------:R-:W-:Y:S08]  /*1b2b0*/  MUFU.EX2 R11, R11 ;  /* 0x0000000b000b7308 */ /* 0x000ff00000000800 */
[----:B------:R-:W-:Y:S08]  /*1b2c0*/  MUFU.EX2 R158, R163 ;  /* 0x000000a3009e7308 */ /* 0x000ff00000000800 */
[----:B------:R-:W-:Y:S08]  /*1b2d0*/  MUFU.EX2 R198, R198 ;  /* 0x000000c600c67308 */ /* 0x000ff00000000800 */
[----:B------:R-:W-:Y:S01]  /*1b2e0*/  MUFU.EX2 R199, R199 ;  /* 0x000000c700c77308 */ /* 0x000fe20000000800 */
[----:B--2---:R-:W-:-:S04]  /*1b2f0*/  PRMT R161, R184, 0x654, R161 ;  /* 0x00000654b8a17816 */ /* 0x004fc800000000a1 */
[----:B------:R2:W-:Y:S02]  /*1b300*/  SYNCS.ARRIVE.TRANS64.RED.A1T0 RZ, [R161+URZ], RZ ;  /* 0x000000ffa1ff79a7 */ /* 0x0005e4000810043f */
[-CC-:B--2---:R-:W-:Y:S01]  /*1b310*/  FFMA.FTZ R161, R175, R3.reuse, -R152.reuse ;  /* 0x00000003afa17223 */ /* 0x184fe20000010898 */
[----:B------:R-:W-:Y:S01]  /*1b320*/  FFMA.FTZ R152, R159, R3, -R152 ;  /* 0x000000039f987223 */ /* 0x000fe20000010898 */
[----:B------:R-:W-:-:S04]  /*1b330*/  FADD.FTZ R159, R160, R227 ;  /* 0x000000e3a09f7221 */ /* 0x000fc80000010000 */
[----:B------:R-:W-:-:S04]  /*1b340*/  FADD.FTZ R159, R211, R159 ;  /* 0x0000009fd39f7221 */ /* 0x000fc80000010000 */
[----:B------:R-:W-:-:S04]  /*1b350*/  FADD.FTZ R159, R157, R159 ;  /* 0x0000009f9d9f7221 */ /* 0x000fc80000010000 */
[----:B------:R-:W-:-:S04]  /*1b360*/  FADD.FTZ R159, R205, R159 ;  /* 0x0000009fcd9f7221 */ /* 0x000fc80000010000 */
[----:B----4-:R-:W-:Y:S01]  /*1b370*/  FADD.FTZ R162, R156, R159 ;  /* 0x0000009f9ca27221 */ /* 0x010fe20000010000 */
[----:B0-----:R-:W-:-:S03]  /*1b380*/  FADD.FTZ R159, R206, R155 ;  /* 0x0000009bce9f7221 */ /* 0x001fc60000010000 */
[----:B-----5:R-:W-:Y:S01]  /*1b390*/  FADD.FTZ R162, R207, R162 ;  /* 0x000000a2cfa27221 */ /* 0x020fe20000010000 */
[----:B------:R-:W0:Y:S01]  /*1b3a0*/  MUFU.EX2 R161, R161 ;  /* 0x000000a100a17308 */ /* 0x000e220000000800 */
[----:B-1----:R-:W-:Y:S02]  /*1b3b0*/  FADD.FTZ R159, R14, R159 ;  /* 0x0000009f0e9f7221 */ /* 0x002fe40000010000 */
[----:B------:R-:W-:Y:S02]  /*1b3c0*/  FADD.FTZ R162, R153, R162 ;  /* 0x000000a299a27221 */ /* 0x000fe40000010000 */
[----:B---3--:R-:W-:Y:S02]  /*1b3d0*/  FADD.FTZ R159, R200, R159 ;  /* 0x0000009fc89f7221 */ /* 0x008fe40000010000 */
[----:B------:R-:W-:Y:S02]  /*1b3e0*/  FADD.FTZ R162, R201, R162 ;  /* 0x000000a2c9a27221 */ /* 0x000fe40000010000 */
[----:B------:R-:W-:-:S02]  /*1b3f0*/  FADD.FTZ R159, R13, R159 ;  /* 0x0000009f0d9f7221 */ /* 0x000fc40000010000 */
[----:B------:R-:W-:Y:S02]  /*1b400*/  FADD.FTZ R162, R9, R162 ;  /* 0x000000a209a27221 */ /* 0x000fe40000010000 */
[----:B------:R-:W-:Y:S02]  /*1b410*/  FADD.FTZ R159, R202, R159 ;  /* 0x0000009fca9f7221 */ /* 0x000fe40000010000 */
[----:B------:R-:W-:Y:S01]  /*1b420*/  FADD.FTZ R162, R203, R162 ;  /* 0x000000a2cba27221 */ /* 0x000fe20000010000 */
[----:B------:R-:W1:Y:S01]  /*1b430*/  MUFU.EX2 R10, R10 ;  /* 0x0000000a000a7308 */ /* 0x000e620000000800 */
[----:B------:R-:W-:Y:S02]  /*1b440*/  FADD.FTZ R159, R12, R159 ;  /* 0x0000009f0c9f7221 */ /* 0x000fe40000010000 */
[----:B0-----:R-:W-:-:S05]  /*1b450*/  FADD.FTZ R162, R161, R162 ;  /* 0x000000a2a1a27221 */ /* 0x001fca0000010000 */
[----:B------:R-:W0:Y:S01]  /*1b460*/  MUFU.EX2 R155, R167 ;  /* 0x000000a7009b7308 */ /* 0x000e220000000800 */
[----:B------:R-:W-:Y:S01]  /*1b470*/  FADD.FTZ R159, R196, R159 ;  /* 0x0000009fc49f7221 */ /* 0x000fe20000010000 */
[----:B------:R-:W-:-:S06]  /*1b480*/  FADD.FTZ R162, R197, R162 ;  /* 0x000000a2c5a27221 */ /* 0x000fcc0000010000 */
[----:B------:R-:W2:Y:S01]  /*1b490*/  MUFU.EX2 R192, R192 ;  /* 0x000000c000c07308 */ /* 0x000ea20000000800 */
[----:B------:R-:W-:Y:S01]  /*1b4a0*/  FADD.FTZ R159, R11, R159 ;  /* 0x0000009f0b9f7221 */ /* 0x000fe20000010000 */
[----:B------:R-:W-:-:S06]  /*1b4b0*/  FADD.FTZ R162, R158, R162 ;  /* 0x000000a29ea27221 */ /* 0x000fcc0000010000 */
[----:B------:R-:W3:Y:S01]  /*1b4c0*/  MUFU.EX2 R193, R193 ;  /* 0x000000c100c17308 */ /* 0x000ee20000000800 */
[----:B------:R-:W-:Y:S01]  /*1b4d0*/  FADD.FTZ R159, R198, R159 ;  /* 0x0000009fc69f7221 */ /* 0x000fe20000010000 */
[----:B------:R-:W-:-:S06]  /*1b4e0*/  FADD.FTZ R162, R199, R162 ;  /* 0x000000a2c7a27221 */ /* 0x000fcc0000010000 */
[----:B------:R-:W4:Y:S08]  /*1b4f0*/  MUFU.EX2 R7, R7 ;  /* 0x0000000700077308 */ /* 0x000f300000000800 */
[----:B------:R-:W5:Y:S01]  /*1b500*/  MUFU.EX2 R154, R154 ;  /* 0x0000009a009a7308 */ /* 0x000f620000000800 */
[----:B-1----:R-:W-:Y:S01]  /*1b510*/  FADD.FTZ R159, R10, R159 ;  /* 0x0000009f0a9f7221 */ /* 0x002fe20000010000 */
[----:B0-----:R-:W-:-:S06]  /*1b520*/  FADD.FTZ R162, R155, R162 ;  /* 0x000000a29ba27221 */ /* 0x001fcc0000010000 */
[----:B------:R-:W0:Y:S08]  /*1b530*/  MUFU.EX2 R194, R194 ;  /* 0x000000c200c27308 */ /* 0x000e300000000800 */
[----:B------:R-:W1:Y:S01]  /*1b540*/  MUFU.EX2 R195, R195 ;  /* 0x000000c300c37308 */ /* 0x000e620000000800 */
[----:B--2---:R-:W-:Y:S01]  /*1b550*/  FADD.FTZ R159, R192, R159 ;  /* 0x0000009fc09f7221 */ /* 0x004fe20000010000 */
[----:B---3--:R-:W-:-:S06]  /*1b560*/  FADD.FTZ R162, R193, R162 ;  /* 0x000000a2c1a27221 */ /* 0x008fcc0000010000 */
[----:B------:R-:W2:Y:S08]  /*1b570*/  MUFU.EX2 R8, R8 ;  /* 0x0000000800087308 */ /* 0x000eb00000000800 */
[----:B------:R-:W3:Y:S01]  /*1b580*/  MUFU.EX2 R152, R152 ;  /* 0x0000009800987308 */ /* 0x000ee20000000800 */
[----:B----4-:R-:W-:Y:S01]  /*1b590*/  FADD.FTZ R159, R7, R159 ;  /* 0x0000009f079f7221 */ /* 0x010fe20000010000 */
[----:B-----5:R-:W-:-:S03]  /*1b5a0*/  FADD.FTZ R162, R154, R162 ;  /* 0x000000a29aa27221 */ /* 0x020fc60000010000 */
[----:B0-----:R-:W-:Y:S01]  /*1b5b0*/  FADD.FTZ R159, R194, R159 ;  /* 0x0000009fc29f7221 */ /* 0x001fe20000010000 */
[----:B-1----:R-:W-:-:S03]  /*1b5c0*/  FADD.FTZ R162, R195, R162 ;  /* 0x000000a2c3a27221 */ /* 0x002fc60000010000 */
[----:B--2---:R-:W-:Y:S01]  /*1b5d0*/  FADD.FTZ R228, R8, R159 ;  /* 0x0000009f08e47221 */ /* 0x004fe20000010000 */
[----:B---3--:R-:W-:Y:S01]  /*1b5e0*/  FADD.FTZ R227, R152, R162 ;  /* 0x000000a298e37221 */ /* 0x008fe20000010000 */
[----:B------:R-:W-:Y:S06]  /*1b5f0*/  @!P0 BRA `(.L_x_647) ;  /* 0x0000000000048947 */ /* 0x000fec0003800000 */
[----:B------:R-:W-:Y:S01]  /*1b600*/  BPT.TRAP 0x1 ;  /* 0x000000040000795c */ /* 0x000fe20000300000 */
.L_x_647:
[----:B------:R-:W-:Y:S01]  /*1b610*/  F2FP.F16.F32.PACK_AB R206, R14, R206 ;  /* 0x000000ce0ece723e */ /* 0x000fe200000000ff */
[----:B------:R-:W-:Y:S01]  /*1b620*/  VIADD R6, R6, 0x38860 ;  /* 0x0003886006067836 */ /* 0x000fe20000000000 */
[----:B------:R0:W5:Y:S01]  /*1b630*/  LDL R14, [R1+0x50] ;  /* 0x00005000010e7983 */ /* 0x0001620000100800 */
[----:B------:R-:W-:Y:S02]  /*1b640*/  ISETP.GT.AND P1, PT, R223, RZ, PT ;  /* 0x000000ffdf00720c */ /* 0x000fe40003f24270 */
[----:B------:R-:W-:Y:S01]  /*1b650*/  F2FP.F16.F32.PACK_AB R210, R20, R210 ;  /* 0x000000d214d2723e */ /* 0x000fe200000000ff */
[----:B------:R-:W-:Y:S01]  /*1b660*/  IMAD.MOV.U32 R20, RZ, RZ, R4 ;  /* 0x000000ffff147224 */ /* 0x000fe200078e0004 */
[----:B------:R-:W-:Y:S02]  /*1b670*/  PRMT R6, R184, 0x654, R6 ;  /* 0x00000654b8067816 */ /* 0x000fe40000000006 */
[----:B------:R-:W-:Y:S01]  /*1b680*/  F2FP.F16.F32.PACK_AB R204, R15, R204 ;  /* 0x000000cc0fcc723e */ /* 0x000fe200000000ff */
[----:B------:R-:W-:Y:S01]  /*1b690*/  IMAD.MOV.U32 R15, RZ, RZ, R5 ;  /* 0x000000ffff0f7224 */ /* 0x000fe200078e0005 */
[----:B------:R0:W-:Y:S01]  /*1b6a0*/  SYNCS.ARRIVE.TRANS64.RED.A1T0 RZ, [R6+URZ], RZ ;  /* 0x000000ff06ff79a7 */ /* 0x0001e2000810043f */
[----:B------:R-:W-:-:S02]  /*1b6b0*/  F2FP.F16.F32.PACK_AB R194, R8, R194 ;  /* 0x000000c208c2723e */ /* 0x000fc400000000ff */
        /* <DEDUP_REMOVED lines=16> */
[----:B------:R-:W-:Y:S02]  /*1b7c0*/  IADD3 R223, R223, -0x1, RZ ;  /* 0xffffffffdfdf7810 */ /* 0x000fe40007ffe0ff */
[----:B------:R-:W-:Y:S01]  /*1b7d0*/  MOV R8, R226 ;  /* 0x000000e200087202 */ /* 0x000fe20000000f00 */
[----:B0-----:R-:W-:Y:S06]  /*1b7e0*/  @P1 BRA `(.L_x_648) ;  /* 0xffffffb400c41947 */ /* 0x001fec000383ffff */
.L_x_635:
[----:B------:R-:W-:Y:S05]  /*1b7f0*/  BSYNC B0 ;  /* 0x0000000000007941 */ /* 0x000fea0003800000 */
.L_x_634:
        /* <DEDUP_REMOVED lines=131> */
.L_x_649:
[----:B------:R-:W2:Y:S01]  /*1c030*/  LDL R0, [R1+0x50] ;  /* 0x0000500001007983 */ /* 0x000ea20000100800 */
[----:B------:R-:W-:Y:S01]  /*1c040*/  IMAD R8, R226, 0x8, R22 ;  /* 0x00000008e2087824 */ /* 0x000fe200078e0216 */
[----:B--2---:R-:W-:-:S04]  /*1c050*/  SHF.L.U32 R7, R0, 0x1f, RZ ;  /* 0x0000001f00077819 */ /* 0x004fc800000006ff */
[----:B------:R0:W1:Y:S01]  /*1c060*/  SYNCS.PHASECHK.TRANS64.TRYWAIT P1, [R8+URZ+0x38850], R7 ;  /* 0x03885007080075a7 */ /* 0x000062000802017f */
[----:B------:R-:W-:Y:S05]  /*1c070*/  @!P0 BRA `(.L_x_650) ;  /* 0x0000000000048947 */ /* 0x000fea0003800000 */
[----:B------:R-:W-:Y:S01]  /*1c080*/  BPT.TRAP 0x1 ;  /* 0x000000040000795c */ /* 0x000fe20000300000 */
.L_x_650:
[----:B------:R-:W-:Y:S01]  /*1c090*/  VIADD R22, R22, 0x400 ;  /* 0x0000040016167836 */ /* 0x000fe20000000000 */
[----:B------:R-:W-:Y:S04]  /*1c0a0*/  BSSY B0, `(.L_x_651) ;  /* 0x0000008000007945 */ /* 0x000fe80003800000 */
[----:B------:R-:W-:-:S04]  /*1c0b0*/  SHF.R.U32.HI R22, RZ, 0x4, R22 ;  /* 0x00000004ff167819 */ /* 0x000fc80000011616 */
[----:B------:R-:W-:-:S04]  /*1c0c0*/  LOP3.LUT R22, R22, 0x3fff, RZ, 0xc0, !PT ;  /* 0x00003fff16167812 */ /* 0x000fc800078ec0ff */
[----:B------:R-:W-:-:S05]  /*1c0d0*/  LOP3.LUT R9, R22, 0x2800000, RZ, 0xfc, !PT ;  /* 0x0280000016097812 */ /* 0x000fca00078efcff */
[----:B------:R-:W-:Y:S01]  /*1c0e0*/  IMAD R0, R226, 0xa00, R9 ;  /* 0x00000a00e2007824 */ /* 0x000fe200078e0209 */
[----:B-1----:R-:W-:Y:S06]  /*1c0f0*/  @P1 BRA `(.L_x_652) ;  /* 0x0000000000081947 */ /* 0x002fec0003800000 */
[----:B------:R-:W1:Y:S02]  /*1c100*/  SYNCS.PHASECHK.TRANS64.TRYWAIT P1, [R8+URZ+0x38850], R7 ;  /* 0x03885007080075a7 */ /* 0x000e64000802017f */
[----:B-1----:R-:W-:Y:S05]  /*1c110*/  @!P1 BRA `(.L_x_653) ;  /* 0x000000bc00cc9947 */ /* 0x002fea0003800000 */
.L_x_652:
[----:B------:R-:W-:Y:S05]  /*1c120*/  BSYNC B0 ;  /* 0x0000000000007941 */ /* 0x000fea0003800000 */
.L_x_651:
[----:B01----:R-:W-:Y:S01]  /*1c130*/  IMAD.MOV.U32 R7, RZ, RZ, 0x40000040 ;  /* 0x40000040ff077424 */ /* 0x003fe200078e00ff */
[----:B------:R-:W-:Y:S01]  /*1c140*/  MOV R6, R0 ;  /* 0x0000000000067202 */ /* 0x000fe20000000f00 */
[----:B------:R-:W-:Y:S01]  /*1c150*/  WARPGROUP.ARRIVE ;  /* 0x00000000000079c5 */ /* 0x000fe20000000000 */
[----:B------:R-:W0:Y:S02]  /*1c160*/  SHFL.BFLY PT, R2, R227, 0x2, 0x1f ;  /* 0x0c401f00e3027f89 */ /* 0x000e2400000e0000 */
[----:B------:R-:W-:Y:S01]  /*1c170*/  R2UR UR6, R6 ;  /* 0x00000000060672ca */ /* 0x000fe200000e0000 */
[----:B------:R-:W-:Y:S01]  /*1c180*/  VIADD R6, R0, 0x80 ;  /* 0x0000008000067836 */ /* 0x000fe20000000000 */
[----:B------:R-:W-:Y:S02]  /*1c190*/  R2UR UR7, R7 ;  /* 0x00000000070772ca */ /* 0x000fe400000e0000 */
[----:B------:R-:W-:-:S11]  /*1c1a0*/  MOV R7, 0x40000040 ;  /* 0x4000004000077802 */ /* 0x000fd60000000f00 */
[----:B------:R-:W-:Y:S01]  /*1c1b0*/  HGMMA.64x256x16.F32 R24, R208, gdesc[UR4].tnspB, R24, gsb0 ;  /* 0x43e00004d0187df0 */ /* 0x000fe20008000818 */
[----:B------:R-:W-:Y:S01]  /*1c1c0*/  R2UR UR6, R6 ;  /* 0x00000000060672ca */ /* 0x000fe200000e0000 */
[----:B------:R-:W-:Y:S01]  /*1c1d0*/  VIADD R6, R0, 0x100 ;  /* 0x0000010000067836 */ /* 0x000fe20000000000 */
[----:B------:R-:W-:Y:S01]  /*1c1e0*/  R2UR UR7, R7 ;  /* 0x00000000070772ca */ /* 0x000fe200000e0000 */
[----:B------:R-:W-:Y:S02]  /*1c1f0*/  IMAD.MOV.U32 R7, RZ, RZ, 0x40000040 ;  /* 0x40000040ff077424 */ /* 0x000fe400078e00ff */
[----:B0-----:R-:W-:-:S05]  /*1c200*/  FADD.FTZ R2, R2, R227 ;  /* 0x000000e302027221 */ /* 0x001fca0000010000 */
[----:B------:R-:W0:Y:S02]  /*1c210*/  SHFL.BFLY PT, R9, R2, 0x1, 0x1f ;  /* 0x0c201f0002097f89 */ /* 0x000e2400000e0000 */
[----:B0-----:R-:W-:Y:S01]  /*1c220*/  FADD.FTZ R13, R2, R9 ;  /* 0x00000009020d7221 */ /* 0x001fe20000010000 */
[----:B------:R-:W-:-:S04]  /*1c230*/  IMAD.MOV.U32 R2, RZ, RZ, -0x800000 ;  /* 0xff800000ff027424 */ /* 0x000fc800078e00ff */
[----:B------:R-:W-:-:S13]  /*1c240*/  FSETP.NE.FTZ.AND P2, PT, R13, RZ, PT ;  /* 0x000000ff0d00720b */ /* 0x000fda0003f55000 */
[----:B------:R-:W0:Y:S01]  /*1c250*/  @P2 MUFU.LG2 R11, R13 ;  /* 0x0000000d000b2308 */ /* 0x000e220000000c00 */
[----:B-----5:R-:W-:Y:S01]  /*1c260*/  @P2 FMUL.FTZ R14, R3, 0.69314718246459960938 ;  /* 0x3f317218030e2820 */ /* 0x020fe20000410000 */
[----:B0-----:R-:W-:-:S04]  /*1c270*/  @P2 FMUL.FTZ R11, R11, 0.69314718246459960938 ;  /* 0x3f3172180b0b2820 */ /* 0x001fc80000410000 */
[----:B------:R-:W-:Y:S01]  /*1c280*/  @P2 FFMA.FTZ R2, R14, R4, R11 ;  /* 0x000000040e022223 */ /* 0x000fe2000001000b */
[----:B------:R-:W-:Y:S02]  /*1c290*/  WARPGROUP.DEPBAR.LE gsb0, 0x0 ;  /* 0x00008000000079c5 */ /* 0x000fe40000010000 */
[----:B------:R-:W-:-:S06]  /*1c2a0*/  WARPGROUP.ARRIVE ;  /* 0x00000000000079c5 */ /* 0x000fcc0000000000 */
        /* <DEDUP_REMOVED lines=10> */
[----:B------:R-:W-:Y:S01]  /*1c350*/  VIADD R6, R0, 0x200 ;  /* 0x0000020000067836 */ /* 0x000fe20000000000 */
[----:B------:R-:W-:Y:S02]  /*1c360*/  R2UR UR7, R7 ;  /* 0x00000000070772ca */ /* 0x000fe400000e0000 */
[----:B------:R-:W-:Y:S01]  /*1c370*/  MOV R7, 0x40000040 ;  /* 0x4000004000077802 */ /* 0x000fe20000000f00 */
[----:B------:R-:W-:Y:S02]  /*1c380*/  WARPGROUP.DEPBAR.LE gsb0, 0x0 ;  /* 0x00008000000079c5 */ /* 0x000fe40000010000 */
[----:B------:R-:W-:-:S15]  /*1c390*/  WARPGROUP.ARRIVE ;  /* 0x00000000000079c5 */ /* 0x000fde0000000000 */
[----:B------:R-:W-:-:S05]  /*1c3a0*/  NOP ;  /* 0x0000000000007918 */ /* 0x000fca0000000000 */
[----:B------:R-:W-:Y:S01]  /*1c3b0*/  HGMMA.64x256x16.F32 R24, R196, gdesc[UR4].tnspB, R24, gsb0 ;  /* 0x43e00004c4187df0 */ /* 0x000fe20008000818 */
[----:B------:R-:W-:Y:S02]  /*1c3c0*/  R2UR UR6, R6 ;  /* 0x00000000060672ca */ /* 0x000fe400000e0000 */
[----:B------:R-:W-:Y:S02]  /*1c3d0*/  R2UR UR7, R7 ;  /* 0x00000000070772ca */ /* 0x000fe400000e0000 */
[----:B------:R-:W0:Y:S02]  /*1c3e0*/  SHFL.BFLY PT, R7, R228, 0x2, 0x1f ;  /* 0x0c401f00e4077f89 */ /* 0x000e2400000e0000 */
[----:B0-----:R-:W-:-:S05]  /*1c3f0*/  FADD.FTZ R0, R7, R228 ;  /* 0x000000e407007221 */ /* 0x001fca0000010000 */
[----:B------:R-:W0:Y:S02]  /*1c400*/  SHFL.BFLY PT, R7, R0, 0x1, 0x1f ;  /* 0x0c201f0000077f89 */ /* 0x000e2400000e0000 */
[----:B0-----:R-:W-:Y:S01]  /*1c410*/  FADD.FTZ R12, R0, R7 ;  /* 0x00000007000c7221 */ /* 0x001fe20000010000 */
[----:B------:R-:W-:Y:S01]  /*1c420*/  CS2R R6, SRZ ;  /* 0x0000000000067805 */ /* 0x000fe2000001ff00 */
[----:B------:R-:W-:-:S03]  /*1c430*/  IMAD.MOV.U32 R0, RZ, RZ, -0x800000 ;  /* 0xff800000ff007424 */ /* 0x000fc600078e00ff */
[----:B------:R-:W-:Y:S02]  /*1c440*/  FSETP.NE.FTZ.AND P1, PT, R12, RZ, PT ;  /* 0x000000ff0c00720b */ /* 0x000fe40003f35000 */
[----:B------:R-:W-:Y:S11]  /*1c450*/  @P2 MUFU.RCP R6, R13 ;  /* 0x0000000d00062308 */ /* 0x000ff60000001000 */
[----:B------:R-:W0:Y:S01]  /*1c460*/  @P1 MUFU.LG2 R9, R12 ;  /* 0x0000000c00091308 */ /* 0x000e220000000c00 */
[----:B------:R-:W-:-:S07]  /*1c470*/  @P1 FMUL.FTZ R10, R3, 0.69314718246459960938 ;  /* 0x3f317218030a1820 */ /* 0x000fce0000410000 */
[----:B------:R1:W2:Y:S01]  /*1c480*/  @P1 MUFU.RCP R7, R12 ;  /* 0x0000000c00071308 */ /* 0x0002a20000001000 */
[----:B0-----:R-:W-:-:S04]  /*1c490*/  @P1 FMUL.FTZ R9, R9, 0.69314718246459960938 ;  /* 0x3f31721809091820 */ /* 0x001fc80000410000 */
[----:B------:R-:W-:Y:S01]  /*1c4a0*/  @P1 FFMA.FTZ R0, R10, R5, R9 ;  /* 0x000000050a001223 */ /* 0x000fe20000010009 */
[----:B------:R-:W-:Y:S02]  /*1c4b0*/  WARPGROUP.DEPBAR.LE gsb0, 0x0 ;  /* 0x00008000000079c5 */ /* 0x000fe40000010000 */
[----:B------:R-:W-:-:S06]  /*1c4c0*/  WARPGROUP.ARRIVE ;  /* 0x00000000000079c5 */ /* 0x000fcc0000000000 */
[----:B------:R-:W-:Y:S03]  /*1c4d0*/  HGMMA.64x256x16.F32 R24, R192, gdesc[UR4].tnspB, R24, gsb0 ;  /* 0x43e00004c0187df0 */ /* 0x000fe60008000818 */
[----:B------:R-:W-:Y:S02]  /*1c4e0*/  WARPGROUP.DEPBAR.LE gsb0, 0x0 ;  /* 0x00008000000079c5 */ /* 0x000fe40000010000 */
[----:B-12---:R-:W-:Y:S05]  /*1c4f0*/  @!P0 BRA `(.L_x_654) ;  /* 0x0000000000048947 */ /* 0x006fea0003800000 */
[----:B------:R-:W-:Y:S01]  /*1c500*/  BPT.TRAP 0x1 ;  /* 0x000000040000795c */ /* 0x000fe20000300000 */
.L_x_654:
[----:B------:R-:W2:Y:S01]  /*1c510*/  LDL.LU R3, [R1+0x60] ;  /* 0x0000600001037983 */ /* 0x000ea20000300800 */
[----:B------:R-:W-:Y:S01]  /*1c520*/  IADD3 R5, R8, 0x38860, RZ ;  /* 0x0003886008057810 */ /* 0x000fe20007ffe0ff */
[-C--:B------:R-:W-:Y:S01]  /*1c530*/  FMUL.FTZ R4, R24, R7.reuse ;  /* 0x0000000718047220 */ /* 0x080fe20000410000 */
[----:B------:R-:W-:Y:S01]  /*1c540*/  FMUL.FTZ R25, R25, R7 ;  /* 0x0000000719197220 */ /* 0x000fe20000410000 */
[----:B------:R-:W3:Y:S04]  /*1c550*/  LDL.LU R14, [R1+0x50] ;  /* 0x00005000010e7983 */ /* 0x000ee80000300800 */
[----:B------:R-:W4:Y:S01]  /*1c560*/  LDL.LU R13, [R1+0x74] ;  /* 0x00007400010d7983 */ /* 0x000f220000300800 */
[----:B------:R-:W-:-:S05]  /*1c570*/  VIADD R226, R226, 0x1 ;  /* 0x00000001e2e27836 */ /* 0x000fca0000000000 */
[----:B------:R-:W-:-:S04]  /*1c580*/  ISETP.NE.AND P0, PT, R226, 0x2, PT ;  /* 0x00000002e200780c */ /* 0x000fc80003f05270 */
[----:B------:R-:W-:Y:S01]  /*1c590*/  SEL R12, RZ, 0x1, P0 ;  /* 0x00000001ff0c7807 */ /* 0x000fe20000000000 */
        /* <DEDUP_REMOVED lines=120> */
[----:B------:R-:W-:Y:S01]  /*1cd20*/  PLOP3.LUT P1, PT, PT, PT, PT, 0x8, 0x0 ;  /* 0x000000000000781c */ /* 0x000fe20003f2e170 */
[-C--:B------:R-:W-:Y:S01]  /*1cd30*/  FMUL.FTZ R147, R147, R6.reuse ;  /* 0x0000000693937220 */ /* 0x080fe20000410000 */
[-C--:B------:R-:W-:Y:S01]  /*1cd40*/  FMUL.FTZ R150, R150, R6.reuse ;  /* 0x0000000696967220 */ /* 0x080fe20000410000 */
[----:B------:R-:W-:Y:S01]  /*1cd50*/  FMUL.FTZ R151, R151, R6 ;  /* 0x0000000697977220 */ /* 0x000fe20000410000 */
[----:B------:R-:W-:-:S02]  /*1cd60*/  SEL R226, R226, RZ, P0 ;  /* 0x000000ffe2e27207 */ /* 0x000fc40000000000 */
[----:B--2---:R-:W-:Y:S02]  /*1cd70*/  PRMT R5, R3, 0x654, R5 ;  /* 0x0000065403057816 */ /* 0x004fe40000000005 */
[----:B---3--:R-:W-:Y:S01]  /*1cd80*/  LOP3.LUT R14, R14, R12, RZ, 0x3c, !PT ;  /* 0x0000000c0e0e7212 */ /* 0x008fe200078e3cff */
[----:B----4-:R-:W-:Y:S02]  /*1cd90*/  VIADD R13, R13, 0x1 ;  /* 0x000000010d0d7836 */ /* 0x010fe40000000000 */
[----:B------:R-:W-:Y:S01]  /*1cda0*/  FMUL.FTZ R3, R29, R7 ;  /* 0x000000071d037220 */ /* 0x000fe20000410000 */
[----:B------:R0:W-:Y:S02]  /*1cdb0*/  SYNCS.ARRIVE.TRANS64.RED.A1T0 RZ, [R5+URZ], RZ ;  /* 0x000000ff05ff79a7 */ /* 0x0001e4000810043f */
[----:B------:R1:W-:Y:S04]  /*1cdc0*/  STL [R1+0x74], R13 ;  /* 0x0000740d01007387 */ /* 0x0003e80000100800 */
[----:B------:R1:W-:Y:S01]  /*1cdd0*/  STL [R1+0x50], R14 ;  /* 0x0000500e01007387 */ /* 0x0003e20000100800 */
[-C--:B0-----:R-:W-:Y:S01]  /*1cde0*/  FMUL.FTZ R5, R26, R6.reuse ;  /* 0x000000061a057220 */ /* 0x081fe20000410000 */
[----:B------:R-:W-:-:S07]  /*1cdf0*/  FMUL.FTZ R7, R30, R6 ;  /* 0x000000061e077220 */ /* 0x000fce0000410000 */
.L_x_564:
[----:B------:R-:W0:Y:S08]  /*1ce00*/  S2UR UR4, SR_CgaCtaId ;  /* 0x00000000000479c3 */ /* 0x000e300000008800 */
[----:B------:R-:W-:Y:S01]  /*1ce10*/  BAR.SYNC.DEFER_BLOCKING 0x5, 0x180 ;  /* 0x0146000000007b1d */ /* 0x000fe20000010000 */
[----:B------:R-:W-:-:S05]  /*1ce20*/  MOV R22, 0x400 ;  /* 0x0000040000167802 */ /* 0x000fca0000000f00 */
[----:B------:R-:W-:Y:S01]  /*1ce30*/  BSSY B0, `(.L_x_655) ;  /* 0x00002f6000007945 */ /* 0x000fe20003800000 */
[----:B0-----:R-:W-:-:S04]  /*1ce40*/  MOV R6, UR4 ;  /* 0x0000000400067c02 */ /* 0x001fc80008000f00 */
[----:B------:R-:W-:Y:S01]  /*1ce50*/  LEA R22, R6, R22, 0x18 ;  /* 0x0000001606167211 */ /* 0x000fe200078ec0ff */
[----:B------:R0:W-:Y:S04]  /*1ce60*/  STL [R1+0x60], R6 ;  /* 0x0000600601007387 */ /* 0x0001e80000100800 */
[----:B----4-:R0:W2:Y:S01]  /*1ce70*/  LDS.128 R28, [R22+0x388d0] ;  /* 0x0388d000161c7984 */ /* 0x0100a20000000c00 */
[----:B------:R-:W-:Y:S06]  /*1ce80*/  BAR.ARV 0x4, 0x180 ;  /* 0x0106000000007b1d */ /* 0x000fec0000002000 */
[----:B------:R-:W-:Y:S05]  /*1ce90*/  @P1 BRA `(.L_x_656) ;  /* 0x0000002000501947 */ /* 0x000fea0003800000 */
[----:B0-----:R-:W3:Y:S04]  /*1cea0*/  LDL R6, [R1+0x7c] ;  /* 0x00007c0001067983 */ /* 0x001ee80000100800 */
[----:B-----5:R-:W4:Y:S01]  /*1ceb0*/  LDL R136, [R1+0x64] ;  /* 0x0000640001887983 */ /* 0x020f220000100800 */
[----:B-1----:R-:W0:Y:S01]  /*1cec0*/  S2R R13, SR_SWINHI ;  /* 0x00000000000d7919 */ /* 0x002e220000002f00 */
[----:B------:R-:W-:Y:S01]  /*1ced0*/  F2FP.F16.F32.PACK_AB R4, R25, R4 ;  /* 0x000000041904723e */ /* 0x000fe200000000ff */
[----:B------:R-:W-:Y:S01]  /*1cee0*/  ULDC.64 UR4, c[0x0][0xc00] ;  /* 0x0003000000047ab9 */ /* 0x000fe20000000a00 */
[----:B------:R-:W-:Y:S02]  /*1cef0*/  MOV R20, R22 ;  /* 0x0000001600147202 */ /* 0x000fe40000000f00 */
[----:B0-----:R-:W-:-:S02]  /*1cf00*/  MOV R21, R13 ;  /* 0x0000000d00157202 */ /* 0x001fc40000000f00 */
        /* <DEDUP_REMOVED lines=9> */
[----:B------:R-:W-:Y:S01]  /*1cfa0*/  F2FP.F16.F32.PACK_AB R147, R151, R150 ;  /* 0x000000969793723e */ /* 0x000fe200000000ff */
[----:B------:R-:W-:Y:S01]  /*1cfb0*/  ULDC.64 UR6, c[0x0][0x208] ;  /* 0x0000820000067ab9 */ /* 0x000fe20000000a00 */
[----:B------:R-:W-:Y:S01]  /*1cfc0*/  BAR.SYNC.DEFER_BLOCKING 0x1, 0x100 ;  /* 0x0044000000007b1d */ /* 0x000fe20000010000 */
[----:B---3--:R-:W-:-:S03]  /*1cfd0*/  IMAD.WIDE R114, R6, 0x2, R20 ;  /* 0x0000000206727825 */ /* 0x008fc600078e0214 */
[C---:B--2---:R-:W-:Y:S02]  /*1cfe0*/  IADD3 R28, P0, R114.reuse, 0x40, RZ ;  /* 0x00000040721c7810 */ /* 0x044fe40007f1e0ff */
[----:B------:R-:W-:Y:S02]  /*1cff0*/  IADD3 R6, P1, R114, 0x20, RZ ;  /* 0x0000002072067810 */ /* 0x000fe40007f3e0ff */
[----:B------:R-:W-:Y:S02]  /*1d000*/  LOP3.LUT R76, R28, 0x380, RZ, 0xc0, !PT ;  /* 0x000003801c4c7812 */ /* 0x000fe400078ec0ff */
[----:B------:R-:W-:Y:S02]  /*1d010*/  IADD3 R84, P3, R114, 0x4000, RZ ;  /* 0x0000400072547810 */ /* 0x000fe40007f7e0ff */
[----:B------:R-:W-:Y:S02]  /*1d020*/  LOP3.LUT R72, R6, 0x380, RZ, 0xc0, !PT ;  /* 0x0000038006487812 */ /* 0x000fe400078ec0ff */
[----:B------:R-:W-:-:S02]  /*1d030*/  SHF.R.U64 R76, R76, 0x3, RZ ;  /* 0x000000034c4c7819 */ /* 0x000fc400000012ff */
[----:B------:R-:W-:Y:S01]  /*1d040*/  IADD3 R96, P2, R114, 0x4060, RZ ;  /* 0x0000406072607810 */ /* 0x000fe20007f5e0ff */
[----:B------:R-:W-:Y:S01]  /*1d050*/  IMAD.X R73, RZ, RZ, R115, P1 ;  /* 0x000000ffff497224 */ /* 0x000fe200008e0673 */
[----:B------:R-:W-:Y:S02]  /*1d060*/  LOP3.LUT R112, R84, 0x380, RZ, 0xc0, !PT ;  /* 0x0000038054707812 */ /* 0x000fe400078ec0ff */
[----:B------:R-:W-:Y:S02]  /*1d070*/  SHF.R.U64 R72, R72, 0x3, RZ ;  /* 0x0000000348487819 */ /* 0x000fe400000012ff */
[----:B------:R-:W-:Y:S02]  /*1d080*/  IADD3 R100, P1, R114, 0x8000, RZ ;  /* 0x0000800072647810 */ /* 0x000fe40007f3e0ff */
[----:B------:R-:W-:Y:S02]  /*1d090*/  LOP3.LUT R76, R76, R28, RZ, 0x3c, !PT ;  /* 0x0000001c4c4c7212 */ /* 0x000fe400078e3cff */
[----:B------:R-:W-:-:S02]  /*1d0a0*/  LOP3.LUT R28, R96, 0x380, RZ, 0xc0, !PT ;  /* 0x00000380601c7812 */ /* 0x000fc400078ec0ff */
[----:B------:R-:W-:Y:S02]  /*1d0b0*/  SHF.R.U64 R112, R112, 0x3, RZ ;  /* 0x0000000370707819 */ /* 0x000fe400000012ff */
[----:B------:R-:W-:Y:S02]  /*1d0c0*/  IADD3 R88, P6, R114, 0x4020, RZ ;  /* 0x0000402072587810 */ /* 0x000fe40007fde0ff */
[----:B------:R-:W-:Y:S01]  /*1d0d0*/  LOP3.LUT R72, R72, R6, RZ, 0x3c, !PT ;  /* 0x0000000648487212 */ /* 0x000fe200078e3cff */
[----:B------:R-:W-:Y:S01]  /*1d0e0*/  IMAD.X R85, RZ, RZ, R115, P3 ;  /* 0x000000ffff557224 */ /* 0x000fe200018e0673 */
[----:B------:R-:W-:Y:S02]  /*1d0f0*/  IADD3 R47, P4, R114, 0x60, RZ ;  /* 0x00000060722f7810 */ /* 0x000fe40007f9e0ff */
[----:B------:R-:W-:Y:S02]  /*1d100*/  LOP3.LUT R6, R100, 0x380, RZ, 0xc0, !PT ;  /* 0x0000038064067812 */ /* 0x000fe400078ec0ff */
[----:B------:R-:W-:-:S02]  /*1d110*/  SHF.R.U64 R28, R28, 0x3, RZ ;  /* 0x000000031c1c7819 */ /* 0x000fc400000012ff */
[----:B------:R-:W-:Y:S02]  /*1d120*/  IADD3 R108, P3, R114, 0x8060, RZ ;  /* 0x00008060726c7810 */ /* 0x000fe40007f7e0ff */
[----:B------:R-:W-:Y:S02]  /*1d130*/  LOP3.LUT R84, R112, R84, RZ, 0x3c, !PT ;  /* 0x0000005470547212 */ /* 0x000fe400078e3cff */
[----:B------:R-:W-:Y:S02]  /*1d140*/  LOP3.LUT R112, R88, 0x380, RZ, 0xc0, !PT ;  /* 0x0000038058707812 */ /* 0x000fe400078ec0ff */
[----:B------:R-:W-:Y:S02]  /*1d150*/  IADD3 R92, P5, R114, 0x4040, RZ ;  /* 0x00004040725c7810 */ /* 0x000fe40007fbe0ff */
[----:B------:R-:W-:Y:S02]  /*1d160*/  IADD3.X R81, RZ, R115, RZ, P4, !PT ;  /* 0x00000073ff517210 */ /* 0x000fe400027fe4ff */
[----:B------:R-:W-:-:S02]  /*1d170*/  SHF.R.U64 R6, R6, 0x3, RZ ;  /* 0x0000000306067819 */ /* 0x000fc400000012ff */
[----:B------:R-:W-:Y:S02]  /*1d180*/  IADD3 R106, P4, R114, 0x8040, RZ ;  /* 0x00008040726a7810 */ /* 0x000fe40007f9e0ff */
[----:B------:R-:W-:Y:S01]  /*1d190*/  LOP3.LUT R96, R28, R96, RZ, 0x3c, !PT ;  /* 0x000000601c607212 */ /* 0x000fe200078e3cff */
[--C-:B------:R-:W-:Y:S01]  /*1d1a0*/  IMAD.X R77, RZ, RZ, R115.reuse, P0 ;  /* 0x000000ffff4d7224 */ /* 0x100fe200000e0673 */
[----:B------:R-:W-:Y:S02]  /*1d1b0*/  LOP3.LUT R13, R114, 0x380, RZ, 0xc0, !PT ;  /* 0x00000380720d7812 */ /* 0x000fe400078ec0ff */
[----:B------:R-:W-:Y:S02]  /*1d1c0*/  LOP3.LUT R28, R108, 0x380, RZ, 0xc0, !PT ;  /* 0x000003806c1c7812 */ /* 0x000fe400078ec0ff */
[----:B------:R-:W-:Y:S02]  /*1d1d0*/  LOP3.LUT R80, R47, 0x380, RZ, 0xc0, !PT ;  /* 0x000003802f507812 */ /* 0x000fe400078ec0ff */
[----:B------:R-:W-:Y:S01]  /*1d1e0*/  SHF.R.U64 R112, R112, 0x3, RZ ;  /* 0x0000000370707819 */ /* 0x000fe200000012ff */
[----:B------:R-:W-:Y:S01]  /*1d1f0*/  IMAD.X R97, RZ, RZ, R115, P2 ;  /* 0x000000ffff617224 */ /* 0x000fe200010e0673 */
[----:B------:R-:W-:-:S02]  /*1d200*/  IADD3 R104, P0, R114, 0x8020, RZ ;  /* 0x0000802072687810 */ /* 0x000fc40007f1e0ff */
[----:B------:R-:W-:Y:S02]  /*1d210*/  IADD3.X R93, RZ, R115, RZ, P5, !PT ;  /* 0x00000073ff5d7210 */ /* 0x000fe40002ffe4ff */
[----:B------:R-:W-:Y:S01]  /*1d220*/  LOP3.LUT R100, R6, R100, RZ, 0x3c, !PT ;  /* 0x0000006406647212 */ /* 0x000fe200078e3cff */
[----:B------:R-:W-:Y:S01]  /*1d230*/  IMAD.X R101, RZ, RZ, R115, P1 ;  /* 0x000000ffff657224 */ /* 0x000fe200008e0673 */
[----:B------:R-:W-:Y:S02]  /*1d240*/  IADD3 R12, P5, R114, 0xc020, RZ ;  /* 0x0000c020720c7810 */ /* 0x000fe40007fbe0ff */
[----:B------:R-:W-:Y:S02]  /*1d250*/  LOP3.LUT R6, R106, 0x380, RZ, 0xc0, !PT ;  /* 0x000003806a067812 */ /* 0x000fe400078ec0ff */
[----:B------:R-:W-:Y:S02]  /*1d260*/  IADD3 R14, P2, R114, 0xc040, RZ ;  /* 0x0000c040720e7810 */ /* 0x000fe40007f5e0ff */
[----:B------:R-:W-:-:S02]  /*1d270*/  SHF.R.U64 R13, R13, 0x3, RZ ;  /* 0x000000030d0d7819 */ /* 0x000fc400000012ff */
[----:B------:R-:W-:Y:S01]  /*1d280*/  SHF.R.U64 R28, R28, 0x3, RZ ;  /* 0x000000031c1c7819 */ /* 0x000fe200000012ff */
[----:B------:R-:W-:Y:S01]  /*1d290*/  IMAD.X R89, RZ, RZ, R115, P6 ;  /* 0x000000ffff597224 */ /* 0x000fe200030e0673 */
[----:B------:R-:W-:Y:S02]  /*1d2a0*/  IADD3 R26, P1, R114, 0xc060, RZ ;  /* 0x0000c060721a7810 */ /* 0x000fe40007f3e0ff */
[----:B------:R-:W-:Y:S02]  /*1d2b0*/  SHF.R.U64 R80, R80, 0x3, RZ ;  /* 0x0000000350507819 */ /* 0x000fe400000012ff */
[----:B------:R-:W-:Y:S02]  /*1d2c0*/  LOP3.LUT R88, R112, R88, RZ, 0x3c, !PT ;  /* 0x0000005870587212 */ /* 0x000fe400078e3cff */
[----:B------:R-:W-:Y:S02]  /*1d2d0*/  LOP3.LUT R112, R104, 0x380, RZ, 0xc0, !PT ;  /* 0x0000038068707812 */ /* 0x000fe400078ec0ff */
[----:B------:R-:W-:-:S02]  /*1d2e0*/  IADD3 R110, P6, R114, 0xc000, RZ ;  /* 0x0000c000726e7810 */ /* 0x000fc40007fde0ff */
[----:B------:R-:W-:Y:S02]  /*1d2f0*/  SHF.R.U64 R6, R6, 0x3, RZ ;  /* 0x0000000306067819 */ /* 0x000fe400000012ff */
[----:B------:R-:W-:Y:S02]  /*1d300*/  LOP3.LUT R25, R12, 0x380, RZ, 0xc0, !PT ;  /* 0x000003800c197812 */ /* 0x000fe400078ec0ff */
[----:B------:R-:W-:Y:S02]  /*1d310*/  LOP3.LUT R114, R13, R114, RZ, 0x3c, !PT ;  /* 0x000000720d727212 */ /* 0x000fe400078e3cff */
[----:B------:R-:W-:Y:S02]  /*1d320*/  LOP3.LUT R108, R28, R108, RZ, 0x3c, !PT ;  /* 0x0000006c1c6c7212 */ /* 0x000fe400078e3cff */
[----:B------:R-:W-:Y:S02]  /*1d330*/  LOP3.LUT R27, R14, 0x380, RZ, 0xc0, !PT ;  /* 0x000003800e1b7812 */ /* 0x000fe400078ec0ff */
[----:B------:R-:W-:-:S02]  /*1d340*/  LOP3.LUT R80, R80, R47, RZ, 0x3c, !PT ;  /* 0x0000002f50507212 */ /* 0x000fc400078e3cff */
[----:B------:R-:W-:Y:S02]  /*1d350*/  LOP3.LUT R28, R26, 0x380, RZ, 0xc0, !PT ;  /* 0x000003801a1c7812 */ /* 0x000fe400078ec0ff */
[----:B------:R-:W-:Y:S02]  /*1d360*/  LOP3.LUT R47, R92, 0x380, RZ, 0xc0, !PT ;  /* 0x000003805c2f7812 */ /* 0x000fe400078ec0ff */
[----:B------:R-:W-:Y:S02]  /*1d370*/  SHF.R.U64 R112, R112, 0x3, RZ ;  /* 0x0000000370707819 */ /* 0x000fe400000012ff */
[----:B------:R-:W-:Y:S02]  /*1d380*/  LOP3.LUT R106, R6, R106, RZ, 0x3c, !PT ;  /* 0x0000006a066a7212 */ /* 0x000fe400078e3cff */
[----:B------:R-:W-:Y:S02]  /*1d390*/  SHF.R.U64 R25, R25, 0x3, RZ ;  /* 0x0000000319197819 */ /* 0x000fe400000012ff */
[----:B------:R-:W-:-:S02]  /*1d3a0*/  MOV R114, R114 ;  /* 0x0000007200727202 */ /* 0x000fc40000000f00 */
[----:B------:R-:W-:Y:S02]  /*1d3b0*/  F2FP.F16.F32.PACK_AB R6, R3, R10 ;  /* 0x0000000a0306723e */ /* 0x000fe400000000ff */
[----:B------:R-:W-:Y:S02]  /*1d3c0*/  SHF.R.U64 R27, R27, 0x3, RZ ;  /* 0x000000031b1b7819 */ /* 0x000fe400000012ff */
[----:B------:R-:W-:Y:S02]  /*1d3d0*/  SHF.R.U64 R28, R28, 0x3, RZ ;  /* 0x000000031c1c7819 */ /* 0x000fe400000012ff */
[----:B------:R-:W-:Y:S02]  /*1d3e0*/  SHF.R.U64 R47, R47, 0x3, RZ ;  /* 0x000000032f2f7819 */ /* 0x000fe400000012ff */
[----:B------:R-:W-:Y:S01]  /*1d3f0*/  LOP3.LUT R104, R112, R104, RZ, 0x3c, !PT ;  /* 0x0000006870687212 */ /* 0x000fe200078e3cff */
[----:B------:R-:W-:Y:S01]  /*1d400*/  IMAD.X R13, RZ, RZ, R115, P2 ;  /* 0x000000ffff0d7224 */ /* 0x000fe200010e0673 */
[----:B------:R-:W-:Y:S01]  /*1d410*/  LOP3.LUT R112, R25, R12, RZ, 0x3c, !PT ;  /* 0x0000000c19707212 */ /* 0x000fe200078e3cff */
[----:B------:R0:W-:Y:S01]  /*1d420*/  STSM.16.M88.4 [R114], R4 ;  /* 0x0000000472007844 */ /* 0x0001e20000000200 */
[----:B------:R-:W-:-:S02]  /*1d430*/  LOP3.LUT R12, R27, R14, RZ, 0x3c, !PT ;  /* 0x0000000e1b0c7212 */ /* 0x000fc400078e3cff */
[----:B------:R-:W-:Y:S02]  /*1d440*/  IADD3.X R15, RZ, R115, RZ, P1, !PT ;  /* 0x00000073ff0f7210 */ /* 0x000fe40000ffe4ff */
[----:B------:R-:W-:Y:S02]  /*1d450*/  LOP3.LUT R14, R28, R26, RZ, 0x3c, !PT ;  /* 0x0000001a1c0e7212 */ /* 0x000fe400078e3cff */
[----:B------:R-:W-:Y:S02]  /*1d460*/  LOP3.LUT R92, R47, R92, RZ, 0x3c, !PT ;  /* 0x0000005c2f5c7212 */ /* 0x000fe400078e3cff */
[----:B------:R-:W-:Y:S02]  /*1d470*/  MOV R72, R72 ;  /* 0x0000004800487202 */ /* 0x000fe40000000f00 */
[----:B------:R-:W-:Y:S02]  /*1d480*/  LOP3.LUT R47, R110, 0x380, RZ, 0xc0, !PT ;  /* 0x000003806e2f7812 */ /* 0x000fe400078ec0ff */
[----:B------:R-:W-:-:S02]  /*1d490*/  MOV R76, R76 ;  /* 0x0000004c004c7202 */ /* 0x000fc40000000f00 */
[----:B0-----:R-:W-:Y:S02]  /*1d4a0*/  F2FP.F16.F32.PACK_AB R4, R33, R24 ;  /* 0x000000182104723e */ /* 0x001fe400000000ff */
[----:B------:R-:W-:Y:S02]  /*1d4b0*/  F2FP.F16.F32.PACK_AB R5, R35, R34 ;  /* 0x000000222305723e */ /* 0x000fe400000000ff */
[----:B------:R-:W-:Y:S02]  /*1d4c0*/  F2FP.F16.F32.PACK_AB R6, R37, R158 ;  /* 0x0000009e2506723e */ /* 0x000fe400000000ff */
[----:B------:R-:W-:Y:S02]  /*1d4d0*/  F2FP.F16.F32.PACK_AB R7, R39, R38 ;  /* 0x000000262707723e */ /* 0x000fe400000000ff */
[----:B------:R-:W-:Y:S02]  /*1d4e0*/  F2FP.F16.F32.PACK_AB R10, R45, R160 ;  /* 0x000000a02d0a723e */ /* 0x000fe400000000ff */
[----:B------:R-:W-:-:S02]  /*1d4f0*/  MOV R3, R12 ;  /* 0x0000000c00037202 */ /* 0x000fc40000000f00 */
[----:B------:R-:W-:Y:S01]  /*1d500*/  MOV R28, R14 ;  /* 0x0000000e001c7202 */ /* 0x000fe20000000f00 */
[----:B------:R0:W-:Y:S01]  /*1d510*/  STSM.16.M88.4 [R72], R4 ;  /* 0x0000000448007844 */ /* 0x0001e20000000200 */
[----:B------:R-:W-:Y:S02]  /*1d520*/  MOV R80, R80 ;  /* 0x0000005000507202 */ /* 0x000fe40000000f00 */
[----:B------:R-:W-:Y:S02]  /*1d530*/  F2FP.F16.F32.PACK_AB R12, R49, R161 ;  /* 0x000000a1310c723e */ /* 0x000fe400000000ff */
[----:B------:R-:W-:Y:S02]  /*1d540*/  F2FP.F16.F32.PACK_AB R13, R51, R50 ;  /* 0x00000032330d723e */ /* 0x000fe400000000ff */
[----:B------:R-:W-:Y:S02]  /*1d550*/  F2FP.F16.F32.PACK_AB R14, R53, R162 ;  /* 0x000000a2350e723e */ /* 0x000fe400000000ff */
[----:B------:R-:W-:-:S02]  /*1d560*/  F2FP.F16.F32.PACK_AB R15, R55, R54 ;  /* 0x00000036370f723e */ /* 0x000fc400000000ff */
[----:B------:R-:W-:Y:S02]  /*1d570*/  SHF.R.U64 R47, R47, 0x3, RZ ;  /* 0x000000032f2f7819 */ /* 0x000fe400000012ff */
[----:B------:R-:W-:Y:S02]  /*1d580*/  MOV R84, R84 ;  /* 0x0000005400547202 */ /* 0x000fe40000000f00 */
[----:B------:R-:W-:Y:S02]  /*1d590*/  F2FP.F16.F32.PACK_AB R24, R57, R163 ;  /* 0x000000a33918723e */ /* 0x000fe400000000ff */
[----:B------:R-:W-:Y:S02]  /*1d5a0*/  F2FP.F16.F32.PACK_AB R25, R59, R58 ;  /* 0x0000003a3b19723e */ /* 0x000fe400000000ff */
[----:B------:R-:W-:Y:S02]  /*1d5b0*/  F2FP.F16.F32.PACK_AB R26, R61, R164 ;  /* 0x000000a43d1a723e */ /* 0x000fe400000000ff */
[----:B------:R-:W-:Y:S01]  /*1d5c0*/  F2FP.F16.F32.PACK_AB R27, R63, R62 ;  /* 0x0000003e3f1b723e */ /* 0x000fe200000000ff */
[----:B------:R-:W-:Y:S01]  /*1d5d0*/  IMAD.X R107, RZ, RZ, R115, P4 ;  /* 0x000000ffff6b7224 */ /* 0x000fe200020e0673 */
[----:B------:R-:W-:Y:S01]  /*1d5e0*/  MOV R88, R88 ;  /* 0x0000005800587202 */ /* 0x000fe20000000f00 */
[----:B------:R1:W-:Y:S01]  /*1d5f0*/  STSM.16.M88.4 [R76], R8 ;  /* 0x000000084c007844 */ /* 0x0003e20000000200 */
[----:B0-----:R-:W-:-:S02]  /*1d600*/  F2FP.F16.F32.PACK_AB R4, R65, R165 ;  /* 0x000000a54104723e */ /* 0x001fc400000000ff */
[----:B------:R-:W-:Y:S02]  /*1d610*/  F2FP.F16.F32.PACK_AB R5, R67, R66 ;  /* 0x000000424305723e */ /* 0x000fe400000000ff */
[----:B------:R-:W-:Y:S02]  /*1d620*/  F2FP.F16.F32.PACK_AB R6, R69, R166 ;  /* 0x000000a64506723e */ /* 0x000fe400000000ff */
[----:B------:R-:W-:Y:S02]  /*1d630*/  F2FP.F16.F32.PACK_AB R7, R71, R70 ;  /* 0x000000464707723e */ /* 0x000fe400000000ff */
[----:B------:R-:W-:Y:S01]  /*1d640*/  IADD3.X R105, RZ, R115, RZ, P0, !PT ;  /* 0x00000073ff697210 */ /* 0x000fe200007fe4ff */
[----:B------:R-:W-:Y:S01]  /*1d650*/  STSM.16.M88.4 [R80], R12 ;  /* 0x0000000c50007844 */ /* 0x000fe20000000200 */
[----:B------:R-:W-:Y:S02]  /*1d660*/  MOV R92, R92 ;  /* 0x0000005c005c7202 */ /* 0x000fe40000000f00 */
[----:B------:R-:W-:Y:S01]  /*1d670*/  LOP3.LUT R110, R47, R110, RZ, 0x3c, !PT ;  /* 0x0000006e2f6e7212 */ /* 0x000fe200078e3cff */
[----:B------:R-:W-:Y:S01]  /*1d680*/  STSM.16.M88.4 [R84], R24 ;  /* 0x0000001854007844 */ /* 0x000fe20000000200 */
[----:B------:R-:W-:-:S02]  /*1d690*/  MOV R96, R96 ;  /* 0x0000006000607202 */ /* 0x000fc40000000f00 */
[----:B-1----:R-:W-:Y:S02]  /*1d6a0*/  F2FP.F16.F32.PACK_AB R8, R32, R167 ;  /* 0x000000a72008723e */ /* 0x002fe400000000ff */
[----:B------:R-:W-:Y:S02]  /*1d6b0*/  F2FP.F16.F32.PACK_AB R9, R75, R74 ;  /* 0x0000004a4b09723e */ /* 0x000fe400000000ff */
[----:B------:R-:W-:Y:S02]  /*1d6c0*/  F2FP.F16.F32.PACK_AB R10, R44, R168 ;  /* 0x000000a82c0a723e */ /* 0x000fe400000000ff */
[----:B------:R-:W-:Y:S02]  /*1d6d0*/  F2FP.F16.F32.PACK_AB R11, R79, R78 ;  /* 0x0000004e4f0b723e */ /* 0x000fe400000000ff */
[----:B------:R-:W-:Y:S02]  /*1d6e0*/  F2FP.F16.F32.PACK_AB R32, R56, R169 ;  /* 0x000000a93820723e */ /* 0x000fe400000000ff */
[----:B------:R-:W-:-:S02]  /*1d6f0*/  F2FP.F16.F32.PACK_AB R33, R83, R82 ;  /* 0x000000525321723e */ /* 0x000fc400000000ff */
[----:B------:R-:W-:Y:S02]  /*1d700*/  F2FP.F16.F32.PACK_AB R34, R64, R170 ;  /* 0x000000aa4022723e */ /* 0x000fe400000000ff */
[----:B------:R-:W-:Y:S01]  /*1d710*/  F2FP.F16.F32.PACK_AB R35, R87, R86 ;  /* 0x000000565723723e */ /* 0x000fe200000000ff */
[----:B------:R0:W-:Y:S01]  /*1d720*/  STSM.16.M88.4 [R88], R4 ;  /* 0x0000000458007844 */ /* 0x0001e20000000200 */
[----:B------:R-:W-:Y:S01]  /*1d730*/  MOV R100, R100 ;  /* 0x0000006400647202 */ /* 0x000fe20000000f00 */
[----:B------:R-:W-:Y:S01]  /*1d740*/  IMAD.X R109, RZ, RZ, R115, P3 ;  /* 0x000000ffff6d7224 */ /* 0x000fe200018e0673 */
[----:B------:R-:W-:Y:S02]  /*1d750*/  F2FP.F16.F32.PACK_AB R44, R68, R171 ;  /* 0x000000ab442c723e */ /* 0x000fe400000000ff */
[----:B------:R-:W-:Y:S02]  /*1d760*/  F2FP.F16.F32.PACK_AB R45, R91, R90 ;  /* 0x0000005a5b2d723e */ /* 0x000fe400000000ff */
[----:B------:R-:W-:-:S02]  /*1d770*/  F2FP.F16.F32.PACK_AB R47, R95, R94 ;  /* 0x0000005e5f2f723e */ /* 0x000fc400000000ff */
[----:B------:R-:W-:Y:S02]  /*1d780*/  MOV R104, R104 ;  /* 0x0000006800687202 */ /* 0x000fe40000000f00 */
[----:B------:R-:W-:Y:S02]  /*1d790*/  F2FP.F16.F32.PACK_AB R56, R153, R173 ;  /* 0x000000ad9938723e */ /* 0x000fe400000000ff */
[----:B------:R-:W-:Y:S02]  /*1d7a0*/  F2FP.F16.F32.PACK_AB R57, R99, R98 ;  /* 0x000000626339723e */ /* 0x000fe400000000ff */
[----:B------:R-:W-:Y:S02]  /*1d7b0*/  F2FP.F16.F32.PACK_AB R58, R154, R174 ;  /* 0x000000ae9a3a723e */ /* 0x000fe400000000ff */
[----:B------:R-:W-:Y:S01]  /*1d7c0*/  F2FP.F16.F32.PACK_AB R59, R103, R102 ;  /* 0x00000066673b723e */ /* 0x000fe200000000ff */
[----:B------:R-:W-:Y:S01]  /*1d7d0*/  STSM.16.M88.4 [R92], R8 ;  /* 0x000000085c007844 */ /* 0x000fe20000000200 */
[----:B------:R-:W-:Y:S01]  /*1d7e0*/  MOV R106, R106 ;  /* 0x0000006a006a7202 */ /* 0x000fe20000000f00 */
[----:B------:R-:W1:Y:S01]  /*1d7f0*/  LDC R82, c[0x0][0xbe8] ;  /* 0x0002fa00ff527b82 */ /* 0x000e620000000800 */
[----:B0-----:R-:W-:-:S02]  /*1d800*/  F2FP.F16.F32.PACK_AB R4, R155, R175 ;  /* 0x000000af9b04723e */ /* 0x001fc400000000ff */
[----:B------:R-:W-:Y:S02]  /*1d810*/  F2FP.F16.F32.PACK_AB R5, R40, R36 ;  /* 0x000000242805723e */ /* 0x000fe400000000ff */
[----:B------:R-:W-:Y:S02]  /*1d820*/  F2FP.F16.F32.PACK_AB R6, R156, R176 ;  /* 0x000000b09c06723e */ /* 0x000fe400000000ff */
[----:B------:R-:W-:Y:S01]  /*1d830*/  F2FP.F16.F32.PACK_AB R7, R48, R43 ;  /* 0x0000002b3007723e */ /* 0x000fe200000000ff */
[----:B------:R-:W-:Y:S04]  /*1d840*/  STSM.16.M88.4 [R96], R32 ;  /* 0x0000002060007844 */ /* 0x000fe80000000200 */
[----:B------:R-:W-:Y:S04]  /*1d850*/  STSM.16.M88.4 [R100], R44 ;  /* 0x0000002c64007844 */ /* 0x000fe80000000200 */
[----:B------:R-:W-:Y:S04]  /*1d860*/  STSM.16.M88.4 [R104], R56 ;  /* 0x0000003868007844 */ /* 0x000fe80000000200 */
[----:B------:R0:W-:Y:S02]  /*1d870*/  STSM.16.M88.4 [R106], R4 ;  /* 0x000000046a007844 */ /* 0x0001e40000000200 */
[----:B0-----:R-:W0:Y:S01]  /*1d880*/  S2R R5, SR_TID.X ;  /* 0x0000000000057919 */ /* 0x001e220000002100 */
[----:B------:R-:W-:-:S02]  /*1d890*/  IADD3.X R111, RZ, R115, RZ, P6, !PT ;  /* 0x00000073ff6f7210 */ /* 0x000fc400037fe4ff */
[----:B------:R-:W-:Y:S02]  /*1d8a0*/  MOV R108, R108 ;  /* 0x0000006c006c7202 */ /* 0x000fe40000000f00 */
[----:B------:R-:W-:Y:S02]  /*1d8b0*/  F2FP.F16.F32.PACK_AB R8, R157, R177 ;  /* 0x000000b19d08723e */ /* 0x000fe400000000ff */
[----:B------:R-:W-:Y:S02]  /*1d8c0*/  F2FP.F16.F32.PACK_AB R9, R60, R52 ;  /* 0x000000343c09723e */ /* 0x000fe400000000ff */
[----:B------:R-:W-:Y:S02]  /*1d8d0*/  F2FP.F16.F32.PACK_AB R10, R117, R116 ;  /* 0x00000074750a723e */ /* 0x000fe400000000ff */
[----:B------:R-:W-:Y:S02]  /*1d8e0*/  F2FP.F16.F32.PACK_AB R11, R119, R118 ;  /* 0x00000076770b723e */ /* 0x000fe400000000ff */
[----:B------:R-:W-:-:S02]  /*1d8f0*/  MOV R110, R110 ;  /* 0x0000006e006e7202 */ /* 0x000fc40000000f00 */
[----:B------:R-:W-:Y:S02]  /*1d900*/  F2FP.F16.F32.PACK_AB R12, R121, R120 ;  /* 0x00000078790c723e */ /* 0x000fe400000000ff */
[----:B------:R-:W-:Y:S02]  /*1d910*/  F2FP.F16.F32.PACK_AB R13, R123, R122 ;  /* 0x0000007a7b0d723e */ /* 0x000fe400000000ff */
[----:B------:R-:W-:Y:S02]  /*1d920*/  F2FP.F16.F32.PACK_AB R14, R125, R124 ;  /* 0x0000007c7d0e723e */ /* 0x000fe400000000ff */
[----:B------:R-:W-:Y:S01]  /*1d930*/  F2FP.F16.F32.PACK_AB R15, R127, R126 ;  /* 0x0000007e7f0f723e */ /* 0x000fe200000000ff */
[----:B------:R-:W-:Y:S04]  /*1d940*/  STSM.16.M88.4 [R108], R8 ;  /* 0x000000086c007844 */ /* 0x000fe80000000200 */
[----:B------:R2:W-:Y:S01]  /*1d950*/  STSM.16.M88.4 [R110], R12 ;  /* 0x0000000c6e007844 */ /* 0x0005e20000000200 */
[----:B0-----:R-:W-:Y:S01]  /*1d960*/  IADD3 R5, R5, -0x80, RZ ;  /* 0xffffff8005057810 */ /* 0x001fe20007ffe0ff */
[----:B------:R-:W-:-:S03]  /*1d970*/  IMAD.X R113, RZ, RZ, R115, P5 ;  /* 0x000000ffff717224 */ /* 0x000fc600028e0673 */
[----:B--2---:R-:W-:-:S04]  /*1d980*/  SHF.R.S32.HI R12, RZ, 0x1f, R5 ;  /* 0x0000001fff0c7819 */ /* 0x004fc80000011405 */
[----:B------:R-:W-:Y:S01]  /*1d990*/  LEA.HI R9, R12, R5, RZ, 0x7 ;  /* 0x000000050c097211 */ /* 0x000fe200078f38ff */
[----:B----4-:R-:W-:-:S03]  /*1d9a0*/  IMAD.SHL.U32 R4, R136, 0x4, RZ ;  /* 0x0000000488047824 */ /* 0x010fc600078e00ff */
[----:B------:R-:W-:Y:S02]  /*1d9b0*/  LOP3.LUT R8, R9, 0xffffff80, RZ, 0xc0, !PT ;  /* 0xffffff8009087812 */ /* 0x000fe400078ec0ff */
[----:B------:R-:W-:Y:S02]  /*1d9c0*/  MOV R112, R112 ;  /* 0x0000007000707202 */ /* 0x000fe40000000f00 */
[----:B------:R-:W-:Y:S02]  /*1d9d0*/  F2FP.F16.F32.PACK_AB R24, R129, R128 ;  /* 0x000000808118723e */ /* 0x000fe400000000ff */
[----:B------:R-:W-:Y:S02]  /*1d9e0*/  F2FP.F16.F32.PACK_AB R25, R131, R130 ;  /* 0x000000828319723e */ /* 0x000fe400000000ff */
[----:B------:R-:W-:Y:S02]  /*1d9f0*/  F2FP.F16.F32.PACK_AB R26, R133, R132 ;  /* 0x00000084851a723e */ /* 0x000fe400000000ff */
[----:B------:R-:W-:-:S02]  /*1da00*/  F2FP.F16.F32.PACK_AB R27, R135, R134 ;  /* 0x00000086871b723e */ /* 0x000fc400000000ff */
[----:B------:R-:W-:Y:S01]  /*1da10*/  SHF.R.S32.HI R10, RZ, 0x1f, R136 ;  /* 0x0000001fff0a7819 */ /* 0x000fe20000011488 */
[----:B------:R-:W-:Y:S01]  /*1da20*/  IMAD.IADD R14, R5, 0x1, -R8 ;  /* 0x00000001050e7824 */ /* 0x000fe200078e0a08 */
[----:B------:R-:W-:Y:S02]  /*1da30*/  F2FP.F16.F32.PACK_AB R32, R137, R178 ;  /* 0x000000b28920723e */ /* 0x000fe400000000ff */
[----:B------:R-:W-:Y:S02]  /*1da40*/  F2FP.F16.F32.PACK_AB R33, R139, R138 ;  /* 0x0000008a8b21723e */ /* 0x000fe400000000ff */
[----:B------:R-:W-:Y:S02]  /*1da50*/  F2FP.F16.F32.PACK_AB R34, R141, R179 ;  /* 0x000000b38d22723e */ /* 0x000fe400000000ff */
[----:B------:R-:W-:Y:S01]  /*1da60*/  F2FP.F16.F32.PACK_AB R35, R143, R142 ;  /* 0x0000008e8f23723e */ /* 0x000fe200000000ff */
[----:B------:R-:W-:Y:S01]  /*1da70*/  STSM.16.M88.4 [R112], R24 ;  /* 0x0000001870007844 */ /* 0x000fe20000000200 */
[----:B------:R-:W-:-:S02]  /*1da80*/  SHF.L.U64.HI R15, R136, 0x2, R10 ;  /* 0x00000002880f7819 */ /* 0x000fc4000001020a */
[----:B------:R-:W-:Y:S01]  /*1da90*/  IADD3 R6, P1, R4, UR4, RZ ;  /* 0x0000000404067c10 */ /* 0x000fe2000ff3e0ff */
[----:B------:R0:W-:Y:S01]  /*1daa0*/  STSM.16.M88.4 [R3], R32 ;  /* 0x0000002003007844 */ /* 0x0001e20000000200 */
[----:B------:R-:W-:Y:S02]  /*1dab0*/  ISETP.NE.U32.AND P0, PT, RZ, UR4, PT ;  /* 0x00000004ff007c0c */ /* 0x000fe4000bf05070 */
[----:B------:R-:W-:Y:S02]  /*1dac0*/  IADD3.X R7, R15, UR5, RZ, P1, !PT ;  /* 0x000000050f077c10 */ /* 0x000fe40008ffe4ff */
[----:B-1----:R-:W-:Y:S02]  /*1dad0*/  ISETP.NE.AND P1, PT, R82, 0x1, PT ;  /* 0x000000015200780c */ /* 0x002fe40003f25270 */
[----:B------:R-:W-:Y:S01]  /*1dae0*/  ISETP.NE.AND.EX P0, PT, RZ, UR5, PT, P0 ;  /* 0x00000005ff007c0c */ /* 0x000fe2000bf05300 */
[----:B------:R-:W-:Y:S01]  /*1daf0*/  ULDC.64 UR4, c[0x0][0xc08] ;  /* 0x0003020000047ab9 */ /* 0x000fe20000000a00 */
[----:B------:R1:W-:Y:S01]  /*1db00*/  STSM.16.M88.4 [R28], R144 ;  /* 0x000000901c007844 */ /* 0x0003e20000000200 */
[----:B------:R-:W-:Y:S01]  /*1db10*/  BAR.SYNC.DEFER_BLOCKING 0x1, 0x100 ;  /* 0x0044000000007b1d */ /* 0x000fe20000010000 */
[----:B0-----:R-:W-:-:S02]  /*1db20*/  SHF.R.S32.HI R3, RZ, 0x1f, R14 ;  /* 0x0000001fff037819 */ /* 0x001fc4000001140e */
[----:B------:R-:W-:-:S05]  /*1db30*/  ISETP.NE.U32.AND P2, PT, RZ, UR4, PT ;  /* 0x00000004ff007c0c */ /* 0x000fca000bf45070 */
[----:B------:R-:W0:Y:S01]  /*1db40*/  @P1 LDC R13, c[0x0][0xbf0] ;  /* 0x0002fc00ff0d1b82 */ /* 0x000e220000000800 */
[----:B------:R-:W-:Y:S02]  /*1db50*/  LEA.HI R8, R3, R14, RZ, 0x2 ;  /* 0x0000000e03087211 */ /* 0x000fe400078f10ff */
[----:B------:R-:W-:Y:S02]  /*1db60*/  LEA.HI R12, R12, R5, RZ, 0x2 ;  /* 0x000000050c0c7211 */ /* 0x000fe400078f10ff */
[--C-:B------:R-:W-:Y:S02]  /*1db70*/  SHF.R.S32.HI R11, RZ, 0x2, R8.reuse ;  /* 0x00000002ff0b7819 */ /* 0x100fe40000011408 */
[----:B------:R-:W-:Y:S02]  /*1db80*/  SHF.R.S32.HI R26, RZ, 0x1f, R8 ;  /* 0x0000001fff1a7819 */ /* 0x000fe40000011408 */
[----:B------:R-:W-:Y:S01]  /*1db90*/  ISETP.NE.AND.EX P2, PT, RZ, UR5, PT, P2 ;  /* 0x00000005ff007c0c */ /* 0x000fe2000bf45320 */
[----:B------:R-:W2:Y:S01]  /*1dba0*/  @P1 LDC R8, c[0x0][0xbec] ;  /* 0x0002fb00ff081b82 */ /* 0x000ea20000000800 */
[----:B------:R-:W-:-:S02]  /*1dbb0*/  LEA.HI R26, R26, R11, RZ, 0x3 ;  /* 0x0000000b1a1a7211 */ /* 0x000fc400078f18ff */
[----:B------:R-:W-:Y:S02]  /*1dbc0*/  LOP3.LUT R12, R12, 0xfffffffc, RZ, 0xc0, !PT ;  /* 0xfffffffc0c0c7812 */ /* 0x000fe400078ec0ff */
[----:B------:R-:W-:Y:S02]  /*1dbd0*/  LOP3.LUT R26, R26, 0xfffffff8, RZ, 0xc0, !PT ;  /* 0xfffffff81a1a7812 */ /* 0x000fe400078ec0ff */
[----:B------:R-:W-:Y:S01]  /*1dbe0*/  LEA.HI R3, R3, R14, RZ, 0x5 ;  /* 0x0000000e03037211 */ /* 0x000fe200078f28ff */
[----:B------:R-:W-:Y:S01]  /*1dbf0*/  IMAD.IADD R12, R5, 0x1, -R12 ;  /* 0x00000001050c7824 */ /* 0x000fe200078e0a0c */
[----:B------:R-:W-:Y:S02]  /*1dc00*/  SHF.R.S32.HI R24, RZ, 0x7, R9 ;  /* 0x00000007ff187819 */ /* 0x000fe40000011409 */
[----:B------:R-:W-:Y:S02]  /*1dc10*/  IADD3 R26, R11, -R26, RZ ;  /* 0x8000001a0b1a7210 */ /* 0x000fe40007ffe0ff */
[----:B------:R-:W-:-:S02]  /*1dc20*/  SHF.R.S32.HI R3, RZ, 0x5, R3 ;  /* 0x00000005ff037819 */ /* 0x000fc40000011403 */
[----:B------:R-:W-:Y:S02]  /*1dc30*/  LEA.HI R9, R9, R24, RZ, 0x1 ;  /* 0x0000001809097211 */ /* 0x000fe400078f08ff */
[----:B------:R-:W-:Y:S02]  /*1dc40*/  LEA.HI R5, R12, R12, RZ, 0x1 ;  /* 0x0000000c0c057211 */ /* 0x000fe400078f08ff */
[----:B------:R-:W-:Y:S01]  /*1dc50*/  @P2 IADD3 R4, P3, R4, UR4, RZ ;  /* 0x0000000404042c10 */ /* 0x000fe2000ff7e0ff */
[----:B------:R-:W-:Y:S01]  /*1dc60*/  ULDC UR4, c[0x0][0xa88] ;  /* 0x0002a20000047ab9 */ /* 0x000fe20000000800 */
[----:B------:R-:W-:Y:S01]  /*1dc70*/  IMAD R26, R3, 0x10, R26 ;  /* 0x00000010031a7824 */ /* 0x000fe200078e021a */
[----:B------:R-:W-:Y:S01]  /*1dc80*/  LOP3.LUT R9, R9, 0x3fffffe, RZ, 0xc0, !PT ;  /* 0x03fffffe09097812 */ /* 0x000fe200078ec0ff */
[----:B------:R-:W-:Y:S01]  /*1dc90*/  IMAD.MOV.U32 R80, RZ, RZ, RZ ;  /* 0x000000ffff507224 */ /* 0x000fe200078e00ff */
[----:B------:R-:W-:Y:S02]  /*1dca0*/  LOP3.LUT R11, R5, 0x1ffffffe, RZ, 0xc0, !PT ;  /* 0x1ffffffe050b7812 */ /* 0x000fe400078ec0ff */
[----:B------:R-:W-:-:S02]  /*1dcb0*/  MOV R3, UR4 ;  /* 0x0000000400037c02 */ /* 0x000fc40008000f00 */
[----:B------:R-:W-:Y:S01]  /*1dcc0*/  @P2 IADD3.X R5, R15, UR5, RZ, P3, !PT ;  /* 0x000000050f052c10 */ /* 0x000fe20009ffe4ff */
[----:B------:R-:W-:Y:S01]  /*1dcd0*/  IMAD.IADD R9, R24, 0x1, -R9 ;  /* 0x0000000118097824 */ /* 0x000fe200078e0a09 */
[----:B------:R1:W5:Y:S01]  /*1dce0*/  @P0 LDG.E R80, desc[UR6][R6.64] ;  /* 0x0000000606500981 */ /* 0x000362000c1e1900 */
[----:B------:R-:W-:-:S03]  /*1dcf0*/  IMAD.IADD R11, R12, 0x1, -R11 ;  /* 0x000000010c0b7824 */ /* 0x000fc600078e0a0b */
[----:B------:R1:W5:Y:S01]  /*1dd00*/  @P2 LDG.E R3, desc[UR6][R4.64] ;  /* 0x0000000604032981 */ /* 0x000362000c1e1900 */
[----:B------:R-:W-:Y:S01]  /*1dd10*/  IMAD R26, R9, 0x40, R26 ;  /* 0x00000040091a7824 */ /* 0x000fe200078e021a */
[----:B------:R-:W-:Y:S06]  /*1dd20*/  @P2 BRA `(.L_x_657) ;  /* 0x0000000000142947 */ /* 0x000fec0003800000 */
[----:B------:R-:W-:Y:S05]  /*1dd30*/  @!P0 BRA `(.L_x_657) ;  /* 0x0000000000108947 */ /* 0x000fea0003800000 */
[----:B------:R-:W-:Y:S02]  /*1dd40*/  ULDC.64 UR4, c[0x0][0x208] ;  /* 0x0000820000047ab9 */ /* 0x000fe40000000a00 */
[----:B-1----:R-:W3:Y:S04]  /*1dd50*/  LDG.E R4, desc[UR4][R6.64] ;  /* 0x0000000406047981 */ /* 0x002ee8000c1e1900 */
[----:B-----5:R-:W3:Y:S02]  /*1dd60*/  LDG.E R3, desc[UR4][R6.64+0x4] ;  /* 0x0000040406037981 */ /* 0x020ee4000c1e1900 */
[----:B---3--:R-:W-:-:S07]  /*1dd70*/  IADD3 R3, -R4, R3, RZ ;  /* 0x0000000304037210 */ /* 0x008fce0007ffe1ff */
.L_x_657:
[----:B------:R-:W3:Y:S01]  /*1dd80*/  LDL R89, [R1+0x68] ;  /* 0x0000680001597983 */ /* 0x000ee20000100800 */
[----:B------:R-:W-:Y:S01]  /*1dd90*/  IMAD R11, R11, 0x8, R26 ;  /* 0x000000080b0b7824 */ /* 0x000fe200078e021a */
[----:B------:R-:W-:Y:S01]  /*1dda0*/  ULDC.64 UR4, c[0x0][0xb90] ;  /* 0x0002e40000047ab9 */ /* 0x000fe20000000a00 */
[----:B-----5:R-:W-:Y:S01]  /*1ddb0*/  SHF.R.S32.HI R81, RZ, 0x1f, R80 ;  /* 0x0000001fff517819 */ /* 0x020fe20000011450 */
[----:B------:R-:W4:Y:S01]  /*1ddc0*/  LDL.LU R88, [R1+0x6c] ;  /* 0x00006c0001587983 */ /* 0x000f220000300800 */
[----:B-1----:R-:W-:Y:S02]  /*1ddd0*/  SEL R28, R10, RZ, !P0 ;  /* 0x000000ff0a1c7207 */ /* 0x002fe40004000000 */
[----:B------:R-:W-:Y:S01]  /*1dde0*/  SEL R83, R136, RZ, !P0 ;  /* 0x000000ff88537207 */ /* 0x000fe20004000000 */
[----:B------:R-:W2:Y:S01]  /*1ddf0*/  LDL.LU R86, [R1+0x78] ;  /* 0x0000780001567983 */ /* 0x000ea20000300800 */
[----:B------:R-:W-:Y:S01]  /*1de00*/  IMAD R3, R3, R82, RZ ;  /* 0x0000005203037224 */ /* 0x000fe200078e02ff */
[----:B------:R-:W1:Y:S01]  /*1de10*/  @P1 LDC R85, c[0x0][0xbec] ;  /* 0x0002fb00ff551b82 */ /* 0x000e620000000800 */
[----:B------:R-:W-:-:S07]  /*1de20*/  ULDC.64 UR6, c[0x0][0x208] ;  /* 0x0000820000067ab9 */ /* 0x000fce0000000a00 */
[----:B------:R-:W1:Y:S01]  /*1de30*/  @P1 LDC R87, c[0x0][0xbf0] ;  /* 0x0002fc00ff571b82 */ /* 0x000e620000000800 */
[----:B------:R-:W-:Y:S01]  /*1de40*/  BSSY B1, `(.L_x_658) ;  /* 0x00000d1000017945 */ /* 0x000fe20003800000 */
[----:B---3--:R-:W-:Y:S01]  /*1de50*/  IMAD R9, R219, 0x8, R89 ;  /* 0x00000008db097824 */ /* 0x008fe200078e0259 */
[----:B----4-:R-:W-:-:S03]  /*1de60*/  SHF.R.S32.HI R84, RZ, 0x1f, R88 ;  /* 0x0000001fff547819 */ /* 0x010fc60000011458 */
[----:B------:R-:W-:Y:S02]  /*1de70*/  IMAD.SHL.U32 R9, R9, 0x8, RZ ;  /* 0x0000000809097824 */ /* 0x000fe400078e00ff */
[----:B--2---:R-:W-:Y:S02]  /*1de80*/  IMAD R15, R86, 0x80, R11 ;  /* 0x00000080560f7824 */ /* 0x004fe400078e020b */
[----:B------:R-:W-:Y:S02]  /*1de90*/  IMAD R4, R84, UR4, RZ ;  /* 0x0000000454047c24 */ /* 0x000fe4000f8e02ff */
[----:B------:R-:W-:Y:S01]  /*1dea0*/  @P1 IMAD.HI.U32 R6, R15, R8, RZ ;  /* 0x000000080f061227 */ /* 0x000fe200078e00ff */
[----:B------:R-:W-:-:S03]  /*1deb0*/  MOV R7, R15 ;  /* 0x0000000f00077202 */ /* 0x000fc60000000f00 */
[C---:B------:R-:W-:Y:S01]  /*1dec0*/  IMAD R11, R88.reuse, UR5, R4 ;  /* 0x00000005580b7c24 */ /* 0x040fe2000f8e0204 */
[----:B0-----:R-:W-:Y:S01]  /*1ded0*/  @P1 SHF.R.U32.HI R7, RZ, R13, R6 ;  /* 0x0000000dff071219 */ /* 0x001fe20000011606 */
[----:B------:R-:W-:Y:S01]  /*1dee0*/  IMAD.WIDE.U32 R4, R88, UR4, R80 ;  /* 0x0000000458047c25 */ /* 0x000fe2000f8e0050 */
[----:B------:R-:W-:-:S03]  /*1def0*/  ULDC.64 UR4, c[0x0][0xb98] ;  /* 0x0002e60000047ab9 */ /* 0x000fc60000000a00 */
[----:B------:R-:W-:Y:S01]  /*1df00*/  IMAD.WIDE R20, R9, 0x2, R20 ;  /* 0x0000000209147825 */ /* 0x000fe200078e0214 */
[----:B------:R-:W-:-:S03]  /*1df10*/  IADD3 R5, R5, R11, RZ ;  /* 0x0000000b05057210 */ /* 0x000fc60007ffe0ff */
[----:B------:R-:W-:Y:S01]  /*1df20*/  IMAD.MOV R11, RZ, RZ, -R7 ;  /* 0x000000ffff0b7224 */ /* 0x000fe200078e0a07 */
[----:B------:R-:W-:Y:S01]  /*1df30*/  IADD3 R13, P6, R20, 0x2000, RZ ;  /* 0x00002000140d7810 */ /* 0x000fe20007fde0ff */
[----:B------:R-:W-:Y:S01]  /*1df40*/  IMAD R6, R28, UR4, RZ ;  /* 0x000000041c067c24 */ /* 0x000fe2000f8e02ff */
[C---:B------:R-:W-:Y:S01]  /*1df50*/  IADD3 R25, P5, R20.reuse, 0x3000, RZ ;  /* 0x0000300014197810 */ /* 0x040fe20007fbe0ff */
[----:B------:R-:W-:Y:S01]  /*1df60*/  IMAD.WIDE.U32 R4, R83, UR4, R4 ;  /* 0x0000000453047c25 */ /* 0x000fe2000f8e0004 */
[----:B------:R-:W-:Y:S02]  /*1df70*/  IADD3 R33, P4, R20, 0x4000, RZ ;  /* 0x0000400014217810 */ /* 0x000fe40007f9e0ff */
[----:B------:R-:W-:Y:S01]  /*1df80*/  LOP3.LUT R12, R13, 0x380, RZ, 0xc0, !PT ;  /* 0x000003800d0c7812 */ /* 0x000fe200078ec0ff */
[----:B------:R-:W-:Y:S01]  /*1df90*/  IMAD R9, R82, R11, R15 ;  /* 0x0000000b52097224 */ /* 0x000fe200078e020f */
[----:B------:R-:W-:Y:S01]  /*1dfa0*/  SHF.R.S32.HI R11, RZ, 0x1f, R7 ;  /* 0x0000001fff0b7819 */ /* 0x000fe20000011407 */
[----:B------:R-:W-:Y:S01]  /*1dfb0*/  IMAD R8, R83, UR5, R6 ;  /* 0x0000000553087c24 */ /* 0x000fe2000f8e0206 */
[----:B------:R-:W-:Y:S01]  /*1dfc0*/  IADD3 R4, P0, R7, R4, RZ ;  /* 0x0000000407047210 */ /* 0x000fe20007f1e0ff */
[----:B------:R-:W-:Y:S01]  /*1dfd0*/  ULDC.64 UR4, c[0x0][0xb88] ;  /* 0x0002e20000047ab9 */ /* 0x000fe20000000a00 */
[----:B------:R-:W-:-:S02]  /*1dfe0*/  SHF.R.S32.HI R6, RZ, 0x1f, R9 ;  /* 0x0000001fff067819 */ /* 0x000fc40000011409 */
[----:B------:R-:W-:Y:S02]  /*1dff0*/  IADD3.X R5, R11, R5, R8, P0, !PT ;  /* 0x000000050b057210 */ /* 0x000fe400007fe408 */
[----:B------:R-:W-:Y:S01]  /*1e000*/  IADD3 R7, P2, R20, 0x1000, RZ ;  /* 0x0000100014077810 */ /* 0x000fe20007f5e0ff */
[----:B------:R-:W-:Y:S01]  /*1e010*/  IMAD R6, R6, UR4, RZ ;  /* 0x0000000406067c24 */ /* 0x000fe2000f8e02ff */
[----:B------:R-:W-:Y:S01]  /*1e020*/  LOP3.LUT R24, R25, 0x380, RZ, 0xc0, !PT ;  /* 0x0000038019187812 */ /* 0x000fe200078ec0ff */
[----:B------:R-:W-:Y:S01]  /*1e030*/  IMAD.WIDE.U32 R4, R9, UR4, R4 ;  /* 0x0000000409047c25 */ /* 0x000fe2000f8e0004 */
[----:B------:R-:W-:Y:S02]  /*1e040*/  LOP3.LUT R32, R33, 0x380, RZ, 0xc0, !PT ;  /* 0x0000038021207812 */ /* 0x000fe400078ec0ff */
[----:B------:R-:W-:Y:S01]  /*1e050*/  SHF.R.U64 R12, R12, 0x3, RZ ;  /* 0x000000030c0c7819 */ /* 0x000fe200000012ff */
[----:B------:R-:W-:Y:S01]  /*1e060*/  IMAD R11, R9, UR5, R6 ;  /* 0x00000005090b7c24 */ /* 0x000fe2000f8e0206 */
[----:B------:R-:W-:Y:S01]  /*1e070*/  ULDC.64 UR4, c[0x0][0xb50] ;  /* 0x0002d40000047ab9 */ /* 0x000fe20000000a00 */
[----:B------:R-:W-:-:S02]  /*1e080*/  IADD3.X R9, RZ, R21, RZ, P2, !PT ;  /* 0x00000015ff097210 */ /* 0x000fc400017fe4ff */
[----:B------:R-:W-:Y:S01]  /*1e090*/  IMAD.IADD R5, R5, 0x1, R11 ;  /* 0x0000000105057824 */ /* 0x000fe200078e020b */
[----:B------:R-:W-:Y:S02]  /*1e0a0*/  LEA R6, P3, R4, UR4, 0x2 ;  /* 0x0000000404067c11 */ /* 0x000fe4000f8610ff */
[----:B------:R-:W-:Y:S02]  /*1e0b0*/  IADD3 R41, P2, R20, 0x6000, RZ ;  /* 0x0000600014297810 */ /* 0x000fe40007f5e0ff */
[----:B------:R-:W-:Y:S01]  /*1e0c0*/  LEA.HI.X R10, R4, UR5, R5, 0x2, P3 ;  /* 0x00000005040a7c11 */ /* 0x000fe200098f1405 */
[----:B------:R-:W-:Y:S01]  /*1e0d0*/  SHFL.IDX PT, R54, R6, RZ, 0x1c1f ;  /* 0x001c1fff06367589 */ /* 0x000fe200000e0000 */
[----:B------:R-:W-:Y:S01]  /*1e0e0*/  IADD3 R37, P3, R20, 0x5000, RZ ;  /* 0x0000500014257810 */ /* 0x000fe20007f7e0ff */
[----:B------:R-:W-:Y:S01]  /*1e0f0*/  ULDC.64 UR4, c[0x0][0xaa0] ;  /* 0x0002a80000047ab9 */ /* 0x000fe20000000a00 */
[----:B------:R-:W-:Y:S01]  /*1e100*/  LOP3.LUT R40, R41, 0x380, RZ, 0xc0, !PT ;  /* 0x0000038029287812 */ /* 0x000fe200078ec0ff */
[----:B------:R-:W0:Y:S01]  /*1e110*/  SHFL.IDX PT, R55, R10, RZ, 0x1c1f ;  /* 0x001c1fff0a377589 */ /* 0x000e2200000e0000 */
[----:B------:R-:W-:-:S02]  /*1e120*/  LOP3.LUT R36, R37, 0x380, RZ, 0xc0, !PT ;  /* 0x0000038025247812 */ /* 0x000fc400078ec0ff */
[----:B------:R-:W-:Y:S01]  /*1e130*/  SHF.R.U64 R40, R40, 0x3, RZ ;  /* 0x0000000328287819 */ /* 0x000fe200000012ff */
[----:B------:R-:W-:Y:S01]  /*1e140*/  SHFL.IDX PT, R58, R6, 0x1, 0x1c1f ;  /* 0x003c1f00063a7f89 */ /* 0x000fe200000e0000 */
[----:B------:R-:W-:Y:S02]  /*1e150*/  SHF.R.U64 R36, R36, 0x3, RZ ;  /* 0x0000000324247819 */ /* 0x000fe400000012ff */
[----:B------:R-:W-:Y:S01]  /*1e160*/  SHF.R.U64 R24, R24, 0x3, RZ ;  /* 0x0000000318187819 */ /* 0x000fe200000012ff */
[----:B------:R-:W2:Y:S01]  /*1e170*/  SHFL.IDX PT, R59, R10, 0x1, 0x1c1f ;  /* 0x003c1f000a3b7f89 */ /* 0x000ea200000e0000 */
[----:B------:R-:W-:Y:S02]  /*1e180*/  SHF.R.U64 R32, R32, 0x3, RZ ;  /* 0x0000000320207819 */ /* 0x000fe400000012ff */
[----:B------:R-:W-:Y:S01]  /*1e190*/  LOP3.LUT R40, R40, R41, RZ, 0x3c, !PT ;  /* 0x0000002928287212 */ /* 0x000fe200078e3cff */
[--C-:B------:R-:W-:Y:S01]  /*1e1a0*/  IMAD.X R41, RZ, RZ, R21.reuse, P2 ;  /* 0x000000ffff297224 */ /* 0x100fe200010e0615 */
[----:B------:R-:W-:Y:S01]  /*1e1b0*/  LOP3.LUT R36, R36, R37, RZ, 0x3c, !PT ;  /* 0x0000002524247212 */ /* 0x000fe200078e3cff */
[--C-:B------:R-:W-:Y:S01]  /*1e1c0*/  IMAD.X R37, RZ, RZ, R21.reuse, P3 ;  /* 0x000000ffff257224 */ /* 0x100fe200018e0615 */
[----:B------:R-:W-:Y:S01]  /*1e1d0*/  LOP3.LUT R12, R12, R13, RZ, 0x3c, !PT ;  /* 0x0000000d0c0c7212 */ /* 0x000fe200078e3cff */
[--C-:B------:R-:W-:Y:S01]  /*1e1e0*/  IMAD.X R13, RZ, RZ, R21.reuse, P6 ;  /* 0x000000ffff0d7224 */ /* 0x100fe200030e0615 */
[----:B------:R-:W-:Y:S01]  /*1e1f0*/  LOP3.LUT R24, R24, R25, RZ, 0x3c, !PT ;  /* 0x0000001918187212 */ /* 0x000fe200078e3cff */
[----:B------:R-:W-:Y:S01]  /*1e200*/  IMAD.X R25, RZ, RZ, R21, P5 ;  /* 0x000000ffff197224 */ /* 0x000fe200028e0615 */
[----:B------:R-:W-:-:S02]  /*1e210*/  LOP3.LUT R32, R32, R33, RZ, 0x3c, !PT ;  /* 0x0000002120207212 */ /* 0x000fc400078e3cff */
[C---:B------:R-:W-:Y:S02]  /*1e220*/  IADD3 R61, P2, R20.reuse, 0xb000, RZ ;  /* 0x0000b000143d7810 */ /* 0x040fe40007f5e0ff */
[----:B------:R-:W-:Y:S02]  /*1e230*/  IADD3.X R33, RZ, R21, RZ, P4, !PT ;  /* 0x00000015ff217210 */ /* 0x000fe400027fe4ff */
[C---:B------:R-:W-:Y:S02]  /*1e240*/  IADD3 R57, P3, R20.reuse, 0xa000, RZ ;  /* 0x0000a00014397810 */ /* 0x040fe40007f7e0ff */
[C---:B------:R-:W-:Y:S02]  /*1e250*/  IADD3 R45, P6, R20.reuse, 0x7000, RZ ;  /* 0x00007000142d7810 */ /* 0x040fe40007fde0ff */
[C---:B------:R-:W-:Y:S02]  /*1e260*/  IADD3 R49, P5, R20.reuse, 0x8000, RZ ;  /* 0x0000800014317810 */ /* 0x040fe40007fbe0ff */
[----:B------:R-:W-:-:S02]  /*1e270*/  IADD3 R53, P4, R20, 0x9000, RZ ;  /* 0x0000900014357810 */ /* 0x000fc40007f9e0ff */
[----:B------:R-:W-:Y:S02]  /*1e280*/  LOP3.LUT P0, RZ, R14, 0x3, RZ, 0xc0, !PT ;  /* 0x000000030eff7812 */ /* 0x000fe4000780c0ff */
[----:B------:R-:W-:Y:S02]  /*1e290*/  LOP3.LUT R60, R61, 0x380, RZ, 0xc0, !PT ;  /* 0x000003803d3c7812 */ /* 0x000fe400078ec0ff */
[----:B------:R-:W-:Y:S02]  /*1e2a0*/  LOP3.LUT R56, R57, 0x380, RZ, 0xc0, !PT ;  /* 0x0000038039387812 */ /* 0x000fe400078ec0ff */
[----:B------:R-:W-:Y:S02]  /*1e2b0*/  LEA R14, R86, R26, 0x7 ;  /* 0x0000001a560e7211 */ /* 0x000fe400078e38ff */
[----:B------:R-:W-:Y:S02]  /*1e2c0*/  LOP3.LUT R44, R45, 0x380, RZ, 0xc0, !PT ;  /* 0x000003802d2c7812 */ /* 0x000fe400078ec0ff */
[----:B------:R-:W-:Y:S01]  /*1e2d0*/  LOP3.LUT R48, R49, 0x380, RZ, 0xc0, !PT ;  /* 0x0000038031307812 */ /* 0x000fe200078ec0ff */
[----:B------:R-:W-:Y:S01]  /*1e2e0*/  VIADD R4, R14, 0x8 ;  /* 0x000000080e047836 */ /* 0x000fe20000000000 */
[----:B------:R-:W-:-:S02]  /*1e2f0*/  LOP3.LUT R52, R53, 0x380, RZ, 0xc0, !PT ;  /* 0x0000038035347812 */ /* 0x000fc400078ec0ff */
[----:B------:R-:W-:Y:S02]  /*1e300*/  LOP3.LUT R8, R7, 0x380, RZ, 0xc0, !PT ;  /* 0x0000038007087812 */ /* 0x000fe400078ec0ff */
[----:B------:R-:W-:Y:S02]  /*1e310*/  SHF.R.U64 R60, R60, 0x3, RZ ;  /* 0x000000033c3c7819 */ /* 0x000fe400000012ff */
[----:B------:R-:W-:Y:S02]  /*1e320*/  SHF.R.U64 R56, R56, 0x3, RZ ;  /* 0x0000000338387819 */ /* 0x000fe400000012ff */
[----:B------:R-:W-:Y:S02]  /*1e330*/  SHF.R.U64 R44, R44, 0x3, RZ ;  /* 0x000000032c2c7819 */ /* 0x000fe400000012ff */
[----:B------:R-:W-:Y:S02]  /*1e340*/  SHF.R.U64 R48, R48, 0x3, RZ ;  /* 0x0000000330307819 */ /* 0x000fe400000012ff */
[----:B------:R-:W-:-:S02]  /*1e350*/  SHF.R.U64 R52, R52, 0x3, RZ ;  /* 0x0000000334347819 */ /* 0x000fc400000012ff */
[----:B------:R-:W-:Y:S02]  /*1e360*/  SHF.R.U64 R8, R8, 0x3, RZ ;  /* 0x0000000308087819 */ /* 0x000fe400000012ff */
[----:B------:R-:W-:Y:S02]  /*1e370*/  LOP3.LUT R60, R60, R61, RZ, 0x3c, !PT ;  /* 0x0000003d3c3c7212 */ /* 0x000fe400078e3cff */
[----:B------:R-:W-:Y:S01]  /*1e380*/  LOP3.LUT R56, R56, R57, RZ, 0x3c, !PT ;  /* 0x0000003938387212 */ /* 0x000fe200078e3cff */
[--C-:B------:R-:W-:Y:S01]  /*1e390*/  IMAD.X R57, RZ, RZ, R21.reuse, P3 ;  /* 0x000000ffff397224 */ /* 0x100fe200018e0615 */
[----:B------:R-:W-:Y:S02]  /*1e3a0*/  IADD3.X R61, RZ, R21, RZ, P2, !PT ;  /* 0x00000015ff3d7210 */ /* 0x000fe400017fe4ff */
[----:B------:R-:W-:Y:S02]  /*1e3b0*/  LOP3.LUT R44, R44, R45, RZ, 0x3c, !PT ;  /* 0x0000002d2c2c7212 */ /* 0x000fe400078e3cff */
[----:B------:R-:W-:Y:S01]  /*1e3c0*/  LOP3.LUT R48, R48, R49, RZ, 0x3c, !PT ;  /* 0x0000003130307212 */ /* 0x000fe200078e3cff */
[--C-:B------:R-:W-:Y:S01]  /*1e3d0*/  IMAD.X R49, RZ, RZ, R21.reuse, P5 ;  /* 0x000000ffff317224 */ /* 0x100fe200028e0615 */
[----:B------:R-:W-:Y:S01]  /*1e3e0*/  LOP3.LUT R52, R52, R53, RZ, 0x3c, !PT ;  /* 0x0000003534347212 */ /* 0x000fe200078e3cff */
[----:B------:R-:W-:Y:S01]  /*1e3f0*/  IMAD.X R53, RZ, RZ, R21, P4 ;  /* 0x000000ffff357224 */ /* 0x000fe200020e0615 */
[----:B------:R-:W-:-:S02]  /*1e400*/  ISETP.GE.OR P2, PT, R14, R3, P0 ;  /* 0x000000030e00720c */ /* 0x000fc40000746670 */
[----:B------:R-:W-:Y:S02]  /*1e410*/  LOP3.LUT R8, R8, R7, RZ, 0x3c, !PT ;  /* 0x0000000708087212 */ /* 0x000fe400078e3cff */
[----:B------:R-:W-:Y:S02]  /*1e420*/  IADD3.X R45, RZ, R21, RZ, P6, !PT ;  /* 0x00000015ff2d7210 */ /* 0x000fe400037fe4ff */
[----:B------:R-:W-:Y:S02]  /*1e430*/  IADD3 R5, P3, R20, 0xf000, RZ ;  /* 0x0000f00014057810 */ /* 0x000fe40007f7e0ff */
[----:B------:R-:W-:Y:S02]  /*1e440*/  ISETP.GE.OR P0, PT, R4, R3, P0 ;  /* 0x000000030400720c */ /* 0x000fe40000706670 */
[C---:B------:R-:W-:Y:S01]  /*1e450*/  IADD3 R65, P6, R20.reuse, 0xc000, RZ ;  /* 0x0000c00014417810 */ /* 0x040fe20007fde0ff */
[----:B------:R-:W-:Y:S01]  /*1e460*/  IMAD.X R77, RZ, RZ, R21, P3 ;  /* 0x000000ffff4d7224 */ /* 0x000fe200018e0615 */
[C---:B------:R-:W-:Y:S01]  /*1e470*/  IADD3 R69, P5, R20.reuse, 0xd000, RZ ;  /* 0x0000d00014457810 */ /* 0x040fe20007fbe0ff */
[----:B0-----:R-:W-:Y:S01]  /*1e480*/  @!P2 ST.E desc[UR6][R54.64], R0 ;  /* 0x000000003600a985 */ /* 0x001fe2000c101906 */
[----:B------:R-:W-:-:S02]  /*1e490*/  IADD3 R73, P4, R20, 0xe000, RZ ;  /* 0x0000e00014497810 */ /* 0x000fc40007f9e0ff */
[----:B------:R-:W-:Y:S02]  /*1e4a0*/  LOP3.LUT R7, R20, 0x380, RZ, 0xc0, !PT ;  /* 0x0000038014077812 */ /* 0x000fe400078ec0ff */
[----:B------:R-:W-:Y:S02]  /*1e4b0*/  LOP3.LUT R4, R5, 0x380, RZ, 0xc0, !PT ;  /* 0x0000038005047812 */ /* 0x000fe400078ec0ff */
[----:B------:R-:W-:Y:S01]  /*1e4c0*/  LOP3.LUT R64, R65, 0x380, RZ, 0xc0, !PT ;  /* 0x0000038041407812 */ /* 0x000fe200078ec0ff */
[----:B--2---:R0:W-:Y:S01]  /*1e4d0*/  @!P0 ST.E desc[UR6][R58.64], R2 ;  /* 0x000000023a008985 */ /* 0x0041e2000c101906 */
[----:B------:R-:W-:Y:S02]  /*1e4e0*/  LOP3.LUT R68, R69, 0x380, RZ, 0xc0, !PT ;  /* 0x0000038045447812 */ /* 0x000fe400078ec0ff */
[----:B------:R-:W-:Y:S01]  /*1e4f0*/  LOP3.LUT R72, R73, 0x380, RZ, 0xc0, !PT ;  /* 0x0000038049487812 */ /* 0x000fe200078ec0ff */
[----:B------:R-:W5:Y:S01]  /*1e500*/  LD.E.128 R8, desc[UR6][R8.64] ;  /* 0x0000000608087980 */ /* 0x000f62000c101d00 */
[----:B------:R-:W-:-:S02]  /*1e510*/  SHF.R.U64 R7, R7, 0x3, RZ ;  /* 0x0000000307077819 */ /* 0x000fc400000012ff */
[----:B------:R-:W-:Y:S01]  /*1e520*/  SHF.R.U64 R4, R4, 0x3, RZ ;  /* 0x0000000304047819 */ /* 0x000fe200000012ff */
[----:B------:R-:W5:Y:S01]  /*1e530*/  LD.E.128 R12, desc[UR6][R12.64] ;  /* 0x000000060c0c7980 */ /* 0x000f62000c101d00 */
[----:B------:R-:W-:Y:S02]  /*1e540*/  SHF.R.U64 R64, R64, 0x3, RZ ;  /* 0x0000000340407819 */ /* 0x000fe400000012ff */
[----:B------:R-:W-:Y:S01]  /*1e550*/  SHF.R.U64 R68, R68, 0x3, RZ ;  /* 0x0000000344447819 */ /* 0x000fe200000012ff */
[----:B------:R-:W5:Y:S01]  /*1e560*/  LD.E.128 R24, desc[UR6][R24.64] ;  /* 0x0000000618187980 */ /* 0x000f62000c101d00 */
[----:B------:R-:W-:Y:S02]  /*1e570*/  SHF.R.U64 R72, R72, 0x3, RZ ;  /* 0x0000000348487819 */ /* 0x000fe400000012ff */
[----:B------:R-:W-:Y:S01]  /*1e580*/  LOP3.LUT R20, R7, R20, RZ, 0x3c, !PT ;  /* 0x0000001407147212 */ /* 0x000fe200078e3cff */
[----:B------:R-:W5:Y:S01]  /*1e590*/  LD.E.128 R32, desc[UR6][R32.64] ;  /* 0x0000000620207980 */ /* 0x000f62000c101d00 */
[----:B------:R-:W-:Y:S01]  /*1e5a0*/  LOP3.LUT R64, R64, R65, RZ, 0x3c, !PT ;  /* 0x0000004140407212 */ /* 0x000fe200078e3cff */
[--C-:B------:R-:W-:Y:S01]  /*1e5b0*/  IMAD.X R65, RZ, RZ, R21.reuse, P6 ;  /* 0x000000ffff417224 */ /* 0x100fe200030e0615 */
[----:B------:R-:W-:Y:S01]  /*1e5c0*/  LOP3.LUT R68, R68, R69, RZ, 0x3c, !PT ;  /* 0x0000004544447212 */ /* 0x000fe200078e3cff */
[----:B------:R-:W-:Y:S01]  /*1e5d0*/  IMAD.X R69, RZ, RZ, R21, P5 ;  /* 0x000000ffff457224 */ /* 0x000fe200028e0615 */
[----:B------:R-:W-:Y:S01]  /*1e5e0*/  LOP3.LUT R72, R72, R73, RZ, 0x3c, !PT ;  /* 0x0000004948487212 */ /* 0x000fe200078e3cff */
[----:B------:R-:W5:Y:S01]  /*1e5f0*/  LD.E.128 R36, desc[UR6][R36.64] ;  /* 0x0000000624247980 */ /* 0x000f62000c101d00 */
[----:B------:R-:W-:-:S02]  /*1e600*/  LOP3.LUT R76, R4, R5, RZ, 0x3c, !PT ;  /* 0x00000005044c7212 */ /* 0x000fc400078e3cff */
[----:B------:R-:W-:Y:S01]  /*1e610*/  IADD3.X R73, RZ, R21, RZ, P4, !PT ;  /* 0x00000015ff497210 */ /* 0x000fe200027fe4ff */
[----:B------:R2:W5:Y:S01]  /*1e620*/  LD.E.128 R4, desc[UR6][R20.64] ;  /* 0x0000000614047980 */ /* 0x000562000c101d00 */
[----:B0-----:R-:W-:-:S03]  /*1e630*/  LEA R2, R89, R219, 0x5 ;  /* 0x000000db59027211 */ /* 0x001fc600078e28ff */
[----:B------:R-:W5:Y:S04]  /*1e640*/  LD.E.128 R40, desc[UR6][R40.64] ;  /* 0x0000000628287980 */ /* 0x000f68000c101d00 */
[----:B------:R-:W5:Y:S01]  /*1e650*/  LD.E.128 R44, desc[UR6][R44.64] ;  /* 0x000000062c2c7980 */ /* 0x000f62000c101d00 */
[----:B--2---:R-:W-:-:S03]  /*1e660*/  IMAD R21, R81, UR4, RZ ;  /* 0x0000000451157c24 */ /* 0x004fc6000f8e02ff */
[----:B------:R-:W5:Y:S01]  /*1e670*/  LD.E.128 R48, desc[UR6][R48.64] ;  /* 0x0000000630307980 */ /* 0x000f62000c101d00 */
[C---:B------:R-:W-:Y:S02]  /*1e680*/  IMAD R81, R80.reuse, UR5, R21 ;  /* 0x0000000550517c24 */ /* 0x040fe4000f8e0215 */
[----:B------:R-:W-:Y:S01]  /*1e690*/  IMAD.WIDE.U32 R20, R80, UR4, RZ ;  /* 0x0000000450147c25 */ /* 0x000fe2000f8e00ff */
[----:B------:R-:W-:Y:S01]  /*1e6a0*/  ULDC.64 UR4, c[0x0][0xae8] ;  /* 0x0002ba0000047ab9 */ /* 0x000fe20000000a00 */
[----:B------:R-:W5:Y:S02]  /*1e6b0*/  LD.E.128 R52, desc[UR6][R52.64] ;  /* 0x0000000634347980 */ /* 0x000f64000c101d00 */
[----:B------:R-:W-:Y:S02]  /*1e6c0*/  IMAD.IADD R21, R21, 0x1, R81 ;  /* 0x0000000115157824 */ /* 0x000fe400078e0251 */
[----:B------:R-:W-:Y:S01]  /*1e6d0*/  IMAD R84, R84, UR4, RZ ;  /* 0x0000000454547c24 */ /* 0x000fe2000f8e02ff */
[----:B------:R-:W5:Y:S01]  /*1e6e0*/  LD.E.128 R56, desc[UR6][R56.64] ;  /* 0x0000000638387980 */ /* 0x000f62000c101d00 */
[----:B------:R-:W-:-:S02]  /*1e6f0*/  IMAD R2, R86, 0x80, R2 ;  /* 0x0000008056027824 */ /* 0x000fc400078e0202 */
[C---:B------:R-:W-:Y:S01]  /*1e700*/  IMAD R81, R88.reuse, UR5, R84 ;  /* 0x0000000558517c24 */ /* 0x040fe2000f8e0254 */
[----:B------:R-:W5:Y:S01]  /*1e710*/  LD.E.128 R60, desc[UR6][R60.64] ;  /* 0x000000063c3c7980 */ /* 0x000f62000c101d00 */
[----:B------:R-:W-:Y:S01]  /*1e720*/  IMAD.WIDE.U32 R20, R88, UR4, R20 ;  /* 0x0000000458147c25 */ /* 0x000fe2000f8e0014 */
[----:B------:R-:W-:Y:S02]  /*1e730*/  ULDC.64 UR4, c[0x0][0xaf0] ;  /* 0x0002bc0000047ab9 */ /* 0x000fe40000000a00 */
[----:B------:R-:W5:Y:S01]  /*1e740*/  LD.E.128 R64, desc[UR6][R64.64] ;  /* 0x0000000640407980 */ /* 0x000f62000c101d00 */
[----:B-1----:R-:W-:-:S03]  /*1e750*/  @P1 IMAD.HI.U32 R0, R2, R85, RZ ;  /* 0x0000005502001227 */ /* 0x002fc600078e00ff */
[----:B------:R-:W5:Y:S01]  /*1e760*/  LD.E.128 R68, desc[UR6][R68.64] ;  /* 0x0000000644447980 */ /* 0x000f62000c101d00 */
[----:B------:R-:W-:Y:S01]  /*1e770*/  IMAD.IADD R21, R21, 0x1, R81 ;  /* 0x0000000115157824 */ /* 0x000fe200078e0251 */
[----:B------:R-:W-:Y:S01]  /*1e780*/  MOV R81, R2 ;  /* 0x0000000200517202 */ /* 0x000fe20000000f00 */
[----:B------:R-:W-:Y:S01]  /*1e790*/  IMAD R28, R28, UR4, RZ ;  /* 0x000000041c1c7c24 */ /* 0x000fe2000f8e02ff */
[----:B------:R-:W-:Y:S01]  /*1e7a0*/  @P1 SHF.R.U32.HI R81, RZ, R87, R0 ;  /* 0x00000057ff511219 */ /* 0x000fe20000011600 */
[C---:B------:R-:W-:Y:S01]  /*1e7b0*/  IMAD.WIDE.U32 R20, R83.reuse, UR4, R20 ;  /* 0x0000000453147c25 */ /* 0x040fe2000f8e0014 */
[----:B------:R-:W5:Y:S02]  /*1e7c0*/  LD.E.128 R72, desc[UR6][R72.64] ;  /* 0x0000000648487980 */ /* 0x000f64000c101d00 */
[--C-:B------:R-:W-:Y:S01]  /*1e7d0*/  SHF.R.S32.HI R0, RZ, 0x1f, R81.reuse ;  /* 0x0000001fff007819 */ /* 0x100fe20000011451 */
[----:B------:R-:W-:Y:S01]  /*1e7e0*/  IMAD R85, R83, UR5, R28 ;  /* 0x0000000553557c24 */ /* 0x000fe2000f8e021c */
[----:B------:R-:W-:Y:S01]  /*1e7f0*/  ULDC.64 UR4, c[0x0][0xae0] ;  /* 0x0002b80000047ab9 */ /* 0x000fe20000000a00 */
[----:B------:R-:W-:Y:S01]  /*1e800*/  IMAD.MOV R83, RZ, RZ, -R81 ;  /* 0x000000ffff537224 */ /* 0x000fe200078e0a51 */
[----:B------:R-:W5:Y:S01]  /*1e810*/  LD.E.128 R76, desc[UR6][R76.64] ;  /* 0x000000064c4c7980 */ /* 0x000f62000c101d00 */
[----:B------:R-:W-:-:S02]  /*1e820*/  IMAD R0, R0, UR4, RZ ;  /* 0x0000000400007c24 */ /* 0x000fc4000f8e02ff */
[----:B------:R-:W-:Y:S01]  /*1e830*/  IMAD R83, R82, R83, R2 ;  /* 0x0000005352537224 */ /* 0x000fe200078e0202 */
[----:B------:R-:W-:Y:S01]  /*1e840*/  @!PT LDS RZ, [RZ] ;  /* 0x00000000fffff984 */ /* 0x000fe20000000800 */
[----:B------:R-:W-:Y:S01]  /*1e850*/  @!PT LDS RZ, [RZ] ;  /* 0x00000000fffff984 */ /* 0x000fe20000000800 */
[----:B------:R-:W-:Y:S01]  /*1e860*/  @!PT LDS RZ, [RZ] ;  /* 0x00000000fffff984 */ /* 0x000fe20000000800 */
[----:B------:R-:W-:Y:S01]  /*1e870*/  @!PT LDS RZ, [RZ] ;  /* 0x00000000fffff984 */ /* 0x000fe20000000800 */
[----:B------:R0:W-:Y:S06]  /*1e880*/  MEMBAR.ALL.CTA ;  /* 0x0000000000007992 */ /* 0x0001ec0000008000 */
[----:B0-----:R-:W0:Y:S01]  /*1e890*/  FENCE.VIEW.ASYNC.S ;  /* 0x00000000000073c6 */ /* 0x001e220000000000 */
[----:B------:R-:W-:Y:S02]  /*1e8a0*/  IMAD.IADD R21, R21, 0x1, R85 ;  /* 0x0000000115157824 */ /* 0x000fe400078e0255 */
[C---:B------:R-:W-:Y:S01]  /*1e8b0*/  IMAD R85, R81.reuse, UR5, R0 ;  /* 0x0000000551557c24 */ /* 0x040fe2000f8e0200 */
[----:B------:R-:W-:Y:S01]  /*1e8c0*/  SHF.R.S32.HI R0, RZ, 0x1f, R83 ;  /* 0x0000001fff007819 */ /* 0x000fe20000011453 */
[----:B------:R-:W-:Y:S01]  /*1e8d0*/  IMAD.WIDE.U32 R20, R81, UR4, R20 ;  /* 0x0000000451147c25 */ /* 0x000fe2000f8e0014 */
[----:B------:R-:W-:Y:S01]  /*1e8e0*/  ULDC.64 UR4, c[0x0][0xad8] ;  /* 0x0002b60000047ab9 */ /* 0x000fe20000000a00 */
[----:B------:R-:W-:-:S02]  /*1e8f0*/  LEA R86, R86, R219, 0x7 ;  /* 0x000000db56567211 */ /* 0x000fc400078e38ff */
[----:B------:R-:W-:Y:S02]  /*1e900*/  IMAD.IADD R21, R21, 0x1, R85 ;  /* 0x0000000115157824 */ /* 0x000fe400078e0255 */
[----:B------:R-:W-:Y:S02]  /*1e910*/  IMAD R2, R0, UR4, RZ ;  /* 0x0000000400027c24 */ /* 0x000fe4000f8e02ff */
[C---:B------:R-:W-:Y:S02]  /*1e920*/  VIADD R0, R86.reuse, 0x20 ;  /* 0x0000002056007836 */ /* 0x040fe40000000000 */
[C---:B------:R-:W-:Y:S02]  /*1e930*/  IMAD R81, R83.reuse, UR5, R2 ;  /* 0x0000000553517c24 */ /* 0x040fe4000f8e0202 */
[----:B------:R-:W-:Y:S01]  /*1e940*/  IMAD.WIDE.U32 R20, R83, UR4, R20 ;  /* 0x0000000453147c25 */ /* 0x000fe2000f8e0014 */
[----:B------:R-:W-:Y:S01]  /*1e950*/  ISETP.GE.AND P2, PT, R86, R3, PT ;  /* 0x000000035600720c */ /* 0x000fe20003f46270 */
[----:B------:R-:W-:-:S02]  /*1e960*/  ULDC.64 UR4, c[0x0][0xa80] ;  /* 0x0002a00000047ab9 */ /* 0x000fc40000000a00 */
[----:B------:R-:W-:Y:S01]  /*1e970*/  VIADD R2, R86, 0x40 ;  /* 0x0000004056027836 */ /* 0x000fe20000000000 */
[-C--:B------:R-:W-:Y:S01]  /*1e980*/  ISETP.GE.AND P1, PT, R0, R3.reuse, PT ;  /* 0x000000030000720c */ /* 0x080fe20003f26270 */
[----:B------:R-:W-:Y:S01]  /*1e990*/  IMAD.IADD R21, R21, 0x1, R81 ;  /* 0x0000000115157824 */ /* 0x000fe200078e0251 */
[----:B------:R-:W-:Y:S02]  /*1e9a0*/  LEA R28, P3, R20, UR4, 0x1 ;  /* 0x00000004141c7c11 */ /* 0x000fe4000f8608ff */
[----:B------:R-:W-:Y:S02]  /*1e9b0*/  IADD3 R0, R22, 0x38820, RZ ;  /* 0x0003882016007810 */ /* 0x000fe40007ffe0ff */
[----:B------:R-:W-:Y:S02]  /*1e9c0*/  ISETP.GE.AND P0, PT, R2, R3, PT ;  /* 0x000000030200720c */ /* 0x000fe40003f06270 */
[----:B------:R-:W-:Y:S02]  /*1e9d0*/  LEA.HI.X R2, R20, UR5, R21, 0x1, P3 ;  /* 0x0000000514027c11 */ /* 0x000fe400098f0c15 */
[----:B------:R-:W-:Y:S01]  /*1e9e0*/  PRMT R0, RZ, 0x654, R0 ;  /* 0x00000654ff007816 */ /* 0x000fe20000000000 */
[----:B0-----:R0:W1:Y:S03]  /*1e9f0*/  SHFL.IDX PT, R84, R28, RZ, 0x181f ;  /* 0x00181fff1c547589 */ /* 0x00106600000e0000 */
[----:B------:R0:W-:Y:S01]  /*1ea00*/  SYNCS.ARRIVE.TRANS64.RED.A1T0 RZ, [R0+URZ], RZ ;  /* 0x000000ff00ff79a7 */ /* 0x0001e2000810043f */
[----:B------:R0:W2:Y:S01]  /*1ea10*/  SHFL.IDX PT, R85, R2, RZ, 0x181f ;  /* 0x00181fff02557589 */ /* 0x0000a200000e0000 */
[----:B------:R-:W-:Y:S05]  /*1ea20*/  @P2 BRA `(.L_x_659) ;  /* 0x0000000000482947 */ /* 0x000fea0003800000 */
[----:B------:R-:W-:Y:S01]  /*1ea30*/  ULDC UR4, c[0x0][0xac8] ;  /* 0x0002b20000047ab9 */ /* 0x000fe20000000800 */
[----:B------:R-:W-:Y:S01]  /*1ea40*/  ULDC.64 UR6, c[0x0][0x208] ;  /* 0x0000820000067ab9 */ /* 0x000fe20000000a00 */
        /* <DEDUP_REMOVED lines=16> */
.L_x_659:
[----:B------:R-:W-:Y:S05]  /*1eb50*/  BSYNC B1 ;  /* 0x0000000000017941 */ /* 0x000fea0003800000 */
.L_x_658:
[----:B---3-5:R3:W4:Y:S01]  /*1eb60*/  SHFL.IDX PT, R33, R2, 0x1, 0x181f ;  /* 0x00381f0002217f89 */ /* 0x02872200000e0000 */
[----:B------:R-:W-:Y:S03]  /*1eb70*/  BSSY B1, `(.L_x_660) ;  /* 0x0000015000017945 */ /* 0x000fe60003800000 */
[----:B------:R3:W0:Y:S01]  /*1eb80*/  SHFL.IDX PT, R32, R28, 0x1, 0x181f ;  /* 0x00381f001c207f89 */ /* 0x00062200000e0000 */
[----:B------:R-:W-:Y:S05]  /*1eb90*/  @P1 BRA `(.L_x_661) ;  /* 0x0000000000481947 */ /* 0x000fea0003800000 */
[----:B------:R-:W-:Y:S01]  /*1eba0*/  ULDC UR4, c[0x0][0xac8] ;  /* 0x0002b20000047ab9 */ /* 0x000fe20000000800 */
[----:B------:R-:W-:Y:S01]  /*1ebb0*/  ULDC.64 UR6, c[0x0][0x208] ;  /* 0x0000820000067ab9 */ /* 0x000fe20000000a00 */
[----:B------:R-:W-:Y:S02]  /*1ebc0*/  ISETP.GE.AND P4, PT, R16, UR4, PT ;  /* 0x0000000410007c0c */ /* 0x000fe4000bf86270 */
[----:B------:R-:W-:Y:S02]  /*1ebd0*/  ISETP.GE.AND P3, PT, R213, UR4, PT ;  /* 0x00000004d5007c0c */ /* 0x000fe4000bf66270 */
[----:B------:R-:W-:Y:S02]  /*1ebe0*/  ISETP.GE.AND P2, PT, R18, UR4, PT ;  /* 0x0000000412007c0c */ /* 0x000fe4000bf46270 */
[----:B------:R-:W-:-:S07]  /*1ebf0*/  ISETP.GE.AND P1, PT, R19, UR4, PT ;  /* 0x0000000413007c0c */ /* 0x000fce000bf26270 */
[CC--:B0-----:R-:W-:Y:S02]  /*1ec00*/  @!P4 LEA R4, P6, R16.reuse, R32.reuse, 0x1 ;  /* 0x000000201004c211 */ /* 0x0c1fe400078c08ff */
[CC--:B------:R-:W-:Y:S02]  /*1ec10*/  @!P3 LEA R6, P5, R23.reuse, R32.reuse, 0x1 ;  /* 0x000000201706b211 */ /* 0x0c0fe400078a08ff */
[-C--:B----4-:R-:W-:Y:S02]  /*1ec20*/  @!P4 LEA.HI.X R5, R16, R33.reuse, R17, 0x1, P6 ;  /* 0x000000211005c211 */ /* 0x090fe400030f0c11 */
[-C--:B------:R-:W-:Y:S02]  /*1ec30*/  @!P2 LEA R20, P6, R18, R32.reuse, 0x1 ;  /* 0x000000201214a211 */ /* 0x080fe400078c08ff */
        /* <DEDUP_REMOVED lines=8> */
.L_x_661:
[----:B------:R-:W-:Y:S05]  /*1ecc0*/  BSYNC B1 ;  /* 0x0000000000017941 */ /* 0x000fea0003800000 */
.L_x_660:
[----:B0-----:R0:W0:Y:S01]  /*1ecd0*/  SHFL.IDX PT, R11, R2, 0x2, 0x181f ;  /* 0x00581f00020b7f89 */ /* 0x00102200000e0000 */
        /* <DEDUP_REMOVED lines=9> */
[-C--:B0-----:R-:W-:Y:S02]  /*1ed70*/  @!P3 LEA R4, P6, R16, R10.reuse, 0x1 ;  /* 0x0000000a1004b211 */ /* 0x081fe400078c08ff */
[-C--:B------:R-:W-:Y:S02]  /*1ed80*/  @!P2 LEA R6, P5, R23, R10.reuse, 0x1 ;  /* 0x0000000a1706a211 */ /* 0x080fe400078a08ff */
[-C--:B------:R-:W-:Y:S02]  /*1ed90*/  @!P1 LEA R8, P4, R18, R10.reuse, 0x1 ;  /* 0x0000000a12089211 */ /* 0x080fe400078808ff */
[-C--:B------:R-:W-:Y:S02]  /*1eda0*/  @!P3 LEA.HI.X R5, R16, R11.reuse, R17, 0x1, P6 ;  /* 0x0000000b1005b211 */ /* 0x080fe400030f0c11 */
        /* <DEDUP_REMOVED lines=8> */
.L_x_663:
[----:B------:R-:W-:Y:S05]  /*1ee30*/  BSYNC B1 ;  /* 0x0000000000017941 */ /* 0x000fea0003800000 */
.L_x_662:
[----:B------:R-:W-:Y:S01]  /*1ee40*/  IADD3 R0, R86, 0x60, RZ ;  /* 0x0000006056007810 */ /* 0x000fe20007ffe0ff */
[----:B0-----:R0:W0:Y:S03]  /*1ee50*/  SHFL.IDX PT, R9, R2, 0x3, 0x181f ;  /* 0x00781f0002097f89 */ /* 0x00102600000e0000 */
[----:B------:R-:W-:Y:S01]  /*1ee60*/  ISETP.GE.AND P0, PT, R0, R3, PT ;  /* 0x000000030000720c */ /* 0x000fe20003f06270 */
[----:B---3--:R-:W3:-:S12]  /*1ee70*/  SHFL.IDX PT, R28, R28, 0x3, 0x181f ;  /* 0x00781f001c1c7f89 */ /* 0x008ed800000e0000 */
[----:B------:R-:W-:Y:S05]  /*1ee80*/  @P0 BRA `(.L_x_664) ;  /* 0x0000000c00c00947 */ /* 0x000fea0003800000 */
[----:B------:R-:W-:Y:S01]  /*1ee90*/  ULDC UR4, c[0x0][0xac8] ;  /* 0x0002b20000047ab9 */ /* 0x000fe20000000800 */
[----:B------:R-:W-:Y:S01]  /*1eea0*/  ULDC.64 UR6, c[0x0][0x208] ;  /* 0x0000820000067ab9 */ /* 0x000fe20000000a00 */
[----:B------:R-:W-:Y:S02]  /*1eeb0*/  ISETP.GE.AND P3, PT, R16, UR4, PT ;  /* 0x0000000410007c0c */ /* 0x000fe4000bf66270 */
[----:B------:R-:W-:Y:S02]  /*1eec0*/  ISETP.GE.AND P4, PT, R213, UR4, PT ;  /* 0x00000004d5007c0c */ /* 0x000fe4000bf86270 */
[----:B------:R-:W-:-:S09]  /*1eed0*/  ISETP.GE.AND P5, PT, R18, UR4, PT ;  /* 0x0000000412007c0c */ /* 0x000fd2000bfa6270 */
[CC--:B0--3--:R-:W-:Y:S02]  /*1eee0*/  @!P3 LEA R2, P0, R16.reuse, R28.reuse, 0x1 ;  /* 0x0000001c1002b211 */ /* 0x0c9fe400078008ff */
[-C--:B------:R-:W-:Y:S02]  /*1eef0*/  @!P4 LEA R4, P1, R23, R28.reuse, 0x1 ;  /* 0x0000001c1704c211 */ /* 0x080fe400078208ff */
[-C--:B------:R-:W-:Y:S02]  /*1ef00*/  @!P3 LEA.HI.X R3, R16, R9.reuse, R17, 0x1, P0 ;  /* 0x000000091003b211 */ /* 0x080fe400000f0c11 */
[----:B------:R-:W-:Y:S02]  /*1ef10*/  ISETP.GE.AND P0, PT, R19, UR4, PT ;  /* 0x0000000413007c0c */ /* 0x000fe4000bf06270 */
[----:B------:R-:W-:Y:S01]  /*1ef20*/  @!P5 LEA R6, P2, R18, R28, 0x1 ;  /* 0x0000001c1206d211 */ /* 0x000fe200078408ff */
[----:B------:R0:W-:Y:S01]  /*1ef30*/  @!P3 ST.E.128 desc[UR6][R2.64], R24 ;  /* 0x000000180200b985 */ /* 0x0001e2000c101d06 */
[----:B------:R-:W-:-:S02]  /*1ef40*/  @!P4 LEA.HI.X R5, R23, R9, R216, 0x1, P1 ;  /* 0x000000091705c211 */ /* 0x000fc400008f0cd8 */
[----:B------:R-:W-:-:S03]  /*1ef50*/  @!P5 LEA.HI.X R7, R18, R9, R218, 0x1, P2 ;  /* 0x000000091207d211 */ /* 0x000fc600010f0cda */
[----:B------:R0:W-:Y:S04]  /*1ef60*/  @!P4 ST.E.128 desc[UR6][R4.64], R44 ;  /* 0x0000002c0400c985 */ /* 0x0001e8000c101d06 */
[----:B------:R0:W-:Y:S01]  /*1ef70*/  @!P5 ST.E.128 desc[UR6][R6.64], R60 ;  /* 0x0000003c0600d985 */ /* 0x0001e2000c101d06 */
[----:B------:R-:W-:Y:S05]  /*1ef80*/  @P0 BRA `(.L_x_664) ;  /* 0x0000000c00800947 */ /* 0x000fea0003800000 */
[----:B0-----:R-:W-:Y:S01]  /*1ef90*/  LEA R2, P0, R19, R28, 0x1 ;  /* 0x0000001c13027211 */ /* 0x001fe200078008ff */
[----:B------:R-:W-:-:S03]  /*1efa0*/  ULDC.64 UR4, c[0x0][0x208] ;  /* 0x0000820000047ab9 */ /* 0x000fc60000000a00 */
[----:B------:R-:W-:-:S05]  /*1efb0*/  LEA.HI.X R3, R19, R9, R217, 0x1, P0 ;  /* 0x0000000913037211 */ /* 0x000fca00000f0cd9 */
[----:B------:R0:W-:Y:S01]  /*1efc0*/  ST.E.128 desc[UR4][R2.64], R76 ;  /* 0x0000004c02007985 */ /* 0x0001e2000c101d04 */
[----:B------:R-:W-:Y:S05]  /*1efd0*/  BRA `(.L_x_664) ;  /* 0x0000000c006c7947 */ /* 0x000fea0003800000 */
.L_x_656:
[----:B------:R-:W3:Y:S01]  /*1efe0*/  LDL R9, [R1+0x64] ;  /* 0x0000640001097983 */ /* 0x000ee20000100800 */
[----:B------:R-:W-:Y:S01]  /*1eff0*/  ULDC.64 UR4, c[0x0][0xc00] ;  /* 0x0003000000047ab9 */ /* 0x000fe20000000a00 */
[----:B------:R-:W4:Y:S01]  /*1f000*/  LDC R25, c[0x0][0xbe8] ;  /* 0x0002fa00ff197b82 */ /* 0x000f220000000800 */
[----:B------:R-:W-:Y:S01]  /*1f010*/  ISETP.NE.U32.AND P0, PT, RZ, UR4, PT ;  /* 0x00000004ff007c0c */ /* 0x000fe2000bf05070 */
[----:B0-----:R-:W-:Y:S01]  /*1f020*/  IMAD.MOV.U32 R6, RZ, RZ, RZ ;  /* 0x000000ffff067224 */ /* 0x001fe200078e00ff */
[----:B------:R-:W-:Y:S02]  /*1f030*/  ULDC.64 UR6, c[0x0][0x208] ;  /* 0x0000820000067ab9 */ /* 0x000fe40000000a00 */
[----:B------:R-:W-:Y:S01]  /*1f040*/  ISETP.NE.AND.EX P0, PT, RZ, UR5, PT, P0 ;  /* 0x00000005ff007c0c */ /* 0x000fe2000bf05300 */
[----:B------:R-:W0:Y:S02]  /*1f050*/  S2R R7, SR_TID.X ;  /* 0x0000000000077919 */ /* 0x000e240000002100 */
[----:B0-----:R-:W-:-:S05]  /*1f060*/  VIADD R8, R7, 0xffffff80 ;  /* 0xffffff8007087836 */ /* 0x001fca0000000000 */
[----:B------:R-:W-:Y:S01]  /*1f070*/  ISETP.GE.AND P3, PT, R8, 0x80, PT ;  /* 0x000000800800780c */ /* 0x000fe20003f66270 */
[----:B---3--:R-:W-:Y:S01]  /*1f080*/  IMAD.SHL.U32 R4, R9, 0x4, RZ ;  /* 0x0000000409047824 */ /* 0x008fe200078e00ff */
[----:B------:R-:W-:-:S04]  /*1f090*/  SHF.R.S32.HI R12, RZ, 0x1f, R9 ;  /* 0x0000001fff0c7819 */ /* 0x000fc80000011409 */
[----:B------:R-:W-:Y:S02]  /*1f0a0*/  IADD3 R2, P1, R4, UR4, RZ ;  /* 0x0000000404027c10 */ /* 0x000fe4000ff3e0ff */
[----:B------:R-:W-:-:S04]  /*1f0b0*/  SHF.L.U64.HI R0, R9, 0x2, R12 ;  /* 0x0000000209007819 */ /* 0x000fc8000001020c */
[----:B------:R-:W-:Y:S01]  /*1f0c0*/  IADD3.X R3, R0, UR5, RZ, P1, !PT ;  /* 0x0000000500037c10 */ /* 0x000fe20008ffe4ff */
[----:B------:R-:W-:Y:S02]  /*1f0d0*/  ULDC.64 UR4, c[0x0][0xc08] ;  /* 0x0003020000047ab9 */ /* 0x000fe40000000a00 */
[----:B------:R-:W-:Y:S02]  /*1f0e0*/  ISETP.NE.U32.AND P1, PT, RZ, UR4, PT ;  /* 0x00000004ff007c0c */ /* 0x000fe4000bf25070 */
[----:B------:R0:W5:Y:S02]  /*1f0f0*/  @P0 LDG.E R6, desc[UR6][R2.64] ;  /* 0x0000000602060981 */ /* 0x000164000c1e1900 */
[----:B------:R-:W-:-:S13]  /*1f100*/  ISETP.NE.AND.EX P1, PT, RZ, UR5, PT, P1 ;  /* 0x00000005ff007c0c */ /* 0x000fda000bf25310 */
[----:B------:R-:W-:Y:S01]  /*1f110*/  @P1 IADD3 R4, P2, R4, UR4, RZ ;  /* 0x0000000404041c10 */ /* 0x000fe2000ff5e0ff */
[----:B------:R-:W-:-:S03]  /*1f120*/  ULDC UR4, c[0x0][0xa88] ;  /* 0x0002a20000047ab9 */ /* 0x000fc60000000800 */
[----:B------:R-:W-:Y:S02]  /*1f130*/  @P1 IADD3.X R5, R0, UR5, RZ, P2, !PT ;  /* 0x0000000500051c10 */ /* 0x000fe400097fe4ff */
[----:B----4-:R-:W-:Y:S02]  /*1f140*/  ISETP.NE.AND P2, PT, R25, 0x1, PT ;  /* 0x000000011900780c */ /* 0x010fe40003f45270 */
[----:B------:R-:W-:-:S06]  /*1f150*/  MOV R0, UR4 ;  /* 0x0000000400007c02 */ /* 0x000fcc0008000f00 */
[----:B------:R0:W5:Y:S05]  /*1f160*/  @P1 LDG.E R0, desc[UR6][R4.64] ;  /* 0x0000000604001981 */ /* 0x00016a000c1e1900 */
[----:B-1----:R-:W1:Y:S08]  /*1f170*/  @P2 LDC R14, c[0x0][0xbec] ;  /* 0x0002fb00ff0e2b82 */ /* 0x002e700000000800 */
[----:B------:R-:W3:Y:S01]  /*1f180*/  @P2 LDC R27, c[0x0][0xbf0] ;  /* 0x0002fc00ff1b2b82 */ /* 0x000ee20000000800 */
[----:B0-----:R-:W-:Y:S05]  /*1f190*/  @P1 BRA `(.L_x_665) ;  /* 0x0000000000141947 */ /* 0x001fea0003800000 */
[----:B------:R-:W-:Y:S05]  /*1f1a0*/  @!P0 BRA `(.L_x_665) ;  /* 0x0000000000108947 */ /* 0x000fea0003800000 */
[----:B------:R-:W-:Y:S02]  /*1f1b0*/  ULDC.64 UR4, c[0x0][0x208] ;  /* 0x0000820000047ab9 */ /* 0x000fe40000000a00 */
[----:B------:R-:W4:Y:S04]  /*1f1c0*/  LDG.E R5, desc[UR4][R2.64] ;  /* 0x0000000402057981 */ /* 0x000f28000c1e1900 */
[----:B-----5:R-:W4:Y:S02]  /*1f1d0*/  LDG.E R0, desc[UR4][R2.64+0x4] ;  /* 0x0000040402007981 */ /* 0x020f24000c1e1900 */
[----:B----4-:R-:W-:-:S07]  /*1f1e0*/  IMAD.IADD R0, R0, 0x1, -R5 ;  /* 0x0000000100007824 */ /* 0x010fce00078e0a05 */
.L_x_665:
[----:B------:R-:W4:Y:S04]  /*1f1f0*/  LDL R24, [R1+0x6c] ;  /* 0x00006c0001187983 */ /* 0x000f280000100800 */
[----:B------:R0:W5:Y:S01]  /*1f200*/  LDL R20, [R1+0x78] ;  /* 0x0000780001147983 */ /* 0x0001620000100800 */
[----:B------:R-:W-:Y:S01]  /*1f210*/  BSSY B1, `(.L_x_666) ;  /* 0x000002e000017945 */ /* 0x000fe20003800000 */
[----:B------:R-:W-:Y:S02]  /*1f220*/  SEL R13, R9, RZ, !P0 ;  /* 0x000000ff090d7207 */ /* 0x000fe40004000000 */
[----:B------:R-:W-:Y:S02]  /*1f230*/  SEL R12, R12, RZ, !P0 ;  /* 0x000000ff0c0c7207 */ /* 0x000fe40004000000 */
[----:B-----5:R-:W-:-:S02]  /*1f240*/  SHF.R.S32.HI R11, RZ, 0x1f, R6 ;  /* 0x0000001fff0b7819 */ /* 0x020fc40000011406 */
[----:B----4-:R-:W-:Y:S01]  /*1f250*/  SHF.R.S32.HI R10, RZ, 0x1f, R24 ;  /* 0x0000001fff0a7819 */ /* 0x010fe20000011418 */
[----:B0-----:R-:W-:Y:S06]  /*1f260*/  @P3 BRA `(.L_x_667) ;  /* 0x0000000000a03947 */ /* 0x001fec0003800000 */
[----:B------:R-:W0:Y:S01]  /*1f270*/  LDC R9, c[0x0][0xbe8] ;  /* 0x0002fa00ff097b82 */ /* 0x000e220000000800 */
[----:B------:R-:W-:-:S05]  /*1f280*/  LEA R2, R20, R7, 0x7 ;  /* 0x0000000714027211 */ /* 0x000fca00078e38ff */
[----:B------:R-:W-:Y:S02]  /*1f290*/  VIADD R8, R2, 0xffffff80 ;  /* 0xffffff8002087836 */ /* 0x000fe40000000000 */
[----:B0-----:R-:W-:-:S05]  /*1f2a0*/  IMAD R3, R0, R9, RZ ;  /* 0x0000000900037224 */ /* 0x001fca00078e02ff */
[----:B------:R-:W-:-:S13]  /*1f2b0*/  ISETP.GE.AND P0, PT, R8, R3, PT ;  /* 0x000000030800720c */ /* 0x000fda0003f06270 */
[----:B------:R-:W-:Y:S05]  /*1f2c0*/  @P0 BRA `(.L_x_667) ;  /* 0x0000000000880947 */ /* 0x000fea0003800000 */
[----:B------:R-:W-:Y:S01]  /*1f2d0*/  ISETP.NE.AND P0, PT, R9, 0x1, PT ;  /* 0x000000010900780c */ /* 0x000fe20003f05270 */
[----:B------:R-:W-:Y:S01]  /*1f2e0*/  ULDC.64 UR4, c[0x0][0xb90] ;  /* 0x0002e40000047ab9 */ /* 0x000fe20000000a00 */
[----:B------:R-:W-:Y:S01]  /*1f2f0*/  MOV R2, R6 ;  /* 0x0000000600027202 */ /* 0x000fe20000000f00 */
[----:B------:R-:W-:Y:S01]  /*1f300*/  IMAD R7, R10, UR4, RZ ;  /* 0x000000040a077c24 */ /* 0x000fe2000f8e02ff */
[----:B------:R-:W-:Y:S01]  /*1f310*/  ULDC.64 UR6, c[0x0][0x208] ;  /* 0x0000820000067ab9 */ /* 0x000fe20000000a00 */
[----:B------:R-:W-:Y:S02]  /*1f320*/  IMAD.MOV.U32 R3, RZ, RZ, R11 ;  /* 0x000000ffff037224 */ /* 0x000fe400078e000b */
[----:B------:R-:W-:Y:S02]  /*1f330*/  IMAD.MOV.U32 R5, RZ, RZ, R8 ;  /* 0x000000ffff057224 */ /* 0x000fe400078e0008 */
[----:B------:R-:W-:-:S04]  /*1f340*/  IMAD.WIDE.U32 R2, R24, UR4, R2 ;  /* 0x0000000418027c25 */ /* 0x000fc8000f8e0002 */
[----:B------:R-:W0:Y:S01]  /*1f350*/  @P0 LDC R15, c[0x0][0xbec] ;  /* 0x0002fb00ff0f0b82 */ /* 0x000e220000000800 */
[----:B------:R-:W-:Y:S01]  /*1f360*/  IMAD R7, R24, UR5, R7 ;  /* 0x0000000518077c24 */ /* 0x000fe2000f8e0207 */
[----:B------:R-:W-:-:S03]  /*1f370*/  ULDC.64 UR4, c[0x0][0xb98] ;  /* 0x0002e60000047ab9 */ /* 0x000fc60000000a00 */
[----:B------:R-:W-:-:S03]  /*1f380*/  IMAD.IADD R3, R3, 0x1, R7 ;  /* 0x0000000103037824 */ /* 0x000fc600078e0207 */
[----:B------:R-:W4:Y:S01]  /*1f390*/  @P0 LDC R21, c[0x0][0xbf0] ;  /* 0x0002fc00ff150b82 */ /* 0x000f220000000800 */
[----:B------:R-:W-:-:S04]  /*1f3a0*/  IMAD.WIDE.U32 R2, R13, UR4, R2 ;  /* 0x000000040d027c25 */ /* 0x000fc8000f8e0002 */
[----:B0-----:R-:W-:-:S05]  /*1f3b0*/  @P0 IMAD.HI.U32 R4, R8, R15, RZ ;  /* 0x0000000f08040227 */ /* 0x001fca00078e00ff */
[----:B----4-:R-:W-:Y:S01]  /*1f3c0*/  @P0 SHF.R.U32.HI R5, RZ, R21, R4 ;  /* 0x00000015ff050219 */ /* 0x010fe20000011604 */
[----:B------:R-:W-:-:S03]  /*1f3d0*/  IMAD R4, R12, UR4, RZ ;  /* 0x000000040c047c24 */ /* 0x000fc6000f8e02ff */
[C---:B------:R-:W-:Y:S02]  /*1f3e0*/  IADD3 R7, -R5.reuse, RZ, RZ ;  /* 0x000000ff05077210 */ /* 0x040fe40007ffe1ff */
[----:B------:R-:W-:-:S03]  /*1f3f0*/  IADD3 R2, P0, R5, R2, RZ ;  /* 0x0000000205027210 */ /* 0x000fc60007f1e0ff */
[----:B------:R-:W-:Y:S01]  /*1f400*/  IMAD R7, R9, R7, R8 ;  /* 0x0000000709077224 */ /* 0x000fe200078e0208 */
[----:B------:R-:W-:Y:S01]  /*1f410*/  SHF.R.S32.HI R9, RZ, 0x1f, R5 ;  /* 0x0000001fff097819 */ /* 0x000fe20000011405 */
[----:B------:R-:W-:Y:S01]  /*1f420*/  IMAD R8, R13, UR5, R4 ;  /* 0x000000050d087c24 */ /* 0x000fe2000f8e0204 */
[----:B------:R-:W-:Y:S02]  /*1f430*/  ULDC.64 UR4, c[0x0][0xb88] ;  /* 0x0002e20000047ab9 */ /* 0x000fe40000000a00 */
[----:B------:R-:W-:Y:S02]  /*1f440*/  SHF.R.S32.HI R4, RZ, 0x1f, R7 ;  /* 0x0000001fff047819 */ /* 0x000fe40000011407 */
[----:B------:R-:W-:-:S03]  /*1f450*/  IADD3.X R3, R9, R3, R8, P0, !PT ;  /* 0x0000000309037210 */ /* 0x000fc600007fe408 */
[----:B------:R-:W-:Y:S02]  /*1f460*/  IMAD R4, R4, UR4, RZ ;  /* 0x0000000404047c24 */ /* 0x000fe4000f8e02ff */
[----:B------:R-:W-:-:S04]  /*1f470*/  IMAD.WIDE.U32 R2, R7, UR4, R2 ;  /* 0x0000000407027c25 */ /* 0x000fc8000f8e0002 */
[----:B------:R-:W-:Y:S01]  /*1f480*/  IMAD R5, R7, UR5, R4 ;  /* 0x0000000507057c24 */ /* 0x000fe2000f8e0204 */
[----:B------:R-:W-:Y:S02]  /*1f490*/  ULDC.64 UR4, c[0x0][0xb50] ;  /* 0x0002d40000047ab9 */ /* 0x000fe40000000a00 */
[----:B------:R-:W-:Y:S01]  /*1f4a0*/  LEA R4, P0, R2, UR4, 0x2 ;  /* 0x0000000402047c11 */ /* 0x000fe2000f8010ff */
[----:B------:R-:W-:-:S05]  /*1f4b0*/  IMAD.IADD R3, R3, 0x1, R5 ;  /* 0x0000000103037824 */ /* 0x000fca00078e0205 */
[----:B------:R-:W-:Y:S01]  /*1f4c0*/  LEA.HI.X R5, R2, UR5, R3, 0x2, P0 ;  /* 0x0000000502057c11 */ /* 0x000fe200080f1403 */
[----:B------:R-:W-:-:S05]  /*1f4d0*/  IMAD.MOV.U32 R3, RZ, RZ, -0x800000 ;  /* 0xff800000ff037424 */ /* 0x000fca00078e00ff */
[----:B------:R0:W-:Y:S02]  /*1f4e0*/  STG.E desc[UR6][R4.64], R3 ;  /* 0x0000000304007986 */ /* 0x0001e4000c101906 */
.L_x_667:
[----:B------:R-:W-:Y:S05]  /*1f4f0*/  BSYNC B1 ;  /* 0x0000000000017941 */ /* 0x000fea0003800000 */
.L_x_666:
[----:B0-----:R-:W4:Y:S01]  /*1f500*/  LDL R4, [R1+0x68] ;  /* 0x0000680001047983 */ /* 0x001f220000100800 */
[----:B------:R-:W-:Y:S01]  /*1f510*/  ULDC.64 UR4, c[0x0][0xaa0] ;  /* 0x0002a80000047ab9 */ /* 0x000fe20000000a00 */
[----:B------:R-:W-:Y:S01]  /*1f520*/  BSSY B1, `(.L_x_668) ;  /* 0x0000041000017945 */ /* 0x000fe20003800000 */
[----:B------:R-:W-:-:S04]  /*1f530*/  IMAD R3, R11, UR4, RZ ;  /* 0x000000040b037c24 */ /* 0x000fc8000f8e02ff */
[C---:B------:R-:W-:Y:S02]  /*1f540*/  IMAD R5, R6.reuse, UR5, R3 ;  /* 0x0000000506057c24 */ /* 0x040fe4000f8e0203 */
[----:B------:R-:W-:Y:S01]  /*1f550*/  IMAD.WIDE.U32 R2, R6, UR4, RZ ;  /* 0x0000000406027c25 */ /* 0x000fe2000f8e00ff */
        /* <DEDUP_REMOVED lines=10> */
[----:B------:R-:W-:-:S04]  /*1f600*/  ULDC.64 UR4, c[0x0][0xae0] ;  /* 0x0002b80000047ab9 */ /* 0x000fc80000000a00 */
[----:B------:R-:W-:Y:S02]  /*1f610*/  IADD3 R3, R3, R7, RZ ;  /* 0x0000000703037210 */ /* 0x000fe40007ffe0ff */
[----:B----4-:R-:W-:-:S05]  /*1f620*/  LEA R4, R4, R219, 0x5 ;  /* 0x000000db04047211 */ /* 0x010fca00078e28ff */
[----:B------:R-:W-:-:S04]  /*1f630*/  IMAD R9, R20, 0x80, R4 ;  /* 0x0000008014097824 */ /* 0x000fc800078e0204 */
[----:B-1----:R-:W-:Y:S01]  /*1f640*/  @P2 IMAD.HI.U32 R4, R9, R14, RZ ;  /* 0x0000000e09042227 */ /* 0x002fe200078e00ff */
[----:B------:R-:W-:-:S04]  /*1f650*/  MOV R5, R9 ;  /* 0x0000000900057202 */ /* 0x000fc80000000f00 */
[----:B---3--:R-:W-:-:S04]  /*1f660*/  @P2 SHF.R.U32.HI R5, RZ, R27, R4 ;  /* 0x0000001bff052219 */ /* 0x008fc80000011604 */
[--C-:B------:R-:W-:Y:S01]  /*1f670*/  SHF.R.S32.HI R4, RZ, 0x1f, R5.reuse ;  /* 0x0000001fff047819 */ /* 0x100fe20000011405 */
[----:B------:R-:W-:Y:S02]  /*1f680*/  IMAD.MOV R6, RZ, RZ, -R5 ;  /* 0x000000ffff067224 */ /* 0x000fe400078e0a05 */
[----:B------:R-:W-:-:S04]  /*1f690*/  IMAD.WIDE.U32 R2, R5, UR4, R2 ;  /* 0x0000000405027c25 */ /* 0x000fc8000f8e0002 */
[----:B------:R-:W-:Y:S02]  /*1f6a0*/  IMAD R4, R4, UR4, RZ ;  /* 0x0000000404047c24 */ /* 0x000fe4000f8e02ff */
[----:B------:R-:W-:Y:S02]  /*1f6b0*/  IMAD R7, R25, R6, R9 ;  /* 0x0000000619077224 */ /* 0x000fe400078e0209 */
[----:B------:R-:W-:Y:S01]  /*1f6c0*/  IMAD R9, R5, UR5, R4 ;  /* 0x0000000505097c24 */ /* 0x000fe2000f8e0204 */
[----:B------:R-:W-:Y:S01]  /*1f6d0*/  ULDC.64 UR4, c[0x0][0xad8] ;  /* 0x0002b60000047ab9 */ /* 0x000fe20000000a00 */
[----:B------:R-:W-:Y:S01]  /*1f6e0*/  IMAD R6, R20, 0x80, R219 ;  /* 0x0000008014067824 */ /* 0x000fe200078e02db */
[----:B------:R-:W-:Y:S01]  /*1f6f0*/  SHF.R.S32.HI R4, RZ, 0x1f, R7 ;  /* 0x0000001fff047819 */ /* 0x000fe20000011407 */
[----:B------:R-:W-:Y:S02]  /*1f700*/  IMAD.IADD R3, R3, 0x1, R9 ;  /* 0x0000000103037824 */ /* 0x000fe400078e0209 */
[----:B------:R-:W-:Y:S01]  /*1f710*/  IMAD R25, R0, R25, RZ ;  /* 0x0000001900197224 */ /* 0x000fe200078e02ff */
[----:B------:R-:W-:Y:S01]  /*1f720*/  IADD3 R0, R6, 0x20, RZ ;  /* 0x0000002006007810 */ /* 0x000fe20007ffe0ff */
[----:B------:R-:W-:-:S02]  /*1f730*/  IMAD R4, R4, UR4, RZ ;  /* 0x0000000404047c24 */ /* 0x000fc4000f8e02ff */
[C---:B------:R-:W-:Y:S01]  /*1f740*/  IMAD.WIDE.U32 R2, R7.reuse, UR4, R2 ;  /* 0x0000000407027c25 */ /* 0x040fe2000f8e0002 */
[-C--:B------:R-:W-:Y:S02]  /*1f750*/  ISETP.GE.AND P2, PT, R6, R25.reuse, PT ;  /* 0x000000190600720c */ /* 0x080fe40003f46270 */
[----:B------:R-:W-:Y:S01]  /*1f760*/  ISETP.GE.AND P1, PT, R0, R25, PT ;  /* 0x000000190000720c */ /* 0x000fe20003f26270 */
[----:B------:R-:W-:Y:S01]  /*1f770*/  IMAD R5, R7, UR5, R4 ;  /* 0x0000000507057c24 */ /* 0x000fe2000f8e0204 */
[----:B------:R-:W-:Y:S01]  /*1f780*/  ULDC.64 UR4, c[0x0][0xa80] ;  /* 0x0002a00000047ab9 */ /* 0x000fe20000000a00 */
[----:B------:R-:W-:Y:S01]  /*1f790*/  VIADD R0, R6, 0x40 ;  /* 0x0000004006007836 */ /* 0x000fe20000000000 */
[----:B------:R-:W-:Y:S01]  /*1f7a0*/  LEA R4, P3, R2, UR4, 0x1 ;  /* 0x0000000402047c11 */ /* 0x000fe2000f8608ff */
[----:B------:R-:W-:-:S03]  /*1f7b0*/  IMAD.IADD R3, R3, 0x1, R5 ;  /* 0x0000000103037824 */ /* 0x000fc600078e0205 */
[----:B------:R-:W-:Y:S02]  /*1f7c0*/  ISETP.GE.AND P0, PT, R0, R25, PT ;  /* 0x000000190000720c */ /* 0x000fe40003f06270 */
[----:B------:R-:W-:Y:S02]  /*1f7d0*/  LEA.HI.X R5, R2, UR5, R3, 0x1, P3 ;  /* 0x0000000502057c11 */ /* 0x000fe400098f0c03 */
[----:B------:R0:W1:Y:S04]  /*1f7e0*/  SHFL.IDX PT, R2, R4, RZ, 0x181f ;  /* 0x00181fff04027589 */ /* 0x00006800000e0000 */
[----:B------:R0:W3:Y:S01]  /*1f7f0*/  SHFL.IDX PT, R3, R5, RZ, 0x181f ;  /* 0x00181fff05037589 */ /* 0x0000e200000e0000 */
        /* <DEDUP_REMOVED lines=8> */
[----:B---3--:R-:W-:Y:S02]  /*1f880*/  @!P5 LEA.HI.X R9, R16, R3, R17, 0x1, P6 ;  /* 0x000000031009d211 */ /* 0x008fe400030f0c11 */
        /* <DEDUP_REMOVED lines=10> */
.L_x_669:
[----:B------:R-:W-:Y:S05]  /*1f930*/  BSYNC B1 ;  /* 0x0000000000017941 */ /* 0x000fea0003800000 */
.L_x_668:
[----:B---34-:R3:W4:Y:S01]  /*1f940*/  SHFL.IDX PT, R3, R5, 0x1, 0x181f ;  /* 0x00381f0005037f89 */ /* 0x01872200000e0000 */
[----:B------:R-:W-:Y:S03]  /*1f950*/  BSSY B1, `(.L_x_670) ;  /* 0x0000015000017945 */ /* 0x000fe60003800000 */
[----:B-1----:R3:W1:Y:S01]  /*1f960*/  SHFL.IDX PT, R2, R4, 0x1, 0x181f ;  /* 0x00381f0004027f89 */ /* 0x00266200000e0000 */
[----:B------:R-:W-:Y:S05]  /*1f970*/  @P1 BRA `(.L_x_671) ;  /* 0x0000000000481947 */ /* 0x000fea0003800000 */
[----:B------:R-:W-:Y:S01]  /*1f980*/  ULDC UR4, c[0x0][0xac8] ;  /* 0x0002b20000047ab9 */ /* 0x000fe20000000800 */
[----:B------:R-:W-:Y:S01]  /*1f990*/  ULDC.64 UR6, c[0x0][0x208] ;  /* 0x0000820000067ab9 */ /* 0x000fe20000000a00 */
[----:B------:R-:W-:Y:S02]  /*1f9a0*/  ISETP.GE.AND P4, PT, R16, UR4, PT ;  /* 0x0000000410007c0c */ /* 0x000fe4000bf86270 */
[----:B------:R-:W-:Y:S02]  /*1f9b0*/  ISETP.GE.AND P3, PT, R213, UR4, PT ;  /* 0x00000004d5007c0c */ /* 0x000fe4000bf66270 */
[----:B------:R-:W-:Y:S02]  /*1f9c0*/  ISETP.GE.AND P2, PT, R18, UR4, PT ;  /* 0x0000000412007c0c */ /* 0x000fe4000bf46270 */
[----:B------:R-:W-:-:S07]  /*1f9d0*/  ISETP.GE.AND P1, PT, R19, UR4, PT ;  /* 0x0000000413007c0c */ /* 0x000fce000bf26270 */
[CC--:B-1----:R-:W-:Y:S02]  /*1f9e0*/  @!P4 LEA R8, P6, R16.reuse, R2.reuse, 0x1 ;  /* 0x000000021008c211 */ /* 0x0c2fe400078c08ff */
[CC--:B------:R-:W-:Y:S02]  /*1f9f0*/  @!P3 LEA R10, P5, R23.reuse, R2.reuse, 0x1 ;  /* 0x00000002170ab211 */ /* 0x0c0fe400078a08ff */
[-C--:B----4-:R-:W-:Y:S02]  /*1fa00*/  @!P4 LEA.HI.X R9, R16, R3.reuse, R17, 0x1, P6 ;  /* 0x000000031009c211 */ /* 0x090fe400030f0c11 */
[-C--:B------:R-:W-:Y:S02]  /*1fa10*/  @!P2 LEA R12, P6, R18, R2.reuse, 0x1 ;  /* 0x00000002120ca211 */ /* 0x080fe400078c08ff */
        /* <DEDUP_REMOVED lines=8> */
.L_x_671:
[----:B------:R-:W-:Y:S05]  /*1faa0*/  BSYNC B1 ;  /* 0x0000000000017941 */ /* 0x000fea0003800000 */
.L_x_670:
[----:B-1--4-:R1:W4:Y:S01]  /*1fab0*/  SHFL.IDX PT, R3, R5, 0x2, 0x181f ;  /* 0x00581f0005037f89 */ /* 0x01232200000e0000 */
        /* <DEDUP_REMOVED lines=12> */
[-C--:B----4-:R-:W-:Y:S02]  /*1fb80*/  @!P3 LEA.HI.X R9, R16, R3.reuse, R17, 0x1, P6 ;  /* 0x000000031009b211 */ /* 0x090fe400030f0c11 */
        /* <DEDUP_REMOVED lines=8> */
.L_x_673:
[----:B------:R-:W-:Y:S05]  /*1fc10*/  BSYNC B1 ;  /* 0x0000000000017941 */ /* 0x000fea0003800000 */
.L_x_672:
[----:B------:R-:W-:Y:S01]  /*1fc20*/  IADD3 R0, R6, 0x60, RZ ;  /* 0x0000006006007810 */ /* 0x000fe20007ffe0ff */
[----:B01-3--:R-:W0:Y:S03]  /*1fc30*/  SHFL.IDX PT, R5, R5, 0x3, 0x181f ;  /* 0x00781f0005057f89 */ /* 0x00be2600000e0000 */
[----:B------:R-:W-:Y:S01]  /*1fc40*/  ISETP.GE.AND P0, PT, R0, R25, PT ;  /* 0x000000190000720c */ /* 0x000fe20003f06270 */
[----:B------:R1:W3:-:S12]  /*1fc50*/  SHFL.IDX PT, R2, R4, 0x3, 0x181f ;  /* 0x00781f0004027f89 */ /* 0x0002d800000e0000 */
[----:B-1----:R-:W-:Y:S05]  /*1fc60*/  @P0 BRA `(.L_x_664) ;  /* 0x0000000000480947 */ /* 0x002fea0003800000 */
[----:B------:R-:W-:Y:S01]  /*1fc70*/  ULDC UR4, c[0x0][0xac8] ;  /* 0x0002b20000047ab9 */ /* 0x000fe20000000800 */
[----:B------:R-:W-:Y:S01]  /*1fc80*/  ULDC.64 UR6, c[0x0][0x208] ;  /* 0x0000820000067ab9 */ /* 0x000fe20000000a00 */
[----:B------:R-:W-:Y:S02]  /*1fc90*/  ISETP.GE.AND P3, PT, R16, UR4, PT ;  /* 0x0000000410007c0c */ /* 0x000fe4000bf66270 */
[----:B------:R-:W-:Y:S02]  /*1fca0*/  ISETP.GE.AND P2, PT, R213, UR4, PT ;  /* 0x00000004d5007c0c */ /* 0x000fe4000bf46270 */
[----:B------:R-:W-:Y:S02]  /*1fcb0*/  ISETP.GE.AND P1, PT, R18, UR4, PT ;  /* 0x0000000412007c0c */ /* 0x000fe4000bf26270 */
[----:B------:R-:W-:-:S07]  /*1fcc0*/  ISETP.GE.AND P0, PT, R19, UR4, PT ;  /* 0x0000000413007c0c */ /* 0x000fce000bf06270 */
[-C--:B---3--:R-:W-:Y:S02]  /*1fcd0*/  @!P3 LEA R6, P6, R16, R2.reuse, 0x1 ;  /* 0x000000021006b211 */ /* 0x088fe400078c08ff */
[-C--:B------:R-:W-:Y:S02]  /*1fce0*/  @!P2 LEA R8, P5, R23, R2.reuse, 0x1 ;  /* 0x000000021708a211 */ /* 0x080fe400078a08ff */
[-C--:B------:R-:W-:Y:S02]  /*1fcf0*/  @!P1 LEA R10, P4, R18, R2.reuse, 0x1 ;  /* 0x00000002120a9211 */ /* 0x080fe400078808ff */
[-C--:B0-----:R-:W-:Y:S02]  /*1fd00*/  @!P3 LEA.HI.X R7, R16, R5.reuse, R17, 0x1, P6 ;  /* 0x000000051007b211 */ /* 0x081fe400030f0c11 */
[----:B------:R-:W-:Y:S02]  /*1fd10*/  @!P0 LEA R2, P6, R19, R2, 0x1 ;  /* 0x0000000213028211 */ /* 0x000fe400078c08ff */
[-C--:B------:R-:W-:Y:S01]  /*1fd20*/  @!P2 LEA.HI.X R9, R23, R5.reuse, R216, 0x1, P5 ;  /* 0x000000051709a211 */ /* 0x080fe200028f0cd8 */
[----:B------:R1:W-:Y:S01]  /*1fd30*/  @!P3 ST.E.128 desc[UR6][R6.64], RZ ;  /* 0x000000ff0600b985 */ /* 0x0003e2000c101d06 */
[----:B------:R-:W-:-:S02]  /*1fd40*/  @!P1 LEA.HI.X R11, R18, R5, R218, 0x1, P4 ;  /* 0x00000005120b9211 */ /* 0x000fc400020f0cda */
[----:B----4-:R-:W-:Y:S01]  /*1fd50*/  @!P0 LEA.HI.X R3, R19, R5, R217, 0x1, P6 ;  /* 0x0000000513038211 */ /* 0x010fe200030f0cd9 */
[----:B------:R1:W-:Y:S04]  /*1fd60*/  @!P2 ST.E.128 desc[UR6][R8.64], RZ ;  /* 0x000000ff0800a985 */ /* 0x0003e8000c101d06 */
[----:B------:R1:W-:Y:S04]  /*1fd70*/  @!P1 ST.E.128 desc[UR6][R10.64], RZ ;  /* 0x000000ff0a009985 */ /* 0x0003e8000c101d06 */
[----:B------:R1:W-:Y:S02]  /*1fd80*/  @!P0 ST.E.128 desc[UR6][R2.64], RZ ;  /* 0x000000ff02008985 */ /* 0x0003e4000c101d06 */
.L_x_664:
[----:B------:R-:W-:Y:S05]  /*1fd90*/  BSYNC B0 ;  /* 0x0000000000007941 */ /* 0x000fea0003800000 */
.L_x_655:
[----:B------:R-:W-:Y:S02]  /*1fda0*/  ULDC UR4, c[0x0][0xc3c] ;  /* 0x00030f0000047ab9 */ /* 0x000fe40000000800 */
[----:B--2---:R-:W-:-:S13]  /*1fdb0*/  ISETP.GE.AND P0, PT, R31, UR4, PT ;  /* 0x000000041f007c0c */ /* 0x004fda000bf06270 */
[----:B------:R-:W-:Y:S05]  /*1fdc0*/  @!P0 BRA `(.L_x_674) ;  /* 0xfffffe1000408947 */ /* 0x000fea000383ffff */
[----:B------:R-:W-:Y:S05]  /*1fdd0*/  BRA `(.L_x_436) ;  /* 0x0000007000507947 */ /* 0x000fea0003800000 */
.L_x_434:
[----:B------:R-:W-:-:S08]  /*1fde0*/  NOP ;  /* 0x0000000000007918 */ /* 0x000fd00000000000 */
[----:B------:R-:W0:-:S00]  /*1fdf0*/  USETMAXREG.DEALLOC.CTAPOOL 0x28 ;  /* 0x00000028000079c8 */ /* 0x000e0000080e0500 */
[----:B0-----:R-:W-:Y:S01]  /*1fe00*/  LOP3.LUT R2, R2, 0x3, RZ, 0xc0, !PT ;  /* 0x0000000302027812 */ /* 0x001fe200078ec0ff */
[----:B------:R-:W-:Y:S01]  /*1fe10*/  IMAD.MOV.U32 R4, RZ, RZ, RZ ;  /* 0x000000ffff047224 */ /* 0x000fe200078e00ff */
[----:B------:R-:W-:-:S04]  /*1fe20*/  LOP3.LUT R23, R23, 0xffffffbf, RZ, 0xc0, !PT ;  /* 0xffffffbf17177812 */ /* 0x000fc800078ec0ff */
[----:B------:R-:W0:Y:S02]  /*1fe30*/  SHFL.IDX PT, R2, R2, RZ, 0x1f ;  /* 0x00001fff02027589 */ /* 0x000e2400000e0000 */
[----:B0-----:R-:W-:-:S13]  /*1fe40*/  ISETP.NE.AND P0, PT, R2, RZ, PT ;  /* 0x000000ff0200720c */ /* 0x001fda0003f05270 */
[----:B------:R-:W-:Y:S01]  /*1fe50*/  @P0 LOP3.LUT R23, R23, 0x40, RZ, 0xfc, !PT ;  /* 0x0000004017170812 */ /* 0x000fe200078efcff */
[----:B------:R-:W-:Y:S06]  /*1fe60*/  @!P0 BRA `(.L_x_675) ;  /* 0x00000000001c8947 */ /* 0x000fec0003800000 */
[----:B------:R-:W0:Y:S08]  /*1fe70*/  S2UR UR5, SR_CgaCtaId ;  /* 0x00000000000579c3 */ /* 0x000e300000008800 */
[----:B------:R-:W-:Y:S06]  /*1fe80*/  BAR.SYNC.DEFER_BLOCKING 0x5, 0x180 ;  /* 0x0146000000007b1d */ /* 0x000fec0000010000 */
[----:B------:R-:W-:-:S02]  /*1fe90*/  UMOV UR4, 0x400 ;  /* 0x0000040000047882 */ /* 0x000fc40000000000 */
[----:B0-----:R-:W-:-:S09]  /*1fea0*/  ULEA UR4, UR5, UR4, 0x18 ;  /* 0x0000000405047291 */ /* 0x001fd2000f8ec03f */
[----:B------:R-:W0:Y:S01]  /*1feb0*/  LDS.128 R16, [UR4+0x388d0] ;  /* 0x0388d004ff107984 */ /* 0x000e220008000c00 */
[----:B------:R-:W-:Y:S06]  /*1fec0*/  BAR.ARV 0x4, 0x180 ;  /* 0x0106000000007b1d */ /* 0x000fec0000002000 */
[----:B------:R-:W-:Y:S05]  /*1fed0*/  BRA `(.L_x_676) ;  /* 0x0000000800047947 */ /* 0x000fea0003800000 */
.L_x_675:
[----:B------:R-:W-:Y:S01]  /*1fee0*/  LOP3.LUT R5, R0, 0x1f, RZ, 0xc0, !PT ;  /* 0x0000001f00057812 */ /* 0x000fe200078ec0ff */
[----:B------:R-:W-:Y:S01]  /*1fef0*/  ULDC UR4, c[0x0][0xc3c] ;  /* 0x00030f0000047ab9 */ /* 0x000fe20000000800 */
[----:B------:R-:W-:Y:S01]  /*1ff00*/  ULDC.64 UR6, c[0x0][0x208] ;  /* 0x0000820000067ab9 */ /* 0x000fe20000000a00 */
[----:B------:R-:W-:Y:S01]  /*1ff10*/  ULDC UR5, c[0x0][0xc38] ;  /* 0x00030e0000057ab9 */ /* 0x000fe20000000800 */
[----:B------:R-:W-:-:S04]  /*1ff20*/  ISETP.NE.AND P0, PT, R5, 0x1f, PT ;  /* 0x0000001f0500780c */ /* 0x000fc80003f05270 */
[----:B------:R-:W-:-:S13]  /*1ff30*/  ISETP.GE.OR P1, PT, R5, UR4, !P0 ;  /* 0x0000000405007c0c */ /* 0x000fda000c726670 */
[----:B------:R-:W0:Y:S02]  /*1ff40*/  @!P1 LDC.64 R2, c[0x0][0xc80] ;  /* 0x00032000ff029b82 */ /* 0x000e240000000a00 */
[----:B0-----:R-:W-:-:S05]  /*1ff50*/  @!P1 IMAD.WIDE.U32 R2, R5, 0x4, R2 ;  /* 0x0000000405029825 */ /* 0x001fca00078e0002 */
[----:B------:R-:W2:Y:S01]  /*1ff60*/  @!P1 LDG.E R4, desc[UR6][R2.64] ;  /* 0x0000000602049981 */ /* 0x000ea2000c1e1900 */
[C---:B------:R-:W-:Y:S01]  /*1ff70*/  ISETP.NE.AND P1, PT, R5.reuse, RZ, PT ;  /* 0x000000ff0500720c */ /* 0x040fe20003f25270 */
[----:B------:R-:W0:Y:S01]  /*1ff80*/  S2UR UR6, SR_CTAID.X ;  /* 0x00000000000679c3 */ /* 0x000e220000002500 */
[C---:B------:R-:W-:Y:S01]  /*1ff90*/  ISETP.GE.U32.AND P2, PT, R5.reuse, 0x2, PT ;  /* 0x000000020500780c */ /* 0x040fe20003f46070 */
[----:B------:R-:W-:Y:S01]  /*1ffa0*/  UMOV UR4, URZ ;  /* 0x0000003f00047c82 */ /* 0x000fe20008000000 */
[C---:B------:R-:W-:Y:S01]  /*1ffb0*/  ISETP.GE.U32.AND P3, PT, R5.reuse, 0x4, PT ;  /* 0x000000040500780c */ /* 0x040fe20003f66070 */
[----:B------:R-:W-:Y:S01]  /*1ffc0*/  IMAD.MOV.U32 R16, RZ, RZ, RZ ;  /* 0x000000ffff107224 */ /* 0x000fe200078e00ff */
[C---:B------:R-:W-:Y:S02]  /*1ffd0*/  ISETP.GE.U32.AND P4, PT, R5.reuse, 0x8, PT ;  /* 0x000000080500780c */ /* 0x040fe40003f86070 */
[----:B------:R-:W-:Y:S01]  /*1ffe0*/  ISETP.GE.U32.AND P5, PT, R5, 0x10, PT ;  /* 0x000000100500780c */ /* 0x000fe20003fa6070 */
[----:B--2---:R-:W1:Y:S02]  /*1fff0*/  SHFL.UP PT, R6, R4, 0x1, RZ ;  /* 0x0420000004067989 */ /* 0x004e6400000e00ff */
[----:B-1----:R-:W-:-:S05]  /*20000*/  SEL R7, R6, RZ, P1 ;  /* 0x000000ff06077207 */ /* 0x002fca0000800000 */
[----:B------:R-:W-:-:S05]  /*20010*/  IMAD.IADD R7, R4, 0x1, R7 ;  /* 0x0000000104077824 */ /* 0x000fca00078e0207 */
[----:B------:R-:W1:Y:S02]  /*20020*/  SHFL.UP PT, R6, R7, 0x2, RZ ;  /* 0x0440000007067989 */ /* 0x000e6400000e00ff */
[----:B-1----:R-:W-:-:S04]  /*20030*/  SEL R6, R6, RZ, P2 ;  /* 0x000000ff06067207 */ /* 0x002fc80001000000 */
[----:B------:R-:W-:-:S05]  /*20040*/  IADD3 R6, R7, R6, RZ ;  /* 0x0000000607067210 */ /* 0x000fca0007ffe0ff */
[----:B------:R-:W1:Y:S02]  /*20050*/  SHFL.UP PT, R8, R6, 0x4, RZ ;  /* 0x0480000006087989 */ /* 0x000e6400000e00ff */
[----:B-1----:R-:W-:-:S05]  /*20060*/  SEL R3, R8, RZ, P3 ;  /* 0x000000ff08037207 */ /* 0x002fca0001800000 */
[----:B------:R-:W-:-:S05]  /*20070*/  IMAD.IADD R3, R6, 0x1, R3 ;  /* 0x0000000106037824 */ /* 0x000fca00078e0203 */
[----:B------:R-:W1:Y:S02]  /*20080*/  SHFL.UP PT, R2, R3, 0x8, RZ ;  /* 0x0500000003027989 */ /* 0x000e6400000e00ff */
[----:B-1----:R-:W-:-:S05]  /*20090*/  SEL R2, R2, RZ, P4 ;  /* 0x000000ff02027207 */ /* 0x002fca0002000000 */
[----:B------:R-:W-:-:S05]  /*200a0*/  IMAD.IADD R2, R3, 0x1, R2 ;  /* 0x0000000103027824 */ /* 0x000fca00078e0202 */
[----:B------:R-:W1:Y:S02]  /*200b0*/  SHFL.UP PT, R7, R2, 0x10, RZ ;  /* 0x0600000002077989 */ /* 0x000e6400000e00ff */
[----:B-1----:R-:W-:-:S04]  /*200c0*/  SEL R7, R7, RZ, P5 ;  /* 0x000000ff07077207 */ /* 0x002fc80002800000 */
[----:B------:R-:W-:-:S05]  /*200d0*/  IADD3 R7, R2, R7, RZ ;  /* 0x0000000702077210 */ /* 0x000fca0007ffe0ff */
[----:B------:R-:W1:Y:S02]  /*200e0*/  SHFL.IDX PT, R6, R7, 0x1f, 0x1f ;  /* 0x03e01f0007067f89 */ /* 0x000e6400000e0000 */
[----:B-1----:R-:W-:-:S04]  /*200f0*/  IMAD R6, R6, UR5, RZ ;  /* 0x0000000506067c24 */ /* 0x002fc8000f8e02ff */
[----:B------:R-:W-:Y:S01]  /*20100*/  IMAD.MOV.U32 R3, RZ, RZ, R6 ;  /* 0x000000ffff037224 */ /* 0x000fe200078e0006 */
[----:B0-----:R-:W-:-:S13]  /*20110*/  ISETP.GT.AND P6, PT, R6, UR6, PT ;  /* 0x0000000606007c0c */ /* 0x001fda000bfc4270 */
[----:B------:R-:W-:Y:S05]  /*20120*/  @P6 BRA `(.L_x_677) ;  /* 0x0000000000a06947 */ /* 0x000fea0003800000 */
[----:B------:R-:W0:Y:S01]  /*20130*/  LDC R10, c[0x0][0xc3c] ;  /* 0x00030f00ff0a7b82 */ /* 0x000e220000000800 */
[----:B------:R-:W-:Y:S01]  /*20140*/  MOV R6, R3 ;  /* 0x0000000300067202 */ /* 0x000fe20000000f00 */
[----:B------:R-:W-:Y:S01]  /*20150*/  UMOV UR4, URZ ;  /* 0x0000003f00047c82 */ /* 0x000fe20008000000 */
[----:B------:R-:W-:Y:S01]  /*20160*/  ULDC UR7, c[0x0][0xc3c] ;  /* 0x00030f0000077ab9 */ /* 0x000fe20000000800 */
[----:B------:R-:W-:-:S05]  /*20170*/  ULDC UR5, c[0x0][0xc38] ;  /* 0x00030e0000057ab9 */ /* 0x000fca0000000800 */
.L_x_681:
[----:B------:R-:W-:Y:S01]  /*20180*/  UIADD3 UR4, UR4, 0x1f, URZ ;  /* 0x0000001f04047890 */ /* 0x000fe2000fffe03f */
[----:B------:R-:W-:-:S05]  /*20190*/  IMAD.U32 R19, RZ, RZ, UR7 ;  /* 0x00000007ff137e24 */ /* 0x000fca000f8e00ff */
[----:B0-----:R-:W-:-:S13]  /*201a0*/  ISETP.LE.AND P6, PT, R10, UR4, PT ;  /* 0x000000040a007c0c */ /* 0x001fda000bfc3270 */
[----:B------:R-:W-:Y:S05]  /*201b0*/  @P6 BRA `(.L_x_678) ;  /* 0x0000000400286947 */ /* 0x000fea0003800000 */
[----:B------:R-:W-:Y:S01]  /*201c0*/  VIADD R7, R5, UR4 ;  /* 0x0000000405077c36 */ /* 0x000fe20008000000 */
[----:B------:R-:W-:Y:S01]  /*201d0*/  BSSY B0, `(.L_x_679) ;  /* 0x0000008000007945 */ /* 0x000fe20003800000 */
[----:B------:R-:W-:-:S03]  /*201e0*/  MOV R4, RZ ;  /* 0x000000ff00047202 */ /* 0x000fc60000000f00 */
[----:B------:R-:W-:-:S13]  /*201f0*/  ISETP.GE.OR P6, PT, R7, R10, !P0 ;  /* 0x0000000a0700720c */ /* 0x000fda00047c6670 */
[----:B------:R-:W-:Y:S05]  /*20200*/  @P6 BRA `(.L_x_680) ;  /* 0x0000000000106947 */ /* 0x000fea0003800000 */
[----:B------:R-:W0:Y:S01]  /*20210*/  LDC.64 R2, c[0x0][0xc80] ;  /* 0x00032000ff027b82 */ /* 0x000e220000000a00 */
[----:B------:R-:W-:Y:S01]  /*20220*/  ULDC.64 UR8, c[0x0][0x208] ;  /* 0x0000820000087ab9 */ /* 0x000fe20000000a00 */
[----:B0-----:R-:W-:-:S05]  /*20230*/  IMAD.WIDE R2, R7, 0x4, R2 ;  /* 0x0000000407027825 */ /* 0x001fca00078e0202 */
[----:B------:R0:W5:Y:S02]  /*20240*/  LDG.E R4, desc[UR8][R2.64] ;  /* 0x0000000802047981 */ /* 0x000164000c1e1900 */
.L_x_680:
[----:B------:R-:W-:Y:S05]  /*20250*/  BSYNC B0 ;  /* 0x0000000000007941 */ /* 0x000fea0003800000 */
.L_x_679:
[----:B0----5:R-:W0:Y:S02]  /*20260*/  SHFL.UP PT, R2, R4, 0x1, RZ ;  /* 0x0420000004027989 */ /* 0x021e2400000e00ff */
        /* <DEDUP_REMOVED lines=16> */
[----:B------:R-:W-:-:S04]  /*20370*/  IADD3 R6, R3, R6, RZ ;  /* 0x0000000603067210 */ /* 0x000fc80007ffe0ff */
[----:B------:R-:W-:-:S13]  /*20380*/  ISETP.GT.AND P6, PT, R6, UR6, PT ;  /* 0x0000000606007c0c */ /* 0x000fda000bfc4270 */
[----:B------:R-:W-:Y:S05]  /*20390*/  @!P6 BRA `(.L_x_681) ;  /* 0xfffffffc0078e947 */ /* 0x000fea000383ffff */
[----:B------:R-:W-:-:S07]  /*203a0*/  IMAD.MOV.U32 R7, RZ, RZ, R9 ;  /* 0x000000ffff077224 */ /* 0x000fce00078e0009 */
.L_x_677:
        /* <DEDUP_REMOVED lines=10> */
[----:B0-----:R-:W-:-:S06]  /*20450*/  IADD3 R2, R8, 0xffffffe, RZ ;  /* 0x0ffffffe08027810 */ /* 0x001fcc0007ffe0ff */
[----:B------:R0:W1:Y:S01]  /*20460*/  F2I.FTZ.U32.TRUNC.NTZ R3, R2 ;  /* 0x0000000200037305 */ /* 0x000062000021f000 */
[----:B------:R-:W-:Y:S05]  /*20470*/  @!P0 BRA `(.L_x_682) ;  /* 0x0000000000088947 */ /* 0x000fea0003800000 */
[----:B------:R-:W-:-:S06]  /*20480*/  VIADD R16, R19, 0xffffffff ;  /* 0xffffffff13107836 */ /* 0x000fcc0000000000 */
[----:B------:R2:W3:Y:S02]  /*20490*/  SHFL.IDX PT, R16, R7, R16, 0x1f ;  /* 0x00001f1007107589 */ /* 0x0004e400000e0000 */
.L_x_682:
[----:B---3--:R-:W-:Y:S01]  /*204a0*/  IMAD R16, R16, UR5, R9 ;  /* 0x0000000510107c24 */ /* 0x008fe2000f8e0209 */
[----:B0-----:R-:W-:Y:S01]  /*204b0*/  IABS R2, R12 ;  /* 0x0000000c00027213 */ /* 0x001fe20000000000 */
[----:B-12---:R-:W-:Y:S01]  /*204c0*/  IMAD.MOV R7, RZ, RZ, -R3 ;  /* 0x000000ffff077224 */ /* 0x006fe200078e0a03 */
[----:B------:R-:W-:Y:S02]  /*204d0*/  IADD3 R19, R19, UR4, RZ ;  /* 0x0000000413137c10 */ /* 0x000fe4000fffe0ff */
[----:B------:R-:W-:Y:S01]  /*204e0*/  IADD3 R9, -R16, UR6, RZ ;  /* 0x0000000610097c10 */ /* 0x000fe2000fffe1ff */
[----:B------:R-:W-:Y:S01]  /*204f0*/  IMAD R7, R7, R10, RZ ;  /* 0x0000000a07077224 */ /* 0x000fe200078e02ff */
[----:B------:R-:W-:Y:S01]  /*20500*/  IADD3 R6, RZ, -R2, RZ ;  /* 0x80000002ff067210 */ /* 0x000fe20007ffe0ff */
[----:B------:R-:W-:Y:S01]  /*20510*/  IMAD.MOV.U32 R2, RZ, RZ, RZ ;  /* 0x000000ffff027224 */ /* 0x000fe200078e00ff */
[----:B------:R-:W-:-:S03]  /*20520*/  IABS R4, R9 ;  /* 0x0000000900047213 */ /* 0x000fc60000000000 */
[----:B------:R-:W-:-:S04]  /*20530*/  IMAD.HI.U32 R2, R3, R7, R2 ;  /* 0x0000000703027227 */ /* 0x000fc800078e0002 */
[----:B------:R-:W-:Y:S01]  /*20540*/  IMAD.MOV.U32 R3, RZ, RZ, R4 ;  /* 0x000000ffff037224 */ /* 0x000fe200078e0004 */
[----:B------:R-:W-:-:S03]  /*20550*/  MOV R4, R6 ;  /* 0x0000000600047202 */ /* 0x000fc60000000f00 */
        /* <DEDUP_REMOVED lines=9> */
[----:B------:R-:W-:-:S06]  /*205f0*/  @P0 IADD3 R2, R2, 0x1, RZ ;  /* 0x0000000102020810 */ /* 0x000fcc0007ffe0ff */
[----:B------:R-:W-:Y:S01]  /*20600*/  @!P2 IMAD.MOV R2, RZ, RZ, -R2 ;  /* 0x000000ffff02a224 */ /* 0x000fe200078e0a02 */
[----:B------:R-:W-:-:S05]  /*20610*/  @!P1 LOP3.LUT R2, RZ, R12, RZ, 0x33, !PT ;  /* 0x0000000cff029212 */ /* 0x000fca00078e33ff */
[--C-:B------:R-:W-:Y:S02]  /*20620*/  IMAD.MOV R17, RZ, RZ, -R2.reuse ;  /* 0x000000ffff117224 */ /* 0x100fe400078e0a02 */
[----:B------:R-:W-:Y:S02]  /*20630*/  IMAD.MOV.U32 R18, RZ, RZ, R2 ;  /* 0x000000ffff127224 */ /* 0x000fe400078e0002 */
[----:B------:R-:W-:Y:S01]  /*20640*/  IMAD R17, R12, R17, R9 ;  /* 0x000000110c117224 */ /* 0x000fe200078e0209 */
[----:B------:R-:W-:Y:S06]  /*20650*/  BRA `(.L_x_683) ;  /* 0x00000000000c7947 */ /* 0x000fec0003800000 */
.L_x_678:
[----:B------:R-:W-:Y:S01]  /*20660*/  IMAD.MOV.U32 R17, RZ, RZ, RZ ;  /* 0x000000ffff117224 */ /* 0x000fe200078e00ff */
[----:B------:R-:W-:Y:S01]  /*20670*/  MOV R16, UR6 ;  /* 0x0000000600107c02 */ /* 0x000fe20008000f00 */
[----:B------:R-:W-:-:S07]  /*20680*/  IMAD.MOV.U32 R18, RZ, RZ, RZ ;  /* 0x000000ffff127224 */ /* 0x000fce00078e00ff */
.L_x_683:
[----:B------:R-:W-:-:S13]  /*20690*/  ISETP.NE.AND P0, PT, R5, RZ, PT ;  /* 0x000000ff0500720c */ /* 0x000fda0003f05270 */
[----:B------:R-:W0:Y:S01]  /*206a0*/  @!P0 S2R R3, SR_CgaCtaId ;  /* 0x0000000000038919 */ /* 0x000e220000008800 */
[----:B------:R-:W-:-:S04]  /*206b0*/  @!P0 MOV R2, 0x400 ;  /* 0x0000040000028802 */ /* 0x000fc80000000f00 */
[----:B0-----:R-:W-:-:S05]  /*206c0*/  @!P0 LEA R2, R3, R2, 0x18 ;  /* 0x0000000203028211 */ /* 0x001fca00078ec0ff */
[----:B------:R1:W-:Y:S01]  /*206d0*/  @!P0 STS.128 [R2+0x388d0], R16 ;  /* 0x0388d01002008388 */ /* 0x0003e20000000c00 */
[----:B------:R-:W-:Y:S06]  /*206e0*/  BAR.ARV 0x5, 0x180 ;  /* 0x0146000000007b1d */ /* 0x000fec0000002000 */
.L_x_676:
[----:B------:R2:W-:Y:S01]  /*206f0*/  STL [R1+0x30], RZ ;  /* 0x000030ff01007387 */ /* 0x0005e20000100800 */
[----:B------:R-:W-:Y:S01]  /*20700*/  ULDC UR4, c[0x0][0xc3c] ;  /* 0x00030f0000047ab9 */ /* 0x000fe20000000800 */
[----:B------:R-:W-:Y:S01]  /*20710*/  IMAD.MOV.U32 R29, RZ, RZ, 0x1 ;  /* 0x00000001ff1d7424 */ /* 0x000fe200078e00ff */
[----:B0-----:R-:W-:Y:S02]  /*20720*/  ISETP.GE.AND P0, PT, R19, UR4, PT ;  /* 0x0000000413007c0c */ /* 0x001fe4000bf06270 */
[----:B------:R-:W-:-:S11]  /*20730*/  MOV R27, RZ ;  /* 0x000000ff001b7202 */ /* 0x000fd60000000f00 */
[----:B--2---:R-:W-:Y:S05]  /*20740*/  @P0 BRA `(.L_x_684) ;  /* 0x0000006400180947 */ /* 0x004fea0003800000 */
[----:B------:R-:W0:Y:S01]  /*20750*/  S2UR UR5, SR_CgaCtaId ;  /* 0x00000000000579c3 */ /* 0x000e220000008800 */
[----:B------:R2:W-:Y:S01]  /*20760*/  STL [R1+0x30], RZ ;  /* 0x000030ff01007387 */ /* 0x0005e20000100800 */
[C---:B------:R-:W-:Y:S01]  /*20770*/  IMAD.SHL.U32 R36, R0.reuse, 0x8, RZ ;  /* 0x0000000800247824 */ /* 0x040fe200078e00ff */
[----:B-1----:R-:W-:Y:S01]  /*20780*/  LOP3.LUT R2, R0, 0x7f, RZ, 0xc0, !PT ;  /* 0x0000007f00027812 */ /* 0x002fe200078ec0ff */
[----:B------:R-:W-:Y:S01]  /*20790*/  UMOV UR4, 0x400 ;  /* 0x0000040000047882 */ /* 0x000fe20000000000 */
[----:B------:R-:W-:Y:S01]  /*207a0*/  BSSY B8, `(.L_x_684) ;  /* 0x0000640000087945 */ /* 0x000fe20003800000 */
[----:B------:R-:W-:Y:S01]  /*207b0*/  IMAD.MOV.U32 R29, RZ, RZ, 0x1 ;  /* 0x00000001ff1d7424 */ /* 0x000fe200078e00ff */
[----:B------:R-:W-:Y:S01]  /*207c0*/  LOP3.LUT R3, R36, 0x1f8, RZ, 0xc0, !PT ;  /* 0x000001f824037812 */ /* 0x000fe200078ec0ff */
[----:B------:R-:W-:Y:S01]  /*207d0*/  IMAD.SHL.U32 R34, R2, 0x8, RZ ;  /* 0x0000000802227824 */ /* 0x000fe200078e00ff */
[----:B------:R-:W-:Y:S01]  /*207e0*/  SHF.R.U32.HI R2, RZ, 0x3, R2 ;  /* 0x00000003ff027819 */ /* 0x000fe20000011602 */
[----:B------:R-:W-:Y:S01]  /*207f0*/  IMAD.MOV.U32 R27, RZ, RZ, RZ ;  /* 0x000000ffff1b7224 */ /* 0x000fe200078e00ff */
[----:B------:R-:W-:Y:S01]  /*20800*/  LOP3.LUT R3, R3, 0x38, R0, 0x78, !PT ;  /* 0x0000003803037812 */ /* 0x000fe200078e7800 */
[----:B------:R-:W-:Y:S01]  /*20810*/  IMAD.MOV.U32 R28, RZ, RZ, RZ ;  /* 0x000000ffff1c7224 */ /* 0x000fe200078e00ff */
[----:B------:R-:W-:Y:S01]  /*20820*/  SHF.L.U32 R0, R0, 0x4, RZ ;  /* 0x0000000400007819 */ /* 0x000fe200000006ff */
[----:B------:R-:W-:Y:S01]  /*20830*/  ULDC.64 UR38, c[0x0][0x198] ;  /* 0x0000660000267ab9 */ /* 0x000fe20000000a00 */
[----:B------:R-:W-:Y:S01]  /*20840*/  LOP3.LUT R34, R3, 0x200, R34, 0xf8, !PT ;  /* 0x0000020003227812 */ /* 0x000fe200078ef822 */
[----:B------:R-:W-:Y:S01]  /*20850*/  ULOP3.LUT UR37, UR60, 0x2, URZ, 0xfc, !UPT ;  /* 0x000000023c257892 */ /* 0x000fe2000f8efc3f */
[----:B------:R-:W-:Y:S01]  /*20860*/  LOP3.LUT R36, R36, 0x38, RZ, 0xc0, !PT ;  /* 0x0000003824247812 */ /* 0x000fe200078ec0ff */
[----:B------:R-:W-:Y:S01]  /*20870*/  ULDC UR36, c[0x0][0xc] ;  /* 0x0000030000247ab9 */ /* 0x000fe20000000800 */
[----:B------:R-:W-:-:S02]  /*20880*/  LOP3.LUT R0, R2, 0x70, R0, 0xf8, !PT ;  /* 0x0000007002007812 */ /* 0x000fc400078ef800 */
[----:B------:R-:W-:Y:S02]  /*20890*/  MOV R30, 0x1 ;  /* 0x00000001001e7802 */ /* 0x000fe40000000f00 */
[C---:B------:R-:W-:Y:S01]  /*208a0*/  LOP3.LUT R3, R36.reuse, 0x40, RZ, 0xfc, !PT ;  /* 0x0000004024037812 */ /* 0x040fe200078efcff */
[----:B0-----:R-:W-:Y:S01]  /*208b0*/  ULEA UR4, UR5, UR4, 0x18 ;  /* 0x0000000405047291 */ /* 0x001fe2000f8ec03f */
[C---:B------:R-:W-:Y:S02]  /*208c0*/  LOP3.LUT R2, R36.reuse, 0x80, RZ, 0xfc, !PT ;  /* 0x0000008024027812 */ /* 0x040fe400078efcff */
[----:B------:R-:W-:-:S03]  /*208d0*/  LOP3.LUT R0, R36, 0xc0, RZ, 0xfc, !PT ;  /* 0x000000c024007812 */ /* 0x000fc600078efcff */
[----:B------:R-:W-:-:S05]  /*208e0*/  IMAD.U32 R22, RZ, RZ, UR4 ;  /* 0x00000004ff167e24 */ /* 0x000fca000f8e00ff */
[----:B--2---:R-:W-:-:S07]  /*208f0*/  LEA R37, R34, R22, 0x1 ;  /* 0x0000001622257211 */ /* 0x004fce00078e08ff */
.L_x_793:
[----:B0-----:R-:W0:Y:S01]  /*20900*/  LDC.64 R2, c[0x0][0xc88] ;  /* 0x00032200ff027b82 */ /* 0x001e220000000a00 */
[----:B------:R-:W-:Y:S01]  /*20910*/  ULDC.64 UR4, c[0x0][0x208] ;  /* 0x0000820000047ab9 */ /* 0x000fe20000000a00 */
[----:B0-----:R-:W-:-:S05]  /*20920*/  IMAD.WIDE R2, R19, 0x4, R2 ;  /* 0x0000000413027825 */ /* 0x001fca00078e0202 */
[----:B--2---:R-:W2:Y:S01]  /*20930*/  LDG.E R31, desc[UR4][R2.64] ;  /* 0x00000004021f7981 */ /* 0x004ea2000c1e1900 */
[----:B------:R-:W-:Y:S05]  /*20940*/  YIELD ;  /* 0x0000000000007946 */ /* 0x000fea0003800000 */
[----:B------:R-:W-:Y:S01]  /*20950*/  ULDC.64 UR4, c[0x0][0xa28] ;  /* 0x00028a0000047ab9 */ /* 0x000fe20000000a00 */
[----:B------:R-:W-:Y:S01]  /*20960*/  ULDC.64 UR8, c[0x0][0xa18] ;  /* 0x0002860000087ab9 */ /* 0x000fe20000000a00 */
[----:B------:R-:W-:Y:S01]  /*20970*/  ISETP.NE.U32.AND P0, PT, RZ, UR4, PT ;  /* 0x00000004ff007c0c */ /* 0x000fe2000bf05070 */
[----:B------:R-:W-:Y:S01]  /*20980*/  IMAD.MOV.U32 R9, RZ, RZ, RZ ;  /* 0x000000ffff097224 */ /* 0x000fe200078e00ff */
[----:B------:R-:W-:Y:S01]  /*20990*/  ULDC.64 UR10, c[0x0][0x208] ;  /* 0x00008200000a7ab9 */ /* 0x000fe20000000a00 */
[----:B------:R-:W-:Y:S01]  /*209a0*/  ULDC.64 UR6, c[0x0][0xa10] ;  /* 0x0002840000067ab9 */ /* 0x000fe20000000a00 */
[----:B------:R-:W-:-:S02]  /*209b0*/  ISETP.NE.AND.EX P0, PT, RZ, UR5, PT, P0 ;  /* 0x00000005ff007c0c */ /* 0x000fc4000bf05300 */
[----:B------:R-:W-:-:S04]  /*209c0*/  ISETP.NE.U32.AND P2, PT, RZ, UR8, PT ;  /* 0x00000008ff007c0c */ /* 0x000fc8000bf45070 */
[----:B------:R-:W-:Y:S02]  /*209d0*/  ISETP.NE.AND.EX P2, PT, RZ, UR9, PT, P2 ;  /* 0x00000009ff007c0c */ /* 0x000fe4000bf45320 */
[----:B--2---:R-:W-:-:S05]  /*209e0*/  SHF.R.S32.HI R0, RZ, 0x1f, R31 ;  /* 0x0000001fff007819 */ /* 0x004fca000001141f */
[C---:B------:R-:W-:Y:S01]  /*209f0*/  @P0 LEA R2, P1, R31.reuse, UR4, 0x2 ;  /* 0x000000041f020c11 */ /* 0x040fe2000f8210ff */
[C---:B------:R-:W-:Y:S01]  /*20a00*/  IMAD.SHL.U32 R24, R31.reuse, 0x4, RZ ;  /* 0x000000041f187824 */ /* 0x040fe200078e00ff */
[C-C-:B------:R-:W-:Y:S01]  /*20a10*/  SHF.L.U64.HI R25, R31.reuse, 0x2, R0.reuse ;  /* 0x000000021f197819 */ /* 0x140fe20000010200 */
[----:B------:R0:W-:Y:S01]  /*20a20*/  STL [R1+0x1c], R0 ;  /* 0x00001c0001007387 */ /* 0x0001e20000100800 */
[----:B------:R-:W-:Y:S01]  /*20a30*/  @P0 LEA.HI.X R3, R31, UR5, R0, 0x2, P1 ;  /* 0x000000051f030c11 */ /* 0x000fe200088f1400 */
[----:B------:R-:W-:-:S04]  /*20a40*/  ULDC.64 UR4, c[0x0][0xa00] ;  /* 0x0002800000047ab9 */ /* 0x000fc80000000a00 */
[----:B------:R1:W2:Y:S01]  /*20a50*/  @P0 LDG.E R9, desc[UR10][R2.64] ;  /* 0x0000000a02090981 */ /* 0x0002a2000c1e1900 */
[----:B------:R-:W-:Y:S02]  /*20a60*/  ISETP.NE.U32.AND P0, PT, RZ, UR4, PT ;  /* 0x00000004ff007c0c */ /* 0x000fe4000bf05070 */
[----:B------:R-:W-:Y:S01]  /*20a70*/  ISETP.NE.U32.AND P1, PT, RZ, UR6, PT ;  /* 0x00000006ff007c0c */ /* 0x000fe2000bf25070 */
[----:B0-----:R-:W-:Y:S01]  /*20a80*/  IMAD.MOV.U32 R0, RZ, RZ, RZ ;  /* 0x000000ffff007224 */ /* 0x001fe200078e00ff */
[----:B------:R-:W-:Y:S02]  /*20a90*/  ISETP.NE.AND.EX P0, PT, RZ, UR5, PT, P0 ;  /* 0x00000005ff007c0c */ /* 0x000fe4000bf05300 */
[----:B------:R-:W-:Y:S02]  /*20aa0*/  ISETP.NE.AND.EX P1, PT, RZ, UR7, PT, P1 ;  /* 0x00000007ff007c0c */ /* 0x000fe4000bf25310 */
[C---:B------:R-:W-:Y:S02]  /*20ab0*/  IADD3 R4, P4, R24.reuse, UR6, RZ ;  /* 0x0000000618047c10 */ /* 0x040fe4000ff9e0ff */
[----:B-1----:R-:W-:Y:S01]  /*20ac0*/  IADD3 R2, P3, R24, UR4, RZ ;  /* 0x0000000418027c10 */ /* 0x002fe2000ff7e0ff */
[----:B------:R-:W-:Y:S01]  /*20ad0*/  ULDC UR4, c[0x0][0x288] ;  /* 0x0000a20000047ab9 */ /* 0x000fe20000000800 */
[----:B------:R-:W-:-:S02]  /*20ae0*/  MOV R35, RZ ;  /* 0x000000ff00237202 */ /* 0x000fc40000000f00 */
[C---:B------:R-:W-:Y:S02]  /*20af0*/  IADD3.X R3, R25.reuse, UR5, RZ, P3, !PT ;  /* 0x0000000519037c10 */ /* 0x040fe40009ffe4ff */
[----:B------:R-:W-:Y:S01]  /*20b00*/  @P2 IADD3 R6, P3, R24, UR8, RZ ;  /* 0x0000000818062c10 */ /* 0x000fe2000ff7e0ff */
[----:B------:R-:W-:Y:S01]  /*20b10*/  IMAD.U32 R8, RZ, RZ, UR4 ;  /* 0x00000004ff087e24 */ /* 0x000fe2000f8e00ff */
[----:B------:R-:W-:Y:S01]  /*20b20*/  ULDC.64 UR4, c[0x0][0x418] ;  /* 0x0001060000047ab9 */ /* 0x000fe20000000a00 */
[C---:B------:R-:W-:Y:S01]  /*20b30*/  IADD3.X R5, R25.reuse, UR7, RZ, P4, !PT ;  /* 0x0000000719057c10 */ /* 0x040fe2000a7fe4ff */
[----:B------:R-:W5:Y:S01]  /*20b40*/  @P0 LDG.E R35, desc[UR10][R2.64] ;  /* 0x0000000a02230981 */ /* 0x000f62000c1e1900 */
[----:B------:R-:W-:Y:S01]  /*20b50*/  @P2 IADD3.X R7, R25, UR9, RZ, P3, !PT ;  /* 0x0000000919072c10 */ /* 0x000fe20009ffe4ff */
[----:B------:R-:W-:Y:S02]  /*20b60*/  UISETP.NE.U32.AND UP0, UPT, UR4, URZ, UPT ;  /* 0x0000003f0400728c */ /* 0x000fe4000bf05070 */
[----:B------:R-:W5:Y:S01]  /*20b70*/  @P1 LDG.E R0, desc[UR10][R4.64] ;  /* 0x0000000a04001981 */ /* 0x000f62000c1e1900 */
[----:B------:R-:W-:-:S03]  /*20b80*/  ULDC UR4, c[0x0][0x424] ;  /* 0x0001090000047ab9 */ /* 0x000fc60000000800 */
[----:B------:R0:W3:Y:S01]  /*20b90*/  @P2 LDG.E R8, desc[UR10][R6.64] ;  /* 0x0000000a06082981 */ /* 0x0000e2000c1e1900 */
[----:B------:R-:W-:-:S03]  /*20ba0*/  UISETP.NE.AND.EX UP0, UPT, UR5, URZ, UPT, UP0 ;  /* 0x0000003f0500728c */ /* 0x000fc6000bf05300 */
[----:B------:R-:W-:Y:S01]  /*20bb0*/  ULDC UR5, c[0x0][0x2f0] ;  /* 0x0000bc0000057ab9 */ /* 0x000fe20000000800 */
[----:B------:R-:W-:-:S04]  /*20bc0*/  USEL UR4, UR4, 0x1, UP0 ;  /* 0x0000000104047887 */ /* 0x000fc80008000000 */
[----:B------:R-:W-:-:S03]  /*20bd0*/  UIMAD UR4, UR4, UR5, URZ ;  /* 0x00000005040472a4 */ /* 0x000fc6000f8e023f */
[----:B------:R-:W-:Y:S02]  /*20be0*/  ULDC UR5, c[0x0][0x348] ;  /* 0x0000d20000057ab9 */ /* 0x000fe40000000800 */
[----:B0-----:R-:W-:Y:S01]  /*20bf0*/  MOV R6, UR5 ;  /* 0x0000000500067c02 */ /* 0x001fe20008000f00 */
[----:B--2---:R-:W-:Y:S04]  /*20c00*/  STL [R1+0x10], R9 ;  /* 0x0000100901007387 */ /* 0x004fe80000100800 */
[----:B---3--:R0:W-:Y:S02]  /*20c10*/  STL [R1+0x28], R8 ;  /* 0x0000280801007387 */ /* 0x0081e40000100800 */
[----:B0-----:R-:W-:Y:S01]  /*20c20*/  IMAD.U32 R8, RZ, RZ, UR4 ;  /* 0x00000004ff087e24 */ /* 0x001fe2000f8e00ff */
[----:B------:R-:W-:Y:S06]  /*20c30*/  @P2 BRA `(.L_x_685) ;  /* 0x0000000000182947 */ /* 0x000fec0003800000 */
[----:B------:R-:W-:Y:S05]  /*20c40*/  @!P0 BRA `(.L_x_685) ;  /* 0x0000000000148947 */ /* 0x000fea0003800000 */
[----:B------:R-:W-:Y:S02]  /*20c50*/  ULDC.64 UR4, c[0x0][0x208] ;  /* 0x0000820000047ab9 */ /* 0x000fe40000000a00 */
[----:B------:R-:W2:Y:S04]  /*20c60*/  LDG.E R10, desc[UR4][R2.64] ;  /* 0x00000004020a7981 */ /* 0x000ea8000c1e1900 */
[----:B------:R-:W2:Y:S02]  /*20c70*/  LDG.E R7, desc[UR4][R2.64+0x4] ;  /* 0x0000040402077981 */ /* 0x000ea4000c1e1900 */
[----:B--2---:R-:W-:-:S05]  /*20c80*/  IMAD.IADD R2, R7, 0x1, -R10 ;  /* 0x0000000107027824 */ /* 0x004fca00078e0a0a */
[----:B------:R0:W-:Y:S02]  /*20c90*/  STL [R1+0x28], R2 ;  /* 0x0000280201007387 */ /* 0x0001e40000100800 */
.L_x_685:
[----:B------:R-:W-:Y:S01]  /*20ca0*/  ULDC.64 UR4, c[0x0][0xa20] ;  /* 0x0002880000047ab9 */ /* 0x000fe20000000a00 */
[----:B------:R-:W-:Y:S02]  /*20cb0*/  MOV R33, R31 ;  /* 0x0000001f00217202 */ /* 0x000fe40000000f00 */
[----:B------:R-:W-:-:S04]  /*20cc0*/  ISETP.NE.U32.AND P0, PT, RZ, UR4, PT ;  /* 0x00000004ff007c0c */ /* 0x000fc8000bf05070 */
[----:B------:R-:W-:-:S13]  /*20cd0*/  ISETP.NE.AND.EX P0, PT, RZ, UR5, PT, P0 ;  /* 0x00000005ff007c0c */ /* 0x000fda000bf05300 */
[----:B------:R-:W-:Y:S05]  /*20ce0*/  @!P0 BRA `(.L_x_686) ;  /* 0x0000000000148947 */ /* 0x000fea0003800000 */
[----:B0-----:R-:W-:Y:S01]  /*20cf0*/  IADD3 R2, P0, R24, UR4, RZ ;  /* 0x0000000418027c10 */ /* 0x001fe2000ff1e0ff */
[----:B------:R-:W-:-:S03]  /*20d00*/  ULDC.64 UR6, c[0x0][0x208] ;  /* 0x0000820000067ab9 */ /* 0x000fc60000000a00 */
[----:B------:R-:W-:-:S05]  /*20d10*/  IADD3.X R3, R25, UR5, RZ, P0, !PT ;  /* 0x0000000519037c10 */ /* 0x000fca00087fe4ff */
[----:B------:R1:W5:Y:S01]  /*20d20*/  LDG.E R8, desc[UR6][R2.64] ;  /* 0x0000000602087981 */ /* 0x000362000c1e1900 */
[----:B------:R-:W-:Y:S05]  /*20d30*/  BRA `(.L_x_687) ;  /* 0x0000000000287947 */ /* 0x000fea0003800000 */
.L_x_686:
[----:B------:R-:W-:Y:S02]  /*20d40*/  ULDC.64 UR4, c[0x0][0xa08] ;  /* 0x0002820000047ab9 */ /* 0x000fe40000000a00 */
[----:B------:R-:W-:-:S04]  /*20d50*/  ISETP.NE.U32.AND P0, PT, RZ, UR4, PT ;  /* 0x00000004ff007c0c */ /* 0x000fc8000bf05070 */
[----:B------:R-:W-:-:S13]  /*20d60*/  ISETP.NE.AND.EX P0, PT, RZ, UR5, PT, P0 ;  /* 0x00000005ff007c0c */ /* 0x000fda000bf05300 */
[----:B------:R-:W-:Y:S05]  /*20d70*/  @!P0 BRA `(.L_x_687) ;  /* 0x0000000000188947 */ /* 0x000fea0003800000 */
[----:B0-----:R-:W0:Y:S01]  /*20d80*/  LDC.64 R2, c[0x0][0xa08] ;  /* 0x00028200ff027b82 */ /* 0x001e220000000a00 */
[----:B------:R-:W-:Y:S01]  /*20d90*/  ULDC.64 UR4, c[0x0][0x208] ;  /* 0x0000820000047ab9 */ /* 0x000fe20000000a00 */
[----:B0-----:R-:W-:-:S05]  /*20da0*/  IMAD.WIDE R2, R33, 0x4, R2 ;  /* 0x0000000421027825 */ /* 0x001fca00078e0202 */
[----:B------:R-:W2:Y:S04]  /*20db0*/  LDG.E R8, desc[UR4][R2.64] ;  /* 0x0000000402087981 */ /* 0x000ea8000c1e1900 */
[----:B------:R-:W2:Y:S02]  /*20dc0*/  LDG.E R7, desc[UR4][R2.64+0x4] ;  /* 0x0000040402077981 */ /* 0x000ea4000c1e1900 */
[----:B--2---:R-:W-:-:S07]  /*20dd0*/  IMAD.IADD R8, R7, 0x1, -R8 ;  /* 0x0000000107087824 */ /* 0x004fce00078e0a08 */
.L_x_687:
[----:B------:R-:W-:Y:S02]  /*20de0*/  ULDC.64 UR4, c[0x0][0x208] ;  /* 0x0000820000047ab9 */ /* 0x000fe40000000a00 */
[----:B-1----:R-:W2:Y:S04]  /*20df0*/  @P1 LDG.E R3, desc[UR4][R4.64] ;  /* 0x0000000404031981 */ /* 0x002ea8000c1e1900 */
[----:B0-----:R-:W2:Y:S01]  /*20e00*/  @P1 LDG.E R2, desc[UR4][R4.64+0x4] ;  /* 0x0000040404021981 */ /* 0x001ea2000c1e1900 */
[----:B------:R-:W-:Y:S01]  /*20e10*/  BSSY B0, `(.L_x_688) ;  /* 0x0000197000007945 */ /* 0x000fe20003800000 */
[----:B--2---:R-:W-:Y:S01]  /*20e20*/  @P1 IMAD.IADD R6, R2, 0x1, -R3 ;  /* 0x0000000102061824 */ /* 0x004fe200078e0a03 */
[----:B-----5:R-:W-:-:S05]  /*20e30*/  IADD3 R3, -R9, R8, RZ ;  /* 0x0000000809037210 */ /* 0x020fca0007ffe1ff */
[----:B------:R-:W-:-:S05]  /*20e40*/  IMAD.IADD R2, R3, 0x1, R6 ;  /* 0x0000000103027824 */ /* 0x000fca00078e0206 */
[----:B------:R0:W-:Y:S02]  /*20e50*/  STL [R1+0xc], R2 ;  /* 0x00000c0201007387 */ /* 0x0001e40000100800 */
[----:B0-----:R-:W-:-:S04]  /*20e60*/  VIADD R2, R2, 0x4f ;  /* 0x0000004f02027836 */ /* 0x001fc80000000000 */
[----:B------:R-:W-:-:S05]  /*20e70*/  IMAD.HI R2, R2, 0x66666667, RZ ;  /* 0x6666666702027827 */ /* 0x000fca00078e02ff */
[----:B------:R-:W-:-:S04]  /*20e80*/  SHF.R.U32.HI R7, RZ, 0x1f, R2 ;  /* 0x0000001fff077819 */ /* 0x000fc80000011602 */
[----:B------:R-:W-:-:S05]  /*20e90*/  LEA.HI.SX32 R4, R2, R7, 0x1b ;  /* 0x0000000702047211 */ /* 0x000fca00078fdaff */
[----:B------:R-:W-:Y:S01]  /*20ea0*/  IMAD R7, R4, 0x50, -R3 ;  /* 0x0000005004077824 */ /* 0x000fe200078e0a03 */
[----:B------:R-:W-:Y:S01]  /*20eb0*/  IADD3 R3, -R3, RZ, RZ ;  /* 0x000000ff03037210 */ /* 0x000fe20007ffe1ff */
[----:B------:R0:W-:Y:S03]  /*20ec0*/  STL [R1+0x2c], R4 ;  /* 0x00002c0401007387 */ /* 0x0001e60000100800 */
[----:B------:R-:W-:Y:S02]  /*20ed0*/  VIMNMX R7, R7, R6, PT ;  /* 0x0000000607077248 */ /* 0x000fe40003fe0100 */
[----:B0-----:R-:W-:-:S04]  /*20ee0*/  VIMNMX R4, RZ, R3, !PT ;  /* 0x00000003ff047248 */ /* 0x001fc80007fe0100 */
        /* <DEDUP_REMOVED lines=10> */
[----:B------:R-:W-:Y:S05]  /*20f90*/  @!P2 BRA `(.L_x_689) ;  /* 0x0000001400f8a947 */ /* 0x000fea0003800000 */
[----:B------:R-:W-:Y:S01]  /*20fa0*/  UMOV UR4, 0xffffffff ;  /* 0xffffffff00047882 */ /* 0x000fe20000000000 */
[----:B------:R-:W-:Y:S02]  /*20fb0*/  SEL R2, R33, RZ, !P1 ;  /* 0x000000ff21027207 */ /* 0x000fe40004800000 */
[----:B------:R-:W-:Y:S05]  /*20fc0*/  BRA.DIV UR4, `(.L_x_690) ;  /* 0x0000007204347947 */ /* 0x000fea000b800000 */
[----:B------:R-:W0:Y:S02]  /*20fd0*/  S2R R5, SR_TID.X ;  /* 0x0000000000057919 */ /* 0x000e240000002100 */
[----:B0-----:R-:W-:-:S04]  /*20fe0*/  SHF.R.U32.HI R5, RZ, 0x5, R5 ;  /* 0x00000005ff057819 */ /* 0x001fc80000011605 */
[----:B------:R-:W-:-:S05]  /*20ff0*/  LOP3.LUT R5, R5, 0x3, RZ, 0xc0, !PT ;  /* 0x0000000305057812 */ /* 0x000fca00078ec0ff */
[----:B------:R0:W1:Y:S02]  /*21000*/  SHFL.IDX PT, R14, R5, RZ, 0x1f ;  /* 0x00001fff050e7589 */ /* 0x00006400000e0000 */
.L_x_861:
[----:B-1----:R-:W-:Y:S02]  /*21010*/  ISETP.NE.AND P0, PT, R14, RZ, PT ;  /* 0x000000ff0e00720c */ /* 0x002fe40003f05270 */
[----:B------:R-:W-:-:S11]  /*21020*/  PLOP3.LUT P6, PT, PT, PT, PT, 0x8, 0x0 ;  /* 0x000000000000781c */ /* 0x000fd60003fce170 */
[----:B------:R-:W-:Y:S05]  /*21030*/  @P0 BRA `(.L_x_691) ;  /* 0x00000000000c0947 */ /* 0x000fea0003800000 */
[----:B------:R-:W-:-:S03]  /*21040*/  UMOV UR4, 0xffffffff ;  /* 0xffffffff00047882 */ /* 0x000fc60000000000 */
[----:B------:R-:W-:Y:S05]  /*21050*/  BRA.DIV UR4, `(.L_x_692) ;  /* 0x0000007204447947 */ /* 0x000fea000b800000 */
[----:B------:R-:W-:-:S13]  /*21060*/  ELECT P6, URZ, PT ;  /* 0x00000000003f782f */ /* 0x000fda00038c0000 */
.L_x_691:
[----:B0-----:R-:W2:Y:S01]  /*21070*/  LDL R5, [R1+0x30] ;  /* 0x0000300001057983 */ /* 0x001ea20000100800 */
[----:B------:R-:W-:Y:S01]  /*21080*/  BSSY B1, `(.L_x_693) ;  /* 0x0000008000017945 */ /* 0x000fe20003800000 */
[----:B--2---:R-:W-:-:S04]  /*21090*/  IADD3 R5, R5, 0x1, RZ ;  /* 0x0000000105057810 */ /* 0x004fc80007ffe0ff */
[----:B------:R-:W-:-:S04]  /*210a0*/  LEA.HI R6, R5, R5, RZ, 0x1 ;  /* 0x0000000505067211 */ /* 0x000fc800078f08ff */
[----:B------:R-:W-:-:S05]  /*210b0*/  LOP3.LUT R6, R6, 0xfffffffe, RZ, 0xc0, !PT ;  /* 0xfffffffe06067812 */ /* 0x000fca00078ec0ff */
[----:B------:R-:W-:-:S05]  /*210c0*/  IMAD.IADD R5, R5, 0x1, -R6 ;  /* 0x0000000105057824 */ /* 0x000fca00078e0a06 */
[----:B------:R-:W-:-:S04]  /*210d0*/  SHF.L.U32 R5, R5, 0x1f, RZ ;  /* 0x0000001f05057819 */ /* 0x000fc800000006ff */
[----:B------:R-:W0:Y:S02]  /*210e0*/  SYNCS.PHASECHK.TRANS64.TRYWAIT P0, [R22+URZ+0x38820], R5 ;  /* 0x03882005160075a7 */ /* 0x000e24000800017f */
[----:B0-----:R-:W-:Y:S05]  /*210f0*/  @!P0 BRA `(.L_x_694) ;  /* 0x00000070003c8947 */ /* 0x001fea0003800000 */
.L_x_864:
[----:B------:R-:W-:Y:S05]  /*21100*/  BSYNC B1 ;  /* 0x0000000000017941 */ /* 0x000fea0003800000 */
.L_x_693:
[----:B------:R-:W-:Y:S04]  /*21110*/  BSSY B1, `(.L_x_695) ;  /* 0x00000aa000017945 */ /* 0x000fe80003800000 */
[----:B------:R-:W-:Y:S05]  /*21120*/  @!P6 BRA `(.L_x_696) ;  /* 0x0000000800a0e947 */ /* 0x000fea0003800000 */
[----:B------:R-:W-:Y:S01]  /*21130*/  IMAD R9, R28, 0x8, R22 ;  /* 0x000000081c097824 */ /* 0x000fe200078e0216 */
[----:B------:R-:W-:Y:S01]  /*21140*/  SHF.L.U32 R8, R30, 0x1f, RZ ;  /* 0x0000001f1e087819 */ /* 0x000fe200000006ff */
[----:B------:R-:W1:Y:S01]  /*21150*/  S2R R6, SR_TID.X ;  /* 0x0000000000067919 */ /* 0x000e620000002100 */
[----:B------:R-:W-:Y:S02]  /*21160*/  BSSY B2, `(.L_x_697) ;  /* 0x0000005000027945 */ /* 0x000fe40003800000 */
[----:B------:R-:W2:Y:S01]  /*21170*/  SYNCS.PHASECHK.TRANS64.TRYWAIT P0, [R9+URZ+0x388a0], R8 ;  /* 0x0388a008090075a7 */ /* 0x000ea2000800017f */
[----:B-1----:R-:W-:-:S04]  /*21180*/  LOP3.LUT R6, R6, 0x7f, RZ, 0xc0, !PT ;  /* 0x0000007f06067812 */ /* 0x002fc800078ec0ff */
[----:B------:R-:W-:Y:S01]  /*21190*/  ISETP.NE.AND P1, PT, R6, RZ, PT ;  /* 0x000000ff0600720c */ /* 0x000fe20003f25270 */
[----:B--2---:R-:W-:-:S12]  /*211a0*/  @!P0 BRA `(.L_x_698) ;  /* 0x0000007000248947 */ /* 0x004fd80003800000 */
.L_x_865:
[----:B------:R-:W-:Y:S05]  /*211b0*/  BSYNC B2 ;  /* 0x0000000000027941 */ /* 0x000fea0003800000 */
.L_x_697:
[----:B------:R-:W-:Y:S04]  /*211c0*/  BSSY B2, `(.L_x_699) ;  /* 0x0000009000027945 */ /* 0x000fe80003800000 */
[----:B------:R-:W-:Y:S05]  /*211d0*/  @P1 BRA `(.L_x_700) ;  /* 0x00000000001c1947 */ /* 0x000fea0003800000 */
[----:B------:R-:W2:Y:S01]  /*211e0*/  S2R R6, SR_TID.X ;  /* 0x0000000000067919 */ /* 0x000ea20000002100 */
[----:B0-----:R-:W-:-:S04]  /*211f0*/  MOV R5, 0xa000 ;  /* 0x0000a00000057802 */ /* 0x001fc80000000f00 */
[----:B------:R3:W-:Y:S01]  /*21200*/  SYNCS.ARRIVE.TRANS64 RZ, [R9+URZ+0x38890], R5 ;  /* 0x0388900509ff79a7 */ /* 0x0007e2000800003f */
[----:B--2---:R-:W-:-:S04]  /*21210*/  LOP3.LUT R6, R6, 0x1f, RZ, 0xc0, !PT ;  /* 0x0000001f06067812 */ /* 0x004fc800078ec0ff */
[----:B------:R-:W-:-:S13]  /*21220*/  ISETP.NE.AND P0, PT, R6, RZ, PT ;  /* 0x000000ff0600720c */ /* 0x000fda0003f05270 */
[----:B---3--:R-:W-:Y:S05]  /*21230*/  @!P0 BRA `(.L_x_700) ;  /* 0x0000000000048947 */ /* 0x008fea0003800000 */
[----:B------:R-:W-:Y:S01]  /*21240*/  BPT.TRAP 0x1 ;  /* 0x000000040000795c */ /* 0x000fe20000300000 */
.L_x_700:
[----:B------:R-:W-:Y:S05]  /*21250*/  BSYNC B2 ;  /* 0x0000000000027941 */ /* 0x000fea0003800000 */
.L_x_699:
[----:B------:R-:W-:Y:S01]  /*21260*/  IMAD.MOV.U32 R15, RZ, RZ, RZ ;  /* 0x000000ffff0f7224 */ /* 0x000fe200078e00ff */
[----:B------:R-:W-:Y:S01]  /*21270*/  UIADD3 UR4, UP0, UR38, 0x570, URZ ;  /* 0x0000057026047890 */ /* 0x000fe2000ff1e03f */
[----:B------:R-:W-:Y:S01]  /*21280*/  IMAD R6, R3, 0x50, R0 ;  /* 0x0000005003067824 */ /* 0x000fe200078e0200 */
[----:B------:R-:W-:Y:S01]  /*21290*/  PLOP3.LUT P0, PT, PT, PT, PT, 0x80, 0x0 ;  /* 0x000000000000781c */ /* 0x000fe20003f0f070 */
[----:B------:R-:W-:Y:S01]  /*212a0*/  IMAD R7, R28, 0xa000, R22 ;  /* 0x0000a0001c077824 */ /* 0x000fe200078e0216 */
[----:B------:R-:W-:Y:S01]  /*212b0*/  R2UR UR10, R15 ;  /* 0x000000000f0a72ca */ /* 0x000fe200000e0000 */
[----:B------:R-:W-:Y:S01]  /*212c0*/  VIADD R6, R6, 0xffffffb0 ;  /* 0xffffffb006067836 */ /* 0x000fe20000000000 */
[----:B0-----:R-:W-:Y:S01]  /*212d0*/  IADD3 R5, R9, 0x38890, RZ ;  /* 0x0003889009057810 */ /* 0x001fe20007ffe0ff */
[----:B------:R-:W-:Y:S01]  /*212e0*/  VIADD R10, R7, 0x24400 ;  /* 0x00024400070a7836 */ /* 0x000fe20000000000 */
[----:B------:R-:W-:Y:S01]  /*212f0*/  UIADD3.X UR5, URZ, UR39, URZ, UP0, !UPT ;  /* 0x000000273f057290 */ /* 0x000fe200087fe43f */
[----:B------:R-:W-:Y:S01]  /*21300*/  UMOV UR6, 0x0 ;  /* 0x0000000000067882 */ /* 0x000fe20000000000 */
[----:B------:R-:W-:-:S10]  /*21310*/  UMOV UR7, 0x12f00000 ;  /* 0x12f0000000077882 */ /* 0x000fd40000000000 */
.L_x_701:
[----:B------:R-:W-:-:S13]  /*21320*/  @P0 ELECT P2, URZ, PT ;  /* 0x00000000003f082f */ /* 0x000fda0003840000 */
[----:B------:R-:W-:Y:S02]  /*21330*/  @P2 R2UR UR13, R2 ;  /* 0x00000000020d22ca */ /* 0x000fe400000e0000 */
[----:B------:R-:W-:Y:S02]  /*21340*/  @P2 R2UR UR12, R18 ;  /* 0x00000000120c22ca */ /* 0x000fe400000e0000 */
[----:B------:R-:W-:Y:S02]  /*21350*/  @P2 R2UR UR11, R6 ;  /* 0x00000000060b22ca */ /* 0x000fe400000e0000 */
[----:B------:R-:W-:Y:S02]  /*21360*/  @P2 R2UR UR9, R5 ;  /* 0x00000000050922ca */ /* 0x000fe400000e0000 */
[----:B------:R-:W-:Y:S02]  /*21370*/  @P2 R2UR UR8, R10 ;  /* 0x000000000a0822ca */ /* 0x000fe400000e0000 */
[----:B------:R-:W-:-:S02]  /*21380*/  @P2 PLOP3.LUT P0, PT, P2, PT, PT, 0x8, 0x0 ;  /* 0x000000000000281c */ /* 0x000fc4000170e170 */
[----:B------:R-:W-:-:S09]  /*21390*/  PLOP3.LUT P2, PT, PT, PT, PT, 0x8, 0x0 ;  /* 0x000000000000781c */ /* 0x000fd20003f4e170 */
[----:B------:R0:W-:Y:S02]  /*213a0*/  UTMALDG.4D [UR8], [UR4], desc[UR6] ;  /* 0x00000608040075b4 */ /* 0x0001e40008019000 */
[----:B0-----:R-:W-:Y:S05]  /*213b0*/  @P0 BRA.U.ANY `(.L_x_701) ;  /* 0xfffffffd00d80947 */ /* 0x001fea000393ffff */
[----:B------:R-:W-:Y:S01]  /*213c0*/  IMAD.MOV.U32 R14, RZ, RZ, 0x40 ;  /* 0x00000040ff0e7424 */ /* 0x000fe200078e00ff */
[----:B------:R-:W-:Y:S01]  /*213d0*/  PLOP3.LUT P0, PT, PT, PT, PT, 0x80, 0x0 ;  /* 0x000000000000781c */ /* 0x000fe20003f0f070 */
[----:B------:R-:W-:Y:S01]  /*213e0*/  UMOV UR6, 0x0 ;  /* 0x0000000000067882 */ /* 0x000fe20000000000 */
[----:B------:R-:W-:Y:S01]  /*213f0*/  IADD3 R10, R7, 0x26c00, RZ ;  /* 0x00026c00070a7810 */ /* 0x000fe20007ffe0ff */
[----:B------:R-:W-:Y:S01]  /*21400*/  UMOV UR7, 0x12f00000 ;  /* 0x12f0000000077882 */ /* 0x000fe20000000000 */
[----:B------:R-:W-:-:S15]  /*21410*/  R2UR UR10, R14 ;  /* 0x000000000e0a72ca */ /* 0x000fde00000e0000 */
.L_x_702:
        /* <DEDUP_REMOVED lines=12> */
[----:B------:R-:W-:Y:S01]  /*214e0*/  VIADD R10, R7, 0x29400 ;  /* 0x00029400070a7836 */ /* 0x000fe20000000000 */
[----:B------:R-:W-:Y:S01]  /*214f0*/  UMOV UR6, 0x0 ;  /* 0x0000000000067882 */ /* 0x000fe20000000000 */
[----:B------:R-:W-:Y:S01]  /*21500*/  UMOV UR7, 0x12f00000 ;  /* 0x12f0000000077882 */ /* 0x000fe20000000000 */
[----:B------:R-:W-:-:S15]  /*21510*/  R2UR UR10, R13 ;  /* 0x000000000d0a72ca */ /* 0x000fde00000e0000 */
.L_x_703:
        /* <DEDUP_REMOVED lines=10> */
[----:B------:R-:W-:Y:S01]  /*215c0*/  MOV R12, 0xc0 ;  /* 0x000000c0000c7802 */ /* 0x000fe20000000f00 */
[----:B------:R-:W-:Y:S01]  /*215d0*/  VIADD R10, R7, 0x2bc00 ;  /* 0x0002bc00070a7836 */ /* 0x000fe20000000000 */
[----:B------:R-:W-:Y:S01]  /*215e0*/  PLOP3.LUT P0, PT, PT, PT, PT, 0x80, 0x0 ;  /* 0x000000000000781c */ /* 0x000fe20003f0f070 */
[----:B------:R-:W-:Y:S01]  /*215f0*/  UMOV UR6, 0x0 ;  /* 0x0000000000067882 */ /* 0x000fe20000000000 */
[----:B------:R-:W-:Y:S01]  /*21600*/  R2UR UR10, R12 ;  /* 0x000000000c0a72ca */ /* 0x000fe200000e0000 */
[----:B------:R-:W-:-:S14]  /*21610*/  UMOV UR7, 0x12f00000 ;  /* 0x12f0000000077882 */ /* 0x000fdc0000000000 */
.L_x_704:
        /* <DEDUP_REMOVED lines=10> */
[----:B------:R-:W0:Y:S01]  /*216c0*/  SYNCS.PHASECHK.TRANS64.TRYWAIT P0, [R9+URZ+0x388c0], R8 ;  /* 0x0388c008090075a7 */ /* 0x000e22000800017f */
[----:B------:R-:W-:Y:S04]  /*216d0*/  BSSY B2, `(.L_x_705) ;  /* 0x0000002000027945 */ /* 0x000fe80003800000 */
[----:B0-----:R-:W-:Y:S05]  /*216e0*/  @!P0 BRA `(.L_x_706) ;  /* 0x0000006800e88947 */ /* 0x001fea0003800000 */
.L_x_866:
[----:B------:R-:W-:Y:S05]  /*216f0*/  BSYNC B2 ;  /* 0x0000000000027941 */ /* 0x000fea0003800000 */
.L_x_705:
[----:B------:R-:W-:Y:S01]  /*21700*/  BSSY B2, `(.L_x_707) ;  /* 0x000000b000027945 */ /* 0x000fe20003800000 */
[----:B------:R-:W-:Y:S01]  /*21710*/  IMAD.MOV.U32 R10, RZ, RZ, 0x0 ;  /* 0x00000000ff0a7424 */ /* 0x000fe200078e00ff */
[----:B------:R-:W-:Y:S02]  /*21720*/  MOV R11, 0x12f00000 ;  /* 0x12f00000000b7802 */ /* 0x000fe40000000f00 */
[----:B------:R-:W-:Y:S05]  /*21730*/  @P1 BRA `(.L_x_708) ;  /* 0x00000000001c1947 */ /* 0x000fea0003800000 */
[----:B------:R-:W2:Y:S01]  /*21740*/  S2R R20, SR_TID.X ;  /* 0x0000000000147919 */ /* 0x000ea20000002100 */
[----:B------:R-:W-:-:S04]  /*21750*/  IMAD.MOV.U32 R5, RZ, RZ, 0xa000 ;  /* 0x0000a000ff057424 */ /* 0x000fc800078e00ff */
[----:B------:R3:W-:Y:S01]  /*21760*/  SYNCS.ARRIVE.TRANS64 RZ, [R9+URZ+0x388b0], R5 ;  /* 0x0388b00509ff79a7 */ /* 0x0007e2000800003f */
[----:B--2---:R-:W-:-:S04]  /*21770*/  LOP3.LUT R20, R20, 0x1f, RZ, 0xc0, !PT ;  /* 0x0000001f14147812 */ /* 0x004fc800078ec0ff */
[----:B------:R-:W-:-:S13]  /*21780*/  ISETP.NE.AND P0, PT, R20, RZ, PT ;  /* 0x000000ff1400720c */ /* 0x000fda0003f05270 */
[----:B---3--:R-:W-:Y:S05]  /*21790*/  @!P0 BRA `(.L_x_708) ;  /* 0x0000000000048947 */ /* 0x008fea0003800000 */
[----:B------:R-:W-:Y:S01]  /*217a0*/  BPT.TRAP 0x1 ;  /* 0x000000040000795c */ /* 0x000fe20000300000 */
.L_x_708:
[----:B------:R-:W-:Y:S05]  /*217b0*/  BSYNC B2 ;  /* 0x0000000000027941 */ /* 0x000fea0003800000 */
.L_x_707:
[----:B------:R-:W-:Y:S01]  /*217c0*/  R2UR UR10, R15 ;  /* 0x000000000f0a72ca */ /* 0x000fe200000e0000 */
[----:B------:R-:W-:Y:S01]  /*217d0*/  UIADD3 UR4, UP0, UR38, 0x670, URZ ;  /* 0x0000067026047890 */ /* 0x000fe2000ff1e03f */
[----:B------:R-:W-:Y:S01]  /*217e0*/  R2UR UR6, R10 ;  /* 0x000000000a0672ca */ /* 0x000fe200000e0000 */
[----:B01----:R-:W-:Y:S01]  /*217f0*/  VIADD R9, R9, 0x388b0 ;  /* 0x000388b009097836 */ /* 0x003fe20000000000 */
[----:B------:R-:W-:Y:S01]  /*21800*/  R2UR UR7, R11 ;  /* 0x000000000b0772ca */ /* 0x000fe200000e0000 */
[----:B------:R-:W-:Y:S01]  /*21810*/  UIADD3.X UR5, URZ, UR39, URZ, UP0, !UPT ;  /* 0x000000273f057290 */ /* 0x000fe200087fe43f */
[----:B------:R-:W-:Y:S02]  /*21820*/  PLOP3.LUT P0, PT, PT, PT, PT, 0x80, 0x0 ;  /* 0x000000000000781c */ /* 0x000fe40003f0f070 */
[----:B------:R-:W-:-:S11]  /*21830*/  IADD3 R5, R7, 0x400, RZ ;  /* 0x0000040007057810 */ /* 0x000fd60007ffe0ff */
.L_x_709:
        /* <DEDUP_REMOVED lines=10> */
[----:B------:R-:W-:Y:S01]  /*218e0*/  R2UR UR10, R14 ;  /* 0x000000000e0a72ca */ /* 0x000fe200000e0000 */
[----:B------:R-:W-:Y:S01]  /*218f0*/  VIADD R5, R7, 0x2c00 ;  /* 0x00002c0007057836 */ /* 0x000fe20000000000 */
[----:B------:R-:W-:Y:S02]  /*21900*/  R2UR UR6, R10 ;  /* 0x000000000a0672ca */ /* 0x000fe400000e0000 */
[----:B------:R-:W-:Y:S02]  /*21910*/  R2UR UR7, R11 ;  /* 0x000000000b0772ca */ /* 0x000fe400000e0000 */
[----:B------:R-:W-:-:S13]  /*21920*/  PLOP3.LUT P0, PT, PT, PT, PT, 0x80, 0x0 ;  /* 0x000000000000781c */ /* 0x000fda0003f0f070 */
.L_x_710:
        /* <DEDUP_REMOVED lines=15> */
.L_x_711:
        /* <DEDUP_REMOVED lines=10> */
[----:B------:R-:W-:Y:S02]  /*21ac0*/  R2UR UR10, R12 ;  /* 0x000000000c0a72ca */ /* 0x000fe400000e0000 */
[----:B------:R-:W-:Y:S02]  /*21ad0*/  R2UR UR6, R10 ;  /* 0x000000000a0672ca */ /* 0x000fe400000e0000 */
[----:B------:R-:W-:Y:S02]  /*21ae0*/  R2UR UR7, R11 ;  /* 0x000000000b0772ca */ /* 0x000fe400000e0000 */
[----:B------:R-:W-:Y:S02]  /*21af0*/  PLOP3.LUT P0, PT, PT, PT, PT, 0x80, 0x0 ;  /* 0x000000000000781c */ /* 0x000fe40003f0f070 */
[----:B------:R-:W-:-:S11]  /*21b00*/  IADD3 R7, R7, 0x7c00, RZ ;  /* 0x00007c0007077810 */ /* 0x000fd60007ffe0ff */
.L_x_712:
        /* <DEDUP_REMOVED lines=9> */
[----:B-1----:R-:W-:Y:S05]  /*21ba0*/  @P0 BRA.U.ANY `(.L_x_712) ;  /* 0xfffffffd00d80947 */ /* 0x002fea000393ffff */
.L_x_696:
[----:B------:R-:W-:Y:S05]  /*21bb0*/  BSYNC B1 ;  /* 0x0000000000017941 */ /* 0x000fea0003800000 */
.L_x_695:
[----:B------:R-:W-:Y:S01]  /*21bc0*/  VIADD R9, R3, 0xfffffffe ;  /* 0xfffffffe03097836 */ /* 0x000fe20000000000 */
[----:B------:R-:W-:Y:S01]  /*21bd0*/  PLOP3.LUT P0, PT, PT, PT, PT, 0x8, 0x0 ;  /* 0x000000000000781c */ /* 0x000fe20003f0e170 */
[----:B------:R-:W-:-:S03]  /*21be0*/  VIADD R28, R28, 0x1 ;  /* 0x000000011c1c7836 */ /* 0x000fc60000000000 */
[----:B------:R-:W-:Y:S02]  /*21bf0*/  ISETP.GE.AND P2, PT, R9, R4, PT ;  /* 0x000000040900720c */ /* 0x000fe40003f46270 */
[----:B------:R-:W-:-:S04]  /*21c00*/  ISETP.NE.AND P1, PT, R28, 0x2, PT ;  /* 0x000000021c00780c */ /* 0x000fc80003f25270 */
[----:B------:R-:W-:Y:S02]  /*21c10*/  SEL R3, RZ, 0x1, P1 ;  /* 0x00000001ff037807 */ /* 0x000fe40000800000 */
[----:B------:R-:W-:Y:S02]  /*21c20*/  SEL R28, R28, RZ, P1 ;  /* 0x000000ff1c1c7207 */ /* 0x000fe40000800000 */
[----:B------:R-:W-:-:S03]  /*21c30*/  LOP3.LUT R30, R30, R3, RZ, 0x3c, !PT ;  /* 0x000000031e1e7212 */ /* 0x000fc600078e3cff */
[----:B------:R-:W-:Y:S05]  /*21c40*/  @!P2 BRA `(.L_x_689) ;  /* 0x0000000800cca947 */ /* 0x000fea0003800000 */
.L_x_731:
[----:B------:R-:W-:Y:S05]  /*21c50*/  YIELD ;  /* 0x0000000000007946 */ /* 0x000fea0003800000 */
[----:B------:R-:W-:Y:S04]  /*21c60*/  BSSY B1, `(.L_x_713) ;  /* 0x00000a9000017945 */ /* 0x000fe80003800000 */
[----:B------:R-:W-:Y:S05]  /*21c70*/  @!P6 BRA `(.L_x_714) ;  /* 0x00000008009ce947 */ /* 0x000fea0003800000 */
[----:B------:R-:W-:Y:S01]  /*21c80*/  LEA R8, R28, R22, 0x3 ;  /* 0x000000161c087211 */ /* 0x000fe200078e18ff */
[----:B------:R-:W1:Y:S01]  /*21c90*/  S2R R3, SR_TID.X ;  /* 0x0000000000037919 */ /* 0x000e620000002100 */
[----:B------:R-:W-:Y:S01]  /*21ca0*/  SHF.L.U32 R7, R30, 0x1f, RZ ;  /* 0x0000001f1e077819 */ /* 0x000fe200000006ff */
[----:B------:R-:W-:Y:S03]  /*21cb0*/  BSSY B2, `(.L_x_715) ;  /* 0x0000005000027945 */ /* 0x000fe60003800000 */
[----:B------:R-:W2:Y:S01]  /*21cc0*/  SYNCS.PHASECHK.TRANS64.TRYWAIT P1, [R8+URZ+0x388a0], R7 ;  /* 0x0388a007080075a7 */ /* 0x000ea2000802017f */
[----:B-1----:R-:W-:-:S04]  /*21cd0*/  LOP3.LUT R3, R3, 0x7f, RZ, 0xc0, !PT ;  /* 0x0000007f03037812 */ /* 0x002fc800078ec0ff */
[----:B------:R-:W-:Y:S01]  /*21ce0*/  ISETP.NE.AND P2, PT, R3, RZ, PT ;  /* 0x000000ff0300720c */ /* 0x000fe20003f45270 */
[----:B--2---:R-:W-:-:S12]  /*21cf0*/  @!P1 BRA `(.L_x_716) ;  /* 0x0000006400789947 */ /* 0x004fd80003800000 */
.L_x_867:
[----:B------:R-:W-:Y:S05]  /*21d00*/  BSYNC B2 ;  /* 0x0000000000027941 */ /* 0x000fea0003800000 */
.L_x_715:
[----:B------:R-:W-:Y:S04]  /*21d10*/  BSSY B2, `(.L_x_717) ;  /* 0x0000009000027945 */ /* 0x000fe80003800000 */
[----:B------:R-:W-:Y:S05]  /*21d20*/  @P2 BRA `(.L_x_718) ;  /* 0x00000000001c2947 */ /* 0x000fea0003800000 */
[----:B0-----:R-:W0:Y:S01]  /*21d30*/  S2R R5, SR_TID.X ;  /* 0x0000000000057919 */ /* 0x001e220000002100 */
[----:B------:R-:W-:-:S04]  /*21d40*/  IMAD.MOV.U32 R3, RZ, RZ, 0xa000 ;  /* 0x0000a000ff037424 */ /* 0x000fc800078e00ff */
[----:B------:R2:W-:Y:S01]  /*21d50*/  SYNCS.ARRIVE.TRANS64 RZ, [R8+URZ+0x38890], R3 ;  /* 0x0388900308ff79a7 */ /* 0x0005e2000800003f */
[----:B0-----:R-:W-:-:S04]  /*21d60*/  LOP3.LUT R5, R5, 0x1f, RZ, 0xc0, !PT ;  /* 0x0000001f05057812 */ /* 0x001fc800078ec0ff */
[----:B------:R-:W-:-:S13]  /*21d70*/  ISETP.NE.AND P1, PT, R5, RZ, PT ;  /* 0x000000ff0500720c */ /* 0x000fda0003f25270 */
[----:B--2---:R-:W-:Y:S05]  /*21d80*/  @!P1 BRA `(.L_x_718) ;  /* 0x0000000000049947 */ /* 0x004fea0003800000 */
[----:B------:R-:W-:Y:S01]  /*21d90*/  BPT.TRAP 0x1 ;  /* 0x000000040000795c */ /* 0x000fe20000300000 */
.L_x_718:
[----:B------:R-:W-:Y:S05]  /*21da0*/  BSYNC B2 ;  /* 0x0000000000027941 */ /* 0x000fea0003800000 */
.L_x_717:
[----:B------:R-:W-:Y:S01]  /*21db0*/  IMAD.MOV.U32 R12, RZ, RZ, RZ ;  /* 0x000000ffff0c7224 */ /* 0x000fe200078e00ff */
[----:B------:R-:W-:Y:S01]  /*21dc0*/  UIADD3 UR4, UP0, UR38, 0x570, URZ ;  /* 0x0000057026047890 */ /* 0x000fe2000ff1e03f */
[----:B------:R-:W-:Y:S01]  /*21dd0*/  IMAD R6, R28, 0xa000, R22 ;  /* 0x0000a0001c067824 */ /* 0x000fe200078e0216 */
[----:B------:R-:W-:Y:S01]  /*21de0*/  PLOP3.LUT P1, PT, PT, PT, PT, 0x80, 0x0 ;  /* 0x000000000000781c */ /* 0x000fe20003f2f070 */
[----:B0-----:R-:W-:Y:S01]  /*21df0*/  IMAD R5, R9, 0x50, R0 ;  /* 0x0000005009057824 */ /* 0x001fe200078e0200 */
[----:B------:R-:W-:Y:S01]  /*21e00*/  R2UR UR10, R12 ;  /* 0x000000000c0a72ca */ /* 0x000fe200000e0000 */
[----:B------:R-:W-:Y:S01]  /*21e10*/  VIADD R10, R6, 0x24400 ;  /* 0x00024400060a7836 */ /* 0x000fe20000000000 */
[----:B------:R-:W-:Y:S01]  /*21e20*/  IADD3 R3, R8, 0x38890, RZ ;  /* 0x0003889008037810 */ /* 0x000fe20007ffe0ff */
[----:B------:R-:W-:Y:S01]  /*21e30*/  UIADD3.X UR5, URZ, UR39, URZ, UP0, !UPT ;  /* 0x000000273f057290 */ /* 0x000fe200087fe43f */
[----:B------:R-:W-:Y:S01]  /*21e40*/  UMOV UR6, 0x0 ;  /* 0x0000000000067882 */ /* 0x000fe20000000000 */
[----:B------:R-:W-:-:S10]  /*21e50*/  UMOV UR7, 0x12f00000 ;  /* 0x12f0000000077882 */ /* 0x000fd40000000000 */
.L_x_719:
        /* <DEDUP_REMOVED lines=16> */
.L_x_720:
        /* <DEDUP_REMOVED lines=16> */
.L_x_721:
        /* <DEDUP_REMOVED lines=16> */
.L_x_722:
        /* <DEDUP_REMOVED lines=13> */
.L_x_868:
[----:B------:R-:W-:Y:S05]  /*22230*/  BSYNC B2 ;  /* 0x0000000000027941 */ /* 0x000fea0003800000 */
.L_x_723:
        /* <DEDUP_REMOVED lines=11> */
.L_x_726:
[----:B------:R-:W-:Y:S05]  /*222f0*/  BSYNC B2 ;  /* 0x0000000000027941 */ /* 0x000fea0003800000 */
.L_x_725:
        /* <DEDUP_REMOVED lines=8> */
.L_x_727:
        /* <DEDUP_REMOVED lines=15> */
.L_x_728:
        /* <DEDUP_REMOVED lines=15> */
.L_x_729:
        /* <DEDUP_REMOVED lines=15> */
.L_x_730:
        /* <DEDUP_REMOVED lines=10> */
.L_x_714:
[----:B------:R-:W-:Y:S05]  /*226f0*/  BSYNC B1 ;  /* 0x0000000000017941 */ /* 0x000fea0003800000 */
.L_x_713:
[C---:B------:R-:W-:Y:S01]  /*22700*/  ISETP.GT.AND P2, PT, R9.reuse, R4, PT ;  /* 0x000000040900720c */ /* 0x040fe20003f44270 */
[----:B------:R-:W-:Y:S02]  /*22710*/  VIADD R28, R28, 0x1 ;  /* 0x000000011c1c7836 */ /* 0x000fe40000000000 */
[----:B------:R-:W-:-:S03]  /*22720*/  VIADD R9, R9, 0xffffffff ;  /* 0xffffffff09097836 */ /* 0x000fc60000000000 */
[----:B------:R-:W-:-:S04]  /*22730*/  ISETP.NE.AND P1, PT, R28, 0x2, PT ;  /* 0x000000021c00780c */ /* 0x000fc80003f25270 */
[----:B------:R-:W-:Y:S02]  /*22740*/  SEL R3, RZ, 0x1, P1 ;  /* 0x00000001ff037807 */ /* 0x000fe40000800000 */
[----:B------:R-:W-:Y:S02]  /*22750*/  SEL R28, R28, RZ, P1 ;  /* 0x000000ff1c1c7207 */ /* 0x000fe40000800000 */
[----:B------:R-:W-:Y:S01]  /*22760*/  LOP3.LUT R30, R30, R3, RZ, 0x3c, !PT ;  /* 0x000000031e1e7212 */ /* 0x000fe200078e3cff */
[----:B------:R-:W-:Y:S06]  /*22770*/  @P2 BRA `(.L_x_731) ;  /* 0xfffffff400342947 */ /* 0x000fec000383ffff */
.L_x_689:
[----:B------:R-:W-:Y:S05]  /*22780*/  BSYNC B0 ;  /* 0x0000000000007941 */ /* 0x000fea0003800000 */
.L_x_688:
[----:B------:R-:W2:Y:S01]  /*22790*/  LDL R32, [R1+0xc] ;  /* 0x00000c0001207983 */ /* 0x000ea20000100800 */
[----:B------:R-:W-:Y:S05]  /*227a0*/  @!P0 WARPSYNC.ALL ;  /* 0x0000000000008948 */ /* 0x000fea0003800000 */
[----:B------:R-:W-:Y:S06]  /*227b0*/  @!P0 BAR.SYNC.DEFER_BLOCKING 0xc, 0x180 ;  /* 0x0306000000008b1d */ /* 0x000fec0000010000 */
[----:B------:R-:W-:Y:S01]  /*227c0*/  BSSY B7, `(.L_x_732) ;  /* 0x000039d000077945 */ /* 0x000fe20003800000 */
[----:B--2---:R-:W-:-:S13]  /*227d0*/  ISETP.GT.AND P0, PT, R32, RZ, PT ;  /* 0x000000ff2000720c */ /* 0x004fda0003f04270 */
[----:B------:R-:W-:Y:S05]  /*227e0*/  @P0 BRA `(.L_x_733) ;  /* 0x0000000000480947 */ /* 0x000fea0003800000 */
[----:B------:R-:W1:Y:S02]  /*227f0*/  S2R R3, SR_TID.X ;  /* 0x0000000000037919 */ /* 0x000e640000002100 */
[----:B-1----:R-:W-:-:S04]  /*22800*/  LOP3.LUT R3, R3, 0x7f, RZ, 0xc0, !PT ;  /* 0x0000007f03037812 */ /* 0x002fc800078ec0ff */
[----:B------:R-:W-:-:S13]  /*22810*/  ISETP.NE.AND P0, PT, R3, RZ, PT ;  /* 0x000000ff0300720c */ /* 0x000fda0003f05270 */
[----:B------:R-:W-:Y:S05]  /*22820*/  @P0 BRA `(.L_x_734) ;  /* 0x0000003800580947 */ /* 0x000fea0003800000 */
[----:B0-----:R-:W0:Y:S01]  /*22830*/  S2R R5, SR_LANEID ;  /* 0x0000000000057919 */ /* 0x001e220000000000 */
[----:B------:R-:W-:Y:S01]  /*22840*/  VOTEU.ANY UR4, UPT, PT ;  /* 0x0000000000047886 */ /* 0x000fe200038e0100 */
[----:B------:R-:W1:Y:S01]  /*22850*/  LDC.64 R2, c[0x0][0xc60] ;  /* 0x00031800ff027b82 */ /* 0x000e620000000a00 */
[----:B------:R-:W0:Y:S01]  /*22860*/  FLO.U32 R0, UR4 ;  /* 0x0000000400007d00 */ /* 0x000e2200080e0000 */
[----:B------:R-:W-:Y:S01]  /*22870*/  ULDC.64 UR6, c[0x0][0x208] ;  /* 0x0000820000067ab9 */ /* 0x000fe20000000a00 */
[----:B0-----:R-:W-:-:S06]  /*22880*/  ISETP.EQ.U32.AND P0, PT, R0, R5, PT ;  /* 0x000000050000720c */ /* 0x001fcc0003f02070 */
[----:B------:R-:W1:Y:S07]  /*22890*/  POPC R5, UR4 ;  /* 0x0000000400057d09 */ /* 0x000e6e0008000000 */
[----:B-1----:R-:W2:Y:S01]  /*228a0*/  @P0 ATOMG.E.ADD.STRONG.GPU PT, R3, desc[UR6][R2.64], R5 ;  /* 0x00000005020309a8 */ /* 0x002ea200081ee1c6 */
[----:B------:R-:W0:Y:S02]  /*228b0*/  S2R R4, SR_LTMASK ;  /* 0x0000000000047919 */ /* 0x000e240000003900 */
[----:B0-----:R-:W-:-:S04]  /*228c0*/  LOP3.LUT R4, R4, UR4, RZ, 0xc0, !PT ;  /* 0x0000000404047c12 */ /* 0x001fc8000f8ec0ff */
[----:B------:R-:W0:Y:S01]  /*228d0*/  POPC R7, R4 ;  /* 0x0000000400077309 */ /* 0x000e220000000000 */
[----:B--2---:R-:W0:Y:S02]  /*228e0*/  SHFL.IDX PT, R0, R3, R0, 0x1f ;  /* 0x00001f0003007589 */ /* 0x004e2400000e0000 */
[----:B0-----:R-:W-:Y:S01]  /*228f0*/  IADD3 R16, R0, UR36, R7 ;  /* 0x0000002400107c10 */ /* 0x001fe2000fffe007 */
[----:B------:R-:W-:Y:S06]  /*22900*/  BRA `(.L_x_734) ;  /* 0x0000003800207947 */ /* 0x000fec0003800000 */
.L_x_733:
[----:B------:R-:W-:Y:S01]  /*22910*/  IADD3 R0, R22, 0x24400, RZ ;  /* 0x0002440016007810 */ /* 0x000fe20007ffe0ff */
[----:B------:R-:W-:Y:S03]  /*22920*/  BSSY B6, `(.L_x_735) ;  /* 0x0000013000067945 */ /* 0x000fe60003800000 */
[----:B------:R-:W-:-:S13]  /*22930*/  LOP3.LUT P0, RZ, R0, 0x3ff, RZ, 0xc0, !PT ;  /* 0x000003ff00ff7812 */ /* 0x000fda000780c0ff */
[----:B------:R-:W-:Y:S05]  /*22940*/  @!P0 BRA `(.L_x_736) ;  /* 0x0000000000408947 */ /* 0x000fea0003800000 */
[----:B------:R-:W-:Y:S01]  /*22950*/  MOV R2, 0x0 ;  /* 0x0000000000027802 */ /* 0x000fe20000000f00 */
[----:B------:R-:W-:Y:S01]  /*22960*/  ULDC.64 UR6, c[0x4][0xa8] ;  /* 0x01002a0000067ab9 */ /* 0x000fe20000000a00 */
[----:B------:R-:W-:Y:S01]  /*22970*/  ULDC.64 UR8, c[0x4][0xb0] ;  /* 0x01002c0000087ab9 */ /* 0x000fe20000000a00 */
[----:B------:R-:W-:Y:S01]  /*22980*/  ULDC.64 UR4, c[0x4][0x8] ;  /* 0x0100020000047ab9 */ /* 0x000fe20000000a00 */
[----:B------:R-:W-:Y:S01]  /*22990*/  IMAD.U32 R4, RZ, RZ, UR6 ;  /* 0x00000006ff047e24 */ /* 0x000fe2000f8e00ff */
[----:B------:R-:W-:Y:S01]  /*229a0*/  MOV R6, UR8 ;  /* 0x0000000800067c02 */ /* 0x000fe20008000f00 */
[----:B------:R-:W1:Y:S01]  /*229b0*/  LDC.64 R2, c[0x4][R2] ;  /* 0x0100000002027b82 */ /* 0x000e620000000a00 */
[----:B0-----:R-:W-:Y:S01]  /*229c0*/  IMAD.U32 R5, RZ, RZ, UR7 ;  /* 0x00000007ff057e24 */ /* 0x001fe2000f8e00ff */
[----:B------:R-:W-:Y:S01]  /*229d0*/  MOV R11, UR5 ;  /* 0x00000005000b7c02 */ /* 0x000fe20008000f00 */
[----:B------:R-:W-:Y:S01]  /*229e0*/  IMAD.U32 R7, RZ, RZ, UR9 ;  /* 0x00000009ff077e24 */ /* 0x000fe2000f8e00ff */
[----:B------:R-:W-:Y:S01]  /*229f0*/  MOV R13, RZ ;  /* 0x000000ff000d7202 */ /* 0x000fe20000000f00 */
[----:B------:R-:W-:-:S02]  /*22a00*/  IMAD.U32 R10, RZ, RZ, UR4 ;  /* 0x00000004ff0a7e24 */ /* 0x000fc4000f8e00ff */
[----:B------:R-:W-:Y:S02]  /*22a10*/  IMAD.MOV.U32 R8, RZ, RZ, 0x70 ;  /* 0x00000070ff087424 */ /* 0x000fe400078e00ff */
[----:B------:R-:W-:-:S07]  /*22a20*/  IMAD.MOV.U32 R12, RZ, RZ, 0x1 ;  /* 0x00000001ff0c7424 */ /* 0x000fce00078e00ff */
[----:B------:R-:W-:-:S07]  /*22a30*/  LEPC R20, `(.L_x_736) ;  /* 0x000000001014794e */ /* 0x000fce0000000000 */
[----:B-1----:R-:W-:Y:S05]  /*22a40*/  CALL.ABS.NOINC R2 ;  /* 0x0000000002007343 */ /* 0x002fea0003c00000 */
.L_x_736:
[----:B------:R-:W-:Y:S05]  /*22a50*/  BSYNC B6 ;  /* 0x0000000000067941 */ /* 0x000fea0003800000 */
.L_x_735:
        /* <DEDUP_REMOVED lines=9> */
[----:B------:R-:W-:Y:S01]  /*22af0*/  IMAD.U32 R4, RZ, RZ, UR6 ;  /* 0x00000006ff047e24 */ /* 0x000fe2000f8e00ff */
[----:B0-----:R-:W-:Y:S01]  /*22b00*/  MOV R5, UR7 ;  /* 0x0000000700057c02 */ /* 0x001fe20008000f00 */
[----:B------:R-:W-:Y:S01]  /*22b10*/  IMAD.U32 R6, RZ, RZ, UR8 ;  /* 0x00000008ff067e24 */ /* 0x000fe2000f8e00ff */
[----:B------:R-:W-:Y:S01]  /*22b20*/  MOV R10, UR4 ;  /* 0x00000004000a7c02 */ /* 0x000fe20008000f00 */
[----:B------:R-:W-:Y:S01]  /*22b30*/  IMAD.U32 R7, RZ, RZ, UR9 ;  /* 0x00000009ff077e24 */ /* 0x000fe2000f8e00ff */
[----:B------:R-:W-:Y:S01]  /*22b40*/  MOV R12, 0x1 ;  /* 0x00000001000c7802 */ /* 0x000fe20000000f00 */
[----:B------:R-:W-:-:S02]  /*22b50*/  IMAD.U32 R11, RZ, RZ, UR5 ;  /* 0x00000005ff0b7e24 */ /* 0x000fc4000f8e00ff */
[----:B------:R-:W-:Y:S02]  /*22b60*/  IMAD.MOV.U32 R8, RZ, RZ, 0x70 ;  /* 0x00000070ff087424 */ /* 0x000fe400078e00ff */
[----:B-1----:R-:W-:-:S07]  /*22b70*/  IMAD.MOV.U32 R13, RZ, RZ, RZ ;  /* 0x000000ffff0d7224 */ /* 0x002fce00078e00ff */
[----:B------:R-:W-:-:S07]  /*22b80*/  LEPC R20, `(.L_x_739) ;  /* 0x000000001014794e */ /* 0x000fce0000000000 */
[----:B--2---:R-:W-:Y:S05]  /*22b90*/  CALL.ABS.NOINC R2 ;  /* 0x0000000002007343 */ /* 0x004fea0003c00000 */
.L_x_739:
[----:B------:R0:W1:Y:S01]  /*22ba0*/  LDC.64 R2, c[0x4][R26] ;  /* 0x010000001a027b82 */ /* 0x0000620000000a00 */
[----:B------:R-:W-:Y:S01]  /*22bb0*/  ULDC.64 UR4, c[0x4][0xa8] ;  /* 0x01002a0000047ab9 */ /* 0x000fe20000000a00 */
[----:B------:R-:W-:Y:S01]  /*22bc0*/  ULDC.64 UR6, c[0x4][0xb0] ;  /* 0x01002c0000067ab9 */ /* 0x000fe20000000a00 */
[----:B------:R-:W-:Y:S01]  /*22bd0*/  ULDC.64 UR8, c[0x4][0x18] ;  /* 0x0100060000087ab9 */ /* 0x000fe20000000a00 */
[----:B------:R-:W-:Y:S01]  /*22be0*/  IMAD.U32 R4, RZ, RZ, UR4 ;  /* 0x00000004ff047e24 */ /* 0x000fe2000f8e00ff */
[----:B------:R-:W-:Y:S01]  /*22bf0*/  MOV R5, UR5 ;  /* 0x0000000500057c02 */ /* 0x000fe20008000f00 */
[----:B------:R-:W-:Y:S01]  /*22c00*/  IMAD.U32 R6, RZ, RZ, UR6 ;  /* 0x00000006ff067e24 */ /* 0x000fe2000f8e00ff */
[----:B------:R-:W-:Y:S01]  /*22c10*/  MOV R10, UR8 ;  /* 0x00000008000a7c02 */ /* 0x000fe20008000f00 */
[----:B------:R-:W-:Y:S01]  /*22c20*/  IMAD.U32 R7, RZ, RZ, UR7 ;  /* 0x00000007ff077e24 */ /* 0x000fe2000f8e00ff */
[----:B------:R-:W-:Y:S01]  /*22c30*/  MOV R12, 0x1 ;  /* 0x00000001000c7802 */ /* 0x000fe20000000f00 */
[----:B------:R-:W-:-:S02]  /*22c40*/  IMAD.U32 R11, RZ, RZ, UR9 ;  /* 0x00000009ff0b7e24 */ /* 0x000fc4000f8e00ff */
[----:B------:R-:W-:Y:S02]  /*22c50*/  IMAD.MOV.U32 R8, RZ, RZ, 0x70 ;  /* 0x00000070ff087424 */ /* 0x000fe400078e00ff */
[----:B0-----:R-:W-:-:S07]  /*22c60*/  IMAD.MOV.U32 R13, RZ, RZ, RZ ;  /* 0x000000ffff0d7224 */ /* 0x001fce00078e00ff */
[----:B------:R-:W-:-:S07]  /*22c70*/  LEPC R20, `(.L_x_738) ;  /* 0x000000001014794e */ /* 0x000fce0000000000 */
[----:B-1----:R-:W-:Y:S05]  /*22c80*/  CALL.ABS.NOINC R2 ;  /* 0x0000000002007343 */ /* 0x002fea0003c00000 */
.L_x_738:
[----:B------:R-:W-:Y:S05]  /*22c90*/  BSYNC B6 ;  /* 0x0000000000067941 */ /* 0x000fea0003800000 */
.L_x_737:
[----:B------:R-:W2:Y:S01]  /*22ca0*/  LDL R21, [R1+0x2c] ;  /* 0x00002c0001157983 */ /* 0x000ea20000100800 */
[----:B------:R-:W-:-:S03]  /*22cb0*/  ULDC.64 UR4, c[0x0][0x9f8] ;  /* 0x00027e0000047ab9 */ /* 0x000fc60000000a00 */
[----:B------:R-:W3:Y:S01]  /*22cc0*/  LDL R2, [R1+0x10] ;  /* 0x0000100001027983 */ /* 0x000ee20000100800 */
[----:B------:R-:W-:Y:S01]  /*22cd0*/  ISETP.NE.U32.AND P0, PT, RZ, UR4, PT ;  /* 0x00000004ff007c0c */ /* 0x000fe2000bf05070 */
[----:B------:R-:W-:Y:S01]  /*22ce0*/  ULDC.64 UR6, c[0x0][0x208] ;  /* 0x0000820000067ab9 */ /* 0x000fe20000000a00 */
[----:B------:R-:W1:Y:S01]  /*22cf0*/  LDC R0, c[0x0][0x430] ;  /* 0x00010c00ff007b82 */ /* 0x000e620000000800 */
[----:B------:R-:W4:Y:S01]  /*22d00*/  S2R R20, SR_TID.X ;  /* 0x0000000000147919 */ /* 0x000f220000002100 */
[----:B------:R-:W-:-:S13]  /*22d10*/  ISETP.NE.AND.EX P0, PT, RZ, UR5, PT, P0 ;  /* 0x00000005ff007c0c */ /* 0x000fda000bf05300 */
[----:B------:R-:W-:Y:S01]  /*22d20*/  @P0 IADD3 R24, P1, R24, UR4, RZ ;  /* 0x0000000418180c10 */ /* 0x000fe2000ff3e0ff */
[----:B------:R-:W-:-:S03]  /*22d30*/  ULDC UR4, c[0x0][0x2f4] ;  /* 0x0000bd0000047ab9 */ /* 0x000fc60000000800 */
[----:B------:R-:W-:-:S05]  /*22d40*/  @P0 IADD3.X R25, R25, UR5, RZ, P1, !PT ;  /* 0x0000000519190c10 */ /* 0x000fca0008ffe4ff */
[----:B------:R-:W3:Y:S01]  /*22d50*/  @P0 LDG.E R33, desc[UR6][R24.64] ;  /* 0x0000000618210981 */ /* 0x000ee2000c1e1900 */
[----:B----4-:R-:W-:-:S04]  /*22d60*/  LOP3.LUT R20, R20, 0x7f, RZ, 0xc0, !PT ;  /* 0x0000007f14147812 */ /* 0x010fc800078ec0ff */
[----:B------:R-:W-:Y:S02]  /*22d70*/  SHF.R.U32.HI R26, RZ, 0x3, R20 ;  /* 0x00000003ff1a7819 */ /* 0x000fe40000011614 */
[----:B------:R-:W4:Y:S01]  /*22d80*/  S2R R20, SR_TID.X ;  /* 0x0000000000147919 */ /* 0x000f220000002100 */
[----:B-1----:R-:W-:-:S13]  /*22d90*/  ISETP.NE.AND P1, PT, R0, 0x1, PT ;  /* 0x000000010000780c */ /* 0x002fda0003f25270 */
[----:B------:R-:W1:Y:S08]  /*22da0*/  @P1 LDC R7, c[0x0][0x434] ;  /* 0x00010d00ff071b82 */ /* 0x000e700000000800 */
[----:B0-----:R-:W0:Y:S01]  /*22db0*/  @P1 LDC R5, c[0x0][0x438] ;  /* 0x00010e00ff051b82 */ /* 0x001e220000000800 */
[----:B----4-:R-:W-:-:S05]  /*22dc0*/  IMAD.SHL.U32 R20, R20, 0x10, RZ ;  /* 0x0000001014147824 */ /* 0x010fca00078e00ff */
[----:B------:R-:W-:Y:S02]  /*22dd0*/  LOP3.LUT R20, R26, 0x70, R20, 0xf8, !PT ;  /* 0x000000701a147812 */ /* 0x000fe400078ef814 */
[----:B------:R-:W-:Y:S02]  /*22de0*/  LOP3.LUT R23, R23, 0xfffffffe, RZ, 0xc0, !PT ;  /* 0xfffffffe17177812 */ /* 0x000fe400078ec0ff */
[----:B------:R-:W-:Y:S01]  /*22df0*/  LOP3.LUT R9, R36, 0x80, RZ, 0xfc, !PT ;  /* 0x0000008024097812 */ /* 0x000fe200078efcff */
[----:B------:R-:W-:Y:S01]  /*22e00*/  UMOV UR5, 0xffffffff ;  /* 0xffffffff00057882 */ /* 0x000fe20000000000 */
[----:B--2---:R-:W-:-:S05]  /*22e10*/  IADD3 R26, R21, -0x1, RZ ;  /* 0xffffffff151a7810 */ /* 0x004fca0007ffe0ff */
[----:B------:R-:W-:-:S05]  /*22e20*/  IMAD R6, R26, 0x50, R20 ;  /* 0x000000501a067824 */ /* 0x000fca00078e0214 */
[----:B------:R-:W-:-:S04]  /*22e30*/  ISETP.GE.AND P0, PT, R6, R32, PT ;  /* 0x000000200600720c */ /* 0x000fc80003f06270 */
[----:B------:R-:W-:Y:S01]  /*22e40*/  ISETP.GT.U32.OR P0, PT, R20, 0x4f, P0 ;  /* 0x0000004f1400780c */ /* 0x000fe20000704470 */
[----:B---3--:R-:W-:-:S04]  /*22e50*/  IMAD.IADD R6, R6, 0x1, R2 ;  /* 0x0000000106067824 */ /* 0x008fc800078e0202 */
[----:B-1----:R-:W-:-:S08]  /*22e60*/  @P1 IMAD.HI.U32 R7, R6, R7, RZ ;  /* 0x0000000706071227 */ /* 0x002fd000078e00ff */
[----:B------:R-:W1:Y:S01]  /*22e70*/  @!P0 LDC.64 R2, c[0x0][0x428] ;  /* 0x00010a00ff028b82 */ /* 0x000e620000000a00 */
[----:B------:R-:W-:Y:S01]  /*22e80*/  IMAD.MOV.U32 R4, RZ, RZ, R6 ;  /* 0x000000ffff047224 */ /* 0x000fe200078e0006 */
[----:B0-----:R-:W-:Y:S02]  /*22e90*/  @P1 SHF.R.U32.HI R4, RZ, R5, R7 ;  /* 0x00000005ff041219 */ /* 0x001fe40000011607 */
[----:B------:R-:W-:Y:S02]  /*22ea0*/  SHF.R.S32.HI R8, RZ, 0x1f, R33 ;  /* 0x0000001fff087819 */ /* 0x000fe40000011421 */
[----:B------:R-:W-:-:S05]  /*22eb0*/  IADD3 R5, -R4, RZ, RZ ;  /* 0x000000ff04057210 */ /* 0x000fca0007ffe1ff */
[----:B------:R-:W-:Y:S01]  /*22ec0*/  IMAD R0, R0, R5, R6 ;  /* 0x0000000500007224 */ /* 0x000fe200078e0206 */
[--C-:B------:R-:W-:Y:S01]  /*22ed0*/  @!P0 SHF.R.S32.HI R5, RZ, 0x1f, R4.reuse ;  /* 0x0000001fff058819 */ /* 0x100fe20000011404 */
[-C--:B-1----:R-:W-:Y:S02]  /*22ee0*/  @!P0 IMAD R6, R8, R2.reuse, RZ ;  /* 0x0000000208068224 */ /* 0x082fe400078e02ff */
[----:B------:R-:W-:-:S04]  /*22ef0*/  @!P0 IMAD.WIDE.U32 R4, R33, R2, R4 ;  /* 0x0000000221048225 */ /* 0x000fc800078e0004 */
[----:B------:R-:W-:Y:S02]  /*22f00*/  @!P0 IMAD R6, R33, R3, R6 ;  /* 0x0000000321068224 */ /* 0x000fe400078e0206 */
[----:B------:R-:W0:Y:S02]  /*22f10*/  @!P0 LDC.64 R2, c[0x0][0x418] ;  /* 0x00010600ff028b82 */ /* 0x000e240000000a00 */
[----:B------:R-:W-:Y:S01]  /*22f20*/  @!P0 IMAD.IADD R6, R5, 0x1, R6 ;  /* 0x0000000105068824 */ /* 0x000fe200078e0206 */
[----:B------:R-:W-:Y:S02]  /*22f30*/  MOV R7, UR37 ;  /* 0x0000002500077c02 */ /* 0x000fe40008000f00 */
[----:B0-----:R-:W-:-:S04]  /*22f40*/  @!P0 LEA R2, P1, R4, R2, 0x2 ;  /* 0x0000000204028211 */ /* 0x001fc800078210ff */
[----:B------:R-:W-:Y:S01]  /*22f50*/  @!P0 LEA.HI.X R3, R4, R3, R6, 0x2, P1 ;  /* 0x0000000304038211 */ /* 0x000fe200008f1406 */
[----:B------:R-:W-:-:S06]  /*22f60*/  IMAD.MOV.U32 R4, RZ, RZ, RZ ;  /* 0x000000ffff047224 */ /* 0x000fcc00078e00ff */
[----:B------:R0:W5:Y:S01]  /*22f70*/  @!P0 LDG.E R4, desc[UR6][R2.64] ;  /* 0x0000000602048981 */ /* 0x000162000c1e1900 */
[----:B------:R-:W-:Y:S02]  /*22f80*/  ISETP.GT.U32.AND P0, PT, R20, 0x4f, PT ;  /* 0x0000004f1400780c */ /* 0x000fe40003f04070 */
[----:B------:R-:W-:Y:S01]  /*22f90*/  ISETP.NE.AND P2, PT, R7, 0x3, PT ;  /* 0x000000030700780c */ /* 0x000fe20003f45270 */
[----:B------:R1:W-:Y:S10]  /*22fa0*/  STL [R1+0x14], R8 ;  /* 0x0000140801007387 */ /* 0x0003f40000100800 */
[----:B------:R-:W-:-:S02]  /*22fb0*/  @P0 LOP3.LUT R23, R23, 0x1, RZ, 0xfc, !PT ;  /* 0x0000000117170812 */ /* 0x000fc400078efcff */
[C---:B------:R-:W-:Y:S02]  /*22fc0*/  ISETP.GE.AND P0, PT, R36.reuse, UR4, PT ;  /* 0x0000000424007c0c */ /* 0x040fe4000bf06270 */
[----:B------:R-:W-:Y:S02]  /*22fd0*/  LOP3.LUT R23, R23, 0xffffffdf, RZ, 0xc0, !PT ;  /* 0xffffffdf17177812 */ /* 0x000fe400078ec0ff */
[----:B-1----:R-:W-:Y:S02]  /*22fe0*/  LOP3.LUT R8, R36, 0x40, RZ, 0xfc, !PT ;  /* 0x0000004024087812 */ /* 0x002fe400078efcff */
[----:B------:R-:W-:Y:S02]  /*22ff0*/  @P2 LOP3.LUT R23, R23, 0x20, RZ, 0xfc, !PT ;  /* 0x0000002017172812 */ /* 0x000fe400078efcff */
[----:B------:R-:W-:Y:S02]  /*23000*/  ISETP.GE.AND P3, PT, R8, UR4, PT ;  /* 0x0000000408007c0c */ /* 0x000fe4000bf66270 */
[----:B------:R-:W-:-:S04]  /*23010*/  LOP3.LUT R23, R23, 0xffffffef, RZ, 0xc0, !PT ;  /* 0xffffffef17177812 */ /* 0x000fc800078ec0ff */
[----:B------:R-:W-:-:S04]  /*23020*/  @P0 LOP3.LUT R23, R23, 0x10, RZ, 0xfc, !PT ;  /* 0x0000001017170812 */ /* 0x000fc800078efcff */
[----:B------:R-:W-:Y:S02]  /*23030*/  LOP3.LUT R23, R23, 0xfffffff7, RZ, 0xc0, !PT ;  /* 0xfffffff717177812 */ /* 0x000fe400078ec0ff */
[----:B------:R-:W-:Y:S02]  /*23040*/  LOP3.LUT R8, R36, 0xc0, RZ, 0xfc, !PT ;  /* 0x000000c024087812 */ /* 0x000fe400078efcff */
[----:B------:R-:W-:Y:S02]  /*23050*/  ISETP.GE.AND P1, PT, R9, UR4, PT ;  /* 0x0000000409007c0c */ /* 0x000fe4000bf26270 */
[----:B------:R-:W-:Y:S02]  /*23060*/  @P3 LOP3.LUT R23, R23, 0x8, RZ, 0xfc, !PT ;  /* 0x0000000817173812 */ /* 0x000fe400078efcff */
[----:B------:R-:W-:Y:S02]  /*23070*/  ISETP.GE.AND P0, PT, R8, UR4, PT ;  /* 0x0000000408007c0c */ /* 0x000fe4000bf06270 */
[----:B------:R-:W-:-:S04]  /*23080*/  LOP3.LUT R23, R23, 0xfffffffd, RZ, 0xc0, !PT ;  /* 0xfffffffd17177812 */ /* 0x000fc800078ec0ff */
[----:B------:R-:W-:-:S04]  /*23090*/  LOP3.LUT R23, R23, 0xfffffffb, RZ, 0xc0, !PT ;  /* 0xfffffffb17177812 */ /* 0x000fc800078ec0ff */
[----:B------:R-:W-:-:S04]  /*230a0*/  @P1 LOP3.LUT R23, R23, 0x4, RZ, 0xfc, !PT ;  /* 0x0000000417171812 */ /* 0x000fc800078efcff */
[----:B------:R-:W-:Y:S01]  /*230b0*/  @P0 LOP3.LUT R23, R23, 0x2, RZ, 0xfc, !PT ;  /* 0x0000000217170812 */ /* 0x000fe200078efcff */
[----:B0-----:R-:W-:Y:S06]  /*230c0*/  BRA.DIV UR5, `(.L_x_740) ;  /* 0x0000005205ac7947 */ /* 0x001fec000b800000 */
.L_x_871:
[----:B------:R-:W-:Y:S01]  /*230d0*/  SHF.R.S32.HI R32, RZ, 0x1f, R18 ;  /* 0x0000001fff207819 */ /* 0x000fe20000011412 */
[----:B------:R-:W-:Y:S06]  /*230e0*/  @!P2 BRA `(.L_x_741) ;  /* 0x000000000004a947 */ /* 0x000fec0003800000 */
[----:B------:R-:W-:Y:S01]  /*230f0*/  BPT.TRAP 0x1 ;  /* 0x000000040000795c */ /* 0x000fe20000300000 */
.L_x_741:
        /* <DEDUP_REMOVED lines=18> */
[----:B------:R-:W-:Y:S02]  /*23220*/  LEA R24, P0, R2, UR4, 0x1 ;  /* 0x0000000402187c11 */ /* 0x000fe4000f8008ff */
[----:B------:R-:W-:-:S04]  /*23230*/  IADD3 R5, R3, R5, RZ ;  /* 0x0000000503057210 */ /* 0x000fc80007ffe0ff */
[----:B------:R-:W-:Y:S01]  /*23240*/  LEA.HI.X R25, R2, UR5, R5, 0x1, P0 ;  /* 0x0000000502197c11 */ /* 0x000fe200080f0c05 */
[----:B------:R-:W-:Y:S01]  /*23250*/  IMAD R5, R27, 0x8, R22 ;  /* 0x000000081b057824 */ /* 0x000fe200078e0216 */
[----:B------:R-:W-:-:S04]  /*23260*/  SHF.L.U32 R2, R29, 0x1f, RZ ;  /* 0x0000001f1d027819 */ /* 0x000fc800000006ff */
[----:B------:R-:W0:Y:S02]  /*23270*/  SYNCS.PHASECHK.TRANS64.TRYWAIT P0, [R5+URZ+0x38840], R2 ;  /* 0x03884002050075a7 */ /* 0x000e24000800017f */
[----:B0-----:R-:W-:Y:S05]  /*23280*/  @!P0 BRA `(.L_x_743) ;  /* 0x0000005000708947 */ /* 0x001fea0003800000 */
.L_x_872:
[----:B------:R-:W-:Y:S05]  /*23290*/  BSYNC B0 ;  /* 0x0000000000007941 */ /* 0x000fea0003800000 */
.L_x_742:
[----:B------:R-:W2:Y:S01]  /*232a0*/  LDL R9, [R1+0xc] ;  /* 0x00000c0001097983 */ /* 0x000ea20000100800 */
        /* <DEDUP_REMOVED lines=11> */
[----:B------:R-:W-:Y:S01]  /*23360*/  IMAD R0, R32, UR4, RZ ;  /* 0x0000000420007c24 */ /* 0x000fe2000f8e02ff */
[----:B------:R-:W-:Y:S01]  /*23370*/  IADD3 R3, R3, R7, RZ ;  /* 0x0000000703037210 */ /* 0x000fe20007ffe0ff */
[----:B------:R-:W-:Y:S02]  /*23380*/  IMAD R7, R27, 0x5000, R34 ;  /* 0x000050001b077824 */ /* 0x000fe400078e0222 */
[C---:B------:R-:W-:Y:S02]  /*23390*/  IMAD R0, R18.reuse, UR5, R0 ;  /* 0x0000000512007c24 */ /* 0x040fe4000f8e0200 */
[----:B------:R-:W-:Y:S01]  /*233a0*/  IMAD.WIDE.U32 R2, R18, UR4, R2 ;  /* 0x0000000412027c25 */ /* 0x000fe2000f8e0002 */
[----:B------:R-:W-:-:S03]  /*233b0*/  ULDC.64 UR4, c[0x0][0x2e8] ;  /* 0x0000ba0000047ab9 */ /* 0x000fc60000000a00 */
        /* <DEDUP_REMOVED lines=15> */
[C---:B------:R-:W-:Y:S01]  /*234b0*/  LOP3.LUT P3, RZ, R23.reuse, 0x4, RZ, 0xc0, !PT ;  /* 0x0000000417ff7812 */ /* 0x040fe2000786c0ff */
[----:B------:R-:W-:Y:S01]  /*234c0*/  ULDC.64 UR4, c[0x0][0x208] ;  /* 0x0000820000047ab9 */ /* 0x000fe20000000a00 */
[----:B------:R-:W-:Y:S01]  /*234d0*/  LOP3.LUT P2, RZ, R23, 0x2, RZ, 0xc0, !PT ;  /* 0x0000000217ff7812 */ /* 0x000fe2000784c0ff */
[----:B------:R-:W-:Y:S01]  /*234e0*/  SHFL.IDX PT, R8, R6, 0x1, 0x181f ;  /* 0x00381f0006087f89 */ /* 0x000fe200000e0000 */
[----:B0-----:R-:W-:-:S04]  /*234f0*/  @P0 LEA R3, P1, R36, R3, 0x1 ;  /* 0x0000000324030211 */ /* 0x001fc800078208ff */
[----:B-1----:R-:W-:Y:S02]  /*23500*/  @P0 IADD3.X R2, RZ, R2, RZ, P1, !PT ;  /* 0x00000002ff020210 */ /* 0x002fe40000ffe4ff */
[----:B------:R-:W-:Y:S02]  /*23510*/  ISETP.GE.AND P1, PT, R4, 0x11, PT ;  /* 0x000000110400780c */ /* 0x000fe40003f26270 */
[----:B------:R-:W-:-:S04]  /*23520*/  @P0 LOP3.LUT R3, R3, R2, RZ, 0x3c, !PT ;  /* 0x0000000203030212 */ /* 0x000fc800078e3cff */
[----:B------:R-:W-:-:S04]  /*23530*/  @P0 LOP3.LUT R2, R3, R2, RZ, 0x3c, !PT ;  /* 0x0000000203020212 */ /* 0x000fc800078e3cff */
[----:B------:R-:W-:-:S03]  /*23540*/  @P0 LOP3.LUT R3, R3, R2, RZ, 0x3c, !PT ;  /* 0x0000000203030212 */ /* 0x000fc600078e3cff */
[----:B------:R-:W-:Y:S02]  /*23550*/  @P1 LEA R21, R7, R22, 0x1 ;  /* 0x0000001607151211 */ /* 0x000fe400078e08ff */
[----:B------:R-:W-:Y:S04]  /*23560*/  @P0 LDGSTS.E.BYPASS.LTC128B.128 [R9+0x24400], desc[UR4][R2.64], !P5 ;  /* 0x2440000002090fae */ /* 0x000fe8000e901d44 */
[----:B------:R-:W-:Y:S04]  /*23570*/  @P0 LDGSTS.E.BYPASS.LTC128B.128 [R9+0x26c00], desc[UR4][R2.64+0x80], !P4 ;  /* 0x26c0008002090fae */ /* 0x000fe8000e101d44 */
[----:B------:R-:W-:Y:S04]  /*23580*/  @P0 LDGSTS.E.BYPASS.LTC128B.128 [R9+0x29400], desc[UR4][R2.64+0x100], !P3 ;  /* 0x2940010002090fae */ /* 0x000fe8000d901d44 */
[----:B------:R0:W-:Y:S04]  /*23590*/  @P0 LDGSTS.E.BYPASS.LTC128B.128 [R9+0x2bc00], desc[UR4][R2.64+0x180], !P2 ;  /* 0x2bc0018002090fae */ /* 0x0001e8000d101d44 */
[----:B0-----:R-:W0:Y:S02]  /*235a0*/  SHFL.IDX PT, R2, R0, 0x1, 0x181f ;  /* 0x00381f0000027f89 */ /* 0x001e2400000e0000 */
        /* <DEDUP_REMOVED lines=21> */
[----:B0-----:R-:W-:-:S04]  /*23700*/  @P1 LEA R2, P0, R36, R2, 0x1 ;  /* 0x0000000224021211 */ /* 0x001fc800078008ff */
[----:B------:R-:W-:Y:S02]  /*23710*/  @P1 IADD3.X R3, RZ, R8, RZ, P0, !PT ;  /* 0x00000008ff031210 */ /* 0x000fe400007fe4ff */
[----:B------:R0:W2:Y:S04]  /*23720*/  SHFL.IDX PT, R8, R6, 0x4, 0x181f ;  /* 0x00981f0006087f89 */ /* 0x0000a800000e0000 */
[----:B------:R0:W-:Y:S04]  /*23730*/  @P1 LDGSTS.E.BYPASS.LTC128B.128 [R21+0x25c00], desc[UR4][R2.64], !P5 ;  /* 0x25c0000002151fae */ /* 0x0001e8000e901d44 */
[----:B------:R0:W-:Y:S04]  /*23740*/  @P1 LDGSTS.E.BYPASS.LTC128B.128 [R21+0x28400], desc[UR4][R2.64+0x80], !P4 ;  /* 0x2840008002151fae */ /* 0x0001e8000e101d44 */
[----:B------:R0:W-:Y:S04]  /*23750*/  @P1 LDGSTS.E.BYPASS.LTC128B.128 [R21+0x2ac00], desc[UR4][R2.64+0x100], !P3 ;  /* 0x2ac0010002151fae */ /* 0x0001e8000d901d44 */
[----:B-1----:R0:W-:Y:S02]  /*23760*/  @P1 LDGSTS.E.BYPASS.LTC128B.128 [R21+0x2d400], desc[UR4][R2.64+0x180], !P2 ;  /* 0x2d40018002151fae */ /* 0x0021e4000d101d44 */
.L_x_884:
[----:B------:R-:W-:Y:S01]  /*23770*/  ISETP.GE.AND P0, PT, R4, 0x41, PT ;  /* 0x000000410400780c */ /* 0x000fe20003f06270 */
[----:B------:R-:W-:-:S12]  /*23780*/  BSSY B0, `(.L_x_745) ;  /* 0x0000011000007945 */ /* 0x000fd80003800000 */
[----:B------:R-:W-:Y:S05]  /*23790*/  @!P0 BRA `(.L_x_746) ;  /* 0x00000000003c8947 */ /* 0x000fea0003800000 */
[C---:B------:R-:W-:Y:S01]  /*237a0*/  LOP3.LUT P4, RZ, R23.reuse, 0x10, RZ, 0xc0, !PT ;  /* 0x0000001017ff7812 */ /* 0x040fe2000788c0ff */
[----:B------:R-:W-:Y:S01]  /*237b0*/  ULDC.64 UR4, c[0x0][0x208] ;  /* 0x0000820000047ab9 */ /* 0x000fe20000000a00 */
[C---:B------:R-:W-:Y:S02]  /*237c0*/  LOP3.LUT P3, RZ, R23.reuse, 0x8, RZ, 0xc0, !PT ;  /* 0x0000000817ff7812 */ /* 0x040fe4000786c0ff */
[C---:B------:R-:W-:Y:S02]  /*237d0*/  LOP3.LUT P2, RZ, R23.reuse, 0x4, RZ, 0xc0, !PT ;  /* 0x0000000417ff7812 */ /* 0x040fe4000784c0ff */
[----:B------:R-:W-:Y:S02]  /*237e0*/  LOP3.LUT P1, RZ, R23, 0x2, RZ, 0xc0, !PT ;  /* 0x0000000217ff7812 */ /* 0x000fe4000782c0ff */
[----:B0-----:R-:W-:Y:S02]  /*237f0*/  LEA R2, P0, R36, R0, 0x1 ;  /* 0x0000000024027211 */ /* 0x001fe400078008ff */
[----:B------:R-:W-:-:S03]  /*23800*/  LEA R7, R7, R22, 0x1 ;  /* 0x0000001607077211 */ /* 0x000fc600078e08ff */
        /* <DEDUP_REMOVED lines=8> */
.L_x_746:
[----:B------:R-:W-:Y:S05]  /*23890*/  BSYNC B0 ;  /* 0x0000000000007941 */ /* 0x000fea0003800000 */
.L_x_745:
[----:B------:R-:W-:Y:S01]  /*238a0*/  NOP ;  /* 0x0000000000007918 */ /* 0x000fe20000000000 */
[----:B------:R-:W-:-:S13]  /*238b0*/  PLOP3.LUT P0, PT, PT, PT, PT, 0x80, 0x0 ;  /* 0x000000000000781c */ /* 0x000fda0003f0f070 */
.L_x_747:
[----:B------:R-:W-:Y:S02]  /*238c0*/  PLOP3.LUT P1, PT, P1, P0, PT, 0xa2, 0x0 ;  /* 0x000000000000781c */ /* 0x000fe40000f21472 */
[----:B------:R-:W-:-:S08]  /*238d0*/  @P0 R2UR P1, UR4, R5 ;  /* 0x00000000050402ca */ /* 0x000fd00000020000 */
[----:B------:R-:W-:-:S05]  /*238e0*/  @P0 PLOP3.LUT P0, PT, P1, PT, PT, 0x80, 0x0 ;  /* 0x000000000000081c */ /* 0x000fca0000f0f070 */
[----:B------:R-:W-:Y:S01]  /*238f0*/  @!P1 SYNCS.ARRIVE.TRANS64.RED.A0T1 RZ, [UR4+0x38830], RZ ;  /* 0x038830ffffff99a7 */ /* 0x000fe20008200404 */
[----:B------:R-:W-:Y:S07]  /*23900*/  @!P1 ARRIVES.LDGSTSBAR.64.TRANSCNT [UR4+0x38830] ;  /* 0x03883000ff0099b0 */ /* 0x000fee0008000a84 */
[----:B------:R-:W-:Y:S05]  /*23910*/  @P0 BRA.U.ANY `(.L_x_747) ;  /* 0xfffffffd00e80947 */ /* 0x000fea000393ffff */
[----:B------:R-:W-:Y:S01]  /*23920*/  NOP ;  /* 0x0000000000007918 */ /* 0x000fe20000000000 */
[----:B------:R-:W-:-:S05]  /*23930*/  IMAD.U32 R0, RZ, RZ, UR37 ;  /* 0x00000025ff007e24 */ /* 0x000fca000f8e00ff */
[----:B------:R-:W-:-:S13]  /*23940*/  ISETP.NE.AND P2, PT, R0, 0x3, PT ;  /* 0x000000030000780c */ /* 0x000fda0003f45270 */
[----:B------:R-:W-:Y:S05]  /*23950*/  @!P2 BRA `(.L_x_748) ;  /* 0x000000000004a947 */ /* 0x000fea0003800000 */
[----:B------:R-:W-:Y:S01]  /*23960*/  BPT.TRAP 0x1 ;  /* 0x000000040000795c */ /* 0x000fe20000300000 */
.L_x_748:
[----:B------:R3:W5:Y:S01]  /*23970*/  LDL.LU R0, [R1+0x1c] ;  /* 0x00001c0001007983 */ /* 0x0007620000300800 */
[----:B------:R3:W-:Y:S02]  /*23980*/  SYNCS.ARRIVE.TRANS64.A1T0 RZ, [R5+URZ+0x38830], RZ ;  /* 0x038830ff05ff79a7 */ /* 0x0007e4000810003f */
[----:B------:R-:W-:Y:S05]  /*23990*/  WARPSYNC.ALL ;  /* 0x0000000000007948 */ /* 0x000fea0003800000 */
[----:B------:R-:W-:Y:S01]  /*239a0*/  ULDC.64 UR4, c[0x0][0xa00] ;  /* 0x0002800000047ab9 */ /* 0x000fe20000000a00 */
[----:B------:R-:W-:Y:S01]  /*239b0*/  BSSY B6, `(.L_x_749) ;  /* 0x0000021000067945 */ /* 0x000fe20003800000 */
[----:B------:R-:W-:Y:S01]  /*239c0*/  BAR.SYNC.DEFER_BLOCKING 0x8, 0x180 ;  /* 0x0206000000007b1d */ /* 0x000fe20000010000 */
[----:B------:R-:W-:-:S04]  /*239d0*/  ISETP.NE.U32.AND P0, PT, RZ, UR4, PT ;  /* 0x00000004ff007c0c */ /* 0x000fc8000bf05070 */
[----:B------:R-:W-:Y:S01]  /*239e0*/  ISETP.NE.AND.EX P0, PT, RZ, UR5, PT, P0 ;  /* 0x00000005ff007c0c */ /* 0x000fe2000bf05300 */
[----:B------:R-:W-:Y:S02]  /*239f0*/  ULDC.64 UR4, c[0x0][0x298] ;  /* 0x0000a60000047ab9 */ /* 0x000fe40000000a00 */
[----:B---3--:R-:W-:Y:S01]  /*23a00*/  IMAD.WIDE.U32 R4, R35, UR4, RZ ;  /* 0x0000000423047c25 */ /* 0x008fe2000f8e00ff */
[----:B------:R-:W-:Y:S02]  /*23a10*/  SEL R31, R31, RZ, !P0 ;  /* 0x000000ff1f1f7207 */ /* 0x000fe40004000000 */
[----:B01---5:R-:W-:Y:S02]  /*23a20*/  SEL R2, R0, RZ, !P0 ;  /* 0x000000ff00027207 */ /* 0x023fe40004000000 */
[----:B------:R-:W-:-:S03]  /*23a30*/  SHF.R.S32.HI R0, RZ, 0x1f, R35 ;  /* 0x0000001fff007819 */ /* 0x000fc60000011423 */
[----:B------:R0:W-:Y:S02]  /*23a40*/  STL [R1+0x1c], R2 ;  /* 0x00001c0201007387 */ /* 0x0001e40000100800 */
[----:B------:R-:W-:Y:S02]  /*23a50*/  IMAD R0, R0, UR4, RZ ;  /* 0x0000000400007c24 */ /* 0x000fe4000f8e02ff */
[----:B------:R1:W-:Y:S02]  /*23a60*/  STL.64 [R1+0x20], R4 ;  /* 0x0000200401007387 */ /* 0x0003e40000100a00 */
[----:B------:R-:W-:Y:S02]  /*23a70*/  IMAD R0, R35, UR5, R0 ;  /* 0x0000000523007c24 */ /* 0x000fe4000f8e0200 */
[----:B0-----:R-:W-:-:S03]  /*23a80*/  VIADD R2, R22, 0x14400 ;  /* 0x0001440016027836 */ /* 0x001fc60000000000 */
[----:B------:R-:W-:Y:S02]  /*23a90*/  IADD3 R35, R5, R0, RZ ;  /* 0x0000000005237210 */ /* 0x000fe40007ffe0ff */
[----:B------:R-:W-:-:S13]  /*23aa0*/  LOP3.LUT P0, RZ, R2, 0x3ff, RZ, 0xc0, !PT ;  /* 0x000003ff02ff7812 */ /* 0x000fda000780c0ff */
[----:B-1----:R-:W-:Y:S05]  /*23ab0*/  @!P0 BRA `(.L_x_750) ;  /* 0x0000000000408947 */ /* 0x002fea0003800000 */
[----:B------:R-:W-:Y:S01]  /*23ac0*/  MOV R2, 0x0 ;  /* 0x0000000000027802 */ /* 0x000fe20000000f00 */
[----:B------:R-:W-:Y:S01]  /*23ad0*/  ULDC.64 UR4, c[0x4][0xa8] ;  /* 0x01002a0000047ab9 */ /* 0x000fe20000000a00 */
[----:B------:R-:W-:Y:S01]  /*23ae0*/  ULDC.64 UR6, c[0x4][0xb0] ;  /* 0x01002c0000067ab9 */ /* 0x000fe20000000a00 */
[----:B------:R-:W-:Y:S01]  /*23af0*/  ULDC.64 UR8, c[0x4][0x20] ;  /* 0x0100080000087ab9 */ /* 0x000fe20000000a00 */
[----:B------:R-:W-:Y:S01]  /*23b00*/  IMAD.U32 R4, RZ, RZ, UR4 ;  /* 0x00000004ff047e24 */ /* 0x000fe2000f8e00ff */
[----:B------:R-:W-:Y:S01]  /*23b10*/  MOV R6, UR6 ;  /* 0x0000000600067c02 */ /* 0x000fe20008000f00 */
[----:B------:R-:W0:Y:S01]  /*23b20*/  LDC.64 R2, c[0x4][R2] ;  /* 0x0100000002027b82 */ /* 0x000e220000000a00 */
[----:B------:R-:W-:Y:S01]  /*23b30*/  IMAD.U32 R5, RZ, RZ, UR5 ;  /* 0x00000005ff057e24 */ /* 0x000fe2000f8e00ff */
[----:B------:R-:W-:Y:S01]  /*23b40*/  MOV R11, UR9 ;  /* 0x00000009000b7c02 */ /* 0x000fe20008000f00 */
[----:B------:R-:W-:Y:S01]  /*23b50*/  IMAD.U32 R7, RZ, RZ, UR7 ;  /* 0x00000007ff077e24 */ /* 0x000fe2000f8e00ff */
[----:B------:R-:W-:Y:S01]  /*23b60*/  MOV R13, RZ ;  /* 0x000000ff000d7202 */ /* 0x000fe20000000f00 */
[----:B------:R-:W-:-:S02]  /*23b70*/  IMAD.U32 R10, RZ, RZ, UR8 ;  /* 0x00000008ff0a7e24 */ /* 0x000fc4000f8e00ff */
[----:B--2---:R-:W-:Y:S02]  /*23b80*/  IMAD.MOV.U32 R8, RZ, RZ, 0x70 ;  /* 0x00000070ff087424 */ /* 0x004fe400078e00ff */
[----:B------:R-:W-:-:S07]  /*23b90*/  IMAD.MOV.U32 R12, RZ, RZ, 0x1 ;  /* 0x00000001ff0c7424 */ /* 0x000fce00078e00ff */
[----:B------:R-:W-:-:S07]  /*23ba0*/  LEPC R20, `(.L_x_750) ;  /* 0x000000001014794e */ /* 0x000fce0000000000 */
[----:B0-----:R-:W-:Y:S05]  /*23bb0*/  CALL.ABS.NOINC R2 ;  /* 0x0000000002007343 */ /* 0x001fea0003c00000 */
.L_x_750:
[----:B------:R-:W-:Y:S05]  /*23bc0*/  BSYNC B6 ;  /* 0x0000000000067941 */ /* 0x000fea0003800000 */
.L_x_749:
[----:B------:R-:W3:Y:S01]  /*23bd0*/  LDL.LU R20, [R1+0x1c] ;  /* 0x00001c0001147983 */ /* 0x000ee20000300800 */
[----:B------:R-:W-:Y:S01]  /*23be0*/  ULDC.64 UR4, c[0x0][0x2d8] ;  /* 0x0000b60000047ab9 */ /* 0x000fe20000000a00 */
[----:B--2---:R-:W0:Y:S02]  /*23bf0*/  LDC R8, c[0x0][0x448] ;  /* 0x00011200ff087b82 */ /* 0x004e240000000800 */
[----:B------:R-:W2:Y:S01]  /*23c00*/  LDL.LU.64 R2, [R1+0x20] ;  /* 0x0000200001027983 */ /* 0x000ea20000300a00 */
[----:B------:R-:W-:-:S03]  /*23c10*/  IMAD R0, R32, UR4, RZ ;  /* 0x0000000420007c24 */ /* 0x000fc6000f8e02ff */
[----:B------:R1:W5:Y:S01]  /*23c20*/  LDL R10, [R1+0x28] ;  /* 0x00002800010a7983 */ /* 0x0003620000100800 */
[----:B------:R-:W-:Y:S01]  /*23c30*/  IMAD R0, R18, UR5, R0 ;  /* 0x0000000512007c24 */ /* 0x000fe2000f8e0200 */
[----:B0-----:R-:W-:-:S13]  /*23c40*/  ISETP.NE.AND P0, PT, R8, 0x1, PT ;  /* 0x000000010800780c */ /* 0x001fda0003f05270 */
[----:B------:R-:W0:Y:S08]  /*23c50*/  @P0 LDC R5, c[0x0][0x44c] ;  /* 0x00011300ff050b82 */ /* 0x000e300000000800 */
[----:B------:R-:W4:Y:S01]  /*23c60*/  @P0 LDC R4, c[0x0][0x450] ;  /* 0x00011400ff040b82 */ /* 0x000f220000000800 */
[C---:B------:R-:W-:Y:S02]  /*23c70*/  LOP3.LUT R12, R36.reuse, 0x40, RZ, 0xfc, !PT ;  /* 0x00000040240c7812 */ /* 0x040fe400078efcff */
[----:B------:R-:W-:-:S02]  /*23c80*/  LOP3.LUT R9, R36, 0x80, RZ, 0xfc, !PT ;  /* 0x0000008024097812 */ /* 0x000fc400078efcff */
[----:B------:R-:W-:Y:S01]  /*23c90*/  LOP3.LUT R11, R36, 0xc0, RZ, 0xfc, !PT ;  /* 0x000000c0240b7812 */ /* 0x000fe200078efcff */
[----:B--2---:R-:W-:Y:S02]  /*23ca0*/  IMAD.MOV.U32 R3, RZ, RZ, R35 ;  /* 0x000000ffff037224 */ /* 0x004fe400078e0023 */
[----:B------:R-:W-:Y:S01]  /*23cb0*/  IMAD.WIDE.U32 R2, R18, UR4, R2 ;  /* 0x0000000412027c25 */ /* 0x000fe2000f8e0002 */
[----:B------:R-:W-:-:S03]  /*23cc0*/  ULDC.64 UR4, c[0x0][0x2e0] ;  /* 0x0000b80000047ab9 */ /* 0x000fc60000000a00 */
[----:B------:R-:W-:Y:S02]  /*23cd0*/  IMAD.IADD R3, R3, 0x1, R0 ;  /* 0x0000000103037824 */ /* 0x000fe400078e0200 */
[----:B---3--:R-:W-:Y:S02]  /*23ce0*/  IMAD R0, R20, UR4, RZ ;  /* 0x0000000414007c24 */ /* 0x008fe4000f8e02ff */
[----:B------:R-:W2:Y:S01]  /*23cf0*/  S2R R20, SR_TID.X ;  /* 0x0000000000147919 */ /* 0x000ea20000002100 */
[----:B------:R-:W-:-:S04]  /*23d00*/  IMAD.WIDE.U32 R2, R31, UR4, R2 ;  /* 0x000000041f027c25 */ /* 0x000fc8000f8e0002 */
[----:B------:R-:W-:Y:S01]  /*23d10*/  IMAD R0, R31, UR5, R0 ;  /* 0x000000051f007c24 */ /* 0x000fe2000f8e0200 */
[----:B------:R-:W-:-:S04]  /*23d20*/  ULDC.64 UR4, c[0x0][0x2d0] ;  /* 0x0000b40000047ab9 */ /* 0x000fc80000000a00 */
[----:B------:R-:W-:Y:S01]  /*23d30*/  IADD3 R3, R3, R0, RZ ;  /* 0x0000000003037210 */ /* 0x000fe20007ffe0ff */
[----:B------:R-:W-:Y:S01]  /*23d40*/  IMAD.SHL.U32 R0, R17, 0x80, RZ ;  /* 0x0000008011007824 */ /* 0x000fe200078e00ff */
[----:B--2---:R-:W-:-:S04]  /*23d50*/  LOP3.LUT R20, R20, 0x7f, RZ, 0xc0, !PT ;  /* 0x0000007f14147812 */ /* 0x004fc800078ec0ff */
[----:B------:R-:W-:Y:S02]  /*23d60*/  SHF.R.U32.HI R21, RZ, 0x3, R20 ;  /* 0x00000003ff157819 */ /* 0x000fe40000011614 */
[----:B------:R-:W2:Y:S02]  /*23d70*/  S2R R20, SR_TID.X ;  /* 0x0000000000147919 */ /* 0x000ea40000002100 */
[----:B--2---:R-:W-:-:S05]  /*23d80*/  IMAD.SHL.U32 R20, R20, 0x10, RZ ;  /* 0x0000001014147824 */ /* 0x004fca00078e00ff */
[----:B------:R-:W-:-:S04]  /*23d90*/  LOP3.LUT R20, R21, 0x70, R20, 0xf8, !PT ;  /* 0x0000007015147812 */ /* 0x000fc800078ef814 */
[----:B------:R-:W-:-:S05]  /*23da0*/  LOP3.LUT R6, R20, R0, RZ, 0xfc, !PT ;  /* 0x0000000014067212 */ /* 0x000fca00078efcff */
[----:B0-----:R-:W-:Y:S01]  /*23db0*/  @P0 IMAD.HI.U32 R7, R6, R5, RZ ;  /* 0x0000000506070227 */ /* 0x001fe200078e00ff */
[----:B------:R-:W-:-:S04]  /*23dc0*/  MOV R5, R6 ;  /* 0x0000000600057202 */ /* 0x000fc80000000f00 */
[----:B----4-:R-:W-:Y:S01]  /*23dd0*/  @P0 SHF.R.U32.HI R5, RZ, R4, R7 ;  /* 0x00000004ff050219 */ /* 0x010fe20000011607 */
        /* <DEDUP_REMOVED lines=13> */
[----:B------:R-:W-:-:S04]  /*23eb0*/  ULDC.64 UR4, c[0x0][0x280] ;  /* 0x0000a00000047ab9 */ /* 0x000fc80000000a00 */
[----:B------:R-:W-:Y:S02]  /*23ec0*/  IADD3 R4, R3, R5, RZ ;  /* 0x0000000503047210 */ /* 0x000fe40007ffe0ff */
[----:B------:R-:W-:Y:S01]  /*23ed0*/  LEA R5, P0, R2, UR4, 0x1 ;  /* 0x0000000402057c11 */ /* 0x000fe2000f8008ff */
[----:B------:R-:W-:Y:S01]  /*23ee0*/  ULDC UR4, c[0x0][0x2b8] ;  /* 0x0000ae0000047ab9 */ /* 0x000fe20000000800 */
[----:B0-----:R-:W-:Y:S02]  /*23ef0*/  LOP3.LUT R20, R20, 0x7f, RZ, 0xc0, !PT ;  /* 0x0000007f14147812 */ /* 0x001fe400078ec0ff */
[----:B------:R-:W-:Y:S01]  /*23f00*/  LEA.HI.X R4, R2, UR5, R4, 0x1, P0 ;  /* 0x0000000502047c11 */ /* 0x000fe200080f0c04 */
[----:B------:R-:W-:Y:S01]  /*23f10*/  UMOV UR5, 0xffffffff ;  /* 0xffffffff00057882 */ /* 0x000fe20000000000 */
[----:B------:R-:W-:Y:S02]  /*23f20*/  ISETP.GE.AND P4, PT, R36, UR4, PT ;  /* 0x0000000424007c0c */ /* 0x000fe4000bf86270 */
[----:B------:R-:W-:-:S02]  /*23f30*/  ISETP.GE.AND P3, PT, R12, UR4, PT ;  /* 0x000000040c007c0c */ /* 0x000fc4000bf66270 */
[----:B------:R-:W-:Y:S02]  /*23f40*/  ISETP.GE.AND P2, PT, R9, UR4, PT ;  /* 0x0000000409007c0c */ /* 0x000fe4000bf46270 */
[----:B------:R-:W-:Y:S02]  /*23f50*/  ISETP.GE.AND P0, PT, R11, UR4, PT ;  /* 0x000000040b007c0c */ /* 0x000fe4000bf06270 */
[----:B------:R-:W-:Y:S01]  /*23f60*/  SHF.R.U32.HI R9, RZ, 0x3, R20 ;  /* 0x00000003ff097819 */ /* 0x000fe20000011614 */
[----:B-1----:R-:W-:Y:S10]  /*23f70*/  BRA.DIV UR5, `(.L_x_751) ;  /* 0x0000004e051c7947 */ /* 0x002ff4000b800000 */
[----:B------:R-:W0:Y:S01]  /*23f80*/  SHFL.IDX PT, R3, R5, RZ, 0x181f ;  /* 0x00181fff05037589 */ /* 0x000e2200000e0000 */
[----:B-----5:R-:W-:Y:S01]  /*23f90*/  IMAD R6, R10, R8, RZ ;  /* 0x000000080a067224 */ /* 0x020fe200078e02ff */
[----:B------:R-:W-:Y:S01]  /*23fa0*/  ULDC.64 UR4, c[0x0][0x208] ;  /* 0x0000820000047ab9 */ /* 0x000fe20000000a00 */
[----:B------:R-:W-:Y:S01]  /*23fb0*/  IMAD.IADD R0, R9, 0x1, R0 ;  /* 0x0000000109007824 */ /* 0x000fe200078e0200 */
[----:B------:R-:W1:Y:S04]  /*23fc0*/  SHFL.IDX PT, R2, R4, RZ, 0x181f ;  /* 0x00181fff04027589 */ /* 0x000e6800000e0000 */
[----:B------:R-:W-:Y:S01]  /*23fd0*/  ISETP.GE.AND P1, PT, R0, R6, PT ;  /* 0x000000060000720c */ /* 0x000fe20003f26270 */
[----:B------:R-:W-:-:S12]  /*23fe0*/  SHFL.IDX PT, R14, R5, 0x7, 0x181f ;  /* 0x00f81f00050e7f89 */ /* 0x000fd800000e0000 */
[----:B0-----:R-:W-:-:S05]  /*23ff0*/  @!P1 LEA R7, P5, R36, R3, 0x1 ;  /* 0x0000000324079211 */ /* 0x001fca00078a08ff */
[----:B-1----:R-:W-:Y:S01]  /*24000*/  @!P1 IMAD.X R3, RZ, RZ, R2, P5 ;  /* 0x000000ffff039224 */ /* 0x002fe200028e0602 */
[----:B------:R-:W-:Y:S01]  /*24010*/  @!P1 MOV R2, R7 ;  /* 0x0000000700029202 */ /* 0x000fe20000000f00 */
[----:B------:R-:W-:-:S04]  /*24020*/  VIADD R7, R0, 0x10 ;  /* 0x0000001000077836 */ /* 0x000fc80000000000 */
[----:B------:R-:W-:Y:S04]  /*24030*/  @!P1 LDGSTS.E.BYPASS.LTC128B.128 [R37+0x14400], desc[UR4][R2.64], !P4 ;  /* 0x1440000002259fae */ /* 0x000fe8000e101d44 */
[----:B------:R-:W-:Y:S04]  /*24040*/  @!P1 LDGSTS.E.BYPASS.LTC128B.128 [R37+0x18400], desc[UR4][R2.64+0x80], !P3 ;  /* 0x1840008002259fae */ /* 0x000fe8000d901d44 */
[----:B------:R-:W-:Y:S04]  /*24050*/  @!P1 LDGSTS.E.BYPASS.LTC128B.128 [R37+0x1c400], desc[UR4][R2.64+0x100], !P2 ;  /* 0x1c40010002259fae */ /* 0x000fe8000d101d44 */
[----:B------:R0:W-:Y:S01]  /*24060*/  @!P1 LDGSTS.E.BYPASS.LTC128B.128 [R37+0x20400], desc[UR4][R2.64+0x180], !P0 ;  /* 0x2040018002259fae */ /* 0x0001e2000c101d44 */
[----:B------:R-:W-:-:S03]  /*24070*/  ISETP.GE.AND P1, PT, R7, R6, PT ;  /* 0x000000060700720c */ /* 0x000fc60003f26270 */
[----:B0-----:R-:W0:Y:S04]  /*24080*/  SHFL.IDX PT, R3, R5, 0x1, 0x181f ;  /* 0x00381f0005037f89 */ /* 0x001e2800000e0000 */
[----:B------:R-:W1:Y:S06]  /*24090*/  SHFL.IDX PT, R2, R4, 0x1, 0x181f ;  /* 0x00381f0004027f89 */ /* 0x000e6c00000e0000 */
[----:B0-----:R-:W-:-:S05]  /*240a0*/  @!P1 LEA R7, P5, R36, R3, 0x1 ;  /* 0x0000000324079211 */ /* 0x001fca00078a08ff */
[----:B-1----:R-:W-:Y:S01]  /*240b0*/  @!P1 IMAD.X R8, RZ, RZ, R2, P5 ;  /* 0x000000ffff089224 */ /* 0x002fe200028e0602 */
[----:B------:R-:W-:Y:S01]  /*240c0*/  @!P1 MOV R2, R7 ;  /* 0x0000000700029202 */ /* 0x000fe20000000f00 */
[----:B------:R-:W-:Y:S02]  /*240d0*/  VIADD R7, R0, 0x20 ;  /* 0x0000002000077836 */ /* 0x000fe40000000000 */
[----:B------:R-:W-:-:S05]  /*240e0*/  @!P1 IMAD.MOV.U32 R3, RZ, RZ, R8 ;  /* 0x000000ffff039224 */ /* 0x000fca00078e0008 */
[----:B------:R-:W-:Y:S04]  /*240f0*/  @!P1 LDGSTS.E.BYPASS.LTC128B.128 [R37+0x14c00], desc[UR4][R2.64], !P4 ;  /* 0x14c0000002259fae */ /* 0x000fe8000e101d44 */
[----:B------:R-:W-:Y:S04]  /*24100*/  @!P1 LDGSTS.E.BYPASS.LTC128B.128 [R37+0x18c00], desc[UR4][R2.64+0x80], !P3 ;  /* 0x18c0008002259fae */ /* 0x000fe8000d901d44 */
[----:B------:R-:W-:Y:S04]  /*24110*/  @!P1 LDGSTS.E.BYPASS.LTC128B.128 [R37+0x1cc00], desc[UR4][R2.64+0x100], !P2 ;  /* 0x1cc0010002259fae */ /* 0x000fe8000d101d44 */
[----:B------:R0:W-:Y:S01]  /*24120*/  @!P1 LDGSTS.E.BYPASS.LTC128B.128 [R37+0x20c00], desc[UR4][R2.64+0x180], !P0 ;  /* 0x20c0018002259fae */ /* 0x0001e2000c101d44 */
[----:B------:R-:W-:-:S03]  /*24130*/  ISETP.GE.AND P1, PT, R7, R6, PT ;  /* 0x000000060700720c */ /* 0x000fc60003f26270 */
[----:B0-----:R-:W0:Y:S04]  /*24140*/  SHFL.IDX PT, R3, R5, 0x2, 0x181f ;  /* 0x00581f0005037f89 */ /* 0x001e2800000e0000 */
[----:B------:R-:W1:Y:S06]  /*24150*/  SHFL.IDX PT, R2, R4, 0x2, 0x181f ;  /* 0x00581f0004027f89 */ /* 0x000e6c00000e0000 */
[----:B0-----:R-:W-:-:S04]  /*24160*/  @!P1 LEA R7, P5, R36, R3, 0x1 ;  /* 0x0000000324079211 */ /* 0x001fc800078a08ff */
[----:B-1----:R-:W-:Y:S01]  /*24170*/  @!P1 IADD3.X R8, RZ, R2, RZ, P5, !PT ;  /* 0x00000002ff089210 */ /* 0x002fe20002ffe4ff */
[----:B------:R-:W-:Y:S01]  /*24180*/  @!P1 IMAD.MOV.U32 R2, RZ, RZ, R7 ;  /* 0x000000ffff029224 */ /* 0x000fe200078e0007 */
[----:B------:R-:W-:-:S03]  /*24190*/  IADD3 R7, R0, 0x30, RZ ;  /* 0x0000003000077810 */ /* 0x000fc60007ffe0ff */
        /* <DEDUP_REMOVED lines=9> */
[----:B-1----:R-:W-:Y:S02]  /*24230*/  @!P1 IMAD.X R8, RZ, RZ, R2, P5 ;  /* 0x000000ffff089224 */ /* 0x002fe400028e0602 */
[----:B------:R-:W-:Y:S02]  /*24240*/  @!P1 IMAD.MOV.U32 R2, RZ, RZ, R7 ;  /* 0x000000ffff029224 */ /* 0x000fe400078e0007 */
[----:B------:R-:W-:Y:S01]  /*24250*/  VIADD R7, R0, 0x40 ;  /* 0x0000004000077836 */ /* 0x000fe20000000000 */
[----:B------:R-:W-:-:S05]  /*24260*/  @!P1 MOV R3, R8 ;  /* 0x0000000800039202 */ /* 0x000fca0000000f00 */
        /* <DEDUP_REMOVED lines=34> */
[----:B------:R0:W1:Y:S01]  /*24490*/  SHFL.IDX PT, R7, R4, 0x7, 0x181f ;  /* 0x00f81f0004077f89 */ /* 0x00006200000e0000 */
[----:B------:R-:W-:-:S05]  /*244a0*/  @!P1 MOV R3, R8 ;  /* 0x0000000800039202 */ /* 0x000fca0000000f00 */
[----:B------:R0:W-:Y:S04]  /*244b0*/  @!P1 LDGSTS.E.BYPASS.LTC128B.128 [R37+0x17400], desc[UR4][R2.64], !P4 ;  /* 0x1740000002259fae */ /* 0x0001e8000e101d44 */
[----:B------:R0:W-:Y:S04]  /*244c0*/  @!P1 LDGSTS.E.BYPASS.LTC128B.128 [R37+0x1b400], desc[UR4][R2.64+0x80], !P3 ;  /* 0x1b40008002259fae */ /* 0x0001e8000d901d44 */
[----:B------:R0:W-:Y:S04]  /*244d0*/  @!P1 LDGSTS.E.BYPASS.LTC128B.128 [R37+0x1f400], desc[UR4][R2.64+0x100], !P2 ;  /* 0x1f40010002259fae */ /* 0x0001e8000d101d44 */
[----:B------:R0:W-:Y:S02]  /*244e0*/  @!P1 LDGSTS.E.BYPASS.LTC128B.128 [R37+0x23400], desc[UR4][R2.64+0x180], !P0 ;  /* 0x2340018002259fae */ /* 0x0001e4000c101d44 */
.L_x_901:
[----:B0-----:R-:W-:Y:S01]  /*244f0*/  VIADD R3, R0, 0x70 ;  /* 0x0000007000037836 */ /* 0x001fe20000000000 */
[----:B------:R-:W-:Y:S04]  /*24500*/  BSSY B0, `(.L_x_752) ;  /* 0x000000d000007945 */ /* 0x000fe80003800000 */
[----:B------:R-:W-:-:S13]  /*24510*/  ISETP.GE.AND P1, PT, R3, R6, PT ;  /* 0x000000060300720c */ /* 0x000fda0003f26270 */
[----:B------:R-:W-:Y:S05]  /*24520*/  @P1 BRA `(.L_x_753) ;  /* 0x0000000000281947 */ /* 0x000fea0003800000 */
[----:B------:R-:W-:Y:S01]  /*24530*/  LEA R2, P1, R36, R14, 0x1 ;  /* 0x0000000e24027211 */ /* 0x000fe200078208ff */
[----:B------:R-:W-:-:S04]  /*24540*/  ULDC.64 UR4, c[0x0][0x208] ;  /* 0x0000820000047ab9 */ /* 0x000fc80000000a00 */
[----:B-1----:R-:W-:-:S05]  /*24550*/  IMAD.X R3, RZ, RZ, R7, P1 ;  /* 0x000000ffff037224 */ /* 0x002fca00008e0607 */
[----:B------:R-:W-:Y:S01]  /*24560*/  @!PT LDS RZ, [RZ] ;  /* 0x00000000fffff984 */ /* 0x000fe20000000800 */
[----:B------:R-:W-:Y:S01]  /*24570*/  @!PT LDS RZ, [RZ] ;  /* 0x00000000fffff984 */ /* 0x000fe20000000800 */
[----:B------:R-:W-:Y:S01]  /*24580*/  @!PT LDS RZ, [RZ] ;  /* 0x00000000fffff984 */ /* 0x000fe20000000800 */
[----:B------:R0:W-:Y:S04]  /*24590*/  LDGSTS.E.BYPASS.LTC128B.128 [R37+0x17c00], desc[UR4][R2.64], !P4 ;  /* 0x17c0000002257fae */ /* 0x0001e8000e101d44 */
[----:B------:R0:W-:Y:S04]  /*245a0*/  LDGSTS.E.BYPASS.LTC128B.128 [R37+0x1bc00], desc[UR4][R2.64+0x80], !P3 ;  /* 0x1bc0008002257fae */ /* 0x0001e8000d901d44 */
[----:B------:R0:W-:Y:S04]  /*245b0*/  LDGSTS.E.BYPASS.LTC128B.128 [R37+0x1fc00], desc[UR4][R2.64+0x100], !P2 ;  /* 0x1fc0010002257fae */ /* 0x0001e8000d101d44 */
[----:B------:R0:W-:Y:S02]  /*245c0*/  LDGSTS.E.BYPASS.LTC128B.128 [R37+0x23c00], desc[UR4][R2.64+0x180], !P0 ;  /* 0x23c0018002257fae */ /* 0x0001e4000c101d44 */
.L_x_753:
[----:B------:R-:W-:Y:S05]  /*245d0*/  BSYNC B0 ;  /* 0x0000000000007941 */ /* 0x000fea0003800000 */
.L_x_752:
[----:B------:R-:W-:Y:S01]  /*245e0*/  NOP ;  /* 0x0000000000007918 */ /* 0x000fe20000000000 */
[----:B------:R-:W-:-:S13]  /*245f0*/  PLOP3.LUT P0, PT, PT, PT, PT, 0x80, 0x0 ;  /* 0x000000000000781c */ /* 0x000fda0003f0f070 */
.L_x_754:
[----:B------:R-:W-:Y:S02]  /*24600*/  PLOP3.LUT P1, PT, P1, P0, PT, 0xa2, 0x0 ;  /* 0x000000000000781c */ /* 0x000fe40000f21472 */
[----:B------:R-:W-:-:S08]  /*24610*/  @P0 R2UR P1, UR4, R22 ;  /* 0x00000000160402ca */ /* 0x000fd00000020000 */
[----:B------:R-:W-:-:S05]  /*24620*/  @P0 PLOP3.LUT P0, PT, P1, PT, PT, 0x80, 0x0 ;  /* 0x000000000000081c */ /* 0x000fca0000f0f070 */
[----:B------:R-:W-:Y:S01]  /*24630*/  @!P1 SYNCS.ARRIVE.TRANS64.RED.A0T1 RZ, [UR4+0x38800], RZ ;  /* 0x038800ffffff99a7 */ /* 0x000fe20008200404 */
[----:B------:R-:W-:Y:S07]  /*24640*/  @!P1 ARRIVES.LDGSTSBAR.64.TRANSCNT [UR4+0x38800] ;  /* 0x03880000ff0099b0 */ /* 0x000fee0008000a84 */
[----:B------:R-:W-:Y:S05]  /*24650*/  @P0 BRA.U.ANY `(.L_x_754) ;  /* 0xfffffffd00e80947 */ /* 0x000fea000393ffff */
[----:B0-----:R-:W2:Y:S02]  /*24660*/  LDL.LU R2, [R1+0x30] ;  /* 0x0000300001027983 */ /* 0x001ea40000300800 */
[----:B--2---:R-:W-:-:S04]  /*24670*/  IADD3 R2, R2, 0x1, RZ ;  /* 0x0000000102027810 */ /* 0x004fc80007ffe0ff */
[----:B------:R-:W-:Y:S01]  /*24680*/  LEA.HI R0, R2, R2, RZ, 0x1 ;  /* 0x0000000202007211 */ /* 0x000fe200078f08ff */
[----:B------:R0:W-:Y:S03]  /*24690*/  STL [R1+0x30], R2 ;  /* 0x0000300201007387 */ /* 0x0001e60000100800 */
[----:B------:R-:W-:-:S05]  /*246a0*/  LOP3.LUT R0, R0, 0xfffffffe, RZ, 0xc0, !PT ;  /* 0xfffffffe00007812 */ /* 0x000fca00078ec0ff */
[----:B------:R-:W-:-:S05]  /*246b0*/  IMAD.IADD R0, R2, 0x1, -R0 ;  /* 0x0000000102007824 */ /* 0x000fca00078e0a00 */
[----:B------:R-:W-:Y:S01]  /*246c0*/  SHF.L.U32 R3, R0, 0x1f, RZ ;  /* 0x0000001f00037819 */ /* 0x000fe200000006ff */
[----:B------:R-:W-:Y:S01]  /*246d0*/  NOP ;  /* 0x0000000000007918 */ /* 0x000fe20000000000 */
[----:B------:R0:W-:Y:S01]  /*246e0*/  SYNCS.ARRIVE.TRANS64.A1T0 RZ, [R22+URZ+0x38800], RZ ;  /* 0x038800ff16ff79a7 */ /* 0x0001e2000810003f */
[----:B------:R-:W-:Y:S01]  /*246f0*/  BSSY B0, `(.L_x_755) ;  /* 0x0000003000007945 */ /* 0x000fe20003800000 */
[----:B------:R-:W2:Y:S03]  /*24700*/  SYNCS.PHASECHK.TRANS64.TRYWAIT P0, [R22+URZ+0x38820], R3 ;  /* 0x03882003160075a7 */ /* 0x000ea6000800017f */
[----:B0-2---:R-:W-:Y:S05]  /*24710*/  @!P0 BRA `(.L_x_756) ;  /* 0x0000005000248947 */ /* 0x005fea0003800000 */
.L_x_902:
[----:B------:R-:W-:Y:S05]  /*24720*/  BSYNC B0 ;  /* 0x0000000000007941 */ /* 0x000fea0003800000 */
.L_x_755:
[----:B------:R-:W2:Y:S01]  /*24730*/  LDL R0, [R1+0xc] ;  /* 0x00000c0001007983 */ /* 0x000ea20000100800 */
[----:B------:R-:W-:Y:S01]  /*24740*/  BSSY B0, `(.L_x_757) ;  /* 0x0000120000007945 */ /* 0x000fe20003800000 */
[----:B--2---:R-:W-:-:S13]  /*24750*/  ISETP.GE.AND P0, PT, R0, 0x51, PT ;  /* 0x000000510000780c */ /* 0x004fda0003f06270 */
[----:B------:R-:W-:Y:S05]  /*24760*/  @!P0 BRA `(.L_x_758) ;  /* 0x0000001000748947 */ /* 0x000fea0003800000 */
[----:B------:R-:W2:Y:S01]  /*24770*/  LDL.LU R0, [R1+0x2c] ;  /* 0x00002c0001007983 */ /* 0x000ea20000300800 */
[C---:B------:R-:W-:Y:S01]  /*24780*/  LOP3.LUT R5, R36.reuse, 0x40, RZ, 0xfc, !PT ;  /* 0x0000004024057812 */ /* 0x040fe200078efcff */
[----:B------:R-:W-:Y:S01]  /*24790*/  ULDC UR4, c[0x0][0x2f4] ;  /* 0x0000bd0000047ab9 */ /* 0x000fe20000000800 */
[C---:B------:R-:W-:Y:S01]  /*247a0*/  LOP3.LUT R4, R36.reuse, 0x80, RZ, 0xfc, !PT ;  /* 0x0000008024047812 */ /* 0x040fe200078efcff */
[----:B-1----:R-:W-:Y:S01]  /*247b0*/  IMAD.MOV.U32 R7, RZ, RZ, R27 ;  /* 0x000000ffff077224 */ /* 0x002fe200078e001b */
[C---:B------:R-:W-:Y:S01]  /*247c0*/  LOP3.LUT R2, R36.reuse, 0xc0, RZ, 0xfc, !PT ;  /* 0x000000c024027812 */ /* 0x040fe200078efcff */
[----:B------:R-:W-:Y:S01]  /*247d0*/  IMAD.MOV.U32 R31, RZ, RZ, R26 ;  /* 0x000000ffff1f7224 */ /* 0x000fe200078e001a */
[----:B------:R-:W-:Y:S02]  /*247e0*/  MOV R17, R29 ;  /* 0x0000001d00117202 */ /* 0x000fe40000000f00 */
[----:B------:R-:W-:Y:S02]  /*247f0*/  ISETP.GE.AND P4, PT, R36, UR4, PT ;  /* 0x0000000424007c0c */ /* 0x000fe4000bf86270 */
[----:B------:R-:W-:-:S02]  /*24800*/  ISETP.GE.AND P3, PT, R5, UR4, PT ;  /* 0x0000000405007c0c */ /* 0x000fc4000bf66270 */
[----:B------:R-:W-:Y:S02]  /*24810*/  ISETP.GE.AND P2, PT, R4, UR4, PT ;  /* 0x0000000404007c0c */ /* 0x000fe4000bf46270 */
[----:B------:R-:W-:Y:S01]  /*24820*/  ISETP.GE.AND P1, PT, R2, UR4, PT ;  /* 0x0000000402007c0c */ /* 0x000fe2000bf26270 */
[----:B--2---:R-:W-:-:S12]  /*24830*/  VIADD R0, R0, 0xfffffffe ;  /* 0xfffffffe00007836 */ /* 0x004fd80000000000 */
.L_x_771:
[----:B------:R-:W2:Y:S01]  /*24840*/  LDL R5, [R1+0x10] ;  /* 0x0000100001057983 */ /* 0x000ea20000100800 */
[----:B------:R-:W1:Y:S03]  /*24850*/  LDC R11, c[0x0][0x430] ;  /* 0x00010c00ff0b7b82 */ /* 0x000e660000000800 */
[----:B------:R-:W3:Y:S01]  /*24860*/  LDL R8, [R1+0x14] ;  /* 0x0000140001087983 */ /* 0x000ee20000100800 */
[----:B------:R-:W4:Y:S01]  /*24870*/  S2R R2, SR_TID.X ;  /* 0x0000000000027919 */ /* 0x000f220000002100 */
[----:B------:R-:W4:Y:S01]  /*24880*/  S2R R4, SR_TID.X ;  /* 0x0000000000047919 */ /* 0x000f220000002100 */
[----:B-1----:R-:W-:-:S13]  /*24890*/  ISETP.NE.AND P0, PT, R11, 0x1, PT ;  /* 0x000000010b00780c */ /* 0x002fda0003f05270 */
[----:B0-----:R-:W0:Y:S01]  /*248a0*/  @P0 LDC R3, c[0x0][0x434] ;  /* 0x00010d00ff030b82 */ /* 0x001e220000000800 */
[----:B----4-:R-:W-:-:S04]  /*248b0*/  LOP3.LUT R2, R2, 0x7f, RZ, 0xc0, !PT ;  /* 0x0000007f02027812 */ /* 0x010fc800078ec0ff */
[----:B------:R-:W-:Y:S02]  /*248c0*/  SHF.R.U32.HI R2, RZ, 0x3, R2 ;  /* 0x00000003ff027819 */ /* 0x000fe40000011602 */
[----:B------:R-:W-:-:S04]  /*248d0*/  SHF.L.U32 R4, R4, 0x4, RZ ;  /* 0x0000000404047819 */ /* 0x000fc800000006ff */
[----:B------:R-:W-:Y:S02]  /*248e0*/  LOP3.LUT R4, R2, 0x70, R4, 0xf8, !PT ;  /* 0x0000007002047812 */ /* 0x000fe400078ef804 */
[----:B------:R-:W1:Y:S02]  /*248f0*/  @P0 LDC R2, c[0x0][0x438] ;  /* 0x00010e00ff020b82 */ /* 0x000e640000000800 */
[----:B------:R-:W-:Y:S01]  /*24900*/  ISETP.GT.U32.AND P5, PT, R4, 0x4f, PT ;  /* 0x0000004f0400780c */ /* 0x000fe20003fa4070 */
[----:B------:R-:W-:Y:S01]  /*24910*/  IMAD.U32 R12, RZ, RZ, UR37 ;  /* 0x00000025ff0c7e24 */ /* 0x000fe2000f8e00ff */
[----:B------:R-:W-:Y:S01]  /*24920*/  ULDC.64 UR4, c[0x0][0x208] ;  /* 0x0000820000047ab9 */ /* 0x000fe20000000a00 */
[----:B------:R-:W-:Y:S02]  /*24930*/  IADD3 R27, R7, 0x1, RZ ;  /* 0x00000001071b7810 */ /* 0x000fe40007ffe0ff */
[----:B------:R-:W-:Y:S01]  /*24940*/  MOV R26, R0 ;  /* 0x00000000001a7202 */ /* 0x000fe20000000f00 */
[----:B--2---:R-:W-:-:S04]  /*24950*/  IMAD R6, R0, 0x50, R5 ;  /* 0x0000005000067824 */ /* 0x004fc800078e0205 */
[----:B------:R-:W-:-:S03]  /*24960*/  IMAD.IADD R6, R4, 0x1, R6 ;  /* 0x0000000104067824 */ /* 0x000fc600078e0206 */
[----:B------:R-:W2:Y:S01]  /*24970*/  @!P5 LDC.64 R4, c[0x0][0x428] ;  /* 0x00010a00ff04db82 */ /* 0x000ea20000000a00 */
[----:B0-----:R-:W-:-:S04]  /*24980*/  @P0 IMAD.HI.U32 R3, R6, R3, RZ ;  /* 0x0000000306030227 */ /* 0x001fc800078e00ff */
[----:B------:R-:W-:Y:S01]  /*24990*/  IMAD.MOV.U32 R10, RZ, RZ, R6 ;  /* 0x000000ffff0a7224 */ /* 0x000fe200078e0006 */
[----:B-1----:R-:W-:-:S04]  /*249a0*/  @P0 SHF.R.U32.HI R10, RZ, R2, R3 ;  /* 0x00000002ff0a0219 */ /* 0x002fc80000011603 */
[----:B------:R-:W-:Y:S02]  /*249b0*/  @!P5 SHF.R.S32.HI R3, RZ, 0x1f, R10 ;  /* 0x0000001fff03d819 */ /* 0x000fe4000001140a */
[----:B------:R-:W-:-:S05]  /*249c0*/  @!P5 MOV R2, R10 ;  /* 0x0000000a0002d202 */ /* 0x000fca0000000f00 */
[----:B--2---:R-:W-:-:S04]  /*249d0*/  @!P5 IMAD.WIDE.U32 R2, R33, R4, R2 ;  /* 0x000000042102d225 */ /* 0x004fc800078e0002 */
[----:B---3--:R-:W-:Y:S02]  /*249e0*/  @!P5 IMAD R4, R8, R4, RZ ;  /* 0x000000040804d224 */ /* 0x008fe400078e02ff */
[----:B------:R-:W0:Y:S02]  /*249f0*/  @!P5 LDC.64 R8, c[0x0][0x418] ;  /* 0x00010600ff08db82 */ /* 0x000e240000000a00 */
[----:B------:R-:W-:-:S04]  /*24a00*/  @!P5 IMAD R5, R33, R5, R4 ;  /* 0x000000052105d224 */ /* 0x000fc800078e0204 */
[----:B------:R-:W-:Y:S02]  /*24a10*/  @!P5 IMAD.IADD R3, R5, 0x1, R3 ;  /* 0x000000010503d824 */ /* 0x000fe400078e0203 */
[----:B------:R-:W-:Y:S01]  /*24a20*/  IMAD.MOV.U32 R4, RZ, RZ, RZ ;  /* 0x000000ffff047224 */ /* 0x000fe200078e00ff */
[----:B0-----:R-:W-:-:S04]  /*24a30*/  @!P5 LEA R8, P0, R2, R8, 0x2 ;  /* 0x000000080208d211 */ /* 0x001fc800078010ff */
[----:B------:R-:W-:-:S05]  /*24a40*/  @!P5 LEA.HI.X R9, R2, R9, R3, 0x2, P0 ;  /* 0x000000090209d211 */ /* 0x000fca00000f1403 */
[----:B------:R0:W5:Y:S01]  /*24a50*/  @!P5 LDG.E R4, desc[UR4][R8.64] ;  /* 0x000000040804d981 */ /* 0x000162000c1e1900 */
[----:B------:R-:W-:Y:S02]  /*24a60*/  ISETP.NE.AND P5, PT, R12, 0x3, PT ;  /* 0x000000030c00780c */ /* 0x000fe40003fa5270 */
[----:B------:R-:W-:Y:S01]  /*24a70*/  ISETP.NE.AND P0, PT, R27, 0x2, PT ;  /* 0x000000021b00780c */ /* 0x000fe20003f05270 */
[----:B------:R-:W-:Y:S01]  /*24a80*/  IMAD.MOV R5, RZ, RZ, -R10 ;  /* 0x000000ffff057224 */ /* 0x000fe200078e0a0a */
[----:B------:R-:W-:Y:S05]  /*24a90*/  YIELD ;  /* 0x0000000000007946 */ /* 0x000fea0003800000 */
[----:B------:R-:W-:Y:S01]  /*24aa0*/  SEL R29, RZ, 0x1, P0 ;  /* 0x00000001ff1d7807 */ /* 0x000fe20000000000 */
[----:B------:R-:W-:Y:S01]  /*24ab0*/  IMAD R5, R11, R5, R6 ;  /* 0x000000050b057224 */ /* 0x000fe200078e0206 */
[----:B------:R-:W-:-:S02]  /*24ac0*/  SEL R27, R27, RZ, P0 ;  /* 0x000000ff1b1b7207 */ /* 0x000fc40000000000 */
[----:B------:R-:W-:Y:S01]  /*24ad0*/  LOP3.LUT R29, R17, R29, RZ, 0x3c, !PT ;  /* 0x0000001d111d7212 */ /* 0x000fe200078e3cff */
[----:B0-----:R-:W-:Y:S06]  /*24ae0*/  @!P5 BRA `(.L_x_759) ;  /* 0x000000000004d947 */ /* 0x001fec0003800000 */
[----:B------:R-:W-:Y:S01]  /*24af0*/  BPT.TRAP 0x1 ;  /* 0x000000040000795c */ /* 0x000fe20000300000 */
.L_x_759:
[----:B------:R-:W-:Y:S01]  /*24b00*/  IMAD R6, R27, 0x8, R22 ;  /* 0x000000081b067824 */ /* 0x000fe200078e0216 */
[----:B------:R-:W-:Y:S01]  /*24b10*/  SHF.L.U32 R3, R29, 0x1f, RZ ;  /* 0x0000001f1d037819 */ /* 0x000fe200000006ff */
[----:B------:R-:W-:Y:S03]  /*24b20*/  BSSY B1, `(.L_x_760) ;  /* 0x0000003000017945 */ /* 0x000fe60003800000 */
[----:B------:R-:W0:Y:S02]  /*24b30*/  SYNCS.PHASECHK.TRANS64.TRYWAIT P0, [R6+URZ+0x38840], R3 ;  /* 0x03884003060075a7 */ /* 0x000e24000800017f */
[----:B0-----:R-:W-:Y:S05]  /*24b40*/  @!P0 BRA `(.L_x_761) ;  /* 0x0000004c002c8947 */ /* 0x001fea0003800000 */
.L_x_903:
[----:B------:R-:W-:Y:S05]  /*24b50*/  BSYNC B1 ;  /* 0x0000000000017941 */ /* 0x000fea0003800000 */
.L_x_760:
        /* <DEDUP_REMOVED lines=13> */
[----:B------:R-:W-:-:S04]  /*24c30*/  ULDC.64 UR4, c[0x0][0x308] ;  /* 0x0000c20000047ab9 */ /* 0x000fc80000000a00 */
[----:B------:R-:W-:Y:S01]  /*24c40*/  IADD3 R3, R3, R0, RZ ;  /* 0x0000000003037210 */ /* 0x000fe20007ffe0ff */
[----:B------:R-:W-:-:S04]  /*24c50*/  IMAD R0, R32, UR4, RZ ;  /* 0x0000000420007c24 */ /* 0x000fc8000f8e02ff */
        /* <DEDUP_REMOVED lines=9> */
[----:B------:R-:W-:Y:S01]  /*24cf0*/  LOP3.LUT R23, R23, 0xfffffeff, RZ, 0xc0, !PT ;  /* 0xfffffeff17177812 */ /* 0x000fe200078ec0ff */
[----:B------:R-:W-:Y:S01]  /*24d00*/  IMAD.SHL.U32 R0, R36, 0x2, RZ ;  /* 0x0000000224007824 */ /* 0x000fe200078e00ff */
[----:B------:R-:W-:Y:S01]  /*24d10*/  ULDC.64 UR4, c[0x0][0x208] ;  /* 0x0000820000047ab9 */ /* 0x000fe20000000a00 */
        /* <DEDUP_REMOVED lines=9> */
[----:B0-----:R-:W-:-:S04]  /*24db0*/  IADD3 R2, P0, R2, R0, RZ ;  /* 0x0000000002027210 */ /* 0x001fc80007f1e0ff */
[----:B-1----:R-:W-:-:S05]  /*24dc0*/  IADD3.X R3, RZ, R3, RZ, P0, !PT ;  /* 0x00000003ff037210 */ /* 0x002fca00007fe4ff */
        /* <DEDUP_REMOVED lines=31> */
.L_x_915:
[----:B------:R-:W-:Y:S01]  /*24fc0*/  LOP3.LUT R23, R23, 0xffffff7f, RZ, 0xc0, !PT ;  /* 0xffffff7f17177812 */ /* 0x000fe200078ec0ff */
[----:B------:R-:W-:Y:S01]  /*24fd0*/  ULDC.64 UR4, c[0x0][0x208] ;  /* 0x0000820000047ab9 */ /* 0x000fe20000000a00 */
        /* <DEDUP_REMOVED lines=16> */
.L_x_763:
[----:B------:R-:W-:Y:S02]  /*250e0*/  PLOP3.LUT P5, PT, P5, P0, PT, 0xa2, 0x0 ;  /* 0x000000000000781c */ /* 0x000fe40002fa1472 */
[----:B------:R-:W-:-:S08]  /*250f0*/  @P0 R2UR P5, UR4, R6 ;  /* 0x00000000060402ca */ /* 0x000fd000000a0000 */
[----:B------:R-:W-:-:S05]  /*25100*/  @P0 PLOP3.LUT P0, PT, P5, PT, PT, 0x80, 0x0 ;  /* 0x000000000000081c */ /* 0x000fca0002f0f070 */
[----:B------:R-:W-:Y:S01]  /*25110*/  @!P5 SYNCS.ARRIVE.TRANS64.RED.A0T1 RZ, [UR4+0x38830], RZ ;  /* 0x038830ffffffd9a7 */ /* 0x000fe20008200404 */
[----:B------:R-:W-:Y:S07]  /*25120*/  @!P5 ARRIVES.LDGSTSBAR.64.TRANSCNT [UR4+0x38830] ;  /* 0x03883000ff00d9b0 */ /* 0x000fee0008000a84 */
[----:B------:R-:W-:Y:S05]  /*25130*/  @P0 BRA.U.ANY `(.L_x_763) ;  /* 0xfffffffd00e80947 */ /* 0x000fea000393ffff */
[----:B------:R-:W-:Y:S01]  /*25140*/  NOP ;  /* 0x0000000000007918 */ /* 0x000fe20000000000 */
[----:B-1----:R-:W-:-:S04]  /*25150*/  MOV R2, UR37 ;  /* 0x0000002500027c02 */ /* 0x002fc80008000f00 */
[----:B------:R-:W-:-:S13]  /*25160*/  ISETP.NE.AND P6, PT, R2, 0x3, PT ;  /* 0x000000030200780c */ /* 0x000fda0003fc5270 */
[----:B------:R-:W-:Y:S05]  /*25170*/  @!P6 BRA `(.L_x_764) ;  /* 0x000000000004e947 */ /* 0x000fea0003800000 */
[----:B------:R-:W-:Y:S01]  /*25180*/  BPT.TRAP 0x1 ;  /* 0x000000040000795c */ /* 0x000fe20000300000 */
.L_x_764:
[----:B------:R1:W-:Y:S01]  /*25190*/  SYNCS.ARRIVE.TRANS64.A1T0 RZ, [R6+URZ+0x38830], RZ ;  /* 0x038830ff06ff79a7 */ /* 0x0003e2000810003f */
[----:B------:R-:W-:Y:S05]  /*251a0*/  @!P6 BRA `(.L_x_765) ;  /* 0x000000000004e947 */ /* 0x000fea0003800000 */
[----:B------:R-:W-:Y:S01]  /*251b0*/  BPT.TRAP 0x1 ;  /* 0x000000040000795c */ /* 0x000fe20000300000 */
.L_x_765:
[----:B------:R-:W-:Y:S01]  /*251c0*/  SHF.L.U32 R2, R17, 0x1f, RZ ;  /* 0x0000001f11027819 */ /* 0x000fe200000006ff */
[----:B-1----:R-:W-:Y:S01]  /*251d0*/  IMAD R6, R7, 0x8, R22 ;  /* 0x0000000807067824 */ /* 0x002fe200078e0216 */
[----:B------:R-:W-:Y:S03]  /*251e0*/  BSSY B1, `(.L_x_766) ;  /* 0x0000003000017945 */ /* 0x000fe60003800000 */
[----:B------:R-:W1:Y:S02]  /*251f0*/  SYNCS.PHASECHK.TRANS64.TRYWAIT P0, [R6+URZ+0x38860], R2 ;  /* 0x03886002060075a7 */ /* 0x000e64000800017f */
[----:B-1----:R-:W-:Y:S05]  /*25200*/  @!P0 BRA `(.L_x_767) ;  /* 0x0000004c00648947 */ /* 0x002fea0003800000 */
.L_x_916:
[----:B------:R-:W-:Y:S05]  /*25210*/  BSYNC B1 ;  /* 0x0000000000017941 */ /* 0x000fea0003800000 */
.L_x_766:
[----:B0-----:R-:W2:Y:S01]  /*25220*/  LDL R8, [R1+0xc] ;  /* 0x00000c0001087983 */ /* 0x001ea20000100800 */
        /* <DEDUP_REMOVED lines=9> */
[----:B------:R-:W-:Y:S01]  /*252c0*/  IMAD R7, R7, 0x2, R22 ;  /* 0x0000000207077824 */ /* 0x000fe200078e0216 */
[----:B------:R-:W-:Y:S02]  /*252d0*/  ULDC.64 UR4, c[0x0][0x208] ;  /* 0x0000820000047ab9 */ /* 0x000fe40000000a00 */
[----:B------:R-:W1:Y:S01]  /*252e0*/  SHFL.IDX PT, R3, R25, RZ, 0x181f ;  /* 0x00181fff19037589 */ /* 0x000e6200000e0000 */
[----:B0-----:R-:W-:-:S04]  /*252f0*/  IADD3 R2, P0, R2, R0, RZ ;  /* 0x0000000002027210 */ /* 0x001fc80007f1e0ff */
[----:B-1----:R-:W-:Y:S02]  /*25300*/  IADD3.X R3, RZ, R3, RZ, P0, !PT ;  /* 0x00000003ff037210 */ /* 0x002fe400007fe4ff */
[----:B------:R-:W-:-:S13]  /*25310*/  ISETP.LT.OR P0, PT, R8, 0x1, P4 ;  /* 0x000000010800780c */ /* 0x000fda0002701670 */
[----:B------:R-:W-:Y:S01]  /*25320*/  @!PT LDS RZ, [RZ] ;  /* 0x00000000fffff984 */ /* 0x000fe20000000800 */
        /* <DEDUP_REMOVED lines=44> */
[----:B0-2---:R0:W1:Y:S02]  /*255f0*/  SHFL.IDX PT, R2, R24, 0x4, 0x181f ;  /* 0x00981f0018027f89 */ /* 0x00506400000e0000 */
.L_x_928:
[----:B-1----:R-:W-:Y:S01]  /*25600*/  IADD3 R2, P0, R2, R0, RZ ;  /* 0x0000000002027210 */ /* 0x002fe20007f1e0ff */
[----:B------:R-:W-:-:S04]  /*25610*/  ULDC.64 UR4, c[0x0][0x208] ;  /* 0x0000820000047ab9 */ /* 0x000fc80000000a00 */
[----:B------:R-:W-:Y:S01]  /*25620*/  IMAD.X R3, RZ, RZ, R25, P0 ;  /* 0x000000ffff037224 */ /* 0x000fe200000e0619 */
        /* <DEDUP_REMOVED lines=11> */
[----:B------:R-:W-:Y:S02]  /*256e0*/  ULDC.64 UR4, c[0x0][0x328] ;  /* 0x0000ca0000047ab9 */ /* 0x000fe40000000a00 */
[----:B------:R-:W-:Y:S01]  /*256f0*/  IMAD R20, R20, UR4, RZ ;  /* 0x0000000414147c24 */ /* 0x000fe2000f8e02ff */
[----:B------:R-:W-:-:S03]  /*25700*/  NOP ;  /* 0x0000000000007918 */ /* 0x000fc60000000000 */
[C---:B------:R-:W-:Y:S02]  /*25710*/  IMAD R9, R5.reuse, UR5, R20 ;  /* 0x0000000505097c24 */ /* 0x040fe4000f8e0214 */
[----:B-1----:R-:W-:Y:S01]  /*25720*/  IMAD.WIDE.U32 R2, R5, UR4, RZ ;  /* 0x0000000405027c25 */ /* 0x002fe2000f8e00ff */
[----:B------:R-:W-:-:S03]  /*25730*/  ULDC.64 UR4, c[0x0][0x338] ;  /* 0x0000ce0000047ab9 */ /* 0x000fc60000000a00 */
[----:B------:R-:W-:Y:S01]  /*25740*/  IMAD R21, R21, UR4, RZ ;  /* 0x0000000415157c24 */ /* 0x000fe2000f8e02ff */
[----:B------:R-:W-:-:S03]  /*25750*/  IADD3 R3, R3, R9, RZ ;  /* 0x0000000903037210 */ /* 0x000fc60007ffe0ff */
[C---:B------:R-:W-:Y:S02]  /*25760*/  IMAD R21, R4.reuse, UR5, R21 ;  /* 0x0000000504157c24 */ /* 0x040fe4000f8e0215 */
[----:B------:R-:W-:Y:S01]  /*25770*/  IMAD.WIDE.U32 R2, R4, UR4, R2 ;  /* 0x0000000404027c25 */ /* 0x000fe2000f8e0002 */
[----:B------:R-:W-:-:S03]  /*25780*/  ULDC.64 UR4, c[0x0][0x330] ;  /* 0x0000cc0000047ab9 */ /* 0x000fc60000000a00 */
[----:B------:R-:W-:Y:S02]  /*25790*/  IMAD.IADD R3, R3, 0x1, R21 ;  /* 0x0000000103037824 */ /* 0x000fe400078e0215 */
[----:B------:R-:W-:Y:S02]  /*257a0*/  IMAD R5, R32, UR4, RZ ;  /* 0x0000000420057c24 */ /* 0x000fe4000f8e02ff */
[----:B------:R-:W-:-:S04]  /*257b0*/  IMAD.WIDE.U32 R2, R18, UR4, R2 ;  /* 0x0000000412027c25 */ /* 0x000fc8000f8e0002 */
[----:B------:R-:W-:Y:S01]  /*257c0*/  IMAD R5, R18, UR5, R5 ;  /* 0x0000000512057c24 */ /* 0x000fe2000f8e0205 */
[----:B------:R-:W-:Y:S02]  /*257d0*/  ULDC.64 UR4, c[0x0][0x318] ;  /* 0x0000c60000047ab9 */ /* 0x000fe40000000a00 */
[----:B0-----:R-:W-:Y:S01]  /*257e0*/  LEA R24, P0, R2, UR4, 0x1 ;  /* 0x0000000402187c11 */ /* 0x001fe2000f8008ff */
[----:B------:R-:W-:-:S05]  /*257f0*/  IMAD.IADD R3, R5, 0x1, R3 ;  /* 0x0000000105037824 */ /* 0x000fca00078e0203 */
[----:B------:R-:W-:Y:S02]  /*25800*/  LEA.HI.X R25, R2, UR5, R3, 0x1, P0 ;  /* 0x0000000502197c11 */ /* 0x000fe400080f0c03 */
[----:B------:R-:W-:-:S13]  /*25810*/  PLOP3.LUT P0, PT, PT, PT, PT, 0x80, 0x0 ;  /* 0x000000000000781c */ /* 0x000fda0003f0f070 */
.L_x_769:
[----:B------:R-:W-:Y:S02]  /*25820*/  PLOP3.LUT P5, PT, P5, P0, PT, 0xa2, 0x0 ;  /* 0x000000000000781c */ /* 0x000fe40002fa1472 */
[----:B------:R-:W-:-:S08]  /*25830*/  @P0 R2UR P5, UR4, R6 ;  /* 0x00000000060402ca */ /* 0x000fd000000a0000 */
[----:B------:R-:W-:-:S05]  /*25840*/  @P0 PLOP3.LUT P0, PT, P5, PT, PT, 0x80, 0x0 ;  /* 0x000000000000081c */ /* 0x000fca0002f0f070 */
[----:B------:R-:W-:Y:S01]  /*25850*/  @!P5 SYNCS.ARRIVE.TRANS64.RED.A0T1 RZ, [UR4+0x38850], RZ ;  /* 0x038850ffffffd9a7 */ /* 0x000fe20008200404 */
[----:B------:R-:W-:Y:S07]  /*25860*/  @!P5 ARRIVES.LDGSTSBAR.64.TRANSCNT [UR4+0x38850] ;  /* 0x03885000ff00d9b0 */ /* 0x000fee0008000a84 */
[----:B------:R-:W-:Y:S05]  /*25870*/  @P0 BRA.U.ANY `(.L_x_769) ;  /* 0xfffffffd00e80947 */ /* 0x000fea000393ffff */
[----:B------:R-:W-:Y:S01]  /*25880*/  NOP ;  /* 0x0000000000007918 */ /* 0x000fe20000000000 */
[----:B------:R-:W-:-:S04]  /*25890*/  MOV R0, UR37 ;  /* 0x0000002500007c02 */ /* 0x000fc80008000f00 */
[----:B------:R-:W-:-:S13]  /*258a0*/  ISETP.NE.AND P6, PT, R0, 0x3, PT ;  /* 0x000000030000780c */ /* 0x000fda0003fc5270 */
[----:B------:R-:W-:Y:S05]  /*258b0*/  @!P6 BRA `(.L_x_770) ;  /* 0x000000000004e947 */ /* 0x000fea0003800000 */
[----:B------:R-:W-:Y:S01]  /*258c0*/  BPT.TRAP 0x1 ;  /* 0x000000040000795c */ /* 0x000fe20000300000 */
.L_x_770:
[C---:B------:R-:W-:Y:S01]  /*258d0*/  ISETP.GT.AND P0, PT, R26.reuse, RZ, PT ;  /* 0x000000ff1a00720c */ /* 0x040fe20003f04270 */
[----:B------:R2:W-:Y:S01]  /*258e0*/  SYNCS.ARRIVE.TRANS64.A1T0 RZ, [R6+URZ+0x38850], RZ ;  /* 0x038850ff06ff79a7 */ /* 0x0005e2000810003f */
[----:B------:R-:W-:Y:S01]  /*258f0*/  VIADD R0, R26, 0xffffffff ;  /* 0xffffffff1a007836 */ /* 0x000fe20000000000 */
[----:B------:R-:W-:Y:S01]  /*25900*/  MOV R7, R27 ;  /* 0x0000001b00077202 */ /* 0x000fe20000000f00 */
[----:B------:R-:W-:Y:S02]  /*25910*/  IMAD.MOV.U32 R17, RZ, RZ, R29 ;  /* 0x000000ffff117224 */ /* 0x000fe400078e001d */
[----:B------:R-:W-:-:S07]  /*25920*/  IMAD.MOV.U32 R31, RZ, RZ, R26 ;  /* 0x000000ffff1f7224 */ /* 0x000fce00078e001a */
[----:B--2---:R-:W-:Y:S05]  /*25930*/  @P0 BRA `(.L_x_771) ;  /* 0xffffffec00c00947 */ /* 0x004fea000383ffff */
.L_x_758:
[----:B------:R-:W-:Y:S05]  /*25940*/  BSYNC B0 ;  /* 0x0000000000007941 */ /* 0x000fea0003800000 */
.L_x_757:
[----:B------:R-:W2:Y:S01]  /*25950*/  S2R R2, SR_TID.X ;  /* 0x0000000000027919 */ /* 0x000ea20000002100 */
[----:B------:R-:W-:Y:S01]  /*25960*/  BSSY B0, `(.L_x_772) ;  /* 0x0000011000007945 */ /* 0x000fe20003800000 */
[----:B--2---:R-:W-:-:S04]  /*25970*/  LOP3.LUT R2, R2, 0x7f, RZ, 0xc0, !PT ;  /* 0x0000007f02027812 */ /* 0x004fc800078ec0ff */
[----:B------:R-:W-:-:S13]  /*25980*/  ISETP.NE.AND P0, PT, R2, RZ, PT ;  /* 0x000000ff0200720c */ /* 0x000fda0003f05270 */
[----:B------:R-:W-:Y:S05]  /*25990*/  @P0 BRA `(.L_x_773) ;  /* 0x0000000000340947 */ /* 0x000fea0003800000 */
[----:B------:R-:W2:Y:S01]  /*259a0*/  S2R R5, SR_LANEID ;  /* 0x0000000000057919 */ /* 0x000ea20000000000 */
[----:B------:R-:W-:Y:S01]  /*259b0*/  VOTEU.ANY UR4, UPT, PT ;  /* 0x0000000000047886 */ /* 0x000fe200038e0100 */
[----:B0-----:R-:W0:Y:S01]  /*259c0*/  LDC.64 R2, c[0x0][0xc60] ;  /* 0x00031800ff027b82 */ /* 0x001e220000000a00 */
[----:B------:R-:W2:Y:S01]  /*259d0*/  FLO.U32 R0, UR4 ;  /* 0x0000000400007d00 */ /* 0x000ea200080e0000 */
[----:B------:R-:W-:Y:S01]  /*259e0*/  ULDC.64 UR6, c[0x0][0x208] ;  /* 0x0000820000067ab9 */ /* 0x000fe20000000a00 */
[----:B--2---:R-:W-:-:S06]  /*259f0*/  ISETP.EQ.U32.AND P0, PT, R0, R5, PT ;  /* 0x000000050000720c */ /* 0x004fcc0003f02070 */
[----:B------:R-:W0:Y:S07]  /*25a00*/  POPC R5, UR4 ;  /* 0x0000000400057d09 */ /* 0x000e2e0008000000 */
[----:B0-----:R-:W2:Y:S01]  /*25a10*/  @P0 ATOMG.E.ADD.STRONG.GPU PT, R3, desc[UR6][R2.64], R5 ;  /* 0x00000005020309a8 */ /* 0x001ea200081ee1c6 */
[----:B------:R-:W0:Y:S02]  /*25a20*/  S2R R4, SR_LTMASK ;  /* 0x0000000000047919 */ /* 0x000e240000003900 */
[----:B0-----:R-:W-:-:S04]  /*25a30*/  LOP3.LUT R4, R4, UR4, RZ, 0xc0, !PT ;  /* 0x0000000404047c12 */ /* 0x001fc8000f8ec0ff */
[----:B-1----:R-:W0:Y:S01]  /*25a40*/  POPC R7, R4 ;  /* 0x0000000400077309 */ /* 0x002e220000000000 */
[----:B--2---:R-:W0:Y:S02]  /*25a50*/  SHFL.IDX PT, R0, R3, R0, 0x1f ;  /* 0x00001f0003007589 */ /* 0x004e2400000e0000 */
[----:B0-----:R-:W-:-:S07]  /*25a60*/  IADD3 R16, R0, UR36, R7 ;  /* 0x0000002400107c10 */ /* 0x001fce000fffe007 */
.L_x_773:
[----:B------:R-:W-:Y:S05]  /*25a70*/  BSYNC B0 ;  /* 0x0000000000007941 */ /* 0x000fea0003800000 */
.L_x_772:
[----:B------:R-:W-:-:S05]  /*25a80*/  IMAD.U32 R0, RZ, RZ, UR37 ;  /* 0x00000025ff007e24 */ /* 0x000fca000f8e00ff */
[----:B------:R-:W-:-:S13]  /*25a90*/  ISETP.NE.AND P0, PT, R0, 0x3, PT ;  /* 0x000000030000780c */ /* 0x000fda0003f05270 */
[----:B------:R-:W-:Y:S05]  /*25aa0*/  @!P0 BRA `(.L_x_774) ;  /* 0x0000000000048947 */ /* 0x000fea0003800000 */
[----:B------:R-:W-:Y:S01]  /*25ab0*/  BPT.TRAP 0x1 ;  /* 0x000000040000795c */ /* 0x000fe20000300000 */
.L_x_774:
[----:B------:R-:W2:Y:S01]  /*25ac0*/  LDL.LU R0, [R1+0xc] ;  /* 0x00000c0001007983 */ /* 0x000ea20000300800 */
[----:B------:R-:W-:Y:S01]  /*25ad0*/  LEA R4, R27, R22, 0x3 ;  /* 0x000000161b047211 */ /* 0x000fe200078e18ff */
[----:B------:R-:W-:Y:S01]  /*25ae0*/  BSSY B0, `(.L_x_775) ;  /* 0x0000005000007945 */ /* 0x000fe20003800000 */
[----:B0-----:R-:W-:-:S04]  /*25af0*/  SHF.L.U32 R3, R29, 0x1f, RZ ;  /* 0x0000001f1d037819 */ /* 0x001fc800000006ff */
[----:B------:R-:W0:Y:S01]  /*25b00*/  SYNCS.PHASECHK.TRANS64.TRYWAIT P0, [R4+URZ+0x38860], R3 ;  /* 0x03886003040075a7 */ /* 0x000e22000800017f */
[----:B--2---:R-:W-:Y:S01]  /*25b10*/  IMAD R5, R26, -0x50, R0 ;  /* 0xffffffb01a057824 */ /* 0x004fe200078e0200 */
[----:B0-----:R-:W-:Y:S06]  /*25b20*/  @!P0 BRA `(.L_x_776) ;  /* 0x0000004c00108947 */ /* 0x001fec0003800000 */
.L_x_929:
[----:B------:R-:W-:Y:S05]  /*25b30*/  BSYNC B0 ;  /* 0x0000000000007941 */ /* 0x000fea0003800000 */
.L_x_775:
[----:B------:R-:W2:Y:S01]  /*25b40*/  S2R R0, SR_TID.X ;  /* 0x0000000000007919 */ /* 0x000ea20000002100 */
[----:B------:R-:W-:Y:S01]  /*25b50*/  UMOV UR4, 0xffffffff ;  /* 0xffffffff00047882 */ /* 0x000fe20000000000 */
[----:B-1----:R-:W-:Y:S01]  /*25b60*/  IMAD R7, R27, 0x5000, R34 ;  /* 0x000050001b077824 */ /* 0x002fe200078e0222 */
[----:B--2---:R-:W-:-:S04]  /*25b70*/  LOP3.LUT R0, R0, 0x7f, RZ, 0xc0, !PT ;  /* 0x0000007f00007812 */ /* 0x004fc800078ec0ff */
[----:B------:R-:W-:-:S05]  /*25b80*/  SHF.R.U32.HI R0, RZ, 0x3, R0 ;  /* 0x00000003ff007819 */ /* 0x000fca0000011600 */
[----:B------:R-:W-:Y:S01]  /*25b90*/  IMAD.IADD R5, R5, 0x1, -R0 ;  /* 0x0000000105057824 */ /* 0x000fe200078e0a00 */
[----:B------:R-:W-:Y:S06]  /*25ba0*/  BRA.DIV UR4, `(.L_x_777) ;  /* 0x0000004e04047947 */ /* 0x000fec000b800000 */
[----:B------:R-:W1:Y:S01]  /*25bb0*/  SHFL.IDX PT, R14, R24, RZ, 0x181f ;  /* 0x00181fff180e7589 */ /* 0x000e6200000e0000 */
[----:B------:R-:W-:Y:S01]  /*25bc0*/  ULDC UR4, c[0x0][0x2f4] ;  /* 0x0000bd0000047ab9 */ /* 0x000fe20000000800 */
[C---:B------:R-:W-:Y:S01]  /*25bd0*/  IMAD.SHL.U32 R8, R36.reuse, 0x2, RZ ;  /* 0x0000000224087824 */ /* 0x040fe200078e00ff */
[C---:B------:R-:W-:Y:S01]  /*25be0*/  ISETP.GE.AND P3, PT, R36.reuse, UR4, PT ;  /* 0x0000000424007c0c */ /* 0x040fe2000bf66270 */
[----:B0-----:R-:W0:Y:S01]  /*25bf0*/  SHFL.IDX PT, R3, R25, RZ, 0x181f ;  /* 0x00181fff19037589 */ /* 0x001e2200000e0000 */
[----:B------:R-:W-:Y:S01]  /*25c00*/  LOP3.LUT R2, R36, 0x40, RZ, 0xfc, !PT ;  /* 0x0000004024027812 */ /* 0x000fe200078efcff */
[----:B------:R-:W-:Y:S01]  /*25c10*/  ULDC.64 UR6, c[0x0][0x208] ;  /* 0x0000820000067ab9 */ /* 0x000fe20000000a00 */
[----:B------:R-:W-:Y:S02]  /*25c20*/  ISETP.LT.OR P4, PT, R5, 0x1, P3 ;  /* 0x000000010500780c */ /* 0x000fe40001f81670 */
[----:B------:R-:W-:Y:S02]  /*25c30*/  ISETP.GE.AND P2, PT, R2, UR4, PT ;  /* 0x0000000402007c0c */ /* 0x000fe4000bf46270 */
[----:B------:R-:W-:-:S02]  /*25c40*/  LOP3.LUT R2, R36, 0x80, RZ, 0xfc, !PT ;  /* 0x0000008024027812 */ /* 0x000fc400078efcff */
[----:B------:R-:W-:Y:S02]  /*25c50*/  LEA R0, R7, R22, 0x1 ;  /* 0x0000001607007211 */ /* 0x000fe400078e08ff */
[----:B------:R-:W-:Y:S02]  /*25c60*/  ISETP.GE.AND P1, PT, R2, UR4, PT ;  /* 0x0000000402007c0c */ /* 0x000fe4000bf26270 */
[----:B------:R-:W-:Y:S02]  /*25c70*/  LOP3.LUT R2, R36, 0xc0, RZ, 0xfc, !PT ;  /* 0x000000c024027812 */ /* 0x000fe400078efcff */
[----:B-1----:R-:W-:Y:S02]  /*25c80*/  IADD3 R6, P0, R14, R8, RZ ;  /* 0x000000080e067210 */ /* 0x002fe40007f1e0ff */
[----:B------:R-:W1:Y:S03]  /*25c90*/  SHFL.IDX PT, R14, R24, 0x1, 0x181f ;  /* 0x00381f00180e7f89 */ /* 0x000e6600000e0000 */
[----:B0-----:R-:W-:Y:S01]  /*25ca0*/  IMAD.X R7, RZ, RZ, R3, P0 ;  /* 0x000000ffff077224 */ /* 0x001fe200000e0603 */
[C---:B------:R-:W-:Y:S01]  /*25cb0*/  ISETP.LT.OR P0, PT, R5.reuse, 0x1, P2 ;  /* 0x000000010500780c */ /* 0x040fe20001701670 */
[----:B------:R-:W0:Y:S04]  /*25cc0*/  SHFL.IDX PT, R3, R25, 0x1, 0x181f ;  /* 0x00381f0019037f89 */ /* 0x000e2800000e0000 */
[----:B------:R-:W-:Y:S01]  /*25cd0*/  LDGSTS.E.BYPASS.LTC128B.128 [R0+0x400], desc[UR6][R6.64], !P4 ;  /* 0x0040000006007fae */ /* 0x000fe2000e101d46 */
[----:B------:R-:W-:-:S07]  /*25ce0*/  ISETP.LT.OR P4, PT, R5, 0x1, P1 ;  /* 0x000000010500780c */ /* 0x000fce0000f81670 */
[----:B------:R-:W-:Y:S01]  /*25cf0*/  LDGSTS.E.BYPASS.LTC128B.128 [R0+0x2c00], desc[UR6][R6.64+0x80], !P0 ;  /* 0x02c0008006007fae */ /* 0x000fe2000c101d46 */
[----:B------:R-:W-:-:S05]  /*25d00*/  ISETP.GE.AND P0, PT, R2, UR4, PT ;  /* 0x0000000402007c0c */ /* 0x000fca000bf06270 */
[----:B------:R-:W-:Y:S01]  /*25d10*/  LDGSTS.E.BYPASS.LTC128B.128 [R0+0x5400], desc[UR6][R6.64+0x100], !P4 ;  /* 0x0540010006007fae */ /* 0x000fe2000e101d46 */
[----:B------:R-:W-:-:S13]  /*25d20*/  ISETP.LT.OR P4, PT, R5, 0x1, P0 ;  /* 0x000000010500780c */ /* 0x000fda0000781670 */
[----:B------:R2:W-:Y:S01]  /*25d30*/  LDGSTS.E.BYPASS.LTC128B.128 [R0+0x7c00], desc[UR6][R6.64+0x180], !P4 ;  /* 0x07c0018006007fae */ /* 0x0005e2000e101d46 */
[----:B-1----:R-:W-:-:S03]  /*25d40*/  IADD3 R2, P4, R14, R8, RZ ;  /* 0x000000080e027210 */ /* 0x002fc60007f9e0ff */
[----:B------:R-:W1:Y:S02]  /*25d50*/  SHFL.IDX PT, R14, R24, 0x2, 0x181f ;  /* 0x00581f00180e7f89 */ /* 0x000e6400000e0000 */
[----:B0-----:R-:W-:Y:S01]  /*25d60*/  IMAD.X R3, RZ, RZ, R3, P4 ;  /* 0x000000ffff037224 */ /* 0x001fe200020e0603 */
[----:B------:R-:W-:Y:S01]  /*25d70*/  ISETP.LT.OR P4, PT, R5, 0x11, P3 ;  /* 0x000000110500780c */ /* 0x000fe20001f81670 */
[----:B--2---:R-:W0:-:S12]  /*25d80*/  SHFL.IDX PT, R7, R25, 0x2, 0x181f ;  /* 0x00581f0019077f89 */ /* 0x004e1800000e0000 */
[----:B------:R-:W-:Y:S01]  /*25d90*/  LDGSTS.E.BYPASS.LTC128B.128 [R0+0xc00], desc[UR6][R2.64], !P4 ;  /* 0x00c0000002007fae */ /* 0x000fe2000e101d46 */
[----:B------:R-:W-:-:S13]  /*25da0*/  ISETP.LT.OR P4, PT, R5, 0x11, P2 ;  /* 0x000000110500780c */ /* 0x000fda0001781670 */
[----:B------:R-:W-:Y:S01]  /*25db0*/  LDGSTS.E.BYPASS.LTC128B.128 [R0+0x3400], desc[UR6][R2.64+0x80], !P4 ;  /* 0x0340008002007fae */ /* 0x000fe2000e101d46 */
[----:B------:R-:W-:-:S13]  /*25dc0*/  ISETP.LT.OR P4, PT, R5, 0x11, P1 ;  /* 0x000000110500780c */ /* 0x000fda0000f81670 */
[----:B------:R-:W-:Y:S01]  /*25dd0*/  LDGSTS.E.BYPASS.LTC128B.128 [R0+0x5c00], desc[UR6][R2.64+0x100], !P4 ;  /* 0x05c0010002007fae */ /* 0x000fe2000e101d46 */
[----:B------:R-:W-:-:S13]  /*25de0*/  ISETP.LT.OR P4, PT, R5, 0x11, P0 ;  /* 0x000000110500780c */ /* 0x000fda0000781670 */
[----:B------:R2:W-:Y:S01]  /*25df0*/  LDGSTS.E.BYPASS.LTC128B.128 [R0+0x8400], desc[UR6][R2.64+0x180], !P4 ;  /* 0x0840018002007fae */ /* 0x0005e2000e101d46 */
[----:B-1----:R-:W-:-:S03]  /*25e00*/  IADD3 R6, P4, R14, R8, RZ ;  /* 0x000000080e067210 */ /* 0x002fc60007f9e0ff */
[----:B------:R-:W1:Y:S01]  /*25e10*/  SHFL.IDX PT, R14, R24, 0x3, 0x181f ;  /* 0x00781f00180e7f89 */ /* 0x000e6200000e0000 */
[----:B0-----:R-:W-:Y:S02]  /*25e20*/  IADD3.X R7, RZ, R7, RZ, P4, !PT ;  /* 0x00000007ff077210 */ /* 0x001fe400027fe4ff */
[C---:B------:R-:W-:Y:S01]  /*25e30*/  ISETP.LT.OR P4, PT, R5.reuse, 0x21, P3 ;  /* 0x000000210500780c */ /* 0x040fe20001f81670 */
[----:B--2---:R-:W0:Y:S04]  /*25e40*/  SHFL.IDX PT, R3, R25, 0x3, 0x181f ;  /* 0x00781f0019037f89 */ /* 0x004e2800000e0000 */
[----:B------:R-:W2:Y:S08]  /*25e50*/  SHFL.IDX PT, R25, R25, 0x4, 0x181f ;  /* 0x00981f0019197f89 */ /* 0x000eb000000e0000 */
[----:B------:R3:W-:Y:S01]  /*25e60*/  LDGSTS.E.BYPASS.LTC128B.128 [R0+0x1400], desc[UR6][R6.64], !P4 ;  /* 0x0140000006007fae */ /* 0x0007e2000e101d46 */
[----:B------:R-:W-:-:S13]  /*25e70*/  ISETP.LT.OR P4, PT, R5, 0x21, P2 ;  /* 0x000000210500780c */ /* 0x000fda0001781670 */
[----:B------:R3:W-:Y:S01]  /*25e80*/  LDGSTS.E.BYPASS.LTC128B.128 [R0+0x3c00], desc[UR6][R6.64+0x80], !P4 ;  /* 0x03c0008006007fae */ /* 0x0007e2000e101d46 */
[----:B------:R-:W-:-:S13]  /*25e90*/  ISETP.LT.OR P4, PT, R5, 0x21, P1 ;  /* 0x000000210500780c */ /* 0x000fda0000f81670 */
[----:B------:R3:W-:Y:S01]  /*25ea0*/  LDGSTS.E.BYPASS.LTC128B.128 [R0+0x6400], desc[UR6][R6.64+0x100], !P4 ;  /* 0x0640010006007fae */ /* 0x0007e2000e101d46 */
[----:B------:R-:W-:-:S13]  /*25eb0*/  ISETP.LT.OR P4, PT, R5, 0x21, P0 ;  /* 0x000000210500780c */ /* 0x000fda0000781670 */
[----:B------:R3:W-:Y:S01]  /*25ec0*/  LDGSTS.E.BYPASS.LTC128B.128 [R0+0x8c00], desc[UR6][R6.64+0x180], !P4 ;  /* 0x08c0018006007fae */ /* 0x0007e2000e101d46 */
[----:B-1----:R-:W-:-:S03]  /*25ed0*/  IADD3 R2, P4, R14, R8, RZ ;  /* 0x000000080e027210 */ /* 0x002fc60007f9e0ff */
[----:B------:R3:W1:Y:S02]  /*25ee0*/  SHFL.IDX PT, R14, R24, 0x4, 0x181f ;  /* 0x00981f00180e7f89 */ /* 0x00066400000e0000 */
        /* <DEDUP_REMOVED lines=8> */
[----:B-12---:R3:W-:Y:S02]  /*25f70*/  LDGSTS.E.BYPASS.LTC128B.128 [R0+0x9400], desc[UR6][R2.64+0x180], !P4 ;  /* 0x0940018002007fae */ /* 0x0067e4000e101d46 */
.L_x_941:
[C---:B------:R-:W-:Y:S01]  /*25f80*/  ISETP.LT.OR P3, PT, R5.reuse, 0x41, P3 ;  /* 0x000000410500780c */ /* 0x040fe20001f61670 */
[----:B------:R-:W-:Y:S01]  /*25f90*/  ULDC.64 UR4, c[0x0][0x208] ;  /* 0x0000820000047ab9 */ /* 0x000fe20000000a00 */
[C---:B------:R-:W-:Y:S02]  /*25fa0*/  ISETP.LT.OR P2, PT, R5.reuse, 0x41, P2 ;  /* 0x000000410500780c */ /* 0x040fe40001741670 */
[C---:B------:R-:W-:Y:S02]  /*25fb0*/  ISETP.LT.OR P1, PT, R5.reuse, 0x41, P1 ;  /* 0x000000410500780c */ /* 0x040fe40000f21670 */
[----:B---3--:R-:W-:Y:S02]  /*25fc0*/  IADD3 R2, P4, R14, R8, RZ ;  /* 0x000000080e027210 */ /* 0x008fe40007f9e0ff */
        /* <DEDUP_REMOVED lines=11> */
.L_x_778:
[----:B------:R-:W-:Y:S02]  /*26080*/  PLOP3.LUT P1, PT, P1, P0, PT, 0xa2, 0x0 ;  /* 0x000000000000781c */ /* 0x000fe40000f21472 */
[----:B------:R-:W-:-:S08]  /*26090*/  @P0 R2UR P1, UR4, R4 ;  /* 0x00000000040402ca */ /* 0x000fd00000020000 */
[----:B------:R-:W-:-:S05]  /*260a0*/  @P0 PLOP3.LUT P0, PT, P1, PT, PT, 0x80, 0x0 ;  /* 0x000000000000081c */ /* 0x000fca0000f0f070 */
[----:B------:R-:W-:Y:S01]  /*260b0*/  @!P1 SYNCS.ARRIVE.TRANS64.RED.A0T1 RZ, [UR4+0x38850], RZ ;  /* 0x038850ffffff99a7 */ /* 0x000fe20008200404 */
[----:B------:R-:W-:Y:S07]  /*260c0*/  @!P1 ARRIVES.LDGSTSBAR.64.TRANSCNT [UR4+0x38850] ;  /* 0x03885000ff0099b0 */ /* 0x000fee0008000a84 */
[----:B------:R-:W-:Y:S05]  /*260d0*/  @P0 BRA.U.ANY `(.L_x_778) ;  /* 0xfffffffd00e80947 */ /* 0x000fea000393ffff */
[----:B------:R-:W-:Y:S01]  /*260e0*/  NOP ;  /* 0x0000000000007918 */ /* 0x000fe20000000000 */
[----:B0-----:R-:W-:-:S04]  /*260f0*/  MOV R0, UR37 ;  /* 0x0000002500007c02 */ /* 0x001fc80008000f00 */
[----:B------:R-:W-:-:S13]  /*26100*/  ISETP.NE.AND P2, PT, R0, 0x3, PT ;  /* 0x000000030000780c */ /* 0x000fda0003f45270 */
[----:B------:R-:W-:Y:S05]  /*26110*/  @!P2 BRA `(.L_x_779) ;  /* 0x000000000004a947 */ /* 0x000fea0003800000 */
[----:B------:R-:W-:Y:S01]  /*26120*/  BPT.TRAP 0x1 ;  /* 0x000000040000795c */ /* 0x000fe20000300000 */
.L_x_779:
[----:B------:R0:W-:Y:S01]  /*26130*/  SYNCS.ARRIVE.TRANS64.A1T0 RZ, [R4+URZ+0x38850], RZ ;  /* 0x038850ff04ff79a7 */ /* 0x0001e2000810003f */
[----:B------:R-:W-:-:S05]  /*26140*/  VIADD R27, R27, 0x1 ;  /* 0x000000011b1b7836 */ /* 0x000fca0000000000 */
[----:B------:R-:W-:-:S04]  /*26150*/  ISETP.NE.AND P0, PT, R27, 0x2, PT ;  /* 0x000000021b00780c */ /* 0x000fc80003f05270 */
[----:B------:R-:W-:Y:S02]  /*26160*/  SEL R0, RZ, 0x1, P0 ;  /* 0x00000001ff007807 */ /* 0x000fe40000000000 */
[----:B------:R-:W-:Y:S02]  /*26170*/  SEL R27, R27, RZ, P0 ;  /* 0x000000ff1b1b7207 */ /* 0x000fe40000000000 */
[----:B0-----:R-:W-:-:S07]  /*26180*/  LOP3.LUT R29, R29, R0, RZ, 0x3c, !PT ;  /* 0x000000001d1d7212 */ /* 0x001fce00078e3cff */
.L_x_734:
[----:B------:R-:W-:Y:S05]  /*26190*/  BSYNC B7 ;  /* 0x0000000000077941 */ /* 0x000fea0003800000 */
.L_x_732:
[----:B------:R-:W-:-:S13]  /*261a0*/  LOP3.LUT P0, RZ, R23, 0x40, RZ, 0xc0, !PT ;  /* 0x0000004017ff7812 */ /* 0x000fda000780c0ff */
[----:B------:R-:W-:Y:S05]  /*261b0*/  @!P0 BRA `(.L_x_780) ;  /* 0x0000000000248947 */ /* 0x000fea0003800000 */
[----:B------:R-:W-:Y:S05]  /*261c0*/  WARPSYNC.ALL ;  /* 0x0000000000007948 */ /* 0x000fea0003800000 */
[----:B------:R-:W1:Y:S08]  /*261d0*/  S2UR UR5, SR_CgaCtaId ;  /* 0x00000000000579c3 */ /* 0x000e700000008800 */
[----:B------:R-:W-:Y:S06]  /*261e0*/  BAR.SYNC.DEFER_BLOCKING 0x5, 0x180 ;  /* 0x0146000000007b1d */ /* 0x000fec0000010000 */
[----:B------:R-:W-:-:S02]  /*261f0*/  UMOV UR4, 0x400 ;  /* 0x0000040000047882 */ /* 0x000fc40000000000 */
[----:B-1----:R-:W-:-:S06]  /*26200*/  ULEA UR4, UR5, UR4, 0x18 ;  /* 0x0000000405047291 */ /* 0x002fcc000f8ec03f */
[----:B0-----:R-:W-:-:S05]  /*26210*/  IMAD.U32 R22, RZ, RZ, UR4 ;  /* 0x00000004ff167e24 */ /* 0x001fca000f8e00ff */
[----:B------:R0:W1:Y:S01]  /*26220*/  LDS.128 R16, [R22+0x388d0] ;  /* 0x0388d00016107984 */ /* 0x0000620000000c00 */
[----:B------:R-:W-:Y:S06]  /*26230*/  BAR.ARV 0x4, 0x180 ;  /* 0x0106000000007b1d */ /* 0x000fec0000002000 */
[----:B------:R-:W-:Y:S05]  /*26240*/  BRA `(.L_x_781) ;  /* 0x0000000800487947 */ /* 0x000fea0003800000 */
.L_x_780:
[----:B------:R-:W1:Y:S01]  /*26250*/  S2R R8, SR_TID.X ;  /* 0x0000000000087919 */ /* 0x000e620000002100 */
[----:B------:R-:W-:Y:S01]  /*26260*/  UMOV UR4, 0xffffffff ;  /* 0xffffffff00047882 */ /* 0x000fe20000000000 */
[----:B-1----:R-:W-:-:S04]  /*26270*/  LOP3.LUT R8, R8, 0x1f, RZ, 0xc0, !PT ;  /* 0x0000001f08087812 */ /* 0x002fc800078ec0ff */
[----:B------:R-:W-:Y:S01]  /*26280*/  ISETP.NE.AND P0, PT, R8, 0x1f, PT ;  /* 0x0000001f0800780c */ /* 0x000fe20003f05270 */
[----:B------:R-:W-:-:S12]  /*26290*/  BRA.DIV UR4, `(.L_x_782) ;  /* 0x0000004e04387947 */ /* 0x000fd8000b800000 */
[----:B0-----:R-:W-:Y:S01]  /*262a0*/  IADD3 R5, R19, R8, RZ ;  /* 0x0000000813057210 */ /* 0x001fe20007ffe0ff */
[----:B------:R-:W-:Y:S01]  /*262b0*/  ULDC UR4, c[0x0][0xc3c] ;  /* 0x00030f0000047ab9 */ /* 0x000fe20000000800 */
[----:B------:R-:W-:Y:S02]  /*262c0*/  ULDC.64 UR6, c[0x0][0x208] ;  /* 0x0000820000067ab9 */ /* 0x000fe40000000a00 */
[----:B------:R-:W-:-:S13]  /*262d0*/  ISETP.GE.OR P1, PT, R5, UR4, !P0 ;  /* 0x0000000405007c0c */ /* 0x000fda000c726670 */
[----:B------:R-:W0:Y:S02]  /*262e0*/  @!P1 LDC.64 R2, c[0x0][0xc80] ;  /* 0x00032000ff029b82 */ /* 0x000e240000000a00 */
[----:B0-----:R-:W-:-:S06]  /*262f0*/  @!P1 IMAD.WIDE R2, R5, 0x4, R2 ;  /* 0x0000000405029825 */ /* 0x001fcc00078e0202 */
[----:B------:R-:W2:Y:S01]  /*26300*/  @!P1 LDG.E R2, desc[UR6][R2.64] ;  /* 0x0000000602029981 */ /* 0x000ea2000c1e1900 */
[----:B------:R-:W-:Y:S01]  /*26310*/  IMAD.MOV.U32 R4, RZ, RZ, RZ ;  /* 0x000000ffff047224 */ /* 0x000fe200078e00ff */
        /* <DEDUP_REMOVED lines=23> */
[----:B------:R0:W1:Y:S02]  /*26490*/  SHFL.IDX PT, R14, R2, 0x1f, 0x1f ;  /* 0x03e01f00020e7f89 */ /* 0x00006400000e0000 */
.L_x_951:
[----:B------:R-:W-:Y:S02]  /*264a0*/  ULDC UR4, c[0x0][0xc38] ;  /* 0x00030e0000047ab9 */ /* 0x000fe40000000800 */
[----:B------:R-:W-:-:S04]  /*264b0*/  IMAD.U32 R7, RZ, RZ, UR4 ;  /* 0x00000004ff077e24 */ /* 0x000fc8000f8e00ff */
[----:B-1----:R-:W-:-:S05]  /*264c0*/  IMAD R3, R14, R7, RZ ;  /* 0x000000070e037224 */ /* 0x002fca00078e02ff */
[----:B------:R-:W-:-:S04]  /*264d0*/  IADD3 R6, R0, R3, RZ ;  /* 0x0000000300067210 */ /* 0x000fc80007ffe0ff */
[----:B------:R-:W-:-:S13]  /*264e0*/  ISETP.GT.AND P6, PT, R6, R5, PT ;  /* 0x000000050600720c */ /* 0x000fda0003fc4270 */
[----:B------:R-:W-:Y:S05]  /*264f0*/  @P6 BRA `(.L_x_783) ;  /* 0x0000000000a06947 */ /* 0x000fea0003800000 */
.L_x_788:
[----:B------:R-:W1:Y:S01]  /*26500*/  LDC R0, c[0x0][0xc3c] ;  /* 0x00030f00ff007b82 */ /* 0x000e620000000800 */
[----:B------:R-:W-:-:S05]  /*26510*/  VIADD R19, R19, 0x1f ;  /* 0x0000001f13137836 */ /* 0x000fca0000000000 */
[----:B-1----:R-:W-:-:S13]  /*26520*/  ISETP.GE.AND P6, PT, R19, R0, PT ;  /* 0x000000001300720c */ /* 0x002fda0003fc6270 */
[----:B------:R-:W-:Y:S05]  /*26530*/  @P6 BRA `(.L_x_784) ;  /* 0x0000000400486947 */ /* 0x000fea0003800000 */
[----:B0-----:R-:W0:Y:S01]  /*26540*/  S2R R2, SR_TID.X ;  /* 0x0000000000027919 */ /* 0x001e220000002100 */
[----:B------:R-:W-:Y:S01]  /*26550*/  BSSY B0, `(.L_x_785) ;  /* 0x000000a000007945 */ /* 0x000fe20003800000 */
[----:B------:R-:W-:Y:S02]  /*26560*/  MOV R4, RZ ;  /* 0x000000ff00047202 */ /* 0x000fe40000000f00 */
[----:B0-----:R-:W-:-:S05]  /*26570*/  LOP3.LUT R2, R2, 0x1f, RZ, 0xc0, !PT ;  /* 0x0000001f02027812 */ /* 0x001fca00078ec0ff */
[----:B------:R-:W-:-:S05]  /*26580*/  IMAD.IADD R7, R19, 0x1, R2 ;  /* 0x0000000113077824 */ /* 0x000fca00078e0202 */
[----:B------:R-:W-:-:S13]  /*26590*/  ISETP.GE.OR P6, PT, R7, R0, !P0 ;  /* 0x000000000700720c */ /* 0x000fda00047c6670 */
[----:B------:R-:W-:Y:S05]  /*265a0*/  @P6 BRA `(.L_x_786) ;  /* 0x0000000000106947 */ /* 0x000fea0003800000 */
[----:B------:R-:W0:Y:S01]  /*265b0*/  LDC.64 R2, c[0x0][0xc80] ;  /* 0x00032000ff027b82 */ /* 0x000e220000000a00 */
[----:B------:R-:W-:Y:S01]  /*265c0*/  ULDC.64 UR4, c[0x0][0x208] ;  /* 0x0000820000047ab9 */ /* 0x000fe20000000a00 */
[----:B0-----:R-:W-:-:S05]  /*265d0*/  IMAD.WIDE R2, R7, 0x4, R2 ;  /* 0x0000000407027825 */ /* 0x001fca00078e0202 */
[----:B------:R0:W5:Y:S02]  /*265e0*/  LDG.E R4, desc[UR4][R2.64] ;  /* 0x0000000402047981 */ /* 0x000164000c1e1900 */
.L_x_786:
[----:B------:R-:W-:Y:S05]  /*265f0*/  BSYNC B0 ;  /* 0x0000000000007941 */ /* 0x000fea0003800000 */
.L_x_785:
[----:B------:R-:W-:-:S03]  /*26600*/  UMOV UR4, 0xffffffff ;  /* 0xffffffff00047882 */ /* 0x000fc60000000000 */
[----:B------:R-:W-:Y:S05]  /*26610*/  BRA.DIV UR4, `(.L_x_787) ;  /* 0x0000004e04807947 */ /* 0x000fea000b800000 */
[----:B-----5:R-:W1:Y:S02]  /*26620*/  SHFL.UP PT, R14, R4, 0x1, RZ ;  /* 0x04200000040e7989 */ /* 0x020e6400000e00ff */
[----:B-1----:R-:W-:-:S05]  /*26630*/  SEL R13, R14, RZ, P1 ;  /* 0x000000ff0e0d7207 */ /* 0x002fca0000800000 */
[----:B------:R-:W-:-:S05]  /*26640*/  IMAD.IADD R13, R4, 0x1, R13 ;  /* 0x00000001040d7824 */ /* 0x000fca00078e020d */
[----:B------:R-:W1:Y:S02]  /*26650*/  SHFL.UP PT, R14, R13, 0x2, RZ ;  /* 0x044000000d0e7989 */ /* 0x000e6400000e00ff */
[----:B-1----:R-:W-:-:S05]  /*26660*/  SEL R0, R14, RZ, P2 ;  /* 0x000000ff0e007207 */ /* 0x002fca0001000000 */
        /* <DEDUP_REMOVED lines=10> */
[----:B------:R0:W1:Y:S02]  /*26710*/  SHFL.IDX PT, R14, R2, 0x1f, 0x1f ;  /* 0x03e01f00020e7f89 */ /* 0x00006400000e0000 */
.L_x_959:
[----:B------:R-:W-:Y:S02]  /*26720*/  ULDC UR4, c[0x0][0xc38] ;  /* 0x00030e0000047ab9 */ /* 0x000fe40000000800 */
[----:B------:R-:W-:-:S05]  /*26730*/  MOV R7, UR4 ;  /* 0x0000000400077c02 */ /* 0x000fca0008000f00 */
[----:B-1----:R-:W-:-:S04]  /*26740*/  IMAD R3, R14, R7, RZ ;  /* 0x000000070e037224 */ /* 0x002fc800078e02ff */
[----:B------:R-:W-:-:S05]  /*26750*/  IMAD.IADD R6, R3, 0x1, R6 ;  /* 0x0000000103067824 */ /* 0x000fca00078e0206 */
[----:B------:R-:W-:-:S13]  /*26760*/  ISETP.GT.AND P6, PT, R6, R5, PT ;  /* 0x000000050600720c */ /* 0x000fda0003fc4270 */
[----:B------:R-:W-:Y:S05]  /*26770*/  @!P6 BRA `(.L_x_788) ;  /* 0xfffffffc0060e947 */ /* 0x000fea000383ffff */
.L_x_783:
        /* <DEDUP_REMOVED lines=8> */
.L_x_963:
[----:B------:R-:W-:Y:S02]  /*26800*/  ISETP.NE.AND P0, PT, R3, RZ, PT ;  /* 0x000000ff0300720c */ /* 0x000fe40003f05270 */
[----:B------:R-:W-:-:S11]  /*26810*/  MOV R14, RZ ;  /* 0x000000ff000e7202 */ /* 0x000fd60000000f00 */
[----:B------:R-:W-:Y:S05]  /*26820*/  @!P0 BRA `(.L_x_790) ;  /* 0x0000000000108947 */ /* 0x000fea0003800000 */
[----:B------:R-:W-:Y:S01]  /*26830*/  UMOV UR4, 0xffffffff ;  /* 0xffffffff00047882 */ /* 0x000fe20000000000 */
[----:B------:R-:W-:Y:S02]  /*26840*/  VIADD R12, R0, 0xffffffff ;  /* 0xffffffff000c7836 */ /* 0x000fe40000000000 */
[----:B------:R-:W-:Y:S05]  /*26850*/  BRA.DIV UR4, `(.L_x_791) ;  /* 0x0000004e04f47947 */ /* 0x000fea000b800000 */
[----:B------:R3:W4:Y:S02]  /*26860*/  SHFL.IDX PT, R14, R2, R12, 0x1f ;  /* 0x00001f0c020e7589 */ /* 0x00072400000e0000 */
.L_x_790:
[----:B--2---:R-:W-:Y:S01]  /*26870*/  IABS R8, R4 ;  /* 0x0000000400087213 */ /* 0x004fe20000000000 */
[----:B----4-:R-:W-:Y:S01]  /*26880*/  IMAD R16, R14, R7, R6 ;  /* 0x000000070e107224 */ /* 0x010fe200078e0206 */
[----:B------:R-:W-:Y:S02]  /*26890*/  IADD3 R19, R0, R19, RZ ;  /* 0x0000001300137210 */ /* 0x000fe40007ffe0ff */
[----:B------:R-:W2:Y:S08]  /*268a0*/  I2F.RP R9, R8 ;  /* 0x0000000800097306 */ /* 0x000eb00000209400 */
[----:B--2---:R-:W0:Y:S02]  /*268b0*/  MUFU.RCP R9, R9 ;  /* 0x0000000900097308 */ /* 0x004e240000001000 */
[----:B0--3--:R-:W-:-:S06]  /*268c0*/  VIADD R2, R9, 0xffffffe ;  /* 0x0ffffffe09027836 */ /* 0x009fcc0000000000 */
[----:B------:R0:W2:Y:S02]  /*268d0*/  F2I.FTZ.U32.TRUNC.NTZ R3, R2 ;  /* 0x0000000200037305 */ /* 0x0000a4000021f000 */
[----:B0-----:R-:W-:Y:S01]  /*268e0*/  IMAD.MOV.U32 R2, RZ, RZ, RZ ;  /* 0x000000ffff027224 */ /* 0x001fe200078e00ff */
[----:B--2---:R-:W-:-:S05]  /*268f0*/  IADD3 R7, RZ, -R3, RZ ;  /* 0x80000003ff077210 */ /* 0x004fca0007ffe0ff */
        /* <DEDUP_REMOVED lines=15> */
[----:B------:R-:W-:-:S05]  /*269f0*/  @P0 IADD3 R3, R3, 0x1, RZ ;  /* 0x0000000103030810 */ /* 0x000fca0007ffe0ff */
[----:B------:R-:W-:Y:S01]  /*26a00*/  @!P2 IMAD.MOV R3, RZ, RZ, -R3 ;  /* 0x000000ffff03a224 */ /* 0x000fe200078e0a03 */
[----:B------:R-:W-:-:S05]  /*26a10*/  @!P1 LOP3.LUT R3, RZ, R4, RZ, 0x33, !PT ;  /* 0x00000004ff039212 */ /* 0x000fca00078e33ff */
[--C-:B------:R-:W-:Y:S02]  /*26a20*/  IMAD.MOV R17, RZ, RZ, -R3.reuse ;  /* 0x000000ffff117224 */ /* 0x100fe400078e0a03 */
[----:B------:R-:W-:Y:S02]  /*26a30*/  IMAD.MOV.U32 R18, RZ, RZ, R3 ;  /* 0x000000ffff127224 */ /* 0x000fe400078e0003 */
[----:B------:R-:W-:Y:S01]  /*26a40*/  IMAD R17, R4, R17, R7 ;  /* 0x0000001104117224 */ /* 0x000fe200078e0207 */
[----:B------:R-:W-:Y:S06]  /*26a50*/  BRA `(.L_x_792) ;  /* 0x00000000001c7947 */ /* 0x000fec0003800000 */
.L_x_784:
[----:B------:R-:W-:Y:S01]  /*26a60*/  UMOV UR4, URZ ;  /* 0x0000003f00047c82 */ /* 0x000fe20008000000 */
[----:B------:R-:W-:Y:S01]  /*26a70*/  UMOV UR5, URZ ;  /* 0x0000003f00057c82 */ /* 0x000fe20008000000 */
[----:B------:R-:W-:Y:S01]  /*26a80*/  ULDC UR6, c[0x0][0xc3c] ;  /* 0x00030f0000067ab9 */ /* 0x000fe20000000800 */
[----:B------:R-:W-:Y:S01]  /*26a90*/  IMAD.MOV.U32 R16, RZ, RZ, R5 ;  /* 0x000000ffff107224 */ /* 0x000fe200078e0005 */
[----:B------:R-:W-:Y:S01]  /*26aa0*/  MOV R17, UR4 ;  /* 0x0000000400117c02 */ /* 0x000fe20008000f00 */
[----:B------:R-:W-:Y:S02]  /*26ab0*/  IMAD.U32 R18, RZ, RZ, UR5 ;  /* 0x00000005ff127e24 */ /* 0x000fe4000f8e00ff */
[----:B------:R-:W-:-:S07]  /*26ac0*/  IMAD.U32 R19, RZ, RZ, UR6 ;  /* 0x00000006ff137e24 */ /* 0x000fce000f8e00ff */
.L_x_792:
        /* <DEDUP_REMOVED lines=10> */
.L_x_781:
[----:B------:R-:W-:Y:S02]  /*26b70*/  ULDC UR4, c[0x0][0xc3c] ;  /* 0x00030f0000047ab9 */ /* 0x000fe40000000800 */
[----:B-1----:R-:W-:-:S13]  /*26b80*/  ISETP.GE.AND P0, PT, R19, UR4, PT ;  /* 0x0000000413007c0c */ /* 0x002fda000bf06270 */
[----:B------:R-:W-:Y:S05]  /*26b90*/  @!P0 BRA `(.L_x_793) ;  /* 0xffffff9c00588947 */ /* 0x000fea000383ffff */
[----:B------:R-:W-:Y:S05]  /*26ba0*/  BSYNC B8 ;  /* 0x0000000000087941 */ /* 0x000fea0003800000 */
.L_x_684:
[----:B------:R-:W3:Y:S01]  /*26bb0*/  LDL.LU R0, [R1+0x30] ;  /* 0x0000300001007983 */ /* 0x000ee20000300800 */
[----:B------:R-:W-:Y:S01]  /*26bc0*/  BSSY B0, `(.L_x_794) ;  /* 0x000000b000007945 */ /* 0x000fe20003800000 */
[----:B------:R-:W4:Y:S01]  /*26bd0*/  S2R R5, SR_CgaCtaId ;  /* 0x0000000000057919 */ /* 0x000f220000008800 */
[----:B---3--:R-:W-:-:S04]  /*26be0*/  IADD3 R0, R0, 0x1, RZ ;  /* 0x0000000100007810 */ /* 0x008fc80007ffe0ff */
[----:B01----:R-:W-:-:S04]  /*26bf0*/  LEA.HI R2, R0, R0, RZ, 0x1 ;  /* 0x0000000000027211 */ /* 0x003fc800078f08ff */
[----:B------:R-:W-:Y:S02]  /*26c00*/  LOP3.LUT R3, R2, 0xfffffffe, RZ, 0xc0, !PT ;  /* 0xfffffffe02037812 */ /* 0x000fe400078ec0ff */
[----:B------:R-:W-:-:S03]  /*26c10*/  MOV R2, 0x400 ;  /* 0x0000040000027802 */ /* 0x000fc60000000f00 */
[----:B------:R-:W-:Y:S01]  /*26c20*/  IMAD.IADD R0, R0, 0x1, -R3 ;  /* 0x0000000100007824 */ /* 0x000fe200078e0a03 */
[----:B----4-:R-:W-:-:S04]  /*26c30*/  LEA R5, R5, R2, 0x18 ;  /* 0x0000000205057211 */ /* 0x010fc800078ec0ff */
[----:B------:R-:W-:-:S04]  /*26c40*/  SHF.L.U32 R0, R0, 0x1f, RZ ;  /* 0x0000001f00007819 */ /* 0x000fc800000006ff */
[----:B------:R-:W0:Y:S02]  /*26c50*/  SYNCS.PHASECHK.TRANS64.TRYWAIT P0, [R5+URZ+0x38820], R0 ;  /* 0x03882000050075a7 */ /* 0x000e24000800017f */
[----:B0-----:R-:W-:Y:S05]  /*26c60*/  @!P0 BRA `(.L_x_795) ;  /* 0x0000004c00148947 */ /* 0x001fea0003800000 */
.L_x_966:
[----:B------:R-:W-:Y:S05]  /*26c70*/  BSYNC B0 ;  /* 0x0000000000007941 */ /* 0x000fea0003800000 */
.L_x_794:
[----:B------:R-:W-:-:S03]  /*26c80*/  UMOV UR4, 0xffffffff ;  /* 0xffffffff00047882 */ /* 0x000fc60000000000 */
[----:B------:R-:W-:Y:S05]  /*26c90*/  BRA.DIV UR4, `(.L_x_796) ;  /* 0x0000004e041c7947 */ /* 0x000fea000b800000 */
[----:B0-----:R-:W0:Y:S02]  /*26ca0*/  S2R R0, SR_TID.X ;  /* 0x0000000000007919 */ /* 0x001e240000002100 */
[----:B0-----:R-:W-:-:S04]  /*26cb0*/  SHF.R.U32.HI R0, RZ, 0x5, R0 ;  /* 0x00000005ff007819 */ /* 0x001fc80000011600 */
[----:B------:R-:W-:-:S05]  /*26cc0*/  LOP3.LUT R0, R0, 0x3, RZ, 0xc0, !PT ;  /* 0x0000000300007812 */ /* 0x000fca00078ec0ff */
[----:B------:R0:W1:Y:S02]  /*26cd0*/  SHFL.IDX PT, R14, R0, RZ, 0x1f ;  /* 0x00001fff000e7589 */ /* 0x00006400000e0000 */
.L_x_969:
[----:B-1----:R-:W-:-:S13]  /*26ce0*/  ISETP.NE.AND P0, PT, R14, RZ, PT ;  /* 0x000000ff0e00720c */ /* 0x002fda0003f05270 */
[----:B------:R-:W-:Y:S05]  /*26cf0*/  @P0 BRA `(.L_x_436) ;  /* 0x0000000000880947 */ /* 0x000fea0003800000 */
[----:B------:R-:W-:-:S03]  /*26d00*/  UMOV UR4, 0xffffffff ;  /* 0xffffffff00047882 */ /* 0x000fc60000000000 */
[----:B------:R-:W-:Y:S05]  /*26d10*/  BRA.DIV UR4, `(.L_x_797) ;  /* 0x0000004e04307947 */ /* 0x000fea000b800000 */
[----:B------:R-:W-:-:S13]  /*26d20*/  ELECT P6, URZ, PT ;  /* 0x00000000003f782f */ /* 0x000fda00038c0000 */
.L_x_972:
[----:B------:R-:W-:Y:S05]  /*26d30*/  @!P6 BRA `(.L_x_436) ;  /* 0x000000000078e947 */ /* 0x000fea0003800000 */
[----:B------:R-:W-:-:S06]  /*26d40*/  ULOP3.LUT UR4, UR60, 0x2, URZ, 0xfc, !UPT ;  /* 0x000000023c047892 */ /* 0x000fcc000f8efc3f */
[----:B0-----:R-:W-:-:S05]  /*26d50*/  IMAD.U32 R0, RZ, RZ, UR4 ;  /* 0x00000004ff007e24 */ /* 0x001fca000f8e00ff */
[----:B------:R-:W-:-:S13]  /*26d60*/  ISETP.NE.AND P0, PT, R0, 0x3, PT ;  /* 0x000000030000780c */ /* 0x000fda0003f05270 */
[----:B------:R-:W-:Y:S05]  /*26d70*/  @!P0 BRA `(.L_x_798) ;  /* 0x0000000000048947 */ /* 0x000fea0003800000 */
[----:B------:R-:W-:Y:S01]  /*26d80*/  BPT.TRAP 0x1 ;  /* 0x000000040000795c */ /* 0x000fe20000300000 */
.L_x_798:
[C---:B------:R-:W-:Y:S01]  /*26d90*/  LEA R3, R27.reuse, R5, 0x3 ;  /* 0x000000051b037211 */ /* 0x040fe200078e18ff */
[----:B------:R-:W-:Y:S01]  /*26da0*/  VIADD R27, R27, 0x1 ;  /* 0x000000011b1b7836 */ /* 0x000fe20000000000 */
[----:B------:R-:W-:-:S04]  /*26db0*/  SHF.L.U32 R2, R29, 0x1f, RZ ;  /* 0x0000001f1d027819 */ /* 0x000fc800000006ff */
[----:B------:R-:W0:Y:S01]  /*26dc0*/  SYNCS.PHASECHK.TRANS64.TRYWAIT P1, [R3+URZ+0x38840], R2 ;  /* 0x03884002030075a7 */ /* 0x000e22000802017f */
[----:B------:R-:W-:-:S04]  /*26dd0*/  ISETP.NE.AND P2, PT, R27, 0x2, PT ;  /* 0x000000021b00780c */ /* 0x000fc80003f45270 */
[----:B------:R-:W-:Y:S01]  /*26de0*/  SEL R0, RZ, 0x1, P2 ;  /* 0x00000001ff007807 */ /* 0x000fe20001000000 */
[----:B0-----:R-:W-:Y:S08]  /*26df0*/  @!P1 BRA `(.L_x_799) ;  /* 0x0000004c00189947 */ /* 0x001ff00003800000 */
.L_x_973:
[----:B------:R-:W-:Y:S02]  /*26e00*/  SEL R27, R27, RZ, P2 ;  /* 0x000000ff1b1b7207 */ /* 0x000fe40001000000 */
[----:B------:R-:W-:Y:S01]  /*26e10*/  LOP3.LUT R0, R29, R0, RZ, 0x3c, !PT ;  /* 0x000000001d007212 */ /* 0x000fe200078e3cff */
[----:B------:R-:W-:Y:S06]  /*26e20*/  @!P0 BRA `(.L_x_800) ;  /* 0x0000000000048947 */ /* 0x000fec0003800000 */
[----:B------:R-:W-:Y:S01]  /*26e30*/  BPT.TRAP 0x1 ;  /* 0x000000040000795c */ /* 0x000fe20000300000 */
.L_x_800:
[----:B------:R-:W-:Y:S01]  /*26e40*/  IMAD R27, R27, 0x8, R5 ;  /* 0x000000081b1b7824 */ /* 0x000fe200078e0205 */
[----:B------:R-:W-:-:S04]  /*26e50*/  SHF.L.U32 R0, R0, 0x1f, RZ ;  /* 0x0000001f00007819 */ /* 0x000fc800000006ff */
[----:B------:R-:W1:Y:S02]  /*26e60*/  SYNCS.PHASECHK.TRANS64.TRYWAIT P1, [R27+URZ+0x38840], R0 ;  /* 0x038840001b0075a7 */ /* 0x000e64000802017f */
[----:B-1----:R-:W-:Y:S05]  /*26e70*/  @!P1 BRA `(.L_x_801) ;  /* 0x0000004c000c9947 */ /* 0x002fea0003800000 */
.L_x_974:
[----:B------:R-:W-:Y:S05]  /*26e80*/  @!P0 BRA `(.L_x_802) ;  /* 0x0000000000048947 */ /* 0x000fea0003800000 */
[----:B------:R-:W-:Y:S01]  /*26e90*/  BPT.TRAP 0x1 ;  /* 0x000000040000795c */ /* 0x000fe20000300000 */
.L_x_802:
[----:B------:R-:W3:Y:S02]  /*26ea0*/  SYNCS.PHASECHK.TRANS64.TRYWAIT P1, [R3+URZ+0x38860], R2 ;  /* 0x03886002030075a7 */ /* 0x000ee4000802017f */
[----:B---3--:R-:W-:Y:S05]  /*26eb0*/  @!P1 BRA `(.L_x_803) ;  /* 0x0000004c00109947 */ /* 0x008fea0003800000 */
.L_x_975:
[----:B------:R-:W-:Y:S05]  /*26ec0*/  @!P0 BRA `(.L_x_804) ;  /* 0x0000000000048947 */ /* 0x000fea0003800000 */
[----:B------:R-:W-:Y:S01]  /*26ed0*/  BPT.TRAP 0x1 ;  /* 0x000000040000795c */ /* 0x000fe20000300000 */
.L_x_804:
[----:B----4-:R4:W0:Y:S02]  /*26ee0*/  SYNCS.PHASECHK.TRANS64.TRYWAIT P0, [R27+URZ+0x38860], R0 ;  /* 0x038860001b0075a7 */ /* 0x010824000800017f */
[----:B0-----:R-:W-:Y:S05]  /*26ef0*/  @!P0 NANOSLEEP.SYNCS 0x989680 ;  /* 0x009896800000895d */ /* 0x001fea0003900000 */
[----:B------:R-:W0:Y:S02]  /*26f00*/  @!P0 SYNCS.PHASECHK.TRANS64 P0, [R27+URZ+0x38860], R0 ;  /* 0x038860001b0085a7 */ /* 0x000e24000800007f */
[----:B0-----:R-:W-:Y:S05]  /*26f10*/  @!P0 BRA `(.L_x_804) ;  /* 0xfffffffc00f08947 */ /* 0x001fea000383ffff */
.L_x_436:
[----:B------:R-:W-:Y:S05]  /*26f20*/  BSYNC B9 ;  /* 0x0000000000097941 */ /* 0x000fea0003800000 */
.L_x_433:
[----:B------:R-:W-:Y:S05]  /*26f30*/  EXIT ;  /* 0x000000000000794d */ /* 0x000fea0003800000 */
.L_x_456:
[----:B0-----:R0:W1:Y:S02]  /*26f40*/  SYNCS.PHASECHK.TRANS64.TRYWAIT P6, [R89+URZ+0x38890], R90 ;  /* 0x0388905a590075a7 */ /* 0x00106400080c017f */
[----:B-1----:R-:W-:Y:S05]  /*26f50*/  @!P6 NANOSLEEP.SYNCS 0x989680 ;  /* 0x009896800000e95d */ /* 0x002fea0003900000 */
[----:B------:R-:W1:Y:S02]  /*26f60*/  @!P6 SYNCS.PHASECHK.TRANS64 P6, [R89+URZ+0x38890], R90 ;  /* 0x0388905a5900e5a7 */ /* 0x000e6400080c007f */
[----:B-1----:R-:W-:Y:S05]  /*26f70*/  @!P6 BRA `(.L_x_456) ;  /* 0xfffffffc00f0e947 */ /* 0x002fea000383ffff */
[----:B------:R-:W-:Y:S05]  /*26f80*/  BRA `(.L_x_805) ;  /* 0xfffffdc000e07947 */ /* 0x000fea000383ffff */
.L_x_457:
[----:B------:R-:W-:Y:S01]  /*26f90*/  BSSY B1, `(.L_x_806) ;  /* 0x0000008000017945 */ /* 0x000fe20003800000 */
[----:B------:R-:W-:Y:S01]  /*26fa0*/  MOV R13, R117 ;  /* 0x00000075000d7202 */ /* 0x000fe20000000f00 */
[----:B------:R-:W-:Y:S01]  /*26fb0*/  IMAD.MOV.U32 R12, RZ, RZ, RZ ;  /* 0x000000ffff0c7224 */ /* 0x000fe200078e00ff */
[----:B------:R-:W-:Y:S01]  /*26fc0*/  MOV R15, 0xffffffff ;  /* 0xffffffff000f7802 */ /* 0x000fe20000000f00 */
[----:B------:R-:W-:-:S07]  /*26fd0*/  IMAD.MOV.U32 R11, RZ, RZ, 0x181f ;  /* 0x0000181fff0b7424 */ /* 0x000fce00078e00ff */
[----:B0-----:R-:W-:Y:S05]  /*26fe0*/  WARPSYNC.COLLECTIVE R15, `(.L_x_807) ;  /* 0x000000000f087348 */ /* 0x001fea0003c00000 */
[----:B------:R1:W2:Y:S02]  /*26ff0*/  SHFL.IDX P6, R14, R13, R12, R11 ;  /* 0x0000000c0d0e7389 */ /* 0x0002a400000c000b */
[----:B012---:R-:W-:Y:S01]  /*27000*/  ENDCOLLECTIVE ;  /* 0x000000000000791b */ /* 0x007fe20003800000 */
.L_x_807:
[----:B------:R-:W-:Y:S05]  /*27010*/  BSYNC B1 ;  /* 0x0000000000017941 */ /* 0x000fea0003800000 */
.L_x_806:
[----:B------:R-:W-:Y:S01]  /*27020*/  IMAD.MOV.U32 R13, RZ, RZ, R118 ;  /* 0x000000ffff0d7224 */ /* 0x000fe200078e0076 */
[----:B------:R-:W-:Y:S01]  /*27030*/  MOV R12, RZ ;  /* 0x000000ff000c7202 */ /* 0x000fe20000000f00 */
[----:B------:R-:W-:Y:S02]  /*27040*/  IMAD.MOV.U32 R11, RZ, RZ, 0x181f ;  /* 0x0000181fff0b7424 */ /* 0x000fe400078e00ff */
[----:B------:R-:W-:Y:S02]  /*27050*/  IMAD.MOV.U32 R15, RZ, RZ, -0x1 ;  /* 0xffffffffff0f7424 */ /* 0x000fe400078e00ff */
[----:B------:R-:W-:-:S07]  /*27060*/  IMAD.MOV.U32 R83, RZ, RZ, R14 ;  /* 0x000000ffff537224 */ /* 0x000fce00078e000e */
[----:B------:R-:W-:Y:S05]  /*27070*/  WARPSYNC.COLLECTIVE R15, `(.L_x_808) ;  /* 0x000000000f087348 */ /* 0x000fea0003c00000 */
[----:B------:R0:W1:Y:S02]  /*27080*/  SHFL.IDX P6, R14, R13, R12, R11 ;  /* 0x0000000c0d0e7389 */ /* 0x00006400000c000b */
[----:B01----:R-:W-:Y:S01]  /*27090*/  ENDCOLLECTIVE ;  /* 0x000000000000791b */ /* 0x003fe20003800000 */
.L_x_808:
[----:B------:R-:W-:Y:S01]  /*270a0*/  MOV R82, R14 ;  /* 0x0000000e00527202 */ /* 0x000fe20000000f00 */
[----:B------:R-:W-:Y:S06]  /*270b0*/  BRA `(.L_x_809) ;  /* 0xfffffdc000a87947 */ /* 0x000fec000383ffff */
.L_x_474:
[----:B------:R-:W-:Y:S01]  /*270c0*/  BSSY B1, `(.L_x_810) ;  /* 0x0000008000017945 */ /* 0x000fe20003800000 */
[----:B0---4-:R-:W-:Y:S01]  /*270d0*/  IMAD.MOV.U32 R13, RZ, RZ, R117 ;  /* 0x000000ffff0d7224 */ /* 0x011fe200078e0075 */
[----:B------:R-:W-:Y:S01]  /*270e0*/  MOV R11, 0x181f ;  /* 0x0000181f000b7802 */ /* 0x000fe20000000f00 */
[----:B------:R-:W-:Y:S02]  /*270f0*/  IMAD.MOV.U32 R12, RZ, RZ, 0x1 ;  /* 0x00000001ff0c7424 */ /* 0x000fe400078e00ff */
[----:B------:R-:W-:-:S07]  /*27100*/  IMAD.MOV.U32 R15, RZ, RZ, -0x1 ;  /* 0xffffffffff0f7424 */ /* 0x000fce00078e00ff */
[----:B-123--:R-:W-:Y:S05]  /*27110*/  WARPSYNC.COLLECTIVE R15, `(.L_x_811) ;  /* 0x000000000f087348 */ /* 0x00efea0003c00000 */
[----:B------:R0:W4:Y:S02]  /*27120*/  SHFL.IDX P6, R14, R13, R12, R11 ;  /* 0x0000000c0d0e7389 */ /* 0x00012400000c000b */
[----:B01234-:R-:W-:Y:S01]  /*27130*/  ENDCOLLECTIVE ;  /* 0x000000000000791b */ /* 0x01ffe20003800000 */
.L_x_811:
[----:B------:R-:W-:Y:S05]  /*27140*/  BSYNC B1 ;  /* 0x0000000000017941 */ /* 0x000fea0003800000 */
.L_x_810:
[----:B------:R-:W-:Y:S01]  /*27150*/  MOV R13, R118 ;  /* 0x00000076000d7202 */ /* 0x000fe20000000f00 */
[----:B------:R-:W-:Y:S01]  /*27160*/  IMAD.MOV.U32 R12, RZ, RZ, 0x1 ;  /* 0x00000001ff0c7424 */ /* 0x000fe200078e00ff */
[----:B------:R-:W-:Y:S01]  /*27170*/  MOV R15, 0xffffffff ;  /* 0xffffffff000f7802 */ /* 0x000fe20000000f00 */
[----:B------:R-:W-:Y:S02]  /*27180*/  IMAD.MOV.U32 R11, RZ, RZ, 0x181f ;  /* 0x0000181fff0b7424 */ /* 0x000fe400078e00ff */
[----:B------:R-:W-:-:S07]  /*27190*/  IMAD.MOV.U32 R67, RZ, RZ, R14 ;  /* 0x000000ffff437224 */ /* 0x000fce00078e000e */
[----:B------:R-:W-:Y:S05]  /*271a0*/  WARPSYNC.COLLECTIVE R15, `(.L_x_812) ;  /* 0x000000000f087348 */ /* 0x000fea0003c00000 */
[----:B------:R0:W1:Y:S02]  /*271b0*/  SHFL.IDX P6, R14, R13, R12, R11 ;  /* 0x0000000c0d0e7389 */ /* 0x00006400000c000b */
[----:B01----:R-:W-:Y:S01]  /*271c0*/  ENDCOLLECTIVE ;  /* 0x000000000000791b */ /* 0x003fe20003800000 */
.L_x_812:
[----:B------:R-:W-:Y:S01]  /*271d0*/  IMAD.MOV.U32 R66, RZ, RZ, R14 ;  /* 0x000000ffff427224 */ /* 0x000fe200078e000e */
[----:B------:R-:W-:Y:S06]  /*271e0*/  BRA `(.L_x_813) ;  /* 0xfffffdcc00e07947 */ /* 0x000fec000383ffff */
.L_x_491:
        /* <DEDUP_REMOVED lines=8> */
.L_x_815:
[----:B------:R-:W-:Y:S05]  /*27270*/  BSYNC B1 ;  /* 0x0000000000017941 */ /* 0x000fea0003800000 */
.L_x_814:
[----:B------:R-:W-:Y:S01]  /*27280*/  IMAD.MOV.U32 R13, RZ, RZ, R118 ;  /* 0x000000ffff0d7224 */ /* 0x000fe200078e0076 */
[----:B------:R-:W-:Y:S01]  /*27290*/  MOV R11, 0x181f ;  /* 0x0000181f000b7802 */ /* 0x000fe20000000f00 */
[----:B------:R-:W-:Y:S01]  /*272a0*/  IMAD.MOV.U32 R12, RZ, RZ, 0x2 ;  /* 0x00000002ff0c7424 */ /* 0x000fe200078e00ff */
[----:B------:R-:W-:Y:S01]  /*272b0*/  MOV R117, R14 ;  /* 0x0000000e00757202 */ /* 0x000fe20000000f00 */
[----:B------:R-:W-:-:S07]  /*272c0*/  IMAD.MOV.U32 R15, RZ, RZ, -0x1 ;  /* 0xffffffffff0f7424 */ /* 0x000fce00078e00ff */
[----:B------:R-:W-:Y:S05]  /*272d0*/  WARPSYNC.COLLECTIVE R15, `(.L_x_816) ;  /* 0x000000000f087348 */ /* 0x000fea0003c00000 */
[----:B------:R0:W1:Y:S02]  /*272e0*/  SHFL.IDX P6, R14, R13, R12, R11 ;  /* 0x0000000c0d0e7389 */ /* 0x00006400000c000b */
[----:B01----:R-:W-:Y:S01]  /*272f0*/  ENDCOLLECTIVE ;  /* 0x000000000000791b */ /* 0x003fe20003800000 */
.L_x_816:
[----:B------:R-:W-:Y:S01]  /*27300*/  IMAD.MOV.U32 R118, RZ, RZ, R14 ;  /* 0x000000ffff767224 */ /* 0x000fe200078e000e */
[----:B------:R-:W-:Y:S06]  /*27310*/  BRA `(.L_x_817) ;  /* 0xfffffdd800fc7947 */ /* 0x000fec000383ffff */
.L_x_515:
[----:B-1----:R1:W2:Y:S02]  /*27320*/  SYNCS.PHASECHK.TRANS64.TRYWAIT P6, [R89+URZ+0x38890], R90 ;  /* 0x0388905a590075a7 */ /* 0x0022a400080c017f */
[----:B--2---:R-:W-:Y:S05]  /*27330*/  @!P6 NANOSLEEP.SYNCS 0x989680 ;  /* 0x009896800000e95d */ /* 0x004fea0003900000 */
[----:B------:R-:W2:Y:S02]  /*27340*/  @!P6 SYNCS.PHASECHK.TRANS64 P6, [R89+URZ+0x38890], R90 ;  /* 0x0388905a5900e5a7 */ /* 0x000ea400080c007f */
[----:B--2---:R-:W-:Y:S05]  /*27350*/  @!P6 BRA `(.L_x_515) ;  /* 0xfffffffc00f0e947 */ /* 0x004fea000383ffff */
[----:B------:R-:W-:Y:S05]  /*27360*/  BRA `(.L_x_818) ;  /* 0xfffffdf400787947 */ /* 0x000fea000383ffff */
.L_x_516:
[----:B------:R-:W-:Y:S01]  /*27370*/  BSSY B1, `(.L_x_819) ;  /* 0x0000008000017945 */ /* 0x000fe20003800000 */
[----:B------:R-:W-:Y:S01]  /*27380*/  MOV R13, R117 ;  /* 0x00000075000d7202 */ /* 0x000fe20000000f00 */
[----:B------:R-:W-:Y:S01]  /*27390*/  IMAD.MOV.U32 R12, RZ, RZ, RZ ;  /* 0x000000ffff0c7224 */ /* 0x000fe200078e00ff */
[----:B------:R-:W-:Y:S01]  /*273a0*/  MOV R15, 0xffffffff ;  /* 0xffffffff000f7802 */ /* 0x000fe20000000f00 */
[----:B------:R-:W-:-:S07]  /*273b0*/  IMAD.MOV.U32 R11, RZ, RZ, 0x181f ;  /* 0x0000181fff0b7424 */ /* 0x000fce00078e00ff */
[----:B-1----:R-:W-:Y:S05]  /*273c0*/  WARPSYNC.COLLECTIVE R15, `(.L_x_820) ;  /* 0x000000000f087348 */ /* 0x002fea0003c00000 */
[----:B------:R0:W2:Y:S02]  /*273d0*/  SHFL.IDX P6, R14, R13, R12, R11 ;  /* 0x0000000c0d0e7389 */ /* 0x0000a400000c000b */
[----:B012---:R-:W-:Y:S01]  /*273e0*/  ENDCOLLECTIVE ;  /* 0x000000000000791b */ /* 0x007fe20003800000 */
.L_x_820:
[----:B------:R-:W-:Y:S05]  /*273f0*/  BSYNC B1 ;  /* 0x0000000000017941 */ /* 0x000fea0003800000 */
.L_x_819:
        /* <DEDUP_REMOVED lines=8> */
.L_x_821:
[----:B------:R-:W-:Y:S01]  /*27480*/  MOV R122, R14 ;  /* 0x0000000e007a7202 */ /* 0x000fe20000000f00 */
[----:B------:R-:W-:Y:S06]  /*27490*/  BRA `(.L_x_822) ;  /* 0xfffffdf400447947 */ /* 0x000fec000383ffff */
.L_x_525:
[----:B------:R-:W-:Y:S01]  /*274a0*/  BSSY B1, `(.L_x_823) ;  /* 0x0000008000017945 */ /* 0x000fe20003800000 */
[----:B---34-:R-:W-:Y:S01]  /*274b0*/  IMAD.MOV.U32 R13, RZ, RZ, R117 ;  /* 0x000000ffff0d7224 */ /* 0x018fe200078e0075 */
[----:B--2---:R-:W-:Y:S01]  /*274c0*/  MOV R11, 0x181f ;  /* 0x0000181f000b7802 */ /* 0x004fe20000000f00 */
[----:B------:R-:W-:Y:S02]  /*274d0*/  IMAD.MOV.U32 R12, RZ, RZ, 0x1 ;  /* 0x00000001ff0c7424 */ /* 0x000fe400078e00ff */
[----:B------:R-:W-:-:S07]  /*274e0*/  IMAD.MOV.U32 R15, RZ, RZ, -0x1 ;  /* 0xffffffffff0f7424 */ /* 0x000fce00078e00ff */
[----:B01----:R-:W-:Y:S05]  /*274f0*/  WARPSYNC.COLLECTIVE R15, `(.L_x_824) ;  /* 0x000000000f087348 */ /* 0x003fea0003c00000 */
[----:B------:R2:W3:Y:S02]  /*27500*/  SHFL.IDX P6, R14, R13, R12, R11 ;  /* 0x0000000c0d0e7389 */ /* 0x0004e400000c000b */
[----:B0123--:R-:W-:Y:S01]  /*27510*/  ENDCOLLECTIVE ;  /* 0x000000000000791b */ /* 0x00ffe20003800000 */
.L_x_824:
[----:B------:R-:W-:Y:S05]  /*27520*/  BSYNC B1 ;  /* 0x0000000000017941 */ /* 0x000fea0003800000 */
.L_x_823:
        /* <DEDUP_REMOVED lines=8> */
.L_x_825:
[----:B------:R-:W-:Y:S01]  /*275b0*/  IMAD.MOV.U32 R36, RZ, RZ, R14 ;  /* 0x000000ffff247224 */ /* 0x000fe200078e000e */
[----:B------:R-:W-:Y:S06]  /*275c0*/  BRA `(.L_x_826) ;  /* 0xfffffe0000a07947 */ /* 0x000fec000383ffff */
.L_x_534:
[----:B------:R-:W-:Y:S01]  /*275d0*/  BSSY B1, `(.L_x_827) ;  /* 0x0000008000017945 */ /* 0x000fe20003800000 */
[----:B--2-4-:R-:W-:Y:S01]  /*275e0*/  IMAD.MOV.U32 R13, RZ, RZ, R117 ;  /* 0x000000ffff0d7224 */ /* 0x014fe200078e0075 */
[----:B------:R-:W-:Y:S01]  /*275f0*/  MOV R12, 0x2 ;  /* 0x00000002000c7802 */ /* 0x000fe20000000f00 */
[----:B0-----:R-:W-:Y:S02]  /*27600*/  IMAD.MOV.U32 R11, RZ, RZ, 0x181f ;  /* 0x0000181fff0b7424 */ /* 0x001fe400078e00ff */
[----:B------:R-:W-:-:S07]  /*27610*/  IMAD.MOV.U32 R15, RZ, RZ, -0x1 ;  /* 0xffffffffff0f7424 */ /* 0x000fce00078e00ff */
[----:B-1-3--:R-:W-:Y:S05]  /*27620*/  WARPSYNC.COLLECTIVE R15, `(.L_x_828) ;  /* 0x000000000f087348 */ /* 0x00afea0003c00000 */
[----:B------:R0:W2:Y:S02]  /*27630*/  SHFL.IDX P6, R14, R13, R12, R11 ;  /* 0x0000000c0d0e7389 */ /* 0x0000a400000c000b */
[----:B0123--:R-:W-:Y:S01]  /*27640*/  ENDCOLLECTIVE ;  /* 0x000000000000791b */ /* 0x00ffe20003800000 */
.L_x_828:
[----:B------:R-:W-:Y:S05]  /*27650*/  BSYNC B1 ;  /* 0x0000000000017941 */ /* 0x000fea0003800000 */
.L_x_827:
        /* <DEDUP_REMOVED lines=8> */
.L_x_829:
[----:B------:R-:W-:Y:S01]  /*276e0*/  IMAD.MOV.U32 R36, RZ, RZ, R14 ;  /* 0x000000ffff247224 */ /* 0x000fe200078e000e */
[----:B------:R-:W-:Y:S06]  /*276f0*/  BRA `(.L_x_830) ;  /* 0xfffffe10005c7947 */ /* 0x000fec000383ffff */
.L_x_543:
[----:B0-----:R0:W1:Y:S02]  /*27700*/  SYNCS.PHASECHK.TRANS64.TRYWAIT P3, [R89+URZ+0x38890], R90 ;  /* 0x0388905a590075a7 */ /* 0x001064000806017f */
[----:B-1----:R-:W-:Y:S05]  /*27710*/  @!P3 NANOSLEEP.SYNCS 0x989680 ;  /* 0x009896800000b95d */ /* 0x002fea0003900000 */
[----:B------:R-:W1:Y:S02]  /*27720*/  @!P3 SYNCS.PHASECHK.TRANS64 P3, [R89+URZ+0x38890], R90 ;  /* 0x0388905a5900b5a7 */ /* 0x000e64000806007f */
[----:B-1----:R-:W-:Y:S05]  /*27730*/  @!P3 BRA `(.L_x_543) ;  /* 0xfffffffc00f0b947 */ /* 0x002fea000383ffff */
[----:B------:R-:W-:Y:S05]  /*27740*/  BRA `(.L_x_831) ;  /* 0xfffffe2000747947 */ /* 0x000fea000383ffff */
.L_x_544:
        /* <DEDUP_REMOVED lines=8> */
.L_x_833:
[----:B------:R-:W-:Y:S05]  /*277d0*/  BSYNC B1 ;  /* 0x0000000000017941 */ /* 0x000fea0003800000 */
.L_x_832:
        /* <DEDUP_REMOVED lines=8> */
.L_x_834:
[----:B------:R-:W-:Y:S01]  /*27860*/  MOV R32, R14 ;  /* 0x0000000e00207202 */ /* 0x000fe20000000f00 */
[----:B------:R-:W-:Y:S06]  /*27870*/  BRA `(.L_x_835) ;  /* 0xfffffe2000987947 */ /* 0x000fec000383ffff */
.L_x_547:
[----:B------:R-:W-:Y:S01]  /*27880*/  BSSY B1, `(.L_x_836) ;  /* 0x0000008000017945 */ /* 0x000fe20003800000 */
[----:B----4-:R-:W-:Y:S01]  /*27890*/  IMAD.MOV.U32 R13, RZ, RZ, R41 ;  /* 0x000000ffff0d7224 */ /* 0x010fe200078e0029 */
[----:B------:R-:W-:Y:S01]  /*278a0*/  MOV R11, 0x181f ;  /* 0x0000181f000b7802 */ /* 0x000fe20000000f00 */
[----:B------:R-:W-:Y:S02]  /*278b0*/  IMAD.MOV.U32 R12, RZ, RZ, 0x1 ;  /* 0x00000001ff0c7424 */ /* 0x000fe400078e00ff */
[----:B------:R-:W-:-:S07]  /*278c0*/  IMAD.MOV.U32 R15, RZ, RZ, -0x1 ;  /* 0xffffffffff0f7424 */ /* 0x000fce00078e00ff */
[----:B0123--:R-:W-:Y:S05]  /*278d0*/  WARPSYNC.COLLECTIVE R15, `(.L_x_837) ;  /* 0x000000000f087348 */ /* 0x00ffea0003c00000 */
[----:B------:R4:W0:Y:S02]  /*278e0*/  SHFL.IDX P6, R14, R13, R12, R11 ;  /* 0x0000000c0d0e7389 */ /* 0x00082400000c000b */
[----:B01234-:R-:W-:Y:S01]  /*278f0*/  ENDCOLLECTIVE ;  /* 0x000000000000791b */ /* 0x01ffe20003800000 */
.L_x_837:
[----:B------:R-:W-:Y:S05]  /*27900*/  BSYNC B1 ;  /* 0x0000000000017941 */ /* 0x000fea0003800000 */
.L_x_836:
        /* <DEDUP_REMOVED lines=8> */
.L_x_838:
[----:B------:R-:W-:Y:S01]  /*27990*/  IMAD.MOV.U32 R32, RZ, RZ, R14 ;  /* 0x000000ffff207224 */ /* 0x000fe200078e000e */
[----:B------:R-:W-:Y:S06]  /*279a0*/  BRA `(.L_x_839) ;  /* 0xfffffe2000c07947 */ /* 0x000fec000383ffff */
.L_x_550:
[----:B------:R-:W-:Y:S01]  /*279b0*/  BSSY B1, `(.L_x_840) ;  /* 0x0000008000017945 */ /* 0x000fe20003800000 */
[----:B---3--:R-:W-:Y:S01]  /*279c0*/  IMAD.MOV.U32 R13, RZ, RZ, R41 ;  /* 0x000000ffff0d7224 */ /* 0x008fe200078e0029 */
[----:B------:R-:W-:Y:S01]  /*279d0*/  MOV R12, 0x2 ;  /* 0x00000002000c7802 */ /* 0x000fe20000000f00 */
[----:B------:R-:W-:Y:S02]  /*279e0*/  IMAD.MOV.U32 R11, RZ, RZ, 0x181f ;  /* 0x0000181fff0b7424 */ /* 0x000fe400078e00ff */
[----:B------:R-:W-:-:S07]  /*279f0*/  IMAD.MOV.U32 R15, RZ, RZ, -0x1 ;  /* 0xffffffffff0f7424 */ /* 0x000fce00078e00ff */
[----:B012-4-:R-:W-:Y:S05]  /*27a00*/  WARPSYNC.COLLECTIVE R15, `(.L_x_841) ;  /* 0x000000000f087348 */ /* 0x017fea0003c00000 */
[----:B------:R3:W0:Y:S02]  /*27a10*/  SHFL.IDX P6, R14, R13, R12, R11 ;  /* 0x0000000c0d0e7389 */ /* 0x00062400000c000b */
[----:B01234-:R-:W-:Y:S01]  /*27a20*/  ENDCOLLECTIVE ;  /* 0x000000000000791b */ /* 0x01ffe20003800000 */
.L_x_841:
[----:B------:R-:W-:Y:S05]  /*27a30*/  BSYNC B1 ;  /* 0x0000000000017941 */ /* 0x000fea0003800000 */
.L_x_840:
        /* <DEDUP_REMOVED lines=8> */
.L_x_842:
[----:B------:R-:W-:Y:S01]  /*27ac0*/  IMAD.MOV.U32 R32, RZ, RZ, R14 ;  /* 0x000000ffff207224 */ /* 0x000fe200078e000e */
[----:B------:R-:W-:Y:S06]  /*27ad0*/  BRA `(.L_x_843) ;  /* 0xfffffe2000ec7947 */ /* 0x000fec000383ffff */
.L_x_554:
[----:B------:R0:W0:Y:S02]  /*27ae0*/  SYNCS.PHASECHK.TRANS64.TRYWAIT P0, [R89+URZ+0x388b0], R90 ;  /* 0x0388b05a590075a7 */ /* 0x000024000800017f */
[----:B0-----:R-:W-:Y:S05]  /*27af0*/  @!P0 NANOSLEEP.SYNCS 0x989680 ;  /* 0x009896800000895d */ /* 0x001fea0003900000 */
[----:B------:R-:W0:Y:S02]  /*27b00*/  @!P0 SYNCS.PHASECHK.TRANS64 P0, [R89+URZ+0x388b0], R90 ;  /* 0x0388b05a590085a7 */ /* 0x000e24000800007f */
[----:B0-----:R-:W-:Y:S05]  /*27b10*/  @!P0 BRA `(.L_x_554) ;  /* 0xfffffffc00f08947 */ /* 0x001fea000383ffff */
[----:B------:R-:W-:Y:S05]  /*27b20*/  BRA `(.L_x_844) ;  /* 0xfffffe2400947947 */ /* 0x000fea000383ffff */
.L_x_574:
[----:B------:R-:W-:Y:S01]  /*27b30*/  BSSY B1, `(.L_x_845) ;  /* 0x0000008000017945 */ /* 0x000fe20003800000 */
[----:B------:R-:W-:Y:S01]  /*27b40*/  MOV R13, R24 ;  /* 0x00000018000d7202 */ /* 0x000fe20000000f00 */
[----:B------:R-:W-:Y:S01]  /*27b50*/  IMAD.MOV.U32 R12, RZ, RZ, RZ ;  /* 0x000000ffff0c7224 */ /* 0x000fe200078e00ff */
[----:B------:R-:W-:Y:S01]  /*27b60*/  MOV R15, 0xffffffff ;  /* 0xffffffff000f7802 */ /* 0x000fe20000000f00 */
[----:B------:R-:W-:-:S07]  /*27b70*/  IMAD.MOV.U32 R11, RZ, RZ, 0x181f ;  /* 0x0000181fff0b7424 */ /* 0x000fce00078e00ff */
[----:B------:R-:W-:Y:S05]  /*27b80*/  WARPSYNC.COLLECTIVE R15, `(.L_x_846) ;  /* 0x000000000f087348 */ /* 0x000fea0003c00000 */
[----:B------:R0:W1:Y:S02]  /*27b90*/  SHFL.IDX P6, R14, R13, R12, R11 ;  /* 0x0000000c0d0e7389 */ /* 0x00006400000c000b */
[----:B01----:R-:W-:Y:S01]  /*27ba0*/  ENDCOLLECTIVE ;  /* 0x000000000000791b */ /* 0x003fe20003800000 */
.L_x_846:
[----:B------:R-:W-:Y:S05]  /*27bb0*/  BSYNC B1 ;  /* 0x0000000000017941 */ /* 0x000fea0003800000 */
.L_x_845:
        /* <DEDUP_REMOVED lines=8> */
.L_x_847:
[----:B------:R-:W-:Y:S01]  /*27c40*/  IMAD.MOV.U32 R13, RZ, RZ, R26 ;  /* 0x000000ffff0d7224 */ /* 0x000fe200078e001a */
[----:B------:R-:W-:-:S07]  /*27c50*/  MOV R2, R14 ;  /* 0x0000000e00027202 */ /* 0x000fce0000000f00 */
[----:B------:R-:W-:Y:S05]  /*27c60*/  WARPSYNC.COLLECTIVE R15, `(.L_x_848) ;  /* 0x000000000f087348 */ /* 0x000fea0003c00000 */
[----:B------:R0:W1:Y:S02]  /*27c70*/  SHFL.IDX P6, R14, R13, R12, R11 ;  /* 0x0000000c0d0e7389 */ /* 0x00006400000c000b */
[----:B01----:R-:W-:Y:S01]  /*27c80*/  ENDCOLLECTIVE ;  /* 0x000000000000791b */ /* 0x003fe20003800000 */
.L_x_848:
[----:B------:R-:W-:Y:S01]  /*27c90*/  MOV R13, R25 ;  /* 0x00000019000d7202 */ /* 0x000fe20000000f00 */
[----:B------:R-:W-:-:S07]  /*27ca0*/  IMAD.MOV.U32 R5, RZ, RZ, R14 ;  /* 0x000000ffff057224 */ /* 0x000fce00078e000e */
[----:B------:R-:W-:Y:S05]  /*27cb0*/  WARPSYNC.COLLECTIVE R15, `(.L_x_849) ;  /* 0x000000000f087348 */ /* 0x000fea0003c00000 */
[----:B------:R0:W1:Y:S02]  /*27cc0*/  SHFL.IDX P6, R14, R13, R12, R11 ;  /* 0x0000000c0d0e7389 */ /* 0x00006400000c000b */
[----:B01----:R-:W-:Y:S01]  /*27cd0*/  ENDCOLLECTIVE ;  /* 0x000000000000791b */ /* 0x003fe20003800000 */
.L_x_849:
[----:B------:R-:W-:Y:S05]  /*27ce0*/  BRA `(.L_x_850) ;  /* 0xfffffe3400e87947 */ /* 0x000fea000383ffff */
.L_x_578:
[----:B0-----:R0:W1:Y:S02]  /*27cf0*/  SYNCS.PHASECHK.TRANS64.TRYWAIT P0, [R22+URZ+0x38800], R5 ;  /* 0x03880005160075a7 */ /* 0x001064000800017f */
[----:B-1----:R-:W-:Y:S05]  /*27d00*/  @!P0 NANOSLEEP.SYNCS 0x989680 ;  /* 0x009896800000895d */ /* 0x002fea0003900000 */
[----:B------:R-:W1:Y:S02]  /*27d10*/  @!P0 SYNCS.PHASECHK.TRANS64 P0, [R22+URZ+0x38800], R5 ;  /* 0x03880005160085a7 */ /* 0x000e64000800007f */
[----:B-1----:R-:W-:Y:S05]  /*27d20*/  @!P0 BRA `(.L_x_578) ;  /* 0xfffffffc00f08947 */ /* 0x002fea000383ffff */
[----:B------:R-:W-:Y:S05]  /*27d30*/  BRA `(.L_x_851) ;  /* 0xfffffe3c00ac7947 */ /* 0x000fea000383ffff */
.L_x_610:
        /* <DEDUP_REMOVED lines=8> */
.L_x_853:
[----:B------:R-:W-:Y:S05]  /*27dc0*/  BSYNC B1 ;  /* 0x0000000000017941 */ /* 0x000fea0003800000 */
.L_x_852:
[----:B------:R-:W-:Y:S01]  /*27dd0*/  MOV R13, R2 ;  /* 0x00000002000d7202 */ /* 0x000fe20000000f00 */
[----:B------:R-:W-:Y:S01]  /*27de0*/  IMAD.MOV.U32 R12, RZ, RZ, RZ ;  /* 0x000000ffff0c7224 */ /* 0x000fe200078e00ff */
[----:B------:R-:W-:Y:S01]  /*27df0*/  MOV R15, 0xffffffff ;  /* 0xffffffff000f7802 */ /* 0x000fe20000000f00 */
[----:B------:R-:W-:Y:S02]  /*27e00*/  IMAD.MOV.U32 R11, RZ, RZ, 0x181f ;  /* 0x0000181fff0b7424 */ /* 0x000fe400078e00ff */
[----:B------:R-:W-:-:S07]  /*27e10*/  IMAD.MOV.U32 R0, RZ, RZ, R14 ;  /* 0x000000ffff007224 */ /* 0x000fce00078e000e */
[----:B------:R-:W-:Y:S05]  /*27e20*/  WARPSYNC.COLLECTIVE R15, `(.L_x_854) ;  /* 0x000000000f087348 */ /* 0x000fea0003c00000 */
[----:B------:R0:W1:Y:S02]  /*27e30*/  SHFL.IDX P6, R14, R13, R12, R11 ;  /* 0x0000000c0d0e7389 */ /* 0x00006400000c000b */
[----:B01----:R-:W-:Y:S01]  /*27e40*/  ENDCOLLECTIVE ;  /* 0x000000000000791b */ /* 0x003fe20003800000 */
.L_x_854:
[----:B------:R-:W-:Y:S02]  /*27e50*/  IMAD.MOV.U32 R13, RZ, RZ, R26 ;  /* 0x000000ffff0d7224 */ /* 0x000fe400078e001a */
[----:B------:R-:W-:-:S07]  /*27e60*/  IMAD.MOV.U32 R2, RZ, RZ, R14 ;  /* 0x000000ffff027224 */ /* 0x000fce00078e000e */
[----:B------:R-:W-:Y:S05]  /*27e70*/  WARPSYNC.COLLECTIVE R15, `(.L_x_855) ;  /* 0x000000000f087348 */ /* 0x000fea0003c00000 */
[----:B------:R0:W1:Y:S02]  /*27e80*/  SHFL.IDX P6, R14, R13, R12, R11 ;  /* 0x0000000c0d0e7389 */ /* 0x00006400000c000b */
[----:B01----:R-:W-:Y:S01]  /*27e90*/  ENDCOLLECTIVE ;  /* 0x000000000000791b */ /* 0x003fe20003800000 */
.L_x_855:
[----:B------:R-:W-:Y:S01]  /*27ea0*/  IMAD.MOV.U32 R13, RZ, RZ, R25 ;  /* 0x000000ffff0d7224 */ /* 0x000fe200078e0019 */
[----:B------:R-:W-:-:S07]  /*27eb0*/  MOV R3, R14 ;  /* 0x0000000e00037202 */ /* 0x000fce0000000f00 */
[----:B------:R-:W-:Y:S05]  /*27ec0*/  WARPSYNC.COLLECTIVE R15, `(.L_x_856) ;  /* 0x000000000f087348 */ /* 0x000fea0003c00000 */
[----:B------:R0:W1:Y:S02]  /*27ed0*/  SHFL.IDX P6, R14, R13, R12, R11 ;  /* 0x0000000c0d0e7389 */ /* 0x00006400000c000b */
[----:B01----:R-:W-:Y:S01]  /*27ee0*/  ENDCOLLECTIVE ;  /* 0x000000000000791b */ /* 0x003fe20003800000 */
.L_x_856:
[----:B------:R-:W-:Y:S01]  /*27ef0*/  IMAD.MOV.U32 R20, RZ, RZ, R14 ;  /* 0x000000ffff147224 */ /* 0x000fe200078e000e */
[----:B------:R-:W-:Y:S06]  /*27f00*/  BRA `(.L_x_857) ;  /* 0xfffffe6800047947 */ /* 0x000fec000383ffff */
.L_x_614:
[----:B0-----:R0:W1:Y:S02]  /*27f10*/  SYNCS.PHASECHK.TRANS64.TRYWAIT P0, [R22+URZ+0x38800], R3 ;  /* 0x03880003160075a7 */ /* 0x001064000800017f */
[----:B-1----:R-:W-:Y:S05]  /*27f20*/  @!P0 NANOSLEEP.SYNCS 0x989680 ;  /* 0x009896800000895d */ /* 0x002fea0003900000 */
[----:B------:R-:W1:Y:S02]  /*27f30*/  @!P0 SYNCS.PHASECHK.TRANS64 P0, [R22+URZ+0x38800], R3 ;  /* 0x03880003160085a7 */ /* 0x000e64000800007f */
[----:B-1----:R-:W-:Y:S05]  /*27f40*/  @!P0 BRA `(.L_x_614) ;  /* 0xfffffffc00f08947 */ /* 0x002fea000383ffff */
[----:B------:R-:W-:Y:S05]  /*27f50*/  BRA `(.L_x_858) ;  /* 0xfffffe6c008c7947 */ /* 0x000fea000383ffff */
.L_x_632:
[----:B-1----:R1:W0:Y:S02]  /*27f60*/  SYNCS.PHASECHK.TRANS64.TRYWAIT P1, [R0+URZ+0x38830], R3 ;  /* 0x03883003000075a7 */ /* 0x002224000802017f */
[----:B0-----:R-:W-:Y:S05]  /*27f70*/  @!P1 NANOSLEEP.SYNCS 0x989680 ;  /* 0x009896800000995d */ /* 0x001fea0003900000 */
[----:B------:R-:W0:Y:S02]  /*27f80*/  @!P1 SYNCS.PHASECHK.TRANS64 P1, [R0+URZ+0x38830], R3 ;  /* 0x03883003000095a7 */ /* 0x000e24000802007f */
[----:B0-----:R-:W-:Y:S05]  /*27f90*/  @!P1 BRA `(.L_x_632) ;  /* 0xfffffffc00f09947 */ /* 0x001fea000383ffff */
[----:B------:R-:W-:Y:S05]  /*27fa0*/  BRA `(.L_x_631) ;  /* 0xfffffea0007c7947 */ /* 0x000fea000383ffff */
.L_x_640:
[----:B0-----:R0:W2:Y:S02]  /*27fb0*/  SYNCS.PHASECHK.TRANS64.TRYWAIT P1, [R9+URZ+0x38830], R6 ;  /* 0x03883006090075a7 */ /* 0x0010a4000802017f */
[----:B--2---:R-:W-:Y:S05]  /*27fc0*/  @!P1 NANOSLEEP.SYNCS 0x989680 ;  /* 0x009896800000995d */ /* 0x004fea0003900000 */
[----:B------:R-:W2:Y:S02]  /*27fd0*/  @!P1 SYNCS.PHASECHK.TRANS64 P1, [R9+URZ+0x38830], R6 ;  /* 0x03883006090095a7 */ /* 0x000ea4000802007f */
[----:B--2---:R-:W-:Y:S05]  /*27fe0*/  @!P1 BRA `(.L_x_640) ;  /* 0xfffffffc00f09947 */ /* 0x004fea000383ffff */
[----:B------:R-:W-:Y:S05]  /*27ff0*/  BRA `(.L_x_639) ;  /* 0xfffffef000187947 */ /* 0x000fea000383ffff */
.L_x_645:
[----:B-1----:R1:W2:Y:S02]  /*28000*/  SYNCS.PHASECHK.TRANS64.TRYWAIT P1, [R6+URZ+0x38850], R0 ;  /* 0x03885000060075a7 */ /* 0x0022a4000802017f */
[----:B--2---:R-:W-:Y:S05]  /*28010*/  @!P1 NANOSLEEP.SYNCS 0x989680 ;  /* 0x009896800000995d */ /* 0x004fea0003900000 */
[----:B------:R-:W2:Y:S02]  /*28020*/  @!P1 SYNCS.PHASECHK.TRANS64 P1, [R6+URZ+0x38850], R0 ;  /* 0x03885000060095a7 */ /* 0x000ea4000802007f */
[----:B--2---:R-:W-:Y:S05]  /*28030*/  @!P1 BRA `(.L_x_645) ;  /* 0xfffffffc00f09947 */ /* 0x004fea000383ffff */
[----:B------:R-:W-:Y:S05]  /*28040*/  BRA `(.L_x_644) ;  /* 0xffffff2400dc7947 */ /* 0x000fea000383ffff */
.L_x_653:
[----:B-1----:R1:W2:Y:S02]  /*28050*/  SYNCS.PHASECHK.TRANS64.TRYWAIT P1, [R8+URZ+0x38850], R7 ;  /* 0x03885007080075a7 */ /* 0x0022a4000802017f */
[----:B--2---:R-:W-:Y:S05]  /*28060*/  @!P1 NANOSLEEP.SYNCS 0x989680 ;  /* 0x009896800000995d */ /* 0x004fea0003900000 */
[----:B------:R-:W2:Y:S02]  /*28070*/  @!P1 SYNCS.PHASECHK.TRANS64 P1, [R8+URZ+0x38850], R7 ;  /* 0x03885007080095a7 */ /* 0x000ea4000802007f */
[----:B--2---:R-:W-:Y:S05]  /*28080*/  @!P1 BRA `(.L_x_653) ;  /* 0xfffffffc00f09947 */ /* 0x004fea000383ffff */
[----:B------:R-:W-:Y:S05]  /*28090*/  BRA `(.L_x_652) ;  /* 0xffffff4000207947 */ /* 0x000fea000383ffff */
.L_x_690:
[----:B------:R-:W0:Y:S01]  /*280a0*/  S2R R9, SR_TID.X ;  /* 0x0000000000097919 */ /* 0x000e220000002100 */
[----:B------:R-:W-:Y:S01]  /*280b0*/  BSSY B1, `(.L_x_859) ;  /* 0x000000a000017945 */ /* 0x000fe20003800000 */
[----:B------:R-:W-:Y:S01]  /*280c0*/  IMAD.MOV.U32 R12, RZ, RZ, RZ ;  /* 0x000000ffff0c7224 */ /* 0x000fe200078e00ff */
[----:B------:R-:W-:Y:S01]  /*280d0*/  MOV R15, 0xffffffff ;  /* 0xffffffff000f7802 */ /* 0x000fe20000000f00 */
[----:B------:R-:W-:Y:S01]  /*280e0*/  IMAD.MOV.U32 R11, RZ, RZ, 0x1f ;  /* 0x0000001fff0b7424 */ /* 0x000fe200078e00ff */
[----:B0-----:R-:W-:-:S04]  /*280f0*/  SHF.R.U32.HI R9, RZ, 0x5, R9 ;  /* 0x00000005ff097819 */ /* 0x001fc80000011609 */
[----:B------:R-:W-:-:S04]  /*28100*/  LOP3.LUT R9, R9, 0x3, RZ, 0xc0, !PT ;  /* 0x0000000309097812 */ /* 0x000fc800078ec0ff */
[----:B------:R-:W-:-:S07]  /*28110*/  MOV R13, R9 ;  /* 0x00000009000d7202 */ /* 0x000fce0000000f00 */
[----:B------:R-:W-:Y:S05]  /*28120*/  WARPSYNC.COLLECTIVE R15, `(.L_x_860) ;  /* 0x000000000f087348 */ /* 0x000fea0003c00000 */
[----:B------:R0:W1:Y:S02]  /*28130*/  SHFL.IDX P6, R14, R13, R12, R11 ;  /* 0x0000000c0d0e7389 */ /* 0x00006400000c000b */
[----:B01----:R-:W-:Y:S01]  /*28140*/  ENDCOLLECTIVE ;  /* 0x000000000000791b */ /* 0x003fe20003800000 */
.L_x_860:
[----:B------:R-:W-:Y:S05]  /*28150*/  BSYNC B1 ;  /* 0x0000000000017941 */ /* 0x000fea0003800000 */
.L_x_859:
[----:B------:R-:W-:Y:S05]  /*28160*/  BRA `(.L_x_861) ;  /* 0xffffff8c00a87947 */ /* 0x000fea000383ffff */
.L_x_692:
[----:B------:R-:W-:Y:S01]  /*28170*/  BSSY B1, `(.L_x_862) ;  /* 0x0000006000017945 */ /* 0x000fe20003800000 */
[----:B------:R-:W-:-:S07]  /*28180*/  IMAD.MOV.U32 R15, RZ, RZ, -0x1 ;  /* 0xffffffffff0f7424 */ /* 0x000fce00078e00ff */
[----:B0-----:R-:W-:Y:S05]  /*28190*/  WARPSYNC.COLLECTIVE R15, `(.L_x_863) ;  /* 0x000000000f0c7348 */ /* 0x001fea0003c00000 */
[----:B------:R-:W-:Y:S02]  /*281a0*/  ELECT P6, UR62, PT ;  /* 0x00000000003e782f */ /* 0x000fe400038c0000 */
[----:B------:R-:W-:Y:S01]  /*281b0*/  MOV R14, UR62 ;  /* 0x0000003e000e7c02 */ /* 0x000fe20008000f00 */
[----:B0-----:R-:W-:Y:S10]  /*281c0*/  ENDCOLLECTIVE ;  /* 0x000000000000791b */ /* 0x001ff40003800000 */
.L_x_863:
[----:B------:R-:W-:Y:S05]  /*281d0*/  BSYNC B1 ;  /* 0x0000000000017941 */ /* 0x000fea0003800000 */
.L_x_862:
[----:B------:R-:W-:Y:S05]  /*281e0*/  BRA `(.L_x_691) ;  /* 0xffffff8c00a07947 */ /* 0x000fea000383ffff */
.L_x_694:
[----:B0-----:R0:W1:Y:S02]  /*281f0*/  SYNCS.PHASECHK.TRANS64.TRYWAIT P0, [R22+URZ+0x38820], R5 ;  /* 0x03882005160075a7 */ /* 0x001064000800017f */
[----:B-1----:R-:W-:Y:S05]  /*28200*/  @!P0 NANOSLEEP.SYNCS 0x989680 ;  /* 0x009896800000895d */ /* 0x002fea0003900000 */
[----:B------:R-:W1:Y:S02]  /*28210*/  @!P0 SYNCS.PHASECHK.TRANS64 P0, [R22+URZ+0x38820], R5 ;  /* 0x03882005160085a7 */ /* 0x000e64000800007f */
[----:B-1----:R-:W-:Y:S05]  /*28220*/  @!P0 BRA `(.L_x_694) ;  /* 0xfffffffc00f08947 */ /* 0x002fea000383ffff */
[----:B------:R-:W-:Y:S05]  /*28230*/  BRA `(.L_x_864) ;  /* 0xffffff8c00b07947 */ /* 0x000fea000383ffff */
.L_x_698:
[----:B-1----:R1:W2:Y:S02]  /*28240*/  SYNCS.PHASECHK.TRANS64.TRYWAIT P0, [R9+URZ+0x388a0], R8 ;  /* 0x0388a008090075a7 */ /* 0x0022a4000800017f */
[----:B--2---:R-:W-:Y:S05]  /*28250*/  @!P0 NANOSLEEP.SYNCS 0x989680 ;  /* 0x009896800000895d */ /* 0x004fea0003900000 */
[----:B------:R-:W2:Y:S02]  /*28260*/  @!P0 SYNCS.PHASECHK.TRANS64 P0, [R9+URZ+0x388a0], R8 ;  /* 0x0388a008090085a7 */ /* 0x000ea4000800007f */
[----:B--2---:R-:W-:Y:S05]  /*28270*/  @!P0 BRA `(.L_x_698) ;  /* 0xfffffffc00f08947 */ /* 0x004fea000383ffff */
[----:B------:R-:W-:Y:S05]  /*28280*/  BRA `(.L_x_865) ;  /* 0xffffff8c00c87947 */ /* 0x000fea000383ffff */
.L_x_706:
[----:B0-----:R0:W2:Y:S02]  /*28290*/  SYNCS.PHASECHK.TRANS64.TRYWAIT P0, [R9+URZ+0x388c0], R8 ;  /* 0x0388c008090075a7 */ /* 0x0010a4000800017f */
[----:B--2---:R-:W-:Y:S05]  /*282a0*/  @!P0 NANOSLEEP.SYNCS 0x989680 ;  /* 0x009896800000895d */ /* 0x004fea0003900000 */
[----:B------:R-:W2:Y:S02]  /*282b0*/  @!P0 SYNCS.PHASECHK.TRANS64 P0, [R9+URZ+0x388c0], R8 ;  /* 0x0388c008090085a7 */ /* 0x000ea4000800007f */
[----:B--2---:R-:W-:Y:S05]  /*282c0*/  @!P0 BRA `(.L_x_706) ;  /* 0xfffffffc00f08947 */ /* 0x004fea000383ffff */
[----:B------:R-:W-:Y:S05]  /*282d0*/  BRA `(.L_x_866) ;  /* 0xffffff9400047947 */ /* 0x000fea000383ffff */
.L_x_716:
[----:B-1----:R1:W2:Y:S02]  /*282e0*/  SYNCS.PHASECHK.TRANS64.TRYWAIT P1, [R8+URZ+0x388a0], R7 ;  /* 0x0388a007080075a7 */ /* 0x0022a4000802017f */
[----:B--2---:R-:W-:Y:S05]  /*282f0*/  @!P1 NANOSLEEP.SYNCS 0x989680 ;  /* 0x009896800000995d */ /* 0x004fea0003900000 */
[----:B------:R-:W2:Y:S02]  /*28300*/  @!P1 SYNCS.PHASECHK.TRANS64 P1, [R8+URZ+0x388a0], R7 ;  /* 0x0388a007080095a7 */ /* 0x000ea4000802007f */
[----:B--2---:R-:W-:Y:S05]  /*28310*/  @!P1 BRA `(.L_x_716) ;  /* 0xfffffffc00f09947 */ /* 0x004fea000383ffff */
[----:B------:R-:W-:Y:S05]  /*28320*/  BRA `(.L_x_867) ;  /* 0xffffff9800747947 */ /* 0x000fea000383ffff */
.L_x_724:
[----:B0-----:R0:W2:Y:S02]  /*28330*/  SYNCS.PHASECHK.TRANS64.TRYWAIT P1, [R8+URZ+0x388c0], R7 ;  /* 0x0388c007080075a7 */ /* 0x0010a4000802017f */
[----:B--2---:R-:W-:Y:S05]  /*28340*/  @!P1 NANOSLEEP.SYNCS 0x989680 ;  /* 0x009896800000995d */ /* 0x004fea0003900000 */
[----:B------:R-:W2:Y:S02]  /*28350*/  @!P1 SYNCS.PHASECHK.TRANS64 P1, [R8+URZ+0x388c0], R7 ;  /* 0x0388c007080095a7 */ /* 0x000ea4000802007f */
[----:B--2---:R-:W-:Y:S05]  /*28360*/  @!P1 BRA `(.L_x_724) ;  /* 0xfffffffc00f09947 */ /* 0x004fea000383ffff */
[----:B------:R-:W-:Y:S05]  /*28370*/  BRA `(.L_x_868) ;  /* 0xffffff9c00ac7947 */ /* 0x000fea000383ffff */
.L_x_740:
        /* <DEDUP_REMOVED lines=8> */
[----:B-----5:R-:W-:Y:S05]  /*28400*/  WARPSYNC.COLLECTIVE R15, `(.L_x_870) ;  /* 0x000000000f087348 */ /* 0x020fea0003c00000 */
[----:B------:R0:W1:Y:S02]  /*28410*/  SHFL.IDX P6, R14, R13, R12, R11 ;  /* 0x0000000c0d0e7389 */ /* 0x00006400000c000b */
[----:B01---5:R-:W-:Y:S01]  /*28420*/  ENDCOLLECTIVE ;  /* 0x000000000000791b */ /* 0x023fe20003800000 */
.L_x_870:
[----:B------:R-:W-:Y:S05]  /*28430*/  BSYNC B0 ;  /* 0x0000000000007941 */ /* 0x000fea0003800000 */
.L_x_869:
[----:B------:R-:W-:Y:S05]  /*28440*/  BRA `(.L_x_871) ;  /* 0xffffffac00207947 */ /* 0x000fea000383ffff */
.L_x_743:
[----:B0-----:R0:W1:Y:S02]  /*28450*/  SYNCS.PHASECHK.TRANS64.TRYWAIT P0, [R5+URZ+0x38840], R2 ;  /* 0x03884002050075a7 */ /* 0x001064000800017f */
[----:B-1----:R-:W-:Y:S05]  /*28460*/  @!P0 NANOSLEEP.SYNCS 0x989680 ;  /* 0x009896800000895d */ /* 0x002fea0003900000 */
[----:B------:R-:W1:Y:S02]  /*28470*/  @!P0 SYNCS.PHASECHK.TRANS64 P0, [R5+URZ+0x38840], R2 ;  /* 0x03884002050085a7 */ /* 0x000e64000800007f */
[----:B-1----:R-:W-:Y:S05]  /*28480*/  @!P0 BRA `(.L_x_743) ;  /* 0xfffffffc00f08947 */ /* 0x002fea000383ffff */
[----:B------:R-:W-:Y:S05]  /*28490*/  BRA `(.L_x_872) ;  /* 0xffffffac007c7947 */ /* 0x000fea000383ffff */
.L_x_744:
[----:B------:R-:W-:Y:S01]  /*284a0*/  BSSY B0, `(.L_x_873) ;  /* 0x0000008000007945 */ /* 0x000fe20003800000 */
[----:B------:R-:W-:Y:S01]  /*284b0*/  MOV R13, R6 ;  /* 0x00000006000d7202 */ /* 0x000fe20000000f00 */
[----:B------:R-:W-:Y:S01]  /*284c0*/  IMAD.MOV.U32 R12, RZ, RZ, RZ ;  /* 0x000000ffff0c7224 */ /* 0x000fe200078e00ff */
[----:B------:R-:W-:Y:S01]  /*284d0*/  MOV R11, 0x181f ;  /* 0x0000181f000b7802 */ /* 0x000fe20000000f00 */
[----:B------:R-:W-:-:S07]  /*284e0*/  IMAD.MOV.U32 R15, RZ, RZ, -0x1 ;  /* 0xffffffffff0f7424 */ /* 0x000fce00078e00ff */
[----:B------:R-:W-:Y:S05]  /*284f0*/  WARPSYNC.COLLECTIVE R15, `(.L_x_874) ;  /* 0x000000000f087348 */ /* 0x000fea0003c00000 */
[----:B------:R0:W1:Y:S02]  /*28500*/  SHFL.IDX P6, R14, R13, R12, R11 ;  /* 0x0000000c0d0e7389 */ /* 0x00006400000c000b */
[----:B01----:R-:W-:Y:S01]  /*28510*/  ENDCOLLECTIVE ;  /* 0x000000000000791b */ /* 0x003fe20003800000 */
.L_x_874:
[----:B------:R-:W-:Y:S05]  /*28520*/  BSYNC B0 ;  /* 0x0000000000007941 */ /* 0x000fea0003800000 */
.L_x_873:
[----:B------:R-:W-:Y:S01]  /*28530*/  IMAD.MOV.U32 R13, RZ, RZ, R0 ;  /* 0x000000ffff0d7224 */ /* 0x000fe200078e0000 */
[----:B------:R-:W-:Y:S01]  /*28540*/  MOV R12, RZ ;  /* 0x000000ff000c7202 */ /* 0x000fe20000000f00 */
[----:B------:R-:W-:Y:S01]  /*28550*/  IMAD.MOV.U32 R11, RZ, RZ, 0x181f ;  /* 0x0000181fff0b7424 */ /* 0x000fe200078e00ff */
[----:B------:R-:W-:Y:S01]  /*28560*/  MOV R15, 0xffffffff ;  /* 0xffffffff000f7802 */ /* 0x000fe20000000f00 */
[----:B------:R-:W-:Y:S01]  /*28570*/  @P0 IMAD R9, R7, 0x2, R22 ;  /* 0x0000000207090824 */ /* 0x000fe200078e0216 */
[----:B------:R-:W-:Y:S02]  /*28580*/  MOV R2, R14 ;  /* 0x0000000e00027202 */ /* 0x000fe40000000f00 */
[----:B------:R-:W-:-:S13]  /*28590*/  LOP3.LUT P5, RZ, R23, 0x10, RZ, 0xc0, !PT ;  /* 0x0000001017ff7812 */ /* 0x000fda00078ac0ff */
[----:B------:R-:W-:Y:S05]  /*285a0*/  WARPSYNC.COLLECTIVE R15, `(.L_x_875) ;  /* 0x000000000f087348 */ /* 0x000fea0003c00000 */
[----:B------:R0:W1:Y:S02]  /*285b0*/  SHFL.IDX P6, R14, R13, R12, R11 ;  /* 0x0000000c0d0e7389 */ /* 0x00006400000c000b */
[----:B01----:R-:W-:Y:S01]  /*285c0*/  ENDCOLLECTIVE ;  /* 0x000000000000791b */ /* 0x003fe20003800000 */
.L_x_875:
[C---:B------:R-:W-:Y:S01]  /*285d0*/  LOP3.LUT P4, RZ, R23.reuse, 0x8, RZ, 0xc0, !PT ;  /* 0x0000000817ff7812 */ /* 0x040fe2000788c0ff */
[----:B------:R-:W-:Y:S01]  /*285e0*/  ULDC.64 UR4, c[0x0][0x208] ;  /* 0x0000820000047ab9 */ /* 0x000fe20000000a00 */
[C---:B------:R-:W-:Y:S02]  /*285f0*/  LOP3.LUT P3, RZ, R23.reuse, 0x4, RZ, 0xc0, !PT ;  /* 0x0000000417ff7812 */ /* 0x040fe4000786c0ff */
[----:B------:R-:W-:Y:S02]  /*28600*/  LOP3.LUT P2, RZ, R23, 0x2, RZ, 0xc0, !PT ;  /* 0x0000000217ff7812 */ /* 0x000fe4000784c0ff */
[----:B------:R-:W-:Y:S01]  /*28610*/  MOV R13, R6 ;  /* 0x00000006000d7202 */ /* 0x000fe20000000f00 */
[----:B------:R-:W-:Y:S02]  /*28620*/  IMAD.MOV.U32 R12, RZ, RZ, 0x1 ;  /* 0x00000001ff0c7424 */ /* 0x000fe400078e00ff */
[----:B------:R-:W-:-:S05]  /*28630*/  IMAD.MOV.U32 R3, RZ, RZ, R14 ;  /* 0x000000ffff037224 */ /* 0x000fca00078e000e */
[----:B------:R-:W-:-:S04]  /*28640*/  @P0 LEA R3, P1, R36, R3, 0x1 ;  /* 0x0000000324030211 */ /* 0x000fc800078208ff */
[----:B------:R-:W-:Y:S02]  /*28650*/  @P0 IADD3.X R2, RZ, R2, RZ, P1, !PT ;  /* 0x00000002ff020210 */ /* 0x000fe40000ffe4ff */
[----:B------:R-:W-:Y:S02]  /*28660*/  ISETP.GE.AND P1, PT, R4, 0x11, PT ;  /* 0x000000110400780c */ /* 0x000fe40003f26270 */
[----:B------:R-:W-:-:S04]  /*28670*/  @P0 LOP3.LUT R3, R3, R2, RZ, 0x3c, !PT ;  /* 0x0000000203030212 */ /* 0x000fc800078e3cff */
[----:B------:R-:W-:-:S04]  /*28680*/  @P0 LOP3.LUT R2, R3, R2, RZ, 0x3c, !PT ;  /* 0x0000000203020212 */ /* 0x000fc800078e3cff */
[----:B------:R-:W-:-:S03]  /*28690*/  @P0 LOP3.LUT R3, R3, R2, RZ, 0x3c, !PT ;  /* 0x0000000203030212 */ /* 0x000fc600078e3cff */
[----:B------:R-:W-:Y:S02]  /*286a0*/  @P1 LEA R21, R7, R22, 0x1 ;  /* 0x0000001607151211 */ /* 0x000fe400078e08ff */
[----:B------:R-:W-:Y:S01]  /*286b0*/  @!PT LDS RZ, [RZ] ;  /* 0x00000000fffff984 */ /* 0x000fe20000000800 */
[----:B------:R-:W-:Y:S01]  /*286c0*/  @!PT LDS RZ, [RZ] ;  /* 0x00000000fffff984 */ /* 0x000fe20000000800 */
[----:B------:R-:W-:Y:S01]  /*286d0*/  @!PT LDS RZ, [RZ] ;  /* 0x00000000fffff984 */ /* 0x000fe20000000800 */
[----:B------:R0:W-:Y:S04]  /*286e0*/  @P0 LDGSTS.E.BYPASS.LTC128B.128 [R9+0x24400], desc[UR4][R2.64], !P5 ;  /* 0x2440000002090fae */ /* 0x0001e8000e901d44 */
[----:B------:R0:W-:Y:S04]  /*286f0*/  @P0 LDGSTS.E.BYPASS.LTC128B.128 [R9+0x26c00], desc[UR4][R2.64+0x80], !P4 ;  /* 0x26c0008002090fae */ /* 0x0001e8000e101d44 */
[----:B------:R0:W-:Y:S04]  /*28700*/  @P0 LDGSTS.E.BYPASS.LTC128B.128 [R9+0x29400], desc[UR4][R2.64+0x100], !P3 ;  /* 0x2940010002090fae */ /* 0x0001e8000d901d44 */
[----:B------:R0:W-:Y:S02]  /*28710*/  @P0 LDGSTS.E.BYPASS.LTC128B.128 [R9+0x2bc00], desc[UR4][R2.64+0x180], !P2 ;  /* 0x2bc0018002090fae */ /* 0x0001e4000d101d44 */
[----:B0-----:R-:W-:Y:S05]  /*28720*/  WARPSYNC.COLLECTIVE R15, `(.L_x_876) ;  /* 0x000000000f087348 */ /* 0x001fea0003c00000 */
[----:B------:R1:W2:Y:S02]  /*28730*/  SHFL.IDX P6, R14, R13, R12, R11 ;  /* 0x0000000c0d0e7389 */ /* 0x0002a400000c000b */
[----:B012---:R-:W-:Y:S01]  /*28740*/  ENDCOLLECTIVE ;  /* 0x000000000000791b */ /* 0x007fe20003800000 */
.L_x_876:
[----:B------:R-:W-:Y:S01]  /*28750*/  IMAD.MOV.U32 R13, RZ, RZ, R0 ;  /* 0x000000ffff0d7224 */ /* 0x000fe200078e0000 */
[----:B------:R-:W-:-:S07]  /*28760*/  MOV R8, R14 ;  /* 0x0000000e00087202 */ /* 0x000fce0000000f00 */
[----:B------:R-:W-:Y:S05]  /*28770*/  WARPSYNC.COLLECTIVE R15, `(.L_x_877) ;  /* 0x000000000f087348 */ /* 0x000fea0003c00000 */
[----:B------:R0:W1:Y:S02]  /*28780*/  SHFL.IDX P6, R14, R13, R12, R11 ;  /* 0x0000000c0d0e7389 */ /* 0x00006400000c000b */
[----:B01----:R-:W-:Y:S01]  /*28790*/  ENDCOLLECTIVE ;  /* 0x000000000000791b */ /* 0x003fe20003800000 */
.L_x_877:
[----:B------:R-:W-:Y:S01]  /*287a0*/  ULDC.64 UR4, c[0x0][0x208] ;  /* 0x0000820000047ab9 */ /* 0x000fe20000000a00 */
[----:B------:R-:W-:Y:S01]  /*287b0*/  IMAD.MOV.U32 R13, RZ, RZ, R6 ;  /* 0x000000ffff0d7224 */ /* 0x000fe200078e0006 */
[----:B------:R-:W-:Y:S02]  /*287c0*/  MOV R12, 0x2 ;  /* 0x00000002000c7802 */ /* 0x000fe40000000f00 */
[----:B------:R-:W-:-:S04]  /*287d0*/  MOV R2, R14 ;  /* 0x0000000e00027202 */ /* 0x000fc80000000f00 */
[----:B------:R-:W-:-:S05]  /*287e0*/  @P1 LEA R2, P0, R36, R2, 0x1 ;  /* 0x0000000224021211 */ /* 0x000fca00078008ff */
[----:B------:R-:W-:-:S05]  /*287f0*/  @P1 IMAD.X R3, RZ, RZ, R8, P0 ;  /* 0x000000ffff031224 */ /* 0x000fca00000e0608 */
[----:B------:R-:W-:Y:S01]  /*28800*/  @!PT LDS RZ, [RZ] ;  /* 0x00000000fffff984 */ /* 0x000fe20000000800 */
[----:B------:R-:W-:Y:S01]  /*28810*/  @!PT LDS RZ, [RZ] ;  /* 0x00000000fffff984 */ /* 0x000fe20000000800 */
[----:B------:R-:W-:Y:S01]  /*28820*/  @!PT LDS RZ, [RZ] ;  /* 0x00000000fffff984 */ /* 0x000fe20000000800 */
[----:B------:R0:W-:Y:S04]  /*28830*/  @P1 LDGSTS.E.BYPASS.LTC128B.128 [R21+0x24c00], desc[UR4][R2.64], !P5 ;  /* 0x24c0000002151fae */ /* 0x0001e8000e901d44 */
[----:B------:R0:W-:Y:S04]  /*28840*/  @P1 LDGSTS.E.BYPASS.LTC128B.128 [R21+0x27400], desc[UR4][R2.64+0x80], !P4 ;  /* 0x2740008002151fae */ /* 0x0001e8000e101d44 */
[----:B------:R0:W-:Y:S04]  /*28850*/  @P1 LDGSTS.E.BYPASS.LTC128B.128 [R21+0x29c00], desc[UR4][R2.64+0x100], !P3 ;  /* 0x29c0010002151fae */ /* 0x0001e8000d901d44 */
[----:B------:R0:W-:Y:S01]  /*28860*/  @P1 LDGSTS.E.BYPASS.LTC128B.128 [R21+0x2c400], desc[UR4][R2.64+0x180], !P2 ;  /* 0x2c40018002151fae */ /* 0x0001e2000d101d44 */
[----:B------:R-:W-:-:S13]  /*28870*/  ISETP.GE.AND P1, PT, R4, 0x21, PT ;  /* 0x000000210400780c */ /* 0x000fda0003f26270 */
[----:B0-----:R-:W-:Y:S05]  /*28880*/  WARPSYNC.COLLECTIVE R15, `(.L_x_878) ;  /* 0x000000000f087348 */ /* 0x001fea0003c00000 */
[----:B------:R1:W2:Y:S02]  /*28890*/  SHFL.IDX P6, R14, R13, R12, R11 ;  /* 0x0000000c0d0e7389 */ /* 0x0002a400000c000b */
[----:B012---:R-:W-:Y:S01]  /*288a0*/  ENDCOLLECTIVE ;  /* 0x000000000000791b */ /* 0x007fe20003800000 */
.L_x_878:
[----:B------:R-:W-:Y:S01]  /*288b0*/  @P1 IMAD R9, R7, 0x2, R22 ;  /* 0x0000000207091824 */ /* 0x000fe200078e0216 */
[----:B------:R-:W-:Y:S01]  /*288c0*/  MOV R13, R0 ;  /* 0x00000000000d7202 */ /* 0x000fe20000000f00 */
[----:B------:R-:W-:-:S07]  /*288d0*/  IMAD.MOV.U32 R8, RZ, RZ, R14 ;  /* 0x000000ffff087224 */ /* 0x000fce00078e000e */
[----:B------:R-:W-:Y:S05]  /*288e0*/  WARPSYNC.COLLECTIVE R15, `(.L_x_879) ;  /* 0x000000000f087348 */ /* 0x000fea0003c00000 */
[----:B------:R0:W1:Y:S02]  /*288f0*/  SHFL.IDX P6, R14, R13, R12, R11 ;  /* 0x0000000c0d0e7389 */ /* 0x00006400000c000b */
[----:B01----:R-:W-:Y:S01]  /*28900*/  ENDCOLLECTIVE ;  /* 0x000000000000791b */ /* 0x003fe20003800000 */
.L_x_879:
[----:B------:R-:W-:Y:S01]  /*28910*/  ULDC.64 UR4, c[0x0][0x208] ;  /* 0x0000820000047ab9 */ /* 0x000fe20000000a00 */
[----:B------:R-:W-:Y:S01]  /*28920*/  MOV R13, R6 ;  /* 0x00000006000d7202 */ /* 0x000fe20000000f00 */
[----:B------:R-:W-:Y:S02]  /*28930*/  IMAD.MOV.U32 R12, RZ, RZ, 0x3 ;  /* 0x00000003ff0c7424 */ /* 0x000fe400078e00ff */
[----:B------:R-:W-:-:S05]  /*28940*/  IMAD.MOV.U32 R2, RZ, RZ, R14 ;  /* 0x000000ffff027224 */ /* 0x000fca00078e000e */
[----:B------:R-:W-:-:S04]  /*28950*/  @P1 LEA R2, P0, R36, R2, 0x1 ;  /* 0x0000000224021211 */ /* 0x000fc800078008ff */
[----:B------:R-:W-:-:S05]  /*28960*/  @P1 IADD3.X R3, RZ, R8, RZ, P0, !PT ;  /* 0x00000008ff031210 */ /* 0x000fca00007fe4ff */
        /* <DEDUP_REMOVED lines=11> */
.L_x_880:
[----:B------:R-:W-:Y:S01]  /*28a20*/  @P1 LEA R21, R7, R22, 0x1 ;  /* 0x0000001607151211 */ /* 0x000fe200078e08ff */
[----:B------:R-:W-:Y:S01]  /*28a30*/  IMAD.MOV.U32 R13, RZ, RZ, R0 ;  /* 0x000000ffff0d7224 */ /* 0x000fe200078e0000 */
[----:B------:R-:W-:-:S07]  /*28a40*/  MOV R8, R14 ;  /* 0x0000000e00087202 */ /* 0x000fce0000000f00 */
[----:B------:R-:W-:Y:S05]  /*28a50*/  WARPSYNC.COLLECTIVE R15, `(.L_x_881) ;  /* 0x000000000f087348 */ /* 0x000fea0003c00000 */
[----:B------:R0:W1:Y:S02]  /*28a60*/  SHFL.IDX P6, R14, R13, R12, R11 ;  /* 0x0000000c0d0e7389 */ /* 0x00006400000c000b */
[----:B01----:R-:W-:Y:S01]  /*28a70*/  ENDCOLLECTIVE ;  /* 0x000000000000791b */ /* 0x003fe20003800000 */
.L_x_881:
        /* <DEDUP_REMOVED lines=16> */
.L_x_882:
[----:B------:R-:W-:Y:S01]  /*28b80*/  MOV R13, R0 ;  /* 0x00000000000d7202 */ /* 0x000fe20000000f00 */
[----:B------:R-:W-:-:S07]  /*28b90*/  IMAD.MOV.U32 R8, RZ, RZ, R14 ;  /* 0x000000ffff087224 */ /* 0x000fce00078e000e */
[----:B------:R-:W-:Y:S05]  /*28ba0*/  WARPSYNC.COLLECTIVE R15, `(.L_x_883) ;  /* 0x000000000f087348 */ /* 0x000fea0003c00000 */
[----:B------:R0:W1:Y:S02]  /*28bb0*/  SHFL.IDX P6, R14, R13, R12, R11 ;  /* 0x0000000c0d0e7389 */ /* 0x00006400000c000b */
[----:B01----:R-:W-:Y:S01]  /*28bc0*/  ENDCOLLECTIVE ;  /* 0x000000000000791b */ /* 0x003fe20003800000 */
.L_x_883:
[----:B------:R-:W-:Y:S01]  /*28bd0*/  IMAD.MOV.U32 R0, RZ, RZ, R14 ;  /* 0x000000ffff007224 */ /* 0x000fe200078e000e */
[----:B------:R-:W-:Y:S06]  /*28be0*/  BRA `(.L_x_884) ;  /* 0xffffffa800e07947 */ /* 0x000fec000383ffff */
.L_x_751:
[----:B------:R-:W-:Y:S01]  /*28bf0*/  MOV R13, R4 ;  /* 0x00000004000d7202 */ /* 0x000fe20000000f00 */
[----:B------:R-:W-:Y:S01]  /*28c00*/  IMAD.MOV.U32 R12, RZ, RZ, RZ ;  /* 0x000000ffff0c7224 */ /* 0x000fe200078e00ff */
[----:B------:R-:W-:Y:S01]  /*28c10*/  MOV R11, 0x181f ;  /* 0x0000181f000b7802 */ /* 0x000fe20000000f00 */
[----:B------:R-:W-:Y:S02]  /*28c20*/  IMAD.MOV.U32 R15, RZ, RZ, -0x1 ;  /* 0xffffffffff0f7424 */ /* 0x000fe400078e00ff */
[----:B-----5:R-:W-:Y:S02]  /*28c30*/  IMAD R6, R10, R8, RZ ;  /* 0x000000080a067224 */ /* 0x020fe400078e02ff */
[----:B------:R-:W-:-:S07]  /*28c40*/  IMAD.IADD R0, R9, 0x1, R0 ;  /* 0x0000000109007824 */ /* 0x000fce00078e0200 */
[----:B------:R-:W-:Y:S05]  /*28c50*/  WARPSYNC.COLLECTIVE R15, `(.L_x_885) ;  /* 0x000000000f087348 */ /* 0x000fea0003c00000 */
[----:B------:R0:W1:Y:S02]  /*28c60*/  SHFL.IDX P6, R14, R13, R12, R11 ;  /* 0x0000000c0d0e7389 */ /* 0x00006400000c000b */
[----:B01----:R-:W-:Y:S01]  /*28c70*/  ENDCOLLECTIVE ;  /* 0x000000000000791b */ /* 0x003fe20003800000 */
.L_x_885:
[----:B------:R-:W-:Y:S01]  /*28c80*/  ISETP.GE.AND P1, PT, R0, R6, PT ;  /* 0x000000060000720c */ /* 0x000fe20003f26270 */
[----:B------:R-:W-:Y:S01]  /*28c90*/  IMAD.MOV.U32 R13, RZ, RZ, R5 ;  /* 0x000000ffff0d7224 */ /* 0x000fe200078e0005 */
[----:B------:R-:W-:-:S11]  /*28ca0*/  MOV R2, R14 ;  /* 0x0000000e00027202 */ /* 0x000fd60000000f00 */
[----:B------:R-:W-:Y:S05]  /*28cb0*/  WARPSYNC.COLLECTIVE R15, `(.L_x_886) ;  /* 0x000000000f087348 */ /* 0x000fea0003c00000 */
[----:B------:R0:W1:Y:S02]  /*28cc0*/  SHFL.IDX P6, R14, R13, R12, R11 ;  /* 0x0000000c0d0e7389 */ /* 0x00006400000c000b */
[----:B01----:R-:W-:Y:S01]  /*28cd0*/  ENDCOLLECTIVE ;  /* 0x000000000000791b */ /* 0x003fe20003800000 */
.L_x_886:
[----:B------:R-:W-:Y:S01]  /*28ce0*/  ULDC.64 UR4, c[0x0][0x208] ;  /* 0x0000820000047ab9 */ /* 0x000fe20000000a00 */
[----:B------:R-:W-:Y:S01]  /*28cf0*/  IMAD.MOV.U32 R13, RZ, RZ, R4 ;  /* 0x000000ffff0d7224 */ /* 0x000fe200078e0004 */
[----:B------:R-:W-:Y:S02]  /*28d00*/  MOV R12, 0x1 ;  /* 0x00000001000c7802 */ /* 0x000fe40000000f00 */
[----:B------:R-:W-:-:S04]  /*28d10*/  MOV R3, R14 ;  /* 0x0000000e00037202 */ /* 0x000fc80000000f00 */
[----:B------:R-:W-:-:S04]  /*28d20*/  @!P1 LEA R7, P5, R36, R3, 0x1 ;  /* 0x0000000324079211 */ /* 0x000fc800078a08ff */
[----:B------:R-:W-:Y:S01]  /*28d30*/  @!P1 IADD3.X R3, RZ, R2, RZ, P5, !PT ;  /* 0x00000002ff039210 */ /* 0x000fe20002ffe4ff */
[----:B------:R-:W-:Y:S01]  /*28d40*/  @!P1 IMAD.MOV.U32 R2, RZ, RZ, R7 ;  /* 0x000000ffff029224 */ /* 0x000fe200078e0007 */
[----:B------:R-:W-:-:S04]  /*28d50*/  IADD3 R7, R0, 0x10, RZ ;  /* 0x0000001000077810 */ /* 0x000fc80007ffe0ff */
[----:B------:R-:W-:Y:S01]  /*28d60*/  @!PT LDS RZ, [RZ] ;  /* 0x00000000fffff984 */ /* 0x000fe20000000800 */
[----:B------:R-:W-:Y:S01]  /*28d70*/  @!PT LDS RZ, [RZ] ;  /* 0x00000000fffff984 */ /* 0x000fe20000000800 */
[----:B------:R-:W-:Y:S01]  /*28d80*/  @!PT LDS RZ, [RZ] ;  /* 0x00000000fffff984 */ /* 0x000fe20000000800 */
[----:B------:R0:W-:Y:S04]  /*28d90*/  @!P1 LDGSTS.E.BYPASS.LTC128B.128 [R37+0x14400], desc[UR4][R2.64], !P4 ;  /* 0x1440000002259fae */ /* 0x0001e8000e101d44 */
[----:B------:R0:W-:Y:S04]  /*28da0*/  @!P1 LDGSTS.E.BYPASS.LTC128B.128 [R37+0x18400], desc[UR4][R2.64+0x80], !P3 ;  /* 0x1840008002259fae */ /* 0x0001e8000d901d44 */
[----:B------:R0:W-:Y:S04]  /*28db0*/  @!P1 LDGSTS.E.BYPASS.LTC128B.128 [R37+0x1c400], desc[UR4][R2.64+0x100], !P2 ;  /* 0x1c40010002259fae */ /* 0x0001e8000d101d44 */
[----:B------:R0:W-:Y:S01]  /*28dc0*/  @!P1 LDGSTS.E.BYPASS.LTC128B.128 [R37+0x20400], desc[UR4][R2.64+0x180], !P0 ;  /* 0x2040018002259fae */ /* 0x0001e2000c101d44 */
[----:B------:R-:W-:-:S13]  /*28dd0*/  ISETP.GE.AND P1, PT, R7, R6, PT ;  /* 0x000000060700720c */ /* 0x000fda0003f26270 */
[----:B0-----:R-:W-:Y:S05]  /*28de0*/  WARPSYNC.COLLECTIVE R15, `(.L_x_887) ;  /* 0x000000000f087348 */ /* 0x001fea0003c00000 */
[----:B------:R1:W2:Y:S02]  /*28df0*/  SHFL.IDX P6, R14, R13, R12, R11 ;  /* 0x0000000c0d0e7389 */ /* 0x0002a400000c000b */
[----:B012---:R-:W-:Y:S01]  /*28e00*/  ENDCOLLECTIVE ;  /* 0x000000000000791b */ /* 0x007fe20003800000 */
.L_x_887:
[----:B------:R-:W-:Y:S01]  /*28e10*/  MOV R13, R5 ;  /* 0x00000005000d7202 */ /* 0x000fe20000000f00 */
[----:B------:R-:W-:-:S07]  /*28e20*/  IMAD.MOV.U32 R2, RZ, RZ, R14 ;  /* 0x000000ffff027224 */ /* 0x000fce00078e000e */
[----:B------:R-:W-:Y:S05]  /*28e30*/  WARPSYNC.COLLECTIVE R15, `(.L_x_888) ;  /* 0x000000000f087348 */ /* 0x000fea0003c00000 */
[----:B------:R0:W1:Y:S02]  /*28e40*/  SHFL.IDX P6, R14, R13, R12, R11 ;  /* 0x0000000c0d0e7389 */ /* 0x00006400000c000b */
[----:B01----:R-:W-:Y:S01]  /*28e50*/  ENDCOLLECTIVE ;  /* 0x000000000000791b */ /* 0x003fe20003800000 */
.L_x_888:
[----:B------:R-:W-:Y:S01]  /*28e60*/  ULDC.64 UR4, c[0x0][0x208] ;  /* 0x0000820000047ab9 */ /* 0x000fe20000000a00 */
[----:B------:R-:W-:Y:S01]  /*28e70*/  MOV R13, R4 ;  /* 0x00000004000d7202 */ /* 0x000fe20000000f00 */
[----:B------:R-:W-:Y:S02]  /*28e80*/  IMAD.MOV.U32 R12, RZ, RZ, 0x2 ;  /* 0x00000002ff0c7424 */ /* 0x000fe400078e00ff */
[----:B------:R-:W-:-:S05]  /*28e90*/  IMAD.MOV.U32 R3, RZ, RZ, R14 ;  /* 0x000000ffff037224 */ /* 0x000fca00078e000e */
[----:B------:R-:W-:-:S04]  /*28ea0*/  @!P1 LEA R7, P5, R36, R3, 0x1 ;  /* 0x0000000324079211 */ /* 0x000fc800078a08ff */
[----:B------:R-:W-:Y:S01]  /*28eb0*/  @!P1 IADD3.X R8, RZ, R2, RZ, P5, !PT ;  /* 0x00000002ff089210 */ /* 0x000fe20002ffe4ff */
[----:B------:R-:W-:Y:S02]  /*28ec0*/  @!P1 IMAD.MOV.U32 R2, RZ, RZ, R7 ;  /* 0x000000ffff029224 */ /* 0x000fe400078e0007 */
[----:B------:R-:W-:Y:S01]  /*28ed0*/  VIADD R7, R0, 0x20 ;  /* 0x0000002000077836 */ /* 0x000fe20000000000 */
[----:B------:R-:W-:-:S05]  /*28ee0*/  @!P1 MOV R3, R8 ;  /* 0x0000000800039202 */ /* 0x000fca0000000f00 */
        /* <DEDUP_REMOVED lines=11> */
.L_x_889:
[----:B------:R-:W-:Y:S01]  /*28fa0*/  IMAD.MOV.U32 R13, RZ, RZ, R5 ;  /* 0x000000ffff0d7224 */ /* 0x000fe200078e0005 */
[----:B------:R-:W-:-:S07]  /*28fb0*/  MOV R2, R14 ;  /* 0x0000000e00027202 */ /* 0x000fce0000000f00 */
[----:B------:R-:W-:Y:S05]  /*28fc0*/  WARPSYNC.COLLECTIVE R15, `(.L_x_890) ;  /* 0x000000000f087348 */ /* 0x000fea0003c00000 */
[----:B------:R0:W1:Y:S02]  /*28fd0*/  SHFL.IDX P6, R14, R13, R12, R11 ;  /* 0x0000000c0d0e7389 */ /* 0x00006400000c000b */
[----:B01----:R-:W-:Y:S01]  /*28fe0*/  ENDCOLLECTIVE ;  /* 0x000000000000791b */ /* 0x003fe20003800000 */
.L_x_890:
[----:B------:R-:W-:Y:S01]  /*28ff0*/  ULDC.64 UR4, c[0x0][0x208] ;  /* 0x0000820000047ab9 */ /* 0x000fe20000000a00 */
[----:B------:R-:W-:Y:S01]  /*29000*/  IMAD.MOV.U32 R13, RZ, RZ, R4 ;  /* 0x000000ffff0d7224 */ /* 0x000fe200078e0004 */
[----:B------:R-:W-:Y:S02]  /*29010*/  MOV R12, 0x3 ;  /* 0x00000003000c7802 */ /* 0x000fe40000000f00 */
[----:B------:R-:W-:-:S04]  /*29020*/  MOV R3, R14 ;  /* 0x0000000e00037202 */ /* 0x000fc80000000f00 */
[----:B------:R-:W-:-:S05]  /*29030*/  @!P1 LEA R7, P5, R36, R3, 0x1 ;  /* 0x0000000324079211 */ /* 0x000fca00078a08ff */
[----:B------:R-:W-:Y:S01]  /*29040*/  @!P1 IMAD.X R8, RZ, RZ, R2, P5 ;  /* 0x000000ffff089224 */ /* 0x000fe200028e0602 */
[----:B------:R-:W-:Y:S02]  /*29050*/  @!P1 MOV R2, R7 ;  /* 0x0000000700029202 */ /* 0x000fe40000000f00 */
[----:B------:R-:W-:Y:S01]  /*29060*/  IADD3 R7, R0, 0x30, RZ ;  /* 0x0000003000077810 */ /* 0x000fe20007ffe0ff */
[----:B------:R-:W-:-:S05]  /*29070*/  @!P1 IMAD.MOV.U32 R3, RZ, RZ, R8 ;  /* 0x000000ffff039224 */ /* 0x000fca00078e0008 */
        /* <DEDUP_REMOVED lines=11> */
.L_x_891:
[----:B------:R-:W-:Y:S01]  /*29130*/  MOV R13, R5 ;  /* 0x00000005000d7202 */ /* 0x000fe20000000f00 */
[----:B------:R-:W-:-:S07]  /*29140*/  IMAD.MOV.U32 R2, RZ, RZ, R14 ;  /* 0x000000ffff027224 */ /* 0x000fce00078e000e */
[----:B------:R-:W-:Y:S05]  /*29150*/  WARPSYNC.COLLECTIVE R15, `(.L_x_892) ;  /* 0x000000000f087348 */ /* 0x000fea0003c00000 */
[----:B------:R0:W1:Y:S02]  /*29160*/  SHFL.IDX P6, R14, R13, R12, R11 ;  /* 0x0000000c0d0e7389 */ /* 0x00006400000c000b */
[----:B01----:R-:W-:Y:S01]  /*29170*/  ENDCOLLECTIVE ;  /* 0x000000000000791b */ /* 0x003fe20003800000 */
.L_x_892:
        /* <DEDUP_REMOVED lines=20> */
.L_x_893:
[----:B------:R-:W-:Y:S01]  /*292c0*/  IMAD.MOV.U32 R13, RZ, RZ, R5 ;  /* 0x000000ffff0d7224 */ /* 0x000fe200078e0005 */
[----:B------:R-:W-:-:S07]  /*292d0*/  MOV R2, R14 ;  /* 0x0000000e00027202 */ /* 0x000fce0000000f00 */
[----:B------:R-:W-:Y:S05]  /*292e0*/  WARPSYNC.COLLECTIVE R15, `(.L_x_894) ;  /* 0x000000000f087348 */ /* 0x000fea0003c00000 */
[----:B------:R0:W1:Y:S02]  /*292f0*/  SHFL.IDX P6, R14, R13, R12, R11 ;  /* 0x0000000c0d0e7389 */ /* 0x00006400000c000b */
[----:B01----:R-:W-:Y:S01]  /*29300*/  ENDCOLLECTIVE ;  /* 0x000000000000791b */ /* 0x003fe20003800000 */
.L_x_894:
        /* <DEDUP_REMOVED lines=20> */
.L_x_895:
[----:B------:R-:W-:Y:S01]  /*29450*/  MOV R13, R5 ;  /* 0x00000005000d7202 */ /* 0x000fe20000000f00 */
[----:B------:R-:W-:-:S07]  /*29460*/  IMAD.MOV.U32 R2, RZ, RZ, R14 ;  /* 0x000000ffff027224 */ /* 0x000fce00078e000e */
[----:B------:R-:W-:Y:S05]  /*29470*/  WARPSYNC.COLLECTIVE R15, `(.L_x_896) ;  /* 0x000000000f087348 */ /* 0x000fea0003c00000 */
[----:B------:R0:W1:Y:S02]  /*29480*/  SHFL.IDX P6, R14, R13, R12, R11 ;  /* 0x0000000c0d0e7389 */ /* 0x00006400000c000b */
[----:B01----:R-:W-:Y:S01]  /*29490*/  ENDCOLLECTIVE ;  /* 0x000000000000791b */ /* 0x003fe20003800000 */
.L_x_896:
        /* <DEDUP_REMOVED lines=20> */
.L_x_897:
[----:B------:R-:W-:Y:S01]  /*295e0*/  IMAD.MOV.U32 R13, RZ, RZ, R5 ;  /* 0x000000ffff0d7224 */ /* 0x000fe200078e0005 */
[----:B------:R-:W-:-:S07]  /*295f0*/  MOV R2, R14 ;  /* 0x0000000e00027202 */ /* 0x000fce0000000f00 */
[----:B------:R-:W-:Y:S05]  /*29600*/  WARPSYNC.COLLECTIVE R15, `(.L_x_898) ;  /* 0x000000000f087348 */ /* 0x000fea0003c00000 */
[----:B------:R0:W1:Y:S02]  /*29610*/  SHFL.IDX P6, R14, R13, R12, R11 ;  /* 0x0000000c0d0e7389 */ /* 0x00006400000c000b */
[----:B01----:R-:W-:Y:S01]  /*29620*/  ENDCOLLECTIVE ;  /* 0x000000000000791b */ /* 0x003fe20003800000 */
.L_x_898:
[----:B------:R-:W-:Y:S01]  /*29630*/  ULDC.64 UR4, c[0x0][0x208] ;  /* 0x0000820000047ab9 */ /* 0x000fe20000000a00 */
[----:B------:R-:W-:Y:S01]  /*29640*/  MOV R13, R4 ;  /* 0x00000004000d7202 */ /* 0x000fe20000000f00 */
[----:B------:R-:W-:Y:S01]  /*29650*/  IMAD.MOV.U32 R12, RZ, RZ, 0x7 ;  /* 0x00000007ff0c7424 */ /* 0x000fe200078e00ff */
[----:B------:R-:W-:-:S04]  /*29660*/  MOV R3, R14 ;  /* 0x0000000e00037202 */ /* 0x000fc80000000f00 */
[----:B------:R-:W-:-:S05]  /*29670*/  @!P1 LEA R7, P5, R36, R3, 0x1 ;  /* 0x0000000324079211 */ /* 0x000fca00078a08ff */
[----:B------:R-:W-:Y:S01]  /*29680*/  @!P1 IMAD.X R8, RZ, RZ, R2, P5 ;  /* 0x000000ffff089224 */ /* 0x000fe200028e0602 */
[----:B------:R-:W-:-:S03]  /*29690*/  @!P1 MOV R2, R7 ;  /* 0x0000000700029202 */ /* 0x000fc60000000f00 */
[----:B------:R-:W-:-:S05]  /*296a0*/  @!P1 IMAD.MOV.U32 R3, RZ, RZ, R8 ;  /* 0x000000ffff039224 */ /* 0x000fca00078e0008 */
[----:B------:R-:W-:Y:S01]  /*296b0*/  @!PT LDS RZ, [RZ] ;  /* 0x00000000fffff984 */ /* 0x000fe20000000800 */
[----:B------:R-:W-:Y:S01]  /*296c0*/  @!PT LDS RZ, [RZ] ;  /* 0x00000000fffff984 */ /* 0x000fe20000000800 */
[----:B------:R-:W-:Y:S01]  /*296d0*/  @!PT LDS RZ, [RZ] ;  /* 0x00000000fffff984 */ /* 0x000fe20000000800 */
[----:B------:R0:W-:Y:S04]  /*296e0*/  @!P1 LDGSTS.E.BYPASS.LTC128B.128 [R37+0x17400], desc[UR4][R2.64], !P4 ;  /* 0x1740000002259fae */ /* 0x0001e8000e101d44 */
[----:B------:R0:W-:Y:S04]  /*296f0*/  @!P1 LDGSTS.E.BYPASS.LTC128B.128 [R37+0x1b400], desc[UR4][R2.64+0x80], !P3 ;  /* 0x1b40008002259fae */ /* 0x0001e8000d901d44 */
[----:B------:R0:W-:Y:S04]  /*29700*/  @!P1 LDGSTS.E.BYPASS.LTC128B.128 [R37+0x1f400], desc[UR4][R2.64+0x100], !P2 ;  /* 0x1f40010002259fae */ /* 0x0001e8000d101d44 */
[----:B------:R0:W-:Y:S02]  /*29710*/  @!P1 LDGSTS.E.BYPASS.LTC128B.128 [R37+0x23400], desc[UR4][R2.64+0x180], !P0 ;  /* 0x2340018002259fae */ /* 0x0001e4000c101d44 */
[----:B0-----:R-:W-:Y:S05]  /*29720*/  WARPSYNC.COLLECTIVE R15, `(.L_x_899) ;  /* 0x000000000f087348 */ /* 0x001fea0003c00000 */
[----:B------:R1:W2:Y:S02]  /*29730*/  SHFL.IDX P6, R14, R13, R12, R11 ;  /* 0x0000000c0d0e7389 */ /* 0x0002a400000c000b */
[----:B012---:R-:W-:Y:S01]  /*29740*/  ENDCOLLECTIVE ;  /* 0x000000000000791b */ /* 0x007fe20003800000 */
.L_x_899:
[----:B------:R-:W-:Y:S01]  /*29750*/  IMAD.MOV.U32 R13, RZ, RZ, R5 ;  /* 0x000000ffff0d7224 */ /* 0x000fe200078e0005 */
[----:B------:R-:W-:-:S07]  /*29760*/  MOV R7, R14 ;  /* 0x0000000e00077202 */ /* 0x000fce0000000f00 */
[----:B------:R-:W-:Y:S05]  /*29770*/  WARPSYNC.COLLECTIVE R15, `(.L_x_900) ;  /* 0x000000000f087348 */ /* 0x000fea0003c00000 */
[----:B------:R0:W1:Y:S02]  /*29780*/  SHFL.IDX P6, R14, R13, R12, R11 ;  /* 0x0000000c0d0e7389 */ /* 0x00006400000c000b */
[----:B01----:R-:W-:Y:S01]  /*29790*/  ENDCOLLECTIVE ;  /* 0x000000000000791b */ /* 0x003fe20003800000 */
.L_x_900:
[----:B------:R-:W-:Y:S05]  /*297a0*/  BRA `(.L_x_901) ;  /* 0xffffffac00507947 */ /* 0x000fea000383ffff */
.L_x_756:
[----:B0-----:R0:W2:Y:S02]  /*297b0*/  SYNCS.PHASECHK.TRANS64.TRYWAIT P0, [R22+URZ+0x38820], R3 ;  /* 0x03882003160075a7 */ /* 0x0010a4000800017f */
[----:B--2---:R-:W-:Y:S05]  /*297c0*/  @!P0 NANOSLEEP.SYNCS 0x989680 ;  /* 0x009896800000895d */ /* 0x004fea0003900000 */
[----:B------:R-:W2:Y:S02]  /*297d0*/  @!P0 SYNCS.PHASECHK.TRANS64 P0, [R22+URZ+0x38820], R3 ;  /* 0x03882003160085a7 */ /* 0x000ea4000800007f */
[----:B--2---:R-:W-:Y:S05]  /*297e0*/  @!P0 BRA `(.L_x_756) ;  /* 0xfffffffc00f08947 */ /* 0x004fea000383ffff */
[----:B------:R-:W-:Y:S05]  /*297f0*/  BRA `(.L_x_902) ;  /* 0xffffffac00c87947 */ /* 0x000fea000383ffff */
.L_x_761:
[----:B0-----:R0:W1:Y:S02]  /*29800*/  SYNCS.PHASECHK.TRANS64.TRYWAIT P0, [R6+URZ+0x38840], R3 ;  /* 0x03884003060075a7 */ /* 0x001064000800017f */
[----:B-1----:R-:W-:Y:S05]  /*29810*/  @!P0 NANOSLEEP.SYNCS 0x989680 ;  /* 0x009896800000895d */ /* 0x002fea0003900000 */
[----:B------:R-:W1:Y:S02]  /*29820*/  @!P0 SYNCS.PHASECHK.TRANS64 P0, [R6+URZ+0x38840], R3 ;  /* 0x03884003060085a7 */ /* 0x000e64000800007f */
[----:B-1----:R-:W-:Y:S05]  /*29830*/  @!P0 BRA `(.L_x_761) ;  /* 0xfffffffc00f08947 */ /* 0x002fea000383ffff */
[----:B------:R-:W-:Y:S05]  /*29840*/  BRA `(.L_x_903) ;  /* 0xffffffb000c07947 */ /* 0x000fea000383ffff */
.L_x_762:
        /* <DEDUP_REMOVED lines=8> */
.L_x_905:
[----:B------:R-:W-:Y:S05]  /*298d0*/  BSYNC B1 ;  /* 0x0000000000017941 */ /* 0x000fea0003800000 */
.L_x_904:
[----:B------:R-:W-:Y:S01]  /*298e0*/  IMAD.MOV.U32 R13, RZ, RZ, R8 ;  /* 0x000000ffff0d7224 */ /* 0x000fe200078e0008 */
[----:B------:R-:W-:Y:S01]  /*298f0*/  MOV R12, RZ ;  /* 0x000000ff000c7202 */ /* 0x000fe20000000f00 */
[----:B------:R-:W-:Y:S01]  /*29900*/  IMAD.MOV.U32 R11, RZ, RZ, 0x181f ;  /* 0x0000181fff0b7424 */ /* 0x000fe200078e00ff */
[----:B------:R-:W-:Y:S02]  /*29910*/  MOV R15, 0xffffffff ;  /* 0xffffffff000f7802 */ /* 0x000fe40000000f00 */
[----:B------:R-:W-:Y:S02]  /*29920*/  MOV R3, R14 ;  /* 0x0000000e00037202 */ /* 0x000fe40000000f00 */
[----:B------:R-:W-:-:S07]  /*29930*/  LOP3.LUT R23, R23, 0xfffffdff, RZ, 0xc0, !PT ;  /* 0xfffffdff17177812 */ /* 0x000fce00078ec0ff */
[----:B------:R-:W-:Y:S05]  /*29940*/  WARPSYNC.COLLECTIVE R15, `(.L_x_906) ;  /* 0x000000000f087348 */ /* 0x000fea0003c00000 */
[----:B------:R0:W1:Y:S02]  /*29950*/  SHFL.IDX P6, R14, R13, R12, R11 ;  /* 0x0000000c0d0e7389 */ /* 0x00006400000c000b */
[----:B01----:R-:W-:Y:S01]  /*29960*/  ENDCOLLECTIVE ;  /* 0x000000000000791b */ /* 0x003fe20003800000 */
.L_x_906:
[----:B------:R-:W-:Y:S01]  /*29970*/  SHF.L.U32 R0, R36, 0x1, RZ ;  /* 0x0000000124007819 */ /* 0x000fe200000006ff */
[----:B------:R-:W-:Y:S01]  /*29980*/  ULDC.64 UR4, c[0x0][0x208] ;  /* 0x0000820000047ab9 */ /* 0x000fe20000000a00 */
[----:B------:R-:W-:Y:S02]  /*29990*/  @P3 LOP3.LUT R23, R23, 0x200, RZ, 0xfc, !PT ;  /* 0x0000020017173812 */ /* 0x000fe400078efcff */
[----:B------:R-:W-:Y:S02]  /*299a0*/  LEA R9, R9, R22, 0x1 ;  /* 0x0000001609097211 */ /* 0x000fe400078e08ff */
[C---:B------:R-:W-:Y:S02]  /*299b0*/  LOP3.LUT P3, RZ, R23.reuse, 0x10, RZ, 0xc0, !PT ;  /* 0x0000001017ff7812 */ /* 0x040fe4000786c0ff */
[----:B------:R-:W-:-:S04]  /*299c0*/  LOP3.LUT R23, R23, 0xfffffeff, RZ, 0xc0, !PT ;  /* 0xfffffeff17177812 */ /* 0x000fc800078ec0ff */
[----:B------:R-:W-:Y:S01]  /*299d0*/  @P2 LOP3.LUT R23, R23, 0x100, RZ, 0xfc, !PT ;  /* 0x0000010017172812 */ /* 0x000fe200078efcff */
[----:B------:R-:W-:Y:S01]  /*299e0*/  IMAD.MOV.U32 R13, RZ, RZ, R10 ;  /* 0x000000ffff0d7224 */ /* 0x000fe200078e000a */
[----:B------:R-:W-:Y:S02]  /*299f0*/  MOV R12, 0x1 ;  /* 0x00000001000c7802 */ /* 0x000fe40000000f00 */
[C---:B------:R-:W-:Y:S02]  /*29a00*/  LOP3.LUT P2, RZ, R23.reuse, 0x8, RZ, 0xc0, !PT ;  /* 0x0000000817ff7812 */ /* 0x040fe4000784c0ff */
[----:B------:R-:W-:-:S04]  /*29a10*/  LOP3.LUT R23, R23, 0xffffff7f, RZ, 0xc0, !PT ;  /* 0xffffff7f17177812 */ /* 0x000fc800078ec0ff */
[----:B------:R-:W-:Y:S01]  /*29a20*/  @P1 LOP3.LUT R23, R23, 0x80, RZ, 0xfc, !PT ;  /* 0x0000008017171812 */ /* 0x000fe200078efcff */
[----:B------:R-:W-:-:S03]  /*29a30*/  IMAD.MOV.U32 R2, RZ, RZ, R14 ;  /* 0x000000ffff027224 */ /* 0x000fc600078e000e */
[----:B------:R-:W-:Y:S02]  /*29a40*/  LOP3.LUT P1, RZ, R23, 0x4, RZ, 0xc0, !PT ;  /* 0x0000000417ff7812 */ /* 0x000fe4000782c0ff */
[----:B------:R-:W-:-:S05]  /*29a50*/  IADD3 R2, P0, R2, R0, RZ ;  /* 0x0000000002027210 */ /* 0x000fca0007f1e0ff */
[----:B------:R-:W-:-:S05]  /*29a60*/  IMAD.X R3, RZ, RZ, R3, P0 ;  /* 0x000000ffff037224 */ /* 0x000fca00000e0603 */
[----:B------:R-:W-:Y:S01]  /*29a70*/  @!PT LDS RZ, [RZ] ;  /* 0x00000000fffff984 */ /* 0x000fe20000000800 */
[----:B------:R-:W-:Y:S01]  /*29a80*/  @!PT LDS RZ, [RZ] ;  /* 0x00000000fffff984 */ /* 0x000fe20000000800 */
[----:B------:R-:W-:Y:S01]  /*29a90*/  @!PT LDS RZ, [RZ] ;  /* 0x00000000fffff984 */ /* 0x000fe20000000800 */
[----:B------:R0:W-:Y:S04]  /*29aa0*/  LDGSTS.E.BYPASS.LTC128B.128 [R9+0x24400], desc[UR4][R2.64], !P3 ;  /* 0x2440000002097fae */ /* 0x0001e8000d901d44 */
[----:B------:R0:W-:Y:S04]  /*29ab0*/  LDGSTS.E.BYPASS.LTC128B.128 [R9+0x26c00], desc[UR4][R2.64+0x80], !P2 ;  /* 0x26c0008002097fae */ /* 0x0001e8000d101d44 */
[----:B------:R0:W-:Y:S04]  /*29ac0*/  LDGSTS.E.BYPASS.LTC128B.128 [R9+0x29400], desc[UR4][R2.64+0x100], !P1 ;  /* 0x2940010002097fae */ /* 0x0001e8000c901d44 */
[----:B------:R0:W-:Y:S02]  /*29ad0*/  LDGSTS.E.BYPASS.LTC128B.128 [R9+0x2bc00], desc[UR4][R2.64+0x180], !P5 ;  /* 0x2bc0018002097fae */ /* 0x0001e4000e901d44 */
[----:B0-----:R-:W-:Y:S05]  /*29ae0*/  WARPSYNC.COLLECTIVE R15, `(.L_x_907) ;  /* 0x000000000f087348 */ /* 0x001fea0003c00000 */
[----:B------:R1:W2:Y:S02]  /*29af0*/  SHFL.IDX P6, R14, R13, R12, R11 ;  /* 0x0000000c0d0e7389 */ /* 0x0002a400000c000b */
[----:B012---:R-:W-:Y:S01]  /*29b00*/  ENDCOLLECTIVE ;  /* 0x000000000000791b */ /* 0x007fe20003800000 */
.L_x_907:
[----:B------:R-:W-:Y:S01]  /*29b10*/  MOV R13, R8 ;  /* 0x00000008000d7202 */ /* 0x000fe20000000f00 */
[----:B------:R-:W-:-:S07]  /*29b20*/  IMAD.MOV.U32 R35, RZ, RZ, R14 ;  /* 0x000000ffff237224 */ /* 0x000fce00078e000e */
[----:B------:R-:W-:Y:S05]  /*29b30*/  WARPSYNC.COLLECTIVE R15, `(.L_x_908) ;  /* 0x000000000f087348 */ /* 0x000fea0003c00000 */
[----:B------:R0:W1:Y:S02]  /*29b40*/  SHFL.IDX P6, R14, R13, R12, R11 ;  /* 0x0000000c0d0e7389 */ /* 0x00006400000c000b */
[----:B01----:R-:W-:Y:S01]  /*29b50*/  ENDCOLLECTIVE ;  /* 0x000000000000791b */ /* 0x003fe20003800000 */
.L_x_908:
[----:B------:R-:W-:Y:S01]  /*29b60*/  ULDC.64 UR4, c[0x0][0x208] ;  /* 0x0000820000047ab9 */ /* 0x000fe20000000a00 */
[----:B------:R-:W-:Y:S01]  /*29b70*/  IMAD.MOV.U32 R13, RZ, RZ, R10 ;  /* 0x000000ffff0d7224 */ /* 0x000fe200078e000a */
[----:B------:R-:W-:Y:S01]  /*29b80*/  MOV R12, 0x2 ;  /* 0x00000002000c7802 */ /* 0x000fe20000000f00 */
[----:B------:R-:W-:-:S05]  /*29b90*/  IMAD.MOV.U32 R2, RZ, RZ, R14 ;  /* 0x000000ffff027224 */ /* 0x000fca00078e000e */
[----:B------:R-:W-:-:S04]  /*29ba0*/  IADD3 R2, P0, R2, R0, RZ ;  /* 0x0000000002027210 */ /* 0x000fc80007f1e0ff */
[----:B------:R-:W-:-:S05]  /*29bb0*/  IADD3.X R3, RZ, R35, RZ, P0, !PT ;  /* 0x00000023ff037210 */ /* 0x000fca00007fe4ff */
        /* <DEDUP_REMOVED lines=10> */
.L_x_909:
[----:B------:R-:W-:Y:S01]  /*29c60*/  MOV R13, R8 ;  /* 0x00000008000d7202 */ /* 0x000fe20000000f00 */
[----:B------:R-:W-:-:S07]  /*29c70*/  IMAD.MOV.U32 R35, RZ, RZ, R14 ;  /* 0x000000ffff237224 */ /* 0x000fce00078e000e */
[----:B------:R-:W-:Y:S05]  /*29c80*/  WARPSYNC.COLLECTIVE R15, `(.L_x_910) ;  /* 0x000000000f087348 */ /* 0x000fea0003c00000 */
[----:B------:R0:W1:Y:S02]  /*29c90*/  SHFL.IDX P6, R14, R13, R12, R11 ;  /* 0x0000000c0d0e7389 */ /* 0x00006400000c000b */
[----:B01----:R-:W-:Y:S01]  /*29ca0*/  ENDCOLLECTIVE ;  /* 0x000000000000791b */ /* 0x003fe20003800000 */
.L_x_910:
        /* <DEDUP_REMOVED lines=16> */
.L_x_911:
[----:B------:R-:W-:Y:S01]  /*29db0*/  MOV R13, R8 ;  /* 0x00000008000d7202 */ /* 0x000fe20000000f00 */
[----:B------:R-:W-:-:S07]  /*29dc0*/  IMAD.MOV.U32 R35, RZ, RZ, R14 ;  /* 0x000000ffff237224 */ /* 0x000fce00078e000e */
[----:B------:R-:W-:Y:S05]  /*29dd0*/  WARPSYNC.COLLECTIVE R15, `(.L_x_912) ;  /* 0x000000000f087348 */ /* 0x000fea0003c00000 */
[----:B------:R0:W1:Y:S02]  /*29de0*/  SHFL.IDX P6, R14, R13, R12, R11 ;  /* 0x0000000c0d0e7389 */ /* 0x00006400000c000b */
[----:B01----:R-:W-:Y:S01]  /*29df0*/  ENDCOLLECTIVE ;  /* 0x000000000000791b */ /* 0x003fe20003800000 */
.L_x_912:
        /* <DEDUP_REMOVED lines=9> */
[----:B------:R0:W-:Y:S01]  /*29e90*/  LDGSTS.E.BYPASS.LTC128B.128 [R9+0x25c00], desc[UR4][R2.64], !P3 ;  /* 0x25c0000002097fae */ /* 0x0001e2000d901d44 */
[----:B------:R-:W-:-:S03]  /*29ea0*/  LOP3.LUT P3, RZ, R23, 0x200, RZ, 0xc0, !PT ;  /* 0x0000020017ff7812 */ /* 0x000fc6000786c0ff */
[----:B------:R0:W-:Y:S01]  /*29eb0*/  LDGSTS.E.BYPASS.LTC128B.128 [R9+0x28400], desc[UR4][R2.64+0x80], !P2 ;  /* 0x2840008002097fae */ /* 0x0001e2000d101d44 */
[----:B------:R-:W-:-:S03]  /*29ec0*/  LOP3.LUT P2, RZ, R23, 0x100, RZ, 0xc0, !PT ;  /* 0x0000010017ff7812 */ /* 0x000fc6000784c0ff */
[----:B------:R0:W-:Y:S01]  /*29ed0*/  LDGSTS.E.BYPASS.LTC128B.128 [R9+0x2ac00], desc[UR4][R2.64+0x100], !P1 ;  /* 0x2ac0010002097fae */ /* 0x0001e2000c901d44 */
[----:B------:R-:W-:-:S03]  /*29ee0*/  LOP3.LUT P1, RZ, R23, 0x80, RZ, 0xc0, !PT ;  /* 0x0000008017ff7812 */ /* 0x000fc6000782c0ff */
[----:B------:R0:W-:Y:S10]  /*29ef0*/  LDGSTS.E.BYPASS.LTC128B.128 [R9+0x2d400], desc[UR4][R2.64+0x180], !P5 ;  /* 0x2d40018002097fae */ /* 0x0001f4000e901d44 */
[----:B0-----:R-:W-:Y:S05]  /*29f00*/  WARPSYNC.COLLECTIVE R15, `(.L_x_913) ;  /* 0x000000000f087348 */ /* 0x001fea0003c00000 */
[----:B------:R1:W2:Y:S02]  /*29f10*/  SHFL.IDX P6, R14, R13, R12, R11 ;  /* 0x0000000c0d0e7389 */ /* 0x0002a400000c000b */
[----:B012---:R-:W-:Y:S01]  /*29f20*/  ENDCOLLECTIVE ;  /* 0x000000000000791b */ /* 0x007fe20003800000 */
.L_x_913:
[----:B------:R-:W-:Y:S01]  /*29f30*/  MOV R13, R8 ;  /* 0x00000008000d7202 */ /* 0x000fe20000000f00 */
[----:B------:R-:W-:-:S07]  /*29f40*/  IMAD.MOV.U32 R35, RZ, RZ, R14 ;  /* 0x000000ffff237224 */ /* 0x000fce00078e000e */
[----:B------:R-:W-:Y:S05]  /*29f50*/  WARPSYNC.COLLECTIVE R15, `(.L_x_914) ;  /* 0x000000000f087348 */ /* 0x000fea0003c00000 */
[----:B------:R0:W1:Y:S02]  /*29f60*/  SHFL.IDX P6, R14, R13, R12, R11 ;  /* 0x0000000c0d0e7389 */ /* 0x00006400000c000b */
[----:B01----:R-:W-:Y:S01]  /*29f70*/  ENDCOLLECTIVE ;  /* 0x000000000000791b */ /* 0x003fe20003800000 */
.L_x_914:
[----:B------:R-:W-:Y:S01]  /*29f80*/  IMAD.MOV.U32 R2, RZ, RZ, R14 ;  /* 0x000000ffff027224 */ /* 0x000fe200078e000e */
[----:B------:R-:W-:Y:S06]  /*29f90*/  BRA `(.L_x_915) ;  /* 0xffffffb000087947 */ /* 0x000fec000383ffff */
.L_x_767:
[----:B-1----:R1:W2:Y:S02]  /*29fa0*/  SYNCS.PHASECHK.TRANS64.TRYWAIT P0, [R6+URZ+0x38860], R2 ;  /* 0x03886002060075a7 */ /* 0x0022a4000800017f */
[----:B--2---:R-:W-:Y:S05]  /*29fb0*/  @!P0 NANOSLEEP.SYNCS 0x989680 ;  /* 0x009896800000895d */ /* 0x004fea0003900000 */
[----:B------:R-:W2:Y:S02]  /*29fc0*/  @!P0 SYNCS.PHASECHK.TRANS64 P0, [R6+URZ+0x38860], R2 ;  /* 0x03886002060085a7 */ /* 0x000ea4000800007f */
[----:B--2---:R-:W-:Y:S05]  /*29fd0*/  @!P0 BRA `(.L_x_767) ;  /* 0xfffffffc00f08947 */ /* 0x004fea000383ffff */
[----:B------:R-:W-:Y:S05]  /*29fe0*/  BRA `(.L_x_916) ;  /* 0xffffffb000887947 */ /* 0x000fea000383ffff */
.L_x_768:
[----:B------:R-:W-:Y:S01]  /*29ff0*/  BSSY B1, `(.L_x_917) ;  /* 0x0000008000017945 */ /* 0x000fe20003800000 */
[----:B------:R-:W-:Y:S01]  /*2a000*/  MOV R13, R25 ;  /* 0x00000019000d7202 */ /* 0x000fe20000000f00 */
[----:B------:R-:W-:Y:S01]  /*2a010*/  IMAD.MOV.U32 R12, RZ, RZ, RZ ;  /* 0x000000ffff0c7224 */ /* 0x000fe200078e00ff */
[----:B------:R-:W-:Y:S01]  /*2a020*/  MOV R11, 0x181f ;  /* 0x0000181f000b7802 */ /* 0x000fe20000000f00 */
[----:B------:R-:W-:-:S07]  /*2a030*/  IMAD.MOV.U32 R15, RZ, RZ, -0x1 ;  /* 0xffffffffff0f7424 */ /* 0x000fce00078e00ff */
[----:B-1----:R-:W-:Y:S05]  /*2a040*/  WARPSYNC.COLLECTIVE R15, `(.L_x_918) ;  /* 0x000000000f087348 */ /* 0x002fea0003c00000 */
[----:B------:R0:W2:Y:S02]  /*2a050*/  SHFL.IDX P6, R14, R13, R12, R11 ;  /* 0x0000000c0d0e7389 */ /* 0x0000a400000c000b */
[----:B012---:R-:W-:Y:S01]  /*2a060*/  ENDCOLLECTIVE ;  /* 0x000000000000791b */ /* 0x007fe20003800000 */
.L_x_918:
[----:B------:R-:W-:Y:S05]  /*2a070*/  BSYNC B1 ;  /* 0x0000000000017941 */ /* 0x000fea0003800000 */
.L_x_917:
[----:B------:R-:W-:Y:S01]  /*2a080*/  IMAD.MOV.U32 R13, RZ, RZ, R24 ;  /* 0x000000ffff0d7224 */ /* 0x000fe200078e0018 */
[----:B------:R-:W-:Y:S01]  /*2a090*/  MOV R12, RZ ;  /* 0x000000ff000c7202 */ /* 0x000fe20000000f00 */
[----:B------:R-:W-:Y:S01]  /*2a0a0*/  IMAD.MOV.U32 R11, RZ, RZ, 0x181f ;  /* 0x0000181fff0b7424 */ /* 0x000fe200078e00ff */
[----:B------:R-:W-:Y:S01]  /*2a0b0*/  MOV R15, 0xffffffff ;  /* 0xffffffff000f7802 */ /* 0x000fe20000000f00 */
[----:B------:R-:W-:Y:S01]  /*2a0c0*/  IMAD R7, R7, 0x2, R22 ;  /* 0x0000000207077824 */ /* 0x000fe200078e0216 */
[----:B------:R-:W-:-:S07]  /*2a0d0*/  MOV R3, R14 ;  /* 0x0000000e00037202 */ /* 0x000fce0000000f00 */
[----:B------:R-:W-:Y:S05]  /*2a0e0*/  WARPSYNC.COLLECTIVE R15, `(.L_x_919) ;  /* 0x000000000f087348 */ /* 0x000fea0003c00000 */
[----:B------:R0:W1:Y:S02]  /*2a0f0*/  SHFL.IDX P6, R14, R13, R12, R11 ;  /* 0x0000000c0d0e7389 */ /* 0x00006400000c000b */
[----:B01----:R-:W-:Y:S01]  /*2a100*/  ENDCOLLECTIVE ;  /* 0x000000000000791b */ /* 0x003fe20003800000 */
.L_x_919:
[----:B------:R-:W-:Y:S01]  /*2a110*/  ULDC.64 UR4, c[0x0][0x208] ;  /* 0x0000820000047ab9 */ /* 0x000fe20000000a00 */
[----:B------:R-:W-:Y:S01]  /*2a120*/  MOV R13, R25 ;  /* 0x00000019000d7202 */ /* 0x000fe20000000f00 */
[----:B------:R-:W-:Y:S02]  /*2a130*/  IMAD.MOV.U32 R12, RZ, RZ, 0x1 ;  /* 0x00000001ff0c7424 */ /* 0x000fe400078e00ff */
[----:B------:R-:W-:-:S05]  /*2a140*/  IMAD.MOV.U32 R2, RZ, RZ, R14 ;  /* 0x000000ffff027224 */ /* 0x000fca00078e000e */
[----:B------:R-:W-:-:S04]  /*2a150*/  IADD3 R2, P0, R2, R0, RZ ;  /* 0x0000000002027210 */ /* 0x000fc80007f1e0ff */
[----:B------:R-:W-:Y:S02]  /*2a160*/  IADD3.X R3, RZ, R3, RZ, P0, !PT ;  /* 0x00000003ff037210 */ /* 0x000fe400007fe4ff */
        /* <DEDUP_REMOVED lines=10> */
[----:B------:R0:W-:Y:S02]  /*2a210*/  LDGSTS.E.BYPASS.LTC128B.128 [R7+0x7c00], desc[UR4][R2.64+0x180], !P0 ;  /* 0x07c0018002077fae */ /* 0x0001e4000c101d44 */
[----:B0-----:R-:W-:Y:S05]  /*2a220*/  WARPSYNC.COLLECTIVE R15, `(.L_x_920) ;  /* 0x000000000f087348 */ /* 0x001fea0003c00000 */
[----:B------:R1:W2:Y:S02]  /*2a230*/  SHFL.IDX P6, R14, R13, R12, R11 ;  /* 0x0000000c0d0e7389 */ /* 0x0002a400000c000b */
[----:B012---:R-:W-:Y:S01]  /*2a240*/  ENDCOLLECTIVE ;  /* 0x000000000000791b */ /* 0x007fe20003800000 */
.L_x_920:
[----:B------:R-:W-:Y:S01]  /*2a250*/  IMAD.MOV.U32 R13, RZ, RZ, R24 ;  /* 0x000000ffff0d7224 */ /* 0x000fe200078e0018 */
[----:B------:R-:W-:-:S07]  /*2a260*/  MOV R3, R14 ;  /* 0x0000000e00037202 */ /* 0x000fce0000000f00 */
[----:B------:R-:W-:Y:S05]  /*2a270*/  WARPSYNC.COLLECTIVE R15, `(.L_x_921) ;  /* 0x000000000f087348 */ /* 0x000fea0003c00000 */
[----:B------:R0:W1:Y:S02]  /*2a280*/  SHFL.IDX P6, R14, R13, R12, R11 ;  /* 0x0000000c0d0e7389 */ /* 0x00006400000c000b */
[----:B01----:R-:W-:Y:S01]  /*2a290*/  ENDCOLLECTIVE ;  /* 0x000000000000791b */ /* 0x003fe20003800000 */
.L_x_921:
[----:B------:R-:W-:Y:S01]  /*2a2a0*/  ULDC.64 UR4, c[0x0][0x208] ;  /* 0x0000820000047ab9 */ /* 0x000fe20000000a00 */
[----:B------:R-:W-:Y:S01]  /*2a2b0*/  MOV R13, R25 ;  /* 0x00000019000d7202 */ /* 0x000fe20000000f00 */
[----:B------:R-:W-:Y:S01]  /*2a2c0*/  IMAD.MOV.U32 R12, RZ, RZ, 0x2 ;  /* 0x00000002ff0c7424 */ /* 0x000fe200078e00ff */
[----:B------:R-:W-:-:S04]  /*2a2d0*/  MOV R2, R14 ;  /* 0x0000000e00027202 */ /* 0x000fc80000000f00 */
[----:B------:R-:W-:-:S05]  /*2a2e0*/  IADD3 R2, P0, R2, R0, RZ ;  /* 0x0000000002027210 */ /* 0x000fca0007f1e0ff */
        /* <DEDUP_REMOVED lines=15> */
.L_x_922:
[----:B------:R-:W-:Y:S01]  /*2a3e0*/  IMAD.MOV.U32 R13, RZ, RZ, R24 ;  /* 0x000000ffff0d7224 */ /* 0x000fe200078e0018 */
[----:B------:R-:W-:-:S07]  /*2a3f0*/  MOV R3, R14 ;  /* 0x0000000e00037202 */ /* 0x000fce0000000f00 */
[----:B------:R-:W-:Y:S05]  /*2a400*/  WARPSYNC.COLLECTIVE R15, `(.L_x_923) ;  /* 0x000000000f087348 */ /* 0x000fea0003c00000 */
[----:B------:R0:W1:Y:S02]  /*2a410*/  SHFL.IDX P6, R14, R13, R12, R11 ;  /* 0x0000000c0d0e7389 */ /* 0x00006400000c000b */
[----:B01----:R-:W-:Y:S01]  /*2a420*/  ENDCOLLECTIVE ;  /* 0x000000000000791b */ /* 0x003fe20003800000 */
.L_x_923:
        /* <DEDUP_REMOVED lines=20> */
.L_x_924:
[----:B------:R-:W-:Y:S01]  /*2a570*/  IMAD.MOV.U32 R13, RZ, RZ, R24 ;  /* 0x000000ffff0d7224 */ /* 0x000fe200078e0018 */
[----:B------:R-:W-:-:S07]  /*2a580*/  MOV R3, R14 ;  /* 0x0000000e00037202 */ /* 0x000fce0000000f00 */
[----:B------:R-:W-:Y:S05]  /*2a590*/  WARPSYNC.COLLECTIVE R15, `(.L_x_925) ;  /* 0x000000000f087348 */ /* 0x000fea0003c00000 */
[----:B------:R0:W1:Y:S02]  /*2a5a0*/  SHFL.IDX P6, R14, R13, R12, R11 ;  /* 0x0000000c0d0e7389 */ /* 0x00006400000c000b */
[----:B01----:R-:W-:Y:S01]  /*2a5b0*/  ENDCOLLECTIVE ;  /* 0x000000000000791b */ /* 0x003fe20003800000 */
.L_x_925:
        /* <DEDUP_REMOVED lines=20> */
.L_x_926:
[----:B------:R-:W-:Y:S01]  /*2a700*/  IMAD.MOV.U32 R13, RZ, RZ, R24 ;  /* 0x000000ffff0d7224 */ /* 0x000fe200078e0018 */
[----:B------:R-:W-:-:S07]  /*2a710*/  MOV R25, R14 ;  /* 0x0000000e00197202 */ /* 0x000fce0000000f00 */
[----:B------:R-:W-:Y:S05]  /*2a720*/  WARPSYNC.COLLECTIVE R15, `(.L_x_927) ;  /* 0x000000000f087348 */ /* 0x000fea0003c00000 */
[----:B------:R0:W1:Y:S02]  /*2a730*/  SHFL.IDX P6, R14, R13, R12, R11 ;  /* 0x0000000c0d0e7389 */ /* 0x00006400000c000b */
[----:B01----:R-:W-:Y:S01]  /*2a740*/  ENDCOLLECTIVE ;  /* 0x000000000000791b */ /* 0x003fe20003800000 */
.L_x_927:
[----:B------:R-:W-:Y:S01]  /*2a750*/  MOV R2, R14 ;  /* 0x0000000e00027202 */ /* 0x000fe20000000f00 */
[----:B------:R-:W-:Y:S06]  /*2a760*/  BRA `(.L_x_928) ;  /* 0xffffffac00a47947 */ /* 0x000fec000383ffff */
.L_x_776:
[----:B0-----:R0:W2:Y:S02]  /*2a770*/  SYNCS.PHASECHK.TRANS64.TRYWAIT P0, [R4+URZ+0x38860], R3 ;  /* 0x03886003040075a7 */ /* 0x0010a4000800017f */
[----:B--2---:R-:W-:Y:S05]  /*2a780*/  @!P0 NANOSLEEP.SYNCS 0x989680 ;  /* 0x009896800000895d */ /* 0x004fea0003900000 */
[----:B------:R-:W2:Y:S02]  /*2a790*/  @!P0 SYNCS.PHASECHK.TRANS64 P0, [R4+URZ+0x38860], R3 ;  /* 0x03886003040085a7 */ /* 0x000ea4000800007f */
[----:B--2---:R-:W-:Y:S05]  /*2a7a0*/  @!P0 BRA `(.L_x_776) ;  /* 0xfffffffc00f08947 */ /* 0x004fea000383ffff */
[----:B------:R-:W-:Y:S05]  /*2a7b0*/  BRA `(.L_x_929) ;  /* 0xffffffb000dc7947 */ /* 0x000fea000383ffff */
.L_x_777:
[----:B------:R-:W-:Y:S01]  /*2a7c0*/  BSSY B0, `(.L_x_930) ;  /* 0x0000008000007945 */ /* 0x000fe20003800000 */
[----:B------:R-:W-:Y:S01]  /*2a7d0*/  IMAD.MOV.U32 R13, RZ, RZ, R25 ;  /* 0x000000ffff0d7224 */ /* 0x000fe200078e0019 */
[----:B------:R-:W-:Y:S01]  /*2a7e0*/  MOV R12, RZ ;  /* 0x000000ff000c7202 */ /* 0x000fe20000000f00 */
[----:B------:R-:W-:Y:S01]  /*2a7f0*/  IMAD.MOV.U32 R11, RZ, RZ, 0x181f ;  /* 0x0000181fff0b7424 */ /* 0x000fe200078e00ff */
[----:B------:R-:W-:-:S07]  /*2a800*/  MOV R15, 0xffffffff ;  /* 0xffffffff000f7802 */ /* 0x000fce0000000f00 */
[----:B0-----:R-:W-:Y:S05]  /*2a810*/  WARPSYNC.COLLECTIVE R15, `(.L_x_931) ;  /* 0x000000000f087348 */ /* 0x001fea0003c00000 */
[----:B------:R1:W2:Y:S02]  /*2a820*/  SHFL.IDX P6, R14, R13, R12, R11 ;  /* 0x0000000c0d0e7389 */ /* 0x0002a400000c000b */
[----:B012---:R-:W-:Y:S01]  /*2a830*/  ENDCOLLECTIVE ;  /* 0x000000000000791b */ /* 0x007fe20003800000 */
.L_x_931:
[----:B------:R-:W-:Y:S05]  /*2a840*/  BSYNC B0 ;  /* 0x0000000000007941 */ /* 0x000fea0003800000 */
.L_x_930:
[----:B------:R-:W-:Y:S01]  /*2a850*/  MOV R13, R24 ;  /* 0x00000018000d7202 */ /* 0x000fe20000000f00 */
[----:B------:R-:W-:Y:S01]  /*2a860*/  IMAD.MOV.U32 R12, RZ, RZ, RZ ;  /* 0x000000ffff0c7224 */ /* 0x000fe200078e00ff */
[----:B------:R-:W-:Y:S01]  /*2a870*/  MOV R11, 0x181f ;  /* 0x0000181f000b7802 */ /* 0x000fe20000000f00 */
[----:B------:R-:W-:Y:S01]  /*2a880*/  IMAD.MOV.U32 R15, RZ, RZ, -0x1 ;  /* 0xffffffffff0f7424 */ /* 0x000fe200078e00ff */
[C---:B------:R-:W-:Y:S01]  /*2a890*/  SHF.L.U32 R8, R36.reuse, 0x1, RZ ;  /* 0x0000000124087819 */ /* 0x040fe200000006ff */
[----:B------:R-:W-:Y:S01]  /*2a8a0*/  IMAD.MOV.U32 R3, RZ, RZ, R14 ;  /* 0x000000ffff037224 */ /* 0x000fe200078e000e */
[----:B------:R-:W-:-:S07]  /*2a8b0*/  LOP3.LUT R0, R36, 0x40, RZ, 0xfc, !PT ;  /* 0x0000004024007812 */ /* 0x000fce00078efcff */
[----:B------:R-:W-:Y:S05]  /*2a8c0*/  WARPSYNC.COLLECTIVE R15, `(.L_x_932) ;  /* 0x000000000f087348 */ /* 0x000fea0003c00000 */
[----:B------:R0:W1:Y:S02]  /*2a8d0*/  SHFL.IDX P6, R14, R13, R12, R11 ;  /* 0x0000000c0d0e7389 */ /* 0x00006400000c000b */
[----:B01----:R-:W-:Y:S01]  /*2a8e0*/  ENDCOLLECTIVE ;  /* 0x000000000000791b */ /* 0x003fe20003800000 */
.L_x_932:
[----:B------:R-:W-:Y:S01]  /*2a8f0*/  ULDC UR4, c[0x0][0x2f4] ;  /* 0x0000bd0000047ab9 */ /* 0x000fe20000000800 */
[C---:B------:R-:W-:Y:S01]  /*2a900*/  LOP3.LUT R6, R36.reuse, 0x80, RZ, 0xfc, !PT ;  /* 0x0000008024067812 */ /* 0x040fe200078efcff */
[----:B------:R-:W-:Y:S01]  /*2a910*/  ULDC.64 UR6, c[0x0][0x208] ;  /* 0x0000820000067ab9 */ /* 0x000fe20000000a00 */
[----:B------:R-:W-:Y:S02]  /*2a920*/  ISETP.GE.AND P3, PT, R36, UR4, PT ;  /* 0x0000000424007c0c */ /* 0x000fe4000bf66270 */
[----:B------:R-:W-:Y:S02]  /*2a930*/  ISETP.GE.AND P2, PT, R0, UR4, PT ;  /* 0x0000000400007c0c */ /* 0x000fe4000bf46270 */
[----:B------:R-:W-:Y:S02]  /*2a940*/  ISETP.LT.OR P4, PT, R5, 0x1, P3 ;  /* 0x000000010500780c */ /* 0x000fe40001f81670 */
[----:B------:R-:W-:Y:S02]  /*2a950*/  LEA R0, R7, R22, 0x1 ;  /* 0x0000001607007211 */ /* 0x000fe400078e08ff */
[----:B------:R-:W-:-:S02]  /*2a960*/  ISETP.GE.AND P1, PT, R6, UR4, PT ;  /* 0x0000000406007c0c */ /* 0x000fc4000bf26270 */
[----:B------:R-:W-:Y:S01]  /*2a970*/  LOP3.LUT R6, R36, 0xc0, RZ, 0xfc, !PT ;  /* 0x000000c024067812 */ /* 0x000fe200078efcff */
[----:B------:R-:W-:Y:S01]  /*2a980*/  IMAD.MOV.U32 R13, RZ, RZ, R25 ;  /* 0x000000ffff0d7224 */ /* 0x000fe200078e0019 */
[----:B------:R-:W-:Y:S02]  /*2a990*/  MOV R12, 0x1 ;  /* 0x00000001000c7802 */ /* 0x000fe40000000f00 */
        /* <DEDUP_REMOVED lines=9> */
[----:B------:R-:W-:-:S04]  /*2aa30*/  ISETP.GE.AND P0, PT, R6, UR4, PT ;  /* 0x0000000406007c0c */ /* 0x000fc8000bf06270 */
[----:B------:R0:W-:Y:S01]  /*2aa40*/  LDGSTS.E.BYPASS.LTC128B.128 [R0+0x5400], desc[UR6][R2.64+0x100], !P4 ;  /* 0x0540010002007fae */ /* 0x0001e2000e101d46 */
[----:B------:R-:W-:-:S13]  /*2aa50*/  ISETP.LT.OR P4, PT, R5, 0x1, P0 ;  /* 0x000000010500780c */ /* 0x000fda0000781670 */
[----:B------:R0:W-:Y:S02]  /*2aa60*/  LDGSTS.E.BYPASS.LTC128B.128 [R0+0x7c00], desc[UR6][R2.64+0x180], !P4 ;  /* 0x07c0018002007fae */ /* 0x0001e4000e101d46 */
[----:B0-----:R-:W-:Y:S05]  /*2aa70*/  WARPSYNC.COLLECTIVE R15, `(.L_x_933) ;  /* 0x000000000f087348 */ /* 0x001fea0003c00000 */
[----:B------:R1:W2:Y:S02]  /*2aa80*/  SHFL.IDX P6, R14, R13, R12, R11 ;  /* 0x0000000c0d0e7389 */ /* 0x0002a400000c000b */
[----:B012---:R-:W-:Y:S01]  /*2aa90*/  ENDCOLLECTIVE ;  /* 0x000000000000791b */ /* 0x007fe20003800000 */
.L_x_933:
[----:B------:R-:W-:Y:S01]  /*2aaa0*/  MOV R13, R24 ;  /* 0x00000018000d7202 */ /* 0x000fe20000000f00 */
[----:B------:R-:W-:-:S07]  /*2aab0*/  IMAD.MOV.U32 R3, RZ, RZ, R14 ;  /* 0x000000ffff037224 */ /* 0x000fce00078e000e */
[----:B------:R-:W-:Y:S05]  /*2aac0*/  WARPSYNC.COLLECTIVE R15, `(.L_x_934) ;  /* 0x000000000f087348 */ /* 0x000fea0003c00000 */
[----:B------:R0:W1:Y:S02]  /*2aad0*/  SHFL.IDX P6, R14, R13, R12, R11 ;  /* 0x0000000c0d0e7389 */ /* 0x00006400000c000b */
[----:B01----:R-:W-:Y:S01]  /*2aae0*/  ENDCOLLECTIVE ;  /* 0x000000000000791b */ /* 0x003fe20003800000 */
.L_x_934:
[----:B------:R-:W-:Y:S01]  /*2aaf0*/  ULDC.64 UR4, c[0x0][0x208] ;  /* 0x0000820000047ab9 */ /* 0x000fe20000000a00 */
[----:B------:R-:W-:Y:S01]  /*2ab00*/  MOV R13, R25 ;  /* 0x00000019000d7202 */ /* 0x000fe20000000f00 */
[----:B------:R-:W-:Y:S01]  /*2ab10*/  IMAD.MOV.U32 R12, RZ, RZ, 0x2 ;  /* 0x00000002ff0c7424 */ /* 0x000fe200078e00ff */
        /* <DEDUP_REMOVED lines=16> */
.L_x_935:
[----:B------:R-:W-:Y:S01]  /*2ac20*/  IMAD.MOV.U32 R13, RZ, RZ, R24 ;  /* 0x000000ffff0d7224 */ /* 0x000fe200078e0018 */
[----:B------:R-:W-:-:S07]  /*2ac30*/  MOV R7, R14 ;  /* 0x0000000e00077202 */ /* 0x000fce0000000f00 */
[----:B------:R-:W-:Y:S05]  /*2ac40*/  WARPSYNC.COLLECTIVE R15, `(.L_x_936) ;  /* 0x000000000f087348 */ /* 0x000fea0003c00000 */
[----:B------:R0:W1:Y:S02]  /*2ac50*/  SHFL.IDX P6, R14, R13, R12, R11 ;  /* 0x0000000c0d0e7389 */ /* 0x00006400000c000b */
[----:B01----:R-:W-:Y:S01]  /*2ac60*/  ENDCOLLECTIVE ;  /* 0x000000000000791b */ /* 0x003fe20003800000 */
.L_x_936:
[----:B------:R-:W-:Y:S01]  /*2ac70*/  ULDC.64 UR4, c[0x0][0x208] ;  /* 0x0000820000047ab9 */ /* 0x000fe20000000a00 */
[----:B------:R-:W-:Y:S01]  /*2ac80*/  IMAD.MOV.U32 R13, RZ, RZ, R25 ;  /* 0x000000ffff0d7224 */ /* 0x000fe200078e0019 */
[----:B------:R-:W-:Y:S02]  /*2ac90*/  MOV R12, 0x3 ;  /* 0x00000003000c7802 */ /* 0x000fe40000000f00 */
        /* <DEDUP_REMOVED lines=16> */
.L_x_937:
[----:B------:R-:W-:Y:S01]  /*2ada0*/  MOV R13, R24 ;  /* 0x00000018000d7202 */ /* 0x000fe20000000f00 */
[----:B------:R-:W-:-:S07]  /*2adb0*/  IMAD.MOV.U32 R3, RZ, RZ, R14 ;  /* 0x000000ffff037224 */ /* 0x000fce00078e000e */
[----:B------:R-:W-:Y:S05]  /*2adc0*/  WARPSYNC.COLLECTIVE R15, `(.L_x_938) ;  /* 0x000000000f087348 */ /* 0x000fea0003c00000 */
[----:B------:R0:W1:Y:S02]  /*2add0*/  SHFL.IDX P6, R14, R13, R12, R11 ;  /* 0x0000000c0d0e7389 */ /* 0x00006400000c000b */
[----:B01----:R-:W-:Y:S01]  /*2ade0*/  ENDCOLLECTIVE ;  /* 0x000000000000791b */ /* 0x003fe20003800000 */
.L_x_938:
        /* <DEDUP_REMOVED lines=19> */
.L_x_939:
[----:B------:R-:W-:Y:S01]  /*2af20*/  IMAD.MOV.U32 R13, RZ, RZ, R24 ;  /* 0x000000ffff0d7224 */ /* 0x000fe200078e0018 */
[----:B------:R-:W-:-:S07]  /*2af30*/  MOV R25, R14 ;  /* 0x0000000e00197202 */ /* 0x000fce0000000f00 */
[----:B------:R-:W-:Y:S05]  /*2af40*/  WARPSYNC.COLLECTIVE R15, `(.L_x_940) ;  /* 0x000000000f087348 */ /* 0x000fea0003c00000 */
[----:B------:R0:W1:Y:S02]  /*2af50*/  SHFL.IDX P6, R14, R13, R12, R11 ;  /* 0x0000000c0d0e7389 */ /* 0x00006400000c000b */
[----:B01----:R-:W-:Y:S01]  /*2af60*/  ENDCOLLECTIVE ;  /* 0x000000000000791b */ /* 0x003fe20003800000 */
.L_x_940:
[----:B------:R-:W-:Y:S05]  /*2af70*/  BRA `(.L_x_941) ;  /* 0xffffffb000007947 */ /* 0x000fea000383ffff */
.L_x_782:
[----:B------:R-:W-:Y:S01]  /*2af80*/  BSSY B0, `(.L_x_942) ;  /* 0x0000008000007945 */ /* 0x000fe20003800000 */
[----:B------:R-:W-:Y:S01]  /*2af90*/  MOV R13, R16 ;  /* 0x00000010000d7202 */ /* 0x000fe20000000f00 */
[----:B------:R-:W-:Y:S01]  /*2afa0*/  IMAD.MOV.U32 R12, RZ, RZ, RZ ;  /* 0x000000ffff0c7224 */ /* 0x000fe200078e00ff */
[----:B------:R-:W-:Y:S01]  /*2afb0*/  MOV R11, 0x1f ;  /* 0x0000001f000b7802 */ /* 0x000fe20000000f00 */
[----:B------:R-:W-:-:S07]  /*2afc0*/  IMAD.MOV.U32 R15, RZ, RZ, -0x1 ;  /* 0xffffffffff0f7424 */ /* 0x000fce00078e00ff */
[----:B0-----:R-:W-:Y:S05]  /*2afd0*/  WARPSYNC.COLLECTIVE R15, `(.L_x_943) ;  /* 0x000000000f087348 */ /* 0x001fea0003c00000 */
[----:B------:R1:W2:Y:S02]  /*2afe0*/  SHFL.IDX P6, R14, R13, R12, R11 ;  /* 0x0000000c0d0e7389 */ /* 0x0002a400000c000b */
[----:B012---:R-:W-:Y:S01]  /*2aff0*/  ENDCOLLECTIVE ;  /* 0x000000000000791b */ /* 0x007fe20003800000 */
.L_x_943:
[----:B------:R-:W-:Y:S05]  /*2b000*/  BSYNC B0 ;  /* 0x0000000000007941 */ /* 0x000fea0003800000 */
.L_x_942:
[----:B------:R-:W-:Y:S01]  /*2b010*/  IMAD.MOV.U32 R13, RZ, RZ, R16 ;  /* 0x000000ffff0d7224 */ /* 0x000fe200078e0010 */
[----:B------:R-:W-:Y:S01]  /*2b020*/  MOV R12, 0x1 ;  /* 0x00000001000c7802 */ /* 0x000fe20000000f00 */
[----:B------:R-:W-:Y:S01]  /*2b030*/  IMAD.MOV.U32 R11, RZ, RZ, 0x1f ;  /* 0x0000001fff0b7424 */ /* 0x000fe200078e00ff */
[----:B------:R-:W-:Y:S02]  /*2b040*/  MOV R15, 0xffffffff ;  /* 0xffffffff000f7802 */ /* 0x000fe40000000f00 */
[----:B------:R-:W-:Y:S02]  /*2b050*/  MOV R5, R14 ;  /* 0x0000000e00057202 */ /* 0x000fe40000000f00 */
[----:B------:R-:W-:-:S07]  /*2b060*/  IADD3 R7, R19, R8, RZ ;  /* 0x0000000813077210 */ /* 0x000fce0007ffe0ff */
[----:B------:R-:W-:Y:S05]  /*2b070*/  WARPSYNC.COLLECTIVE R15, `(.L_x_944) ;  /* 0x000000000f087348 */ /* 0x000fea0003c00000 */
[----:B------:R0:W1:Y:S02]  /*2b080*/  SHFL.IDX P6, R14, R13, R12, R11 ;  /* 0x0000000c0d0e7389 */ /* 0x00006400000c000b */
[----:B01----:R-:W-:Y:S01]  /*2b090*/  ENDCOLLECTIVE ;  /* 0x000000000000791b */ /* 0x003fe20003800000 */
.L_x_944:
[----:B------:R-:W-:Y:S01]  /*2b0a0*/  ULDC UR4, c[0x0][0xc3c] ;  /* 0x00030f0000047ab9 */ /* 0x000fe20000000800 */
[----:B------:R-:W-:Y:S01]  /*2b0b0*/  ULDC.64 UR6, c[0x0][0x208] ;  /* 0x0000820000067ab9 */ /* 0x000fe20000000a00 */
[----:B------:R-:W-:-:S13]  /*2b0c0*/  ISETP.GE.OR P1, PT, R7, UR4, !P0 ;  /* 0x0000000407007c0c */ /* 0x000fda000c726670 */
[----:B------:R-:W0:Y:S01]  /*2b0d0*/  @!P1 LDC.64 R2, c[0x0][0xc80] ;  /* 0x00032000ff029b82 */ /* 0x000e220000000a00 */
[----:B------:R-:W-:Y:S01]  /*2b0e0*/  IMAD.MOV.U32 R4, RZ, RZ, RZ ;  /* 0x000000ffff047224 */ /* 0x000fe200078e00ff */
[----:B------:R-:W-:Y:S01]  /*2b0f0*/  MOV R11, RZ ;  /* 0x000000ff000b7202 */ /* 0x000fe20000000f00 */
        /* <DEDUP_REMOVED lines=13> */
.L_x_945:
[----:B------:R-:W-:Y:S01]  /*2b1d0*/  IMAD.MOV.U32 R12, RZ, RZ, 0x2 ;  /* 0x00000002ff0c7424 */ /* 0x000fe200078e00ff */
[----:B------:R-:W-:-:S05]  /*2b1e0*/  SEL R7, R14, RZ, P1 ;  /* 0x000000ff0e077207 */ /* 0x000fca0000800000 */
[----:B------:R-:W-:-:S05]  /*2b1f0*/  IMAD.IADD R6, R4, 0x1, R7 ;  /* 0x0000000104067824 */ /* 0x000fca00078e0207 */
[----:B------:R-:W-:-:S07]  /*2b200*/  MOV R13, R6 ;  /* 0x00000006000d7202 */ /* 0x000fce0000000f00 */
[----:B------:R-:W-:Y:S05]  /*2b210*/  WARPSYNC.COLLECTIVE R15, `(.L_x_946) ;  /* 0x000000000f087348 */ /* 0x000fea0003c00000 */
[----:B------:R0:W1:Y:S02]  /*2b220*/  SHFL.UP P6, R14, R13, R12, R11 ;  /* 0x0400000c0d0e7389 */ /* 0x00006400000c000b */
[----:B01----:R-:W-:Y:S01]  /*2b230*/  ENDCOLLECTIVE ;  /* 0x000000000000791b */ /* 0x003fe20003800000 */
.L_x_946:
[----:B------:R-:W-:Y:S02]  /*2b240*/  MOV R12, 0x4 ;  /* 0x00000004000c7802 */ /* 0x000fe40000000f00 */
[----:B------:R-:W-:-:S04]  /*2b250*/  SEL R7, R14, RZ, P2 ;  /* 0x000000ff0e077207 */ /* 0x000fc80001000000 */
[----:B------:R-:W-:-:S05]  /*2b260*/  IADD3 R7, R6, R7, RZ ;  /* 0x0000000706077210 */ /* 0x000fca0007ffe0ff */
[----:B------:R-:W-:-:S07]  /*2b270*/  IMAD.MOV.U32 R13, RZ, RZ, R7 ;  /* 0x000000ffff0d7224 */ /* 0x000fce00078e0007 */
[----:B------:R-:W-:Y:S05]  /*2b280*/  WARPSYNC.COLLECTIVE R15, `(.L_x_947) ;  /* 0x000000000f087348 */ /* 0x000fea0003c00000 */
[----:B------:R0:W1:Y:S02]  /*2b290*/  SHFL.UP P6, R14, R13, R12, R11 ;  /* 0x0400000c0d0e7389 */ /* 0x00006400000c000b */
[----:B01----:R-:W-:Y:S01]  /*2b2a0*/  ENDCOLLECTIVE ;  /* 0x000000000000791b */ /* 0x003fe20003800000 */
.L_x_947:
[----:B------:R-:W-:Y:S01]  /*2b2b0*/  IMAD.MOV.U32 R12, RZ, RZ, 0x8 ;  /* 0x00000008ff0c7424 */ /* 0x000fe200078e00ff */
[----:B------:R-:W-:-:S05]  /*2b2c0*/  SEL R2, R14, RZ, P3 ;  /* 0x000000ff0e027207 */ /* 0x000fca0001800000 */
[----:B------:R-:W-:-:S05]  /*2b2d0*/  IMAD.IADD R2, R7, 0x1, R2 ;  /* 0x0000000107027824 */ /* 0x000fca00078e0202 */
[----:B------:R-:W-:-:S07]  /*2b2e0*/  MOV R13, R2 ;  /* 0x00000002000d7202 */ /* 0x000fce0000000f00 */
[----:B------:R-:W-:Y:S05]  /*2b2f0*/  WARPSYNC.COLLECTIVE R15, `(.L_x_948) ;  /* 0x000000000f087348 */ /* 0x000fea0003c00000 */
[----:B------:R0:W1:Y:S02]  /*2b300*/  SHFL.UP P6, R14, R13, R12, R11 ;  /* 0x0400000c0d0e7389 */ /* 0x00006400000c000b */
[----:B01----:R-:W-:Y:S01]  /*2b310*/  ENDCOLLECTIVE ;  /* 0x000000000000791b */ /* 0x003fe20003800000 */
.L_x_948:
[----:B------:R-:W-:Y:S02]  /*2b320*/  MOV R12, 0x10 ;  /* 0x00000010000c7802 */ /* 0x000fe40000000f00 */
[----:B------:R-:W-:-:S04]  /*2b330*/  SEL R3, R14, RZ, P4 ;  /* 0x000000ff0e037207 */ /* 0x000fc80002000000 */
[----:B------:R-:W-:-:S05]  /*2b340*/  IADD3 R3, R2, R3, RZ ;  /* 0x0000000302037210 */ /* 0x000fca0007ffe0ff */
[----:B------:R-:W-:-:S07]  /*2b350*/  IMAD.MOV.U32 R13, RZ, RZ, R3 ;  /* 0x000000ffff0d7224 */ /* 0x000fce00078e0003 */
[----:B------:R-:W-:Y:S05]  /*2b360*/  WARPSYNC.COLLECTIVE R15, `(.L_x_949) ;  /* 0x000000000f087348 */ /* 0x000fea0003c00000 */
[----:B------:R0:W1:Y:S02]  /*2b370*/  SHFL.UP P6, R14, R13, R12, R11 ;  /* 0x0400000c0d0e7389 */ /* 0x00006400000c000b */
[----:B01----:R-:W-:Y:S01]  /*2b380*/  ENDCOLLECTIVE ;  /* 0x000000000000791b */ /* 0x003fe20003800000 */
.L_x_949:
[----:B------:R-:W-:Y:S01]  /*2b390*/  IMAD.MOV.U32 R12, RZ, RZ, 0x1f ;  /* 0x0000001fff0c7424 */ /* 0x000fe200078e00ff */
[----:B------:R-:W-:Y:S02]  /*2b3a0*/  MOV R11, 0x1f ;  /* 0x0000001f000b7802 */ /* 0x000fe40000000f00 */
[----:B------:R-:W-:-:S05]  /*2b3b0*/  SEL R2, R14, RZ, P5 ;  /* 0x000000ff0e027207 */ /* 0x000fca0002800000 */
[----:B------:R-:W-:-:S05]  /*2b3c0*/  IMAD.IADD R2, R3, 0x1, R2 ;  /* 0x0000000103027824 */ /* 0x000fca00078e0202 */
[----:B------:R-:W-:-:S07]  /*2b3d0*/  MOV R13, R2 ;  /* 0x00000002000d7202 */ /* 0x000fce0000000f00 */
[----:B------:R-:W-:Y:S05]  /*2b3e0*/  WARPSYNC.COLLECTIVE R15, `(.L_x_950) ;  /* 0x000000000f087348 */ /* 0x000fea0003c00000 */
[----:B------:R0:W1:Y:S02]  /*2b3f0*/  SHFL.IDX P6, R14, R13, R12, R11 ;  /* 0x0000000c0d0e7389 */ /* 0x00006400000c000b */
[----:B01----:R-:W-:Y:S01]  /*2b400*/  ENDCOLLECTIVE ;  /* 0x000000000000791b */ /* 0x003fe20003800000 */
.L_x_950:
[----:B------:R-:W-:Y:S05]  /*2b410*/  BRA `(.L_x_951) ;  /* 0xffffffb000207947 */ /* 0x000fea000383ffff */
.L_x_787:
[----:B------:R-:W-:Y:S01]  /*2b420*/  BSSY B0, `(.L_x_952) ;  /* 0x0000008000007945 */ /* 0x000fe20003800000 */
[----:B-----5:R-:W-:Y:S01]  /*2b430*/  IMAD.MOV.U32 R13, RZ, RZ, R4 ;  /* 0x000000ffff0d7224 */ /* 0x020fe200078e0004 */
[----:B------:R-:W-:Y:S01]  /*2b440*/  MOV R12, 0x1 ;  /* 0x00000001000c7802 */ /* 0x000fe20000000f00 */
[----:B------:R-:W-:Y:S01]  /*2b450*/  IMAD.MOV.U32 R11, RZ, RZ, RZ ;  /* 0x000000ffff0b7224 */ /* 0x000fe200078e00ff */
[----:B------:R-:W-:-:S07]  /*2b460*/  MOV R15, 0xffffffff ;  /* 0xffffffff000f7802 */ /* 0x000fce0000000f00 */
[----:B0-----:R-:W-:Y:S05]  /*2b470*/  WARPSYNC.COLLECTIVE R15, `(.L_x_953) ;  /* 0x000000000f087348 */ /* 0x001fea0003c00000 */
[----:B------:R1:W2:Y:S02]  /*2b480*/  SHFL.UP P6, R14, R13, R12, R11 ;  /* 0x0400000c0d0e7389 */ /* 0x0002a400000c000b */
[----:B012---:R-:W-:Y:S01]  /*2b490*/  ENDCOLLECTIVE ;  /* 0x000000000000791b */ /* 0x007fe20003800000 */
.L_x_953:
[----:B------:R-:W-:Y:S05]  /*2b4a0*/  BSYNC B0 ;  /* 0x0000000000007941 */ /* 0x000fea0003800000 */
.L_x_952:
[----:B------:R-:W-:Y:S01]  /*2b4b0*/  SEL R13, R14, RZ, P1 ;  /* 0x000000ff0e0d7207 */ /* 0x000fe20000800000 */
[----:B------:R-:W-:Y:S01]  /*2b4c0*/  IMAD.MOV.U32 R11, RZ, RZ, RZ ;  /* 0x000000ffff0b7224 */ /* 0x000fe200078e00ff */
[----:B------:R-:W-:Y:S02]  /*2b4d0*/  MOV R12, 0x2 ;  /* 0x00000002000c7802 */ /* 0x000fe40000000f00 */
[----:B------:R-:W-:Y:S01]  /*2b4e0*/  MOV R15, 0xffffffff ;  /* 0xffffffff000f7802 */ /* 0x000fe20000000f00 */
[----:B------:R-:W-:-:S07]  /*2b4f0*/  IMAD.IADD R13, R4, 0x1, R13 ;  /* 0x00000001040d7824 */ /* 0x000fce00078e020d */
[----:B------:R-:W-:Y:S05]  /*2b500*/  WARPSYNC.COLLECTIVE R15, `(.L_x_954) ;  /* 0x000000000f087348 */ /* 0x000fea0003c00000 */
[----:B------:R0:W1:Y:S02]  /*2b510*/  SHFL.UP P6, R14, R13, R12, R11 ;  /* 0x0400000c0d0e7389 */ /* 0x00006400000c000b */
[----:B01----:R-:W-:Y:S01]  /*2b520*/  ENDCOLLECTIVE ;  /* 0x000000000000791b */ /* 0x003fe20003800000 */
.L_x_954:
[----:B------:R-:W-:Y:S01]  /*2b530*/  IMAD.MOV.U32 R12, RZ, RZ, 0x4 ;  /* 0x00000004ff0c7424 */ /* 0x000fe200078e00ff */
[----:B------:R-:W-:-:S05]  /*2b540*/  SEL R0, R14, RZ, P2 ;  /* 0x000000ff0e007207 */ /* 0x000fca0001000000 */
[----:B------:R-:W-:-:S05]  /*2b550*/  IMAD.IADD R0, R13, 0x1, R0 ;  /* 0x000000010d007824 */ /* 0x000fca00078e0200 */
[----:B------:R-:W-:-:S07]  /*2b560*/  MOV R13, R0 ;  /* 0x00000000000d7202 */ /* 0x000fce0000000f00 */
[----:B------:R-:W-:Y:S05]  /*2b570*/  WARPSYNC.COLLECTIVE R15, `(.L_x_955) ;  /* 0x000000000f087348 */ /* 0x000fea0003c00000 */
[----:B------:R0:W1:Y:S02]  /*2b580*/  SHFL.UP P6, R14, R13, R12, R11 ;  /* 0x0400000c0d0e7389 */ /* 0x00006400000c000b */
[----:B01----:R-:W-:Y:S01]  /*2b590*/  ENDCOLLECTIVE ;  /* 0x000000000000791b */ /* 0x003fe20003800000 */
.L_x_955:
[----:B------:R-:W-:Y:S02]  /*2b5a0*/  MOV R12, 0x8 ;  /* 0x00000008000c7802 */ /* 0x000fe40000000f00 */
[----:B------:R-:W-:-:S04]  /*2b5b0*/  SEL R3, R14, RZ, P3 ;  /* 0x000000ff0e037207 */ /* 0x000fc80001800000 */
[----:B------:R-:W-:-:S05]  /*2b5c0*/  IADD3 R2, R0, R3, RZ ;  /* 0x0000000300027210 */ /* 0x000fca0007ffe0ff */
[----:B------:R-:W-:-:S07]  /*2b5d0*/  IMAD.MOV.U32 R13, RZ, RZ, R2 ;  /* 0x000000ffff0d7224 */ /* 0x000fce00078e0002 */
[----:B------:R-:W-:Y:S05]  /*2b5e0*/  WARPSYNC.COLLECTIVE R15, `(.L_x_956) ;  /* 0x000000000f087348 */ /* 0x000fea0003c00000 */
[----:B------:R0:W1:Y:S02]  /*2b5f0*/  SHFL.UP P6, R14, R13, R12, R11 ;  /* 0x0400000c0d0e7389 */ /* 0x00006400000c000b */
[----:B01----:R-:W-:Y:S01]  /*2b600*/  ENDCOLLECTIVE ;  /* 0x000000000000791b */ /* 0x003fe20003800000 */
.L_x_956:
[----:B------:R-:W-:Y:S01]  /*2b610*/  IMAD.MOV.U32 R12, RZ, RZ, 0x10 ;  /* 0x00000010ff0c7424 */ /* 0x000fe200078e00ff */
[----:B------:R-:W-:-:S05]  /*2b620*/  SEL R3, R14, RZ, P4 ;  /* 0x000000ff0e037207 */ /* 0x000fca0002000000 */
[----:B------:R-:W-:-:S05]  /*2b630*/  IMAD.IADD R3, R2, 0x1, R3 ;  /* 0x0000000102037824 */ /* 0x000fca00078e0203 */
[----:B------:R-:W-:-:S07]  /*2b640*/  MOV R13, R3 ;  /* 0x00000003000d7202 */ /* 0x000fce0000000f00 */
[----:B------:R-:W-:Y:S05]  /*2b650*/  WARPSYNC.COLLECTIVE R15, `(.L_x_957) ;  /* 0x000000000f087348 */ /* 0x000fea0003c00000 */
[----:B------:R0:W1:Y:S02]  /*2b660*/  SHFL.UP P6, R14, R13, R12, R11 ;  /* 0x0400000c0d0e7389 */ /* 0x00006400000c000b */
[----:B01----:R-:W-:Y:S01]  /*2b670*/  ENDCOLLECTIVE ;  /* 0x000000000000791b */ /* 0x003fe20003800000 */
.L_x_957:
[----:B------:R-:W-:Y:S01]  /*2b680*/  MOV R12, 0x1f ;  /* 0x0000001f000c7802 */ /* 0x000fe20000000f00 */
[----:B------:R-:W-:Y:S01]  /*2b690*/  IMAD.MOV.U32 R11, RZ, RZ, 0x1f ;  /* 0x0000001fff0b7424 */ /* 0x000fe200078e00ff */
[----:B------:R-:W-:-:S04]  /*2b6a0*/  SEL R2, R14, RZ, P5 ;  /* 0x000000ff0e027207 */ /* 0x000fc80002800000 */
[----:B------:R-:W-:-:S05]  /*2b6b0*/  IADD3 R2, R3, R2, RZ ;  /* 0x0000000203027210 */ /* 0x000fca0007ffe0ff */
[----:B------:R-:W-:-:S07]  /*2b6c0*/  IMAD.MOV.U32 R13, RZ, RZ, R2 ;  /* 0x000000ffff0d7224 */ /* 0x000fce00078e0002 */
[----:B------:R-:W-:Y:S05]  /*2b6d0*/  WARPSYNC.COLLECTIVE R15, `(.L_x_958) ;  /* 0x000000000f087348 */ /* 0x000fea0003c00000 */
[----:B------:R0:W1:Y:S02]  /*2b6e0*/  SHFL.IDX P6, R14, R13, R12, R11 ;  /* 0x0000000c0d0e7389 */ /* 0x00006400000c000b */
[----:B01----:R-:W-:Y:S01]  /*2b6f0*/  ENDCOLLECTIVE ;  /* 0x000000000000791b */ /* 0x003fe20003800000 */
.L_x_958:
[----:B------:R-:W-:Y:S05]  /*2b700*/  BRA `(.L_x_959) ;  /* 0xffffffb000047947 */ /* 0x000fea000383ffff */
.L_x_789:
[----:B------:R-:W-:Y:S01]  /*2b710*/  BSSY B0, `(.L_x_960) ;  /* 0x0000006000007945 */ /* 0x000fe20003800000 */
[----:B------:R-:W-:Y:S02]  /*2b720*/  PLOP3.LUT P6, PT, P6, PT, PT, 0x8, 0x0 ;  /* 0x000000000000781c */ /* 0x000fe400037ce170 */
[----:B------:R-:W-:-:S11]  /*2b730*/  MOV R15, 0xffffffff ;  /* 0xffffffff000f7802 */ /* 0x000fd60000000f00 */
[----:B0-----:R-:W-:Y:S05]  /*2b740*/  WARPSYNC.COLLECTIVE R15, `(.L_x_961) ;  /* 0x000000000f087348 */ /* 0x001fea0003c00000 */
[----:B------:R-:W-:Y:S01]  /*2b750*/  VOTE.ANY R14, PT, P6 ;  /* 0x00000000000e7806 */ /* 0x000fe200030e0100 */
[----:B0-----:R-:W-:Y:S06]  /*2b760*/  ENDCOLLECTIVE ;  /* 0x000000000000791b */ /* 0x001fec0003800000 */
.L_x_961:
[----:B------:R-:W-:Y:S05]  /*2b770*/  BSYNC B0 ;  /* 0x0000000000007941 */ /* 0x000fea0003800000 */
.L_x_960:
[----:B------:R-:W-:Y:S01]  /*2b780*/  IMAD.MOV.U32 R3, RZ, RZ, R14 ;  /* 0x000000ffff037224 */ /* 0x000fe200078e000e */
[----:B------:R-:W-:Y:S01]  /*2b790*/  MOV R13, R4 ;  /* 0x00000004000d7202 */ /* 0x000fe20000000f00 */
[----:B------:R-:W-:Y:S01]  /*2b7a0*/  IMAD.MOV.U32 R15, RZ, RZ, -0x1 ;  /* 0xffffffffff0f7424 */ /* 0x000fe200078e00ff */
[----:B------:R-:W-:Y:S01]  /*2b7b0*/  MOV R11, 0x1f ;  /* 0x0000001f000b7802 */ /* 0x000fe20000000f00 */
[----:B------:R-:W0:Y:S02]  /*2b7c0*/  POPC R0, R3 ;  /* 0x0000000300007309 */ /* 0x000e240000000000 */
[----:B0-----:R-:W-:-:S07]  /*2b7d0*/  IMAD.MOV.U32 R12, RZ, RZ, R0 ;  /* 0x000000ffff0c7224 */ /* 0x001fce00078e0000 */
[----:B------:R-:W-:Y:S05]  /*2b7e0*/  WARPSYNC.COLLECTIVE R15, `(.L_x_962) ;  /* 0x000000000f087348 */ /* 0x000fea0003c00000 */
[----:B------:R0:W1:Y:S02]  /*2b7f0*/  SHFL.IDX P6, R14, R13, R12, R11 ;  /* 0x0000000c0d0e7389 */ /* 0x00006400000c000b */
[----:B01----:R-:W-:Y:S01]  /*2b800*/  ENDCOLLECTIVE ;  /* 0x000000000000791b */ /* 0x003fe20003800000 */
.L_x_962:
[----:B------:R-:W-:Y:S01]  /*2b810*/  MOV R4, R14 ;  /* 0x0000000e00047202 */ /* 0x000fe20000000f00 */
[----:B------:R-:W-:Y:S06]  /*2b820*/  BRA `(.L_x_963) ;  /* 0xffffffac00f47947 */ /* 0x000fec000383ffff */
.L_x_791:
[----:B------:R-:W-:Y:S01]  /*2b830*/  BSSY B0, `(.L_x_964) ;  /* 0x0000007000007945 */ /* 0x000fe20003800000 */
[----:B------:R-:W-:Y:S01]  /*2b840*/  IMAD.MOV.U32 R13, RZ, RZ, R2 ;  /* 0x000000ffff0d7224 */ /* 0x000fe200078e0002 */
[----:B------:R-:W-:Y:S01]  /*2b850*/  MOV R11, 0x1f ;  /* 0x0000001f000b7802 */ /* 0x000fe20000000f00 */
[----:B------:R-:W-:-:S07]  /*2b860*/  IMAD.MOV.U32 R15, RZ, RZ, -0x1 ;  /* 0xffffffffff0f7424 */ /* 0x000fce00078e00ff */
[----:B012---:R-:W-:Y:S05]  /*2b870*/  WARPSYNC.COLLECTIVE R15, `(.L_x_965) ;  /* 0x000000000f087348 */ /* 0x007fea0003c00000 */
[----:B------:R3:W4:Y:S02]  /*2b880*/  SHFL.IDX P6, R14, R13, R12, R11 ;  /* 0x0000000c0d0e7389 */ /* 0x00072400000c000b */
[----:B01234-:R-:W-:Y:S01]  /*2b890*/  ENDCOLLECTIVE ;  /* 0x000000000000791b */ /* 0x01ffe20003800000 */
.L_x_965:
[----:B------:R-:W-:Y:S05]  /*2b8a0*/  BSYNC B0 ;  /* 0x0000000000007941 */ /* 0x000fea0003800000 */
.L_x_964:
[----:B------:R-:W-:Y:S05]  /*2b8b0*/  BRA `(.L_x_790) ;  /* 0xffffffac00ec7947 */ /* 0x000fea000383ffff */
.L_x_795:
[----:B0-----:R0:W1:Y:S02]  /*2b8c0*/  SYNCS.PHASECHK.TRANS64.TRYWAIT P0, [R5+URZ+0x38820], R0 ;  /* 0x03882000050075a7 */ /* 0x001064000800017f */
[----:B-1----:R-:W-:Y:S05]  /*2b8d0*/  @!P0 NANOSLEEP.SYNCS 0x989680 ;  /* 0x009896800000895d */ /* 0x002fea0003900000 */
[----:B------:R-:W1:Y:S02]  /*2b8e0*/  @!P0 SYNCS.PHASECHK.TRANS64 P0, [R5+URZ+0x38820], R0 ;  /* 0x03882000050085a7 */ /* 0x000e64000800007f */
[----:B-1----:R-:W-:Y:S05]  /*2b8f0*/  @!P0 BRA `(.L_x_795) ;  /* 0xfffffffc00f08947 */ /* 0x002fea000383ffff */
[----:B------:R-:W-:Y:S05]  /*2b900*/  BRA `(.L_x_966) ;  /* 0xffffffb000d87947 */ /* 0x000fea000383ffff */
.L_x_796:
[----:B------:R-:W1:Y:S01]  /*2b910*/  S2R R2, SR_TID.X ;  /* 0x0000000000027919 */ /* 0x000e620000002100 */
[----:B------:R-:W-:Y:S01]  /*2b920*/  BSSY B0, `(.L_x_967) ;  /* 0x000000a000007945 */ /* 0x000fe20003800000 */
[----:B------:R-:W-:Y:S01]  /*2b930*/  IMAD.MOV.U32 R12, RZ, RZ, RZ ;  /* 0x000000ffff0c7224 */ /* 0x000fe200078e00ff */
[----:B------:R-:W-:Y:S01]  /*2b940*/  MOV R11, 0x1f ;  /* 0x0000001f000b7802 */ /* 0x000fe20000000f00 */
[----:B------:R-:W-:Y:S01]  /*2b950*/  IMAD.MOV.U32 R15, RZ, RZ, -0x1 ;  /* 0xffffffffff0f7424 */ /* 0x000fe200078e00ff */
[----:B-1----:R-:W-:-:S04]  /*2b960*/  SHF.R.U32.HI R2, RZ, 0x5, R2 ;  /* 0x00000005ff027819 */ /* 0x002fc80000011602 */
[----:B------:R-:W-:-:S04]  /*2b970*/  LOP3.LUT R2, R2, 0x3, RZ, 0xc0, !PT ;  /* 0x0000000302027812 */ /* 0x000fc800078ec0ff */
[----:B------:R-:W-:-:S07]  /*2b980*/  MOV R13, R2 ;  /* 0x00000002000d7202 */ /* 0x000fce0000000f00 */
[----:B0-2---:R-:W-:Y:S05]  /*2b990*/  WARPSYNC.COLLECTIVE R15, `(.L_x_968) ;  /* 0x000000000f087348 */ /* 0x005fea0003c00000 */
[----:B------:R1:W3:Y:S02]  /*2b9a0*/  SHFL.IDX P6, R14, R13, R12, R11 ;  /* 0x0000000c0d0e7389 */ /* 0x0002e400000c000b */
[----:B0123--:R-:W-:Y:S01]  /*2b9b0*/  ENDCOLLECTIVE ;  /* 0x000000000000791b */ /* 0x00ffe20003800000 */
.L_x_968:
[----:B------:R-:W-:Y:S05]  /*2b9c0*/  BSYNC B0 ;  /* 0x0000000000007941 */ /* 0x000fea0003800000 */
.L_x_967:
[----:B------:R-:W-:Y:S05]  /*2b9d0*/  BRA `(.L_x_969) ;  /* 0xffffffb000c07947 */ /* 0x000fea000383ffff */
.L_x_797:
[----:B------:R-:W-:Y:S01]  /*2b9e0*/  BSSY B0, `(.L_x_970) ;  /* 0x0000006000007945 */ /* 0x000fe20003800000 */
[----:B------:R-:W-:-:S07]  /*2b9f0*/  MOV R15, 0xffffffff ;  /* 0xffffffff000f7802 */ /* 0x000fce0000000f00 */
[----:B0-2---:R-:W-:Y:S05]  /*2ba00*/  WARPSYNC.COLLECTIVE R15, `(.L_x_971) ;  /* 0x000000000f0c7348 */ /* 0x005fea0003c00000 */
[----:B------:R-:W-:Y:S02]  /*2ba10*/  ELECT P6, UR62, PT ;  /* 0x00000000003e782f */ /* 0x000fe400038c0000 */
[----:B------:R-:W-:Y:S01]  /*2ba20*/  MOV R14, UR62 ;  /* 0x0000003e000e7c02 */ /* 0x000fe20008000f00 */
[----:B0-2---:R-:W-:Y:S10]  /*2ba30*/  ENDCOLLECTIVE ;  /* 0x000000000000791b */ /* 0x005ff40003800000 */
.L_x_971:
[----:B------:R-:W-:Y:S05]  /*2ba40*/  BSYNC B0 ;  /* 0x0000000000007941 */ /* 0x000fea0003800000 */
.L_x_970:
[----:B------:R-:W-:Y:S05]  /*2ba50*/  BRA `(.L_x_972) ;  /* 0xffffffb000b47947 */ /* 0x000fea000383ffff */
.L_x_799:
[----:B0-----:R0:W1:Y:S02]  /*2ba60*/  SYNCS.PHASECHK.TRANS64.TRYWAIT P1, [R3+URZ+0x38840], R2 ;  /* 0x03884002030075a7 */ /* 0x001064000802017f */
[----:B-1----:R-:W-:Y:S05]  /*2ba70*/  @!P1 NANOSLEEP.SYNCS 0x989680 ;  /* 0x009896800000995d */ /* 0x002fea0003900000 */
[----:B------:R-:W1:Y:S02]  /*2ba80*/  @!P1 SYNCS.PHASECHK.TRANS64 P1, [R3+URZ+0x38840], R2 ;  /* 0x03884002030095a7 */ /* 0x000e64000802007f */
[----:B-1----:R-:W-:Y:S05]  /*2ba90*/  @!P1 BRA `(.L_x_799) ;  /* 0xfffffffc00f09947 */ /* 0x002fea000383ffff */
[----:B------:R-:W-:Y:S05]  /*2baa0*/  BRA `(.L_x_973) ;  /* 0xffffffb000d47947 */ /* 0x000fea000383ffff */
.L_x_801:
[----:B-1----:R1:W3:Y:S02]  /*2bab0*/  SYNCS.PHASECHK.TRANS64.TRYWAIT P1, [R27+URZ+0x38840], R0 ;  /* 0x038840001b0075a7 */ /* 0x0022e4000802017f */
[----:B---3--:R-:W-:Y:S05]  /*2bac0*/  @!P1 NANOSLEEP.SYNCS 0x989680 ;  /* 0x009896800000995d */ /* 0x008fea0003900000 */
[----:B------:R-:W3:Y:S02]  /*2bad0*/  @!P1 SYNCS.PHASECHK.TRANS64 P1, [R27+URZ+0x38840], R0 ;  /* 0x038840001b0095a7 */ /* 0x000ee4000802007f */
[----:B---3--:R-:W-:Y:S05]  /*2bae0*/  @!P1 BRA `(.L_x_801) ;  /* 0xfffffffc00f09947 */ /* 0x008fea000383ffff */
[----:B------:R-:W-:Y:S05]  /*2baf0*/  BRA `(.L_x_974) ;  /* 0xffffffb000e07947 */ /* 0x000fea000383ffff */
.L_x_803:
[----:B---3--:R3:W4:Y:S02]  /*2bb00*/  SYNCS.PHASECHK.TRANS64.TRYWAIT P1, [R3+URZ+0x38860], R2 ;  /* 0x03886002030075a7 */ /* 0x008724000802017f */
[----:B----4-:R-:W-:Y:S05]  /*2bb10*/  @!P1 NANOSLEEP.SYNCS 0x989680 ;  /* 0x009896800000995d */ /* 0x010fea0003900000 */
[----:B------:R-:W4:Y:S02]  /*2bb20*/  @!P1 SYNCS.PHASECHK.TRANS64 P1, [R3+URZ+0x38860], R2 ;  /* 0x03886002030095a7 */ /* 0x000f24000802007f */
[----:B----4-:R-:W-:Y:S05]  /*2bb30*/  @!P1 BRA `(.L_x_803) ;  /* 0xfffffffc00f09947 */ /* 0x010fea000383ffff */
[----:B------:R-:W-:Y:S05]  /*2bb40*/  BRA `(.L_x_975) ;  /* 0xffffffb000dc7947 */ /* 0x000fea000383ffff */
.L_x_976:
        /* <DEDUP_REMOVED lines=11> */
.L_x_3295:


//--------------------- .text._ZN7cutlass13device_kernelIN5flash11enable_sm90INS1_16FlashAttnFwdSm90INS1_25CollectiveMainloopFwdSm90ILi2EN4cute5tupleIJNS5_1CILi1EEES8_S8_EEENS6_IJNS7_ILi128EEENS7_ILi64EEENS7_ILi256EEEEEELi256ENS_6half_tEfNS_4arch4Sm90ELb0ELb1ELb0ELb0ELb1ELb0ELb0ELb1ELb1ELb1ELb0ELb0EEENS1_21CollectiveEpilogueFwdINS6_IJSA_SC_SB_EEES9_SE_SG_Li256ELb0ELb1ELb0ELb0EEENS1_30DynamicPersistentTileSchedulerILi256ELi128ELb0ELb1ELb1EEEEEEEEEvNT_6ParamsE --------------------------
	.section	.text._ZN7cutlass13device_kernelIN5flash11enable_sm90INS1_16FlashAttnFwdSm90INS1_25CollectiveMainloopFwdSm90ILi2EN4cute5tupleIJNS5_1CILi1EEES8_S8_EEENS6_IJNS7_ILi128EEENS7_ILi64EEENS7_ILi256EEEEEELi256ENS_6half_tEfNS_4arch4Sm90ELb0ELb1ELb0ELb0ELb1ELb0ELb0ELb1ELb1ELb1ELb0ELb0EEENS1_21CollectiveEpilogueFwdINS6_IJSA_SC_SB_EEES9_SE_SG_Li256ELb0ELb1ELb0ELb0EEENS1_30DynamicPersistentTileSchedulerILi256ELi128ELb0ELb1ELb1EEEEEEEEEvNT_6ParamsE,"ax",@progbits
	.align	128
.text._ZN7cutlass13device_kernelIN5flash11enable_sm90INS1_16FlashAttnFwdSm90INS1_25CollectiveMainloopFwdSm90ILi2EN4cute5tupleIJNS5_1CILi1EEES8_S8_EEENS6_IJNS7_ILi128EEENS7_ILi64EEENS7_ILi256EEEEEELi256ENS_6half_tEfNS_4arch4Sm90ELb0ELb1ELb0ELb0ELb1ELb0ELb0ELb1ELb1ELb1ELb0ELb0EEENS1_21CollectiveEpilogueFwdINS6_IJSA_SC_SB_EEES9_SE_SG_Li256ELb0ELb1ELb0ELb0EEENS1_30DynamicPersistentTileSchedulerILi256ELi128ELb0ELb1ELb1EEEEEEEEEvNT_6ParamsE:
        .type           _ZN7cutlass13device_kernelIN5flash11enable_sm90INS1_16FlashAttnFwdSm90INS1_25CollectiveMainloopFwdSm90ILi2EN4cute5tupleIJNS5_1CILi1EEES8_S8_EEENS6_IJNS7_ILi128EEENS7_ILi64EEENS7_ILi256EEEEEELi256ENS_6half_tEfNS_4arch4Sm90ELb0ELb1ELb0ELb0ELb1ELb0ELb0ELb1ELb1ELb1ELb0ELb0EEENS1_21CollectiveEpilogueFwdINS6_IJSA_SC_SB_EEES9_SE_SG_Li256ELb0ELb1ELb0ELb0EEENS1_30DynamicPersistentTileSchedulerILi256ELi128ELb0ELb1ELb1EEEEEEEEEvNT_6ParamsE,@function
        .size           _ZN7cutlass13device_kernelIN5flash11enable_sm90INS1_16FlashAttnFwdSm90INS1_25CollectiveMainloopFwdSm90ILi2EN4cute5tupleIJNS5_1CILi1EEES8_S8_EEENS6_IJNS7_ILi128EEENS7_ILi64EEENS7_ILi256EEEEEELi256ENS_6half_tEfNS_4arch4Sm90ELb0ELb1ELb0ELb0ELb1ELb0ELb0ELb1ELb1ELb1ELb0ELb0EEENS1_21CollectiveEpilogueFwdINS6_IJSA_SC_SB_EEES9_SE_SG_Li256ELb0ELb1ELb0ELb0EEENS1_30DynamicPersistentTileSchedulerILi256ELi128ELb0ELb1ELb1EEEEEEEEEvNT_6ParamsE,(.L_x_3296 - _ZN7cutlass13device_kernelIN5flash11enable_sm90INS1_16FlashAttnFwdSm90INS1_25CollectiveMainloopFwdSm90ILi2EN4cute5tupleIJNS5_1CILi1EEES8_S8_EEENS6_IJNS7_ILi128EEENS7_ILi64EEENS7_ILi256EEEEEELi256ENS_6half_tEfNS_4arch4Sm90ELb0ELb1ELb0ELb0ELb1ELb0ELb0ELb1ELb1ELb1ELb0ELb0EEENS1_21CollectiveEpilogueFwdINS6_IJSA_SC_SB_EEES9_SE_SG_Li256ELb0ELb1ELb0ELb0EEENS1_30DynamicPersistentTileSchedulerILi256ELi128ELb0ELb1ELb1EEEEEEEEEvNT_6ParamsE)
        .other          _ZN7cutlass13device_kernelIN5flash11enable_sm90INS1_16FlashAttnFwdSm90INS1_25CollectiveMainloopFwdSm90ILi2EN4cute5tupleIJNS5_1CILi1EEES8_S8_EEENS6_IJNS7_ILi128EEENS7_ILi64EEENS7_ILi256EEEEEELi256ENS_6half_tEfNS_4arch4Sm90ELb0ELb1ELb0ELb0ELb1ELb0ELb0ELb1ELb1ELb1ELb0ELb0EEENS1_21CollectiveEpilogueFwdINS6_IJSA_SC_SB_EEES9_SE_SG_Li256ELb0ELb1ELb0ELb0EEENS1_30DynamicPersistentTileSchedulerILi256ELi128ELb0ELb1ELb1EEEEEEEEEvNT_6ParamsE,@"STO_CUDA_ENTRY STV_DEFAULT"
_ZN7cutlass13device_kernelIN5flash11enable_sm90INS1_16FlashAttnFwdSm90INS1_25CollectiveMainloopFwdSm90ILi2EN4cute5tupleIJNS5_1CILi1EEES8_S8_EEENS6_IJNS7_ILi128EEENS7_ILi64EEENS7_ILi256EEEEEELi256ENS_6half_tEfNS_4arch4Sm90ELb0ELb1ELb0ELb0ELb1ELb0ELb0ELb1ELb1ELb1ELb0ELb0EEENS1_21CollectiveEpilogueFwdINS6_IJSA_SC_SB_EEES9_SE_SG_Li256ELb0ELb1ELb0ELb0EEENS1_30DynamicPersistentTileSchedulerILi256ELi128ELb0ELb1ELb1EEEEEEEEEvNT_6ParamsE:
        /* <DEDUP_REMOVED lines=45> */
.L_x_977:
        /* <DEDUP_REMOVED lines=22> */
.L_x_978:
        /* <DEDUP_REMOVED lines=18> */
.L_x_979:
        /* <DEDUP_REMOVED lines=22> */
.L_x_980:
        /* <DEDUP_REMOVED lines=23> */
.L_x_981:
        /* <DEDUP_REMOVED lines=10> */
.L_x_983:
[----:B------:R-:W-:-:S08]  /*08c0*/  NOP ;  /* 0x0000000000007918 */ /* 0x000fd00000000000 */
[----:B------:R-:W1:Y:S02]  /*08d0*/  USETMAXREG.TRY_ALLOC.CTAPOOL UP0, 0xe8 ;  /* 0x000000e8000079c8 */ /* 0x000e640008000600 */
[----:B-1----:R-:W-:-:S13]  /*08e0*/  PLOP3.LUT P0, PT, PT, PT, UP0, 0x80, 0x0 ;  /* 0x000000000000781c */ /* 0x002fda0003f0f008 */
[----:B------:R-:W-:Y:S05]  /*08f0*/  @!P0 BRA `(.L_x_983) ;  /* 0xfffffffc00f08947 */ /* 0x000fea000383ffff */
[----:B------:R-:W1:Y:S08]  /*0900*/  S2UR UR4, SR_CTAID.X ;  /* 0x00000000000479c3 */ /* 0x000e700000002500 */
[----:B------:R-:W-:Y:S08]  /*0910*/  BAR.ARV 0x4, 0x180 ;  /* 0x0106000000007b1d */ /* 0x000ff00000002000 */
[----:B------:R-:W1:Y:S08]  /*0920*/  LDC R0, c[0x0][0xc38] ;  /* 0x00030e00ff007b82 */ /* 0x000e700000000800 */
[----:B------:R-:W-:Y:S06]  /*0930*/  BAR.ARV 0x8, 0x180 ;  /* 0x0206000000007b1d */ /* 0x000fec0000002000 */
[----:B-1----:R-:W-:-:S13]  /*0940*/  ISETP.LE.AND P0, PT, R0, UR4, PT ;  /* 0x0000000400007c0c */ /* 0x002fda000bf03270 */
[----:B------:R-:W-:Y:S05]  /*0950*/  @P0 EXIT ;  /* 0x000000000000094d */ /* 0x000fea0003800000 */
[----:B0-----:R-:W2:Y:S01]  /*0960*/  LDL R2, [R1+0x4] ;  /* 0x0000040001027983 */ /* 0x001ea20000100800 */
[----:B------:R-:W-:Y:S01]  /*0970*/  VIADD R218, R5, 0xffffff80 ;  /* 0xffffff8005da7836 */ /* 0x000fe20000000000 */
[----:B------:R-:W-:Y:S01]  /*0980*/  UMOV UR38, URZ ;  /* 0x0000003f00267c82 */ /* 0x000fe20008000000 */
[----:B------:R-:W-:-:S03]  /*0990*/  UMOV UR39, URZ ;  /* 0x0000003f00277c82 */ /* 0x000fc60008000000 */
[----:B------:R-:W-:-:S04]  /*09a0*/  SHF.R.S32.HI R3, RZ, 0x1f, R218 ;  /* 0x0000001fff037819 */ /* 0x000fc800000114da */
[CC--:B------:R-:W-:Y:S02]  /*09b0*/  LEA.HI R5, R3.reuse, R218.reuse, RZ, 0x7 ;  /* 0x000000da03057211 */ /* 0x0c0fe400078f38ff */
[----:B------:R-:W-:Y:S02]  /*09c0*/  LEA.HI R0, R3, R218, RZ, 0x4 ;  /* 0x000000da03007211 */ /* 0x000fe400078f20ff */
[----:B------:R-:W-:Y:S02]  /*09d0*/  LOP3.LUT R209, R5, 0xffffff80, RZ, 0xc0, !PT ;  /* 0xffffff8005d17812 */ /* 0x000fe400078ec0ff */
[----:B------:R-:W-:Y:S02]  /*09e0*/  SHF.R.S32.HI R9, RZ, 0x4, R0 ;  /* 0x00000004ff097819 */ /* 0x000fe40000011400 */
[----:B------:R-:W-:Y:S01]  /*09f0*/  LOP3.LUT R7, R0, 0x3fffff0, RZ, 0xc0, !PT ;  /* 0x03fffff000077812 */ /* 0x000fe200078ec0ff */
[----:B------:R-:W-:Y:S01]  /*0a00*/  IMAD.IADD R209, R218, 0x1, -R209 ;  /* 0x00000001dad17824 */ /* 0x000fe200078e0ad1 */
[----:B------:R-:W-:-:S02]  /*0a10*/  LEA.HI R0, R0, R9, RZ, 0x1 ;  /* 0x0000000900007211 */ /* 0x000fc400078f08ff */
[----:B------:R-:W-:Y:S01]  /*0a20*/  LEA.HI R10, R3, R218, RZ, 0x2 ;  /* 0x000000da030a7211 */ /* 0x000fe200078f10ff */
[----:B------:R-:W-:Y:S01]  /*0a30*/  IMAD.IADD R7, R218, 0x1, -R7 ;  /* 0x00000001da077824 */ /* 0x000fe200078e0a07 */
[----:B------:R-:W-:Y:S02]  /*0a40*/  SHF.R.S32.HI R4, RZ, 0x1f, R209 ;  /* 0x0000001fff047819 */ /* 0x000fe400000114d1 */
[----:B------:R-:W-:Y:S02]  /*0a50*/  LOP3.LUT R0, R0, 0x1ffffffe, RZ, 0xc0, !PT ;  /* 0x1ffffffe00007812 */ /* 0x000fe400078ec0ff */
[----:B------:R-:W-:Y:S02]  /*0a60*/  LEA.HI R6, R4, R209, RZ, 0x2 ;  /* 0x000000d104067211 */ /* 0x000fe400078f10ff */
[----:B------:R-:W-:Y:S01]  /*0a70*/  SHF.R.S32.HI R210, RZ, 0x7, R5 ;  /* 0x00000007ffd27819 */ /* 0x000fe20000011405 */
[----:B------:R-:W-:Y:S01]  /*0a80*/  IMAD.IADD R0, R9, 0x1, -R0 ;  /* 0x0000000109007824 */ /* 0x000fe200078e0a00 */
[----:B------:R-:W-:-:S02]  /*0a90*/  SHF.R.S32.HI R8, RZ, 0x2, R6 ;  /* 0x00000002ff087819 */ /* 0x000fc40000011406 */
[----:B------:R-:W-:Y:S02]  /*0aa0*/  SHF.R.S32.HI R11, RZ, 0x1f, R6 ;  /* 0x0000001fff0b7819 */ /* 0x000fe40000011406 */
[----:B------:R-:W-:Y:S02]  /*0ab0*/  LOP3.LUT R9, R10, 0xfffffffc, RZ, 0xc0, !PT ;  /* 0xfffffffc0a097812 */ /* 0x000fe400078ec0ff */
[----:B------:R-:W-:Y:S02]  /*0ac0*/  LEA.HI R11, R11, R8, RZ, 0x3 ;  /* 0x000000080b0b7211 */ /* 0x000fe400078f18ff */
[----:B------:R-:W-:Y:S02]  /*0ad0*/  LEA.HI R5, R5, R210, RZ, 0x1 ;  /* 0x000000d205057211 */ /* 0x000fe400078f08ff */
[----:B------:R-:W-:Y:S02]  /*0ae0*/  LOP3.LUT R11, R11, 0xfffffff8, RZ, 0xc0, !PT ;  /* 0xfffffff80b0b7812 */ /* 0x000fe400078ec0ff */
[----:B------:R-:W-:-:S02]  /*0af0*/  LEA.HI R4, R4, R209, RZ, 0x5 ;  /* 0x000000d104047211 */ /* 0x000fc400078f28ff */
[----:B------:R-:W-:Y:S01]  /*0b00*/  LOP3.LUT R6, R6, 0x7ffffffc, RZ, 0xc0, !PT ;  /* 0x7ffffffc06067812 */ /* 0x000fe200078ec0ff */
[----:B------:R-:W-:Y:S01]  /*0b10*/  IMAD.IADD R11, R8, 0x1, -R11 ;  /* 0x00000001080b7824 */ /* 0x000fe200078e0a0b */
[----:B------:R-:W-:-:S03]  /*0b20*/  SHF.R.S32.HI R4, RZ, 0x5, R4 ;  /* 0x00000005ff047819 */ /* 0x000fc60000011404 */
[----:B------:R-:W-:Y:S02]  /*0b30*/  IMAD.IADD R19, R209, 0x1, -R6 ;  /* 0x00000001d1137824 */ /* 0x000fe400078e0a06 */
[----:B------:R-:W-:Y:S01]  /*0b40*/  IMAD R4, R4, 0x10, R11 ;  /* 0x0000001004047824 */ /* 0x000fe200078e020b */
[----:B--2---:R-:W-:Y:S02]  /*0b50*/  R2UR UR5, R2 ;  /* 0x00000000020572ca */ /* 0x004fe400000e0000 */
[CC--:B------:R-:W-:Y:S02]  /*0b60*/  LEA.HI R2, R3.reuse, R218.reuse, RZ, 0x5 ;  /* 0x000000da03027211 */ /* 0x0c0fe400078f28ff */
[----:B------:R-:W-:-:S03]  /*0b70*/  LEA.HI R3, R3, R218, RZ, 0x3 ;  /* 0x000000da03037211 */ /* 0x000fc600078f18ff */
[----:B------:R-:W-:Y:S01]  /*0b80*/  IMAD.SHL.U32 R2, R2, 0x20, RZ ;  /* 0x0000002002027824 */ /* 0x000fe200078e00ff */
[----:B------:R-:W-:-:S04]  /*0b90*/  SHF.R.S32.HI R207, RZ, 0x3, R3 ;  /* 0x00000003ffcf7819 */ /* 0x000fc80000011403 */
[----:B------:R-:W-:Y:S01]  /*0ba0*/  LOP3.LUT R2, R2, 0xfffffc00, RZ, 0xc0, !PT ;  /* 0xfffffc0002027812 */ /* 0x000fe200078ec0ff */
[----:B------:R-:W-:-:S03]  /*0bb0*/  ULOP3.LUT UR6, UR5, 0x1, URZ, 0xfc, !UPT ;  /* 0x0000000105067892 */ /* 0x000fc6000f8efc3f */
[----:B------:R-:W-:Y:S01]  /*0bc0*/  UMOV UR5, URZ ;  /* 0x0000003f00057c82 */ /* 0x000fe20008000000 */
[----:B------:R-:W-:Y:S02]  /*0bd0*/  IMAD R7, R7, 0x40, R2 ;  /* 0x0000004007077824 */ /* 0x000fe400078e0202 */
[----:B------:R-:W-:Y:S01]  /*0be0*/  IMAD.IADD R2, R218, 0x1, -R9 ;  /* 0x00000001da027824 */ /* 0x000fe200078e0a09 */
[----:B------:R-:W-:Y:S01]  /*0bf0*/  LOP3.LUT R9, R5, 0x3fffffe, RZ, 0xc0, !PT ;  /* 0x03fffffe05097812 */ /* 0x000fe200078ec0ff */
[----:B------:R-:W-:Y:S01]  /*0c00*/  IMAD R212, R0, 0x8, R7 ;  /* 0x0000000800d47824 */ /* 0x000fe200078e0207 */
[----:B------:R-:W-:Y:S01]  /*0c10*/  LOP3.LUT R5, R3, 0xfffffff8, RZ, 0xc0, !PT ;  /* 0xfffffff803057812 */ /* 0x000fe200078ec0ff */
[----:B------:R-:W-:Y:S01]  /*0c20*/  IMAD.U32 R213, RZ, RZ, UR6 ;  /* 0x00000006ffd57e24 */ /* 0x000fe2000f8e00ff */
[----:B------:R-:W-:Y:S01]  /*0c30*/  LEA.HI R8, R2, R2, RZ, 0x1 ;  /* 0x0000000202087211 */ /* 0x000fe200078f08ff */
[----:B------:R-:W-:Y:S02]  /*0c40*/  IMAD.IADD R9, R210, 0x1, -R9 ;  /* 0x00000001d2097824 */ /* 0x000fe400078e0a09 */
[----:B------:R-:W-:Y:S01]  /*0c50*/  IMAD.IADD R204, R218, 0x1, -R5 ;  /* 0x00000001dacc7824 */ /* 0x000fe200078e0a05 */
[----:B------:R-:W-:Y:S01]  /*0c60*/  LOP3.LUT R11, R8, 0x1ffffffe, RZ, 0xc0, !PT ;  /* 0x1ffffffe080b7812 */ /* 0x000fe200078ec0ff */
[----:B------:R-:W-:-:S02]  /*0c70*/  IMAD R211, R9, 0x40, R4 ;  /* 0x0000004009d37824 */ /* 0x000fc400078e0204 */
[----:B------:R-:W-:Y:S02]  /*0c80*/  IMAD.SHL.U32 R22, R204, 0x8, RZ ;  /* 0x00000008cc167824 */ /* 0x000fe400078e00ff */
[----:B------:R-:W-:Y:S02]  /*0c90*/  IMAD.IADD R2, R2, 0x1, -R11 ;  /* 0x0000000102027824 */ /* 0x000fe400078e0a0b */
[C---:B------:R-:W-:Y:S01]  /*0ca0*/  VIADD R201, R22.reuse, 0x80 ;  /* 0x0000008016c97836 */ /* 0x040fe20000000000 */
[C---:B------:R-:W-:Y:S01]  /*0cb0*/  IADD3 R202, R22.reuse, 0x40, RZ ;  /* 0x0000004016ca7810 */ /* 0x040fe20007ffe0ff */
[----:B------:R-:W-:Y:S01]  /*0cc0*/  VIADD R203, R22, 0xc0 ;  /* 0x000000c016cb7836 */ /* 0x000fe20000000000 */
[----:B------:R-:W-:Y:S01]  /*0cd0*/  SHF.R.S32.HI R217, RZ, 0x1f, R22 ;  /* 0x0000001fffd97819 */ /* 0x000fe20000011416 */
[----:B------:R-:W-:Y:S01]  /*0ce0*/  IMAD.U32 R208, RZ, RZ, UR5 ;  /* 0x00000005ffd07e24 */ /* 0x000fe2000f8e00ff */
[----:B------:R-:W-:Y:S01]  /*0cf0*/  SHF.R.S32.HI R216, RZ, 0x1f, R202 ;  /* 0x0000001fffd87819 */ /* 0x000fe200000114ca */
[----:B------:R-:W-:Y:S01]  /*0d00*/  IMAD R23, R2, 0x8, R211 ;  /* 0x0000000802177824 */ /* 0x000fe200078e02d3 */
[----:B------:R-:W-:-:S02]  /*0d10*/  SHF.R.S32.HI R215, RZ, 0x1f, R201 ;  /* 0x0000001fffd77819 */ /* 0x000fc400000114c9 */
[----:B------:R-:W-:-:S07]  /*0d20*/  SHF.R.S32.HI R214, RZ, 0x1f, R203 ;  /* 0x0000001fffd67819 */ /* 0x000fce00000114cb */
.L_x_1088:
[----:B------:R-:W-:Y:S01]  /*0d30*/  ULDC UR5, c[0x0][0xc60] ;  /* 0x0003180000057ab9 */ /* 0x000fe20000000800 */
[----:B------:R-:W-:Y:S01]  /*0d40*/  UMOV UR8, UR4 ;  /* 0x0000000400087c82 */ /* 0x000fe20008000000 */
[----:B------:R-:W-:-:S11]  /*0d50*/  UISETP.NE.AND UP0, UPT, UR5, 0x1, UPT ;  /* 0x000000010500788c */ /* 0x000fd6000bf05270 */
[----:B------:R-:W-:Y:S01]  /*0d60*/  @UP0 ULDC UR6, c[0x0][0xc64] ;  /* 0x0003190000060ab9 */ /* 0x000fe20000000800 */
[----:B------:R-:W-:Y:S01]  /*0d70*/  @UP0 ULDC UR9, c[0x0][0xc68] ;  /* 0x00031a0000090ab9 */ /* 0x000fe20000000800 */
[----:B------:R-:W-:-:S04]  /*0d80*/  UIMAD.WIDE.U32 UR6, UR4, UR6, URZ ;  /* 0x00000006040672a5 */ /* 0x000fc8000f8e003f */
[----:B------:R-:W-:-:S03]  /*0d90*/  @UP0 USHF.R.U32.HI UR8, URZ, UR9, UR7 ;  /* 0x000000093f080299 */ /* 0x000fc60008011607 */
[----:B------:R-:W-:Y:S02]  /*0da0*/  ULDC UR6, c[0x0][0xc78] ;  /* 0x00031e0000067ab9 */ /* 0x000fe40000000800 */
[----:B------:R-:W-:Y:S02]  /*0db0*/  UISETP.GE.AND UP0, UPT, UR8, UR6, UPT ;  /* 0x000000060800728c */ /* 0x000fe4000bf06270 */
[----:B------:R-:W-:-:S04]  /*0dc0*/  UIADD3 UR6, -UR8, URZ, URZ ;  /* 0x0000003f08067290 */ /* 0x000fc8000fffe13f */
[----:B------:R-:W-:Y:S01]  /*0dd0*/  PLOP3.LUT P0, PT, PT, PT, UP0, 0x80, 0x0 ;  /* 0x000000000000781c */ /* 0x000fe20003f0f008 */
[----:B------:R-:W-:-:S12]  /*0de0*/  UIMAD UR9, UR5, UR6, UR4 ;  /* 0x00000006050972a4 */ /* 0x000fd8000f8e0204 */
[----:B01234-:R-:W-:Y:S05]  /*0df0*/  @!P0 BRA `(.L_x_984) ;  /* 0x0000000000208947 */ /* 0x01ffea0003800000 */
[----:B------:R-:W-:Y:S01]  /*0e00*/  ULDC UR7, c[0x0][0xc6c] ;  /* 0x00031b0000077ab9 */ /* 0x000fe20000000800 */
[----:B------:R-:W-:Y:S01]  /*0e10*/  UMOV UR6, UR9 ;  /* 0x0000000900067c82 */ /* 0x000fe20008000000 */
[----:B------:R-:W-:-:S11]  /*0e20*/  UISETP.NE.AND UP0, UPT, UR7, 0x1, UPT ;  /* 0x000000010700788c */ /* 0x000fd6000bf05270 */
[----:B------:R-:W-:Y:S02]  /*0e30*/  @UP0 ULDC.64 UR10, c[0x0][0xc70] ;  /* 0x00031c00000a0ab9 */ /* 0x000fe40000000a00 */
[----:B------:R-:W-:-:S04]  /*0e40*/  UIMAD.WIDE.U32 UR4, UR9, UR10, URZ ;  /* 0x0000000a090472a5 */ /* 0x000fc8000f8e003f */
[----:B------:R-:W-:-:S04]  /*0e50*/  @UP0 USHF.R.U32.HI UR6, URZ, UR11, UR5 ;  /* 0x0000000b3f060299 */ /* 0x000fc80008011605 */
[----:B------:R-:W-:Y:S01]  /*0e60*/  UIMAD UR4, UR6, UR7, URZ ;  /* 0x00000007060472a4 */ /* 0x000fe2000f8e023f */
[----:B------:R-:W-:Y:S11]  /*0e70*/  BRA `(.L_x_985) ;  /* 0x00000000001c7947 */ /* 0x000ff60003800000 */
.L_x_984:
[----:B------:R-:W-:Y:S01]  /*0e80*/  ULDC UR7, c[0x0][0xc54] ;  /* 0x0003150000077ab9 */ /* 0x000fe20000000800 */
[----:B------:R-:W-:Y:S01]  /*0e90*/  UMOV UR6, UR9 ;  /* 0x0000000900067c82 */ /* 0x000fe20008000000 */
[----:B------:R-:W-:-:S11]  /*0ea0*/  UISETP.NE.AND UP0, UPT, UR7, 0x1, UPT ;  /* 0x000000010700788c */ /* 0x000fd6000bf05270 */
[----:B------:R-:W-:Y:S02]  /*0eb0*/  @UP0 ULDC.64 UR10, c[0x0][0xc58] ;  /* 0x00031600000a0ab9 */ /* 0x000fe40000000a00 */
[----:B------:R-:W-:-:S04]  /*0ec0*/  UIMAD.WIDE.U32 UR4, UR9, UR10, URZ ;  /* 0x0000000a090472a5 */ /* 0x000fc8000f8e003f */
[----:B------:R-:W-:-:S04]  /*0ed0*/  @UP0 USHF.R.U32.HI UR6, URZ, UR11, UR5 ;  /* 0x0000000b3f060299 */ /* 0x000fc80008011605 */
[----:B------:R-:W-:-:S12]  /*0ee0*/  UIMAD UR4, UR6, UR7, URZ ;  /* 0x00000007060472a4 */ /* 0x000fd8000f8e023f */
.L_x_985:
[----:B------:R-:W-:Y:S01]  /*0ef0*/  ULOP3.LUT UR6, URZ, UR6, URZ, 0x33, !UPT ;  /* 0x000000063f067292 */ /* 0x000fe2000f8e333f */
[----:B------:R-:W-:Y:S01]  /*0f00*/  ULDC UR12, c[0x0][0xc48] ;  /* 0x00031200000c7ab9 */ /* 0x000fe20000000800 */
[----:B------:R-:W-:Y:S01]  /*0f10*/  ULDC UR7, c[0x0][0x448] ;  /* 0x0001120000077ab9 */ /* 0x000fe20000000800 */
[----:B------:R-:W-:Y:S01]  /*0f20*/  ULDC UR5, c[0x0][0xc3c] ;  /* 0x00030f0000057ab9 */ /* 0x000fe20000000800 */
[----:B------:R-:W-:Y:S02]  /*0f30*/  UISETP.NE.AND UP1, UPT, UR12, 0x1, UPT ;  /* 0x000000010c00788c */ /* 0x000fe4000bf25270 */
[----:B------:R-:W-:Y:S02]  /*0f40*/  UISETP.NE.AND UP3, UPT, UR7, 0x1, UPT ;  /* 0x000000010700788c */ /* 0x000fe4000bf65270 */
[----:B------:R-:W-:Y:S01]  /*0f50*/  UIADD3 UR6, UR6, UR5, URZ ;  /* 0x0000000506067290 */ /* 0x000fe2000fffe03f */
[----:B------:R-:W-:Y:S01]  /*0f60*/  ULDC.64 UR10, c[0x0][0x418] ;  /* 0x00010600000a7ab9 */ /* 0x000fe20000000a00 */
[----:B------:R-:W-:-:S02]  /*0f70*/  UIADD3 UR4, UR9, -UR4, URZ ;  /* 0x8000000409047290 */ /* 0x000fc4000fffe03f */
[----:B------:R-:W-:Y:S02]  /*0f80*/  UISETP.NE.U32.AND UP0, UPT, UR10, URZ, UPT ;  /* 0x0000003f0a00728c */ /* 0x000fe4000bf05070 */
[----:B------:R-:W-:Y:S01]  /*0f90*/  USHF.L.U32 UR43, UR6, 0x7, URZ ;  /* 0x00000007062b7899 */ /* 0x000fe2000800063f */
[----:B------:R-:W-:Y:S01]  /*0fa0*/  ULDC UR14, c[0x0][0xc54] ;  /* 0x00031500000e7ab9 */ /* 0x000fe20000000800 */
[----:B------:R-:W-:Y:S02]  /*0fb0*/  UISETP.NE.AND.EX UP0, UPT, UR11, URZ, UPT, UP0 ;  /* 0x0000003f0b00728c */ /* 0x000fe4000bf05300 */
[----:B------:R-:W-:Y:S02]  /*0fc0*/  UIMAD UR14, UR8, UR14, UR4 ;  /* 0x0000000e080e72a4 */ /* 0x000fe4000f8e0204 */
[----:B------:R-:W-:Y:S01]  /*0fd0*/  UIADD3 UR10, UR43, 0x7f, URZ ;  /* 0x0000007f2b0a7890 */ /* 0x000fe2000fffe03f */
[----:B------:R-:W-:Y:S01]  /*0fe0*/  ULDC UR41, c[0x0][0x424] ;  /* 0x0001090000297ab9 */ /* 0x000fe20000000800 */
[----:B------:R-:W-:Y:S01]  /*0ff0*/  ULDC UR48, c[0x0][0x288] ;  /* 0x0000a20000307ab9 */ /* 0x000fe20000000800 */
[----:B------:R-:W-:Y:S01]  /*1000*/  ULDC.64 UR4, c[0x0][0x9e0] ;  /* 0x0002780000047ab9 */ /* 0x000fe20000000a00 */
[----:B------:R-:W-:Y:S01]  /*1010*/  @UP1 ULDC UR6, c[0x0][0xc4c] ;  /* 0x0003130000061ab9 */ /* 0x000fe20000000800 */
[----:B------:R-:W-:Y:S01]  /*1020*/  @UP3 ULDC UR8, c[0x0][0x44c] ;  /* 0x0001130000083ab9 */ /* 0x000fe20000000800 */
[----:B------:R-:W-:-:S02]  /*1030*/  UIADD3 UR11, -UR48, 0x1, URZ ;  /* 0x00000001300b7890 */ /* 0x000fc4000fffe13f */
[----:B------:R-:W-:Y:S02]  /*1040*/  UISETP.GE.AND UP2, UPT, UR5, 0x1, UPT ;  /* 0x000000010500788c */ /* 0x000fe4000bf46270 */
[----:B------:R-:W-:Y:S02]  /*1050*/  USEL UR41, UR41, 0x1, UP0 ;  /* 0x0000000129297887 */ /* 0x000fe40008000000 */
[----:B------:R-:W-:Y:S02]  /*1060*/  UIMAD.WIDE.U32 UR8, UR10, UR8, URZ ;  /* 0x000000080a0872a5 */ /* 0x000fe4000f8e003f */
[----:B------:R-:W-:Y:S01]  /*1070*/  UIMAD.WIDE.U32 UR6, UR14, UR6, URZ ;  /* 0x000000060e0672a5 */ /* 0x000fe2000f8e003f */
[----:B------:R-:W-:Y:S01]  /*1080*/  PLOP3.LUT P0, PT, PT, PT, UP2, 0x40, 0x0 ;  /* 0x000000000000781c */ /* 0x000fe20003f0e828 */
[----:B------:R-:W-:Y:S01]  /*1090*/  ULDC UR13, c[0x0][0x2f0] ;  /* 0x0000bc00000d7ab9 */ /* 0x000fe20000000800 */
[----:B------:R-:W-:Y:S01]  /*10a0*/  @UP1 ULDC UR15, c[0x0][0xc50] ;  /* 0x00031400000f1ab9 */ /* 0x000fe20000000800 */
[----:B------:R-:W-:Y:S01]  /*10b0*/  @UP3 ULDC UR16, c[0x0][0x450] ;  /* 0x0001140000103ab9 */ /* 0x000fe20000000800 */
[----:B------:R-:W-:Y:S01]  /*10c0*/  UMOV UR17, UR14 ;  /* 0x0000000e00117c82 */ /* 0x000fe20008000000 */
[----:B------:R-:W-:-:S02]  /*10d0*/  UIMAD UR11, UR41, UR13, UR11 ;  /* 0x0000000d290b72a4 */ /* 0x000fc4000f8e020b */
[----:B------:R-:W-:Y:S02]  /*10e0*/  @UP3 USHF.R.U32.HI UR10, URZ, UR16, UR9 ;  /* 0x000000103f0a3299 */ /* 0x000fe40008011609 */
[----:B------:R-:W-:Y:S02]  /*10f0*/  @UP1 USHF.R.U32.HI UR17, URZ, UR15, UR7 ;  /* 0x0000000f3f111299 */ /* 0x000fe40008011607 */
[----:B------:R-:W-:Y:S02]  /*1100*/  UIADD3 UR10, UR11, UR10, URZ ;  /* 0x0000000a0b0a7290 */ /* 0x000fe4000fffe03f */
[----:B------:R-:W-:Y:S02]  /*1110*/  UIADD3 UR6, -UR17, URZ, URZ ;  /* 0x0000003f11067290 */ /* 0x000fe4000fffe13f */
[----:B------:R-:W-:Y:S01]  /*1120*/  UIADD3 UR4, UR10, UR4, URZ ;  /* 0x000000040a047290 */ /* 0x000fe2000fffe03f */
[----:B------:R-:W-:Y:S01]  /*1130*/  IMAD.U32 R206, RZ, RZ, UR17 ;  /* 0x00000011ffce7e24 */ /* 0x000fe2000f8e00ff */
[----:B------:R-:W-:-:S02]  /*1140*/  UIMAD UR6, UR12, UR6, UR14 ;  /* 0x000000060c0672a4 */ /* 0x000fc4000f8e020e */
[----:B------:R-:W-:Y:S02]  /*1150*/  UP2UR UR61, UPR, URZ, 0x8 ;  /* 0x000000083f3d7883 */ /* 0x000fe40008000000 */
[----:B------:R-:W-:Y:S01]  /*1160*/  UP2UR UR42, UPR, URZ, 0x4 ;  /* 0x000000043f2a7883 */ /* 0x000fe20008000000 */
[----:B------:R-:W-:Y:S02]  /*1170*/  IMAD.U32 R0, RZ, RZ, UR4 ;  /* 0x00000004ff007e24 */ /* 0x000fe4000f8e00ff */
[----:B------:R-:W-:Y:S01]  /*1180*/  IMAD.U32 R205, RZ, RZ, UR6 ;  /* 0x00000006ffcd7e24 */ /* 0x000fe2000f8e00ff */
[----:B------:R-:W-:Y:S08]  /*1190*/  @P0 BRA `(.L_x_986) ;  /* 0x0000000000400947 */ /* 0x000ff00003800000 */
[----:B------:R-:W-:Y:S01]  /*11a0*/  ISETP.LT.AND P0, PT, RZ, UR10, PT ;  /* 0x0000000aff007c0c */ /* 0x000fe2000bf01270 */
[----:B------:R-:W-:-:S12]  /*11b0*/  UIADD3 UR4, UR10, -0x1, URZ ;  /* 0xffffffff0a047890 */ /* 0x000fd8000fffe03f */
[----:B------:R-:W-:Y:S05]  /*11c0*/  @P0 BRA `(.L_x_987) ;  /* 0x00000000001c0947 */ /* 0x000fea0003800000 */
[----:B------:R-:W-:Y:S02]  /*11d0*/  UISETP.NE.AND UP0, UPT, UR5, 0x1, UPT ;  /* 0x000000010500788c */ /* 0x000fe4000bf05270 */
[----:B------:R-:W-:-:S09]  /*11e0*/  UIADD3 UR4, -UR10, URZ, URZ ;  /* 0x0000003f0a047290 */ /* 0x000fd2000fffe13f */
[----:B------:R-:W-:Y:S02]  /*11f0*/  @UP0 ULDC.64 UR8, c[0x0][0x9e8] ;  /* 0x00027a0000080ab9 */ /* 0x000fe40000000a00 */
[----:B------:R-:W-:-:S04]  /*1200*/  UIMAD.WIDE.U32 UR6, UR4, UR8, URZ ;  /* 0x00000008040672a5 */ /* 0x000fc8000f8e003f */
[----:B------:R-:W-:-:S04]  /*1210*/  @UP0 USHF.R.U32.HI UR4, URZ, UR9, UR7 ;  /* 0x000000093f040299 */ /* 0x000fc80008011607 */
[----:B------:R-:W-:Y:S01]  /*1220*/  ULOP3.LUT UR4, URZ, UR4, URZ, 0x33, !UPT ;  /* 0x000000043f047292 */ /* 0x000fe2000f8e333f */
[----:B------:R-:W-:Y:S11]  /*1230*/  BRA `(.L_x_988) ;  /* 0x0000000000107947 */ /* 0x000ff60003800000 */
.L_x_987:
[----:B------:R-:W-:-:S11]  /*1240*/  UISETP.NE.AND UP0, UPT, UR5, 0x1, UPT ;  /* 0x000000010500788c */ /* 0x000fd6000bf05270 */
[----:B------:R-:W-:Y:S02]  /*1250*/  @UP0 ULDC.64 UR8, c[0x0][0x9e8] ;  /* 0x00027a0000080ab9 */ /* 0x000fe40000000a00 */
[----:B------:R-:W-:-:S04]  /*1260*/  UIMAD.WIDE.U32 UR6, UR4, UR8, URZ ;  /* 0x00000008040672a5 */ /* 0x000fc8000f8e003f */
[----:B------:R-:W-:-:S12]  /*1270*/  @UP0 USHF.R.U32.HI UR4, URZ, UR9, UR7 ;  /* 0x000000093f040299 */ /* 0x000fd80008011607 */
.L_x_988:
[----:B------:R-:W-:-:S06]  /*1280*/  UIMAD UR4, UR4, UR5, UR5 ;  /* 0x00000005040472a4 */ /* 0x000fcc000f8e0205 */
[----:B------:R-:W-:-:S07]  /*1290*/  VIMNMX R0, R0, UR4, PT ;  /* 0x0000000400007c48 */ /* 0x000fce000bfe0100 */
.L_x_986:
[----:B------:R-:W-:Y:S01]  /*12a0*/  UISETP.NE.AND UP0, UPT, UR61, URZ, UPT ;  /* 0x0000003f3d00728c */ /* 0x000fe2000bf05270 */
[----:B------:R-:W-:Y:S01]  /*12b0*/  VIADD R0, R0, 0x3f ;  /* 0x0000003f00007836 */ /* 0x000fe20000000000 */
[----:B------:R-:W-:Y:S01]  /*12c0*/  UMOV UR9, UR43 ;  /* 0x0000002b00097c82 */ /* 0x000fe20008000000 */
[----:B------:R-:W-:Y:S02]  /*12d0*/  UIMAD UR4, UR41, UR13, 0x3f ;  /* 0x0000003f290474a4 */ /* 0x000fe4000f8e020d */
[----:B------:R-:W-:Y:S01]  /*12e0*/  UIMAD UR48, UR41, UR13, -UR48 ;  /* 0x0000000d293072a4 */ /* 0x000fe2000f8e0a30 */
[----:B------:R-:W-:Y:S01]  /*12f0*/  SHF.R.S32.HI R3, RZ, 0x1f, R0 ;  /* 0x0000001fff037819 */ /* 0x000fe20000011400 */
[----:B------:R-:W-:Y:S01]  /*1300*/  USHF.R.S32.HI UR8, URZ, 0x1f, UR4 ;  /* 0x0000001f3f087899 */ /* 0x000fe20008011404 */
[----:B------:R-:W-:Y:S02]  /*1310*/  ULDC UR10, c[0x0][0x9dc] ;  /* 0x00027700000a7ab9 */ /* 0x000fe40000000800 */
[----:B------:R-:W-:Y:S01]  /*1320*/  LEA.HI R3, R3, R0, RZ, 0x6 ;  /* 0x0000000003037211 */ /* 0x000fe200078f30ff */
[----:B------:R-:W-:Y:S01]  /*1330*/  @UP0 ULDC UR6, c[0x0][0x44c] ;  /* 0x0001130000060ab9 */ /* 0x000fe20000000800 */
[----:B------:R-:W-:Y:S01]  /*1340*/  @UP0 ULDC UR11, c[0x0][0x450] ;  /* 0x00011400000b0ab9 */ /* 0x000fe20000000800 */
[----:B------:R-:W-:Y:S01]  /*1350*/  UIMAD.WIDE.U32 UR6, UR43, UR6, URZ ;  /* 0x000000062b0672a5 */ /* 0x000fe2000f8e003f */
[----:B------:R-:W-:Y:S01]  /*1360*/  SHF.R.S32.HI R3, RZ, 0x6, R3 ;  /* 0x00000006ff037819 */ /* 0x000fe20000011403 */
[----:B------:R-:W-:-:S02]  /*1370*/  ULEA.HI UR8, UR8, UR4, URZ, 0x6 ;  /* 0x0000000408087291 */ /* 0x000fc4000f8f303f */
[----:B------:R-:W-:Y:S02]  /*1380*/  @UP0 USHF.R.U32.HI UR9, URZ, UR11, UR7 ;  /* 0x0000000b3f090299 */ /* 0x000fe40008011607 */
[----:B------:R-:W-:Y:S02]  /*1390*/  UISETP.GE.AND UP0, UPT, UR5, 0x1, UPT ;  /* 0x000000010500788c */ /* 0x000fe4000bf06270 */
[----:B------:R-:W-:Y:S02]  /*13a0*/  USHF.R.S32.HI UR8, URZ, 0x6, UR8 ;  /* 0x000000063f087899 */ /* 0x000fe40008011408 */
[----:B------:R-:W-:Y:S02]  /*13b0*/  UIADD3 UR4, UR48, UR9, URZ ;  /* 0x0000000930047290 */ /* 0x000fe4000fffe03f */
[----:B------:R-:W-:Y:S02]  /*13c0*/  PLOP3.LUT P0, PT, PT, PT, UP0, 0x40, 0x0 ;  /* 0x000000000000781c */ /* 0x000fe40003f0e808 */
[----:B------:R-:W-:Y:S01]  /*13d0*/  UIADD3 UR9, UR4, -UR10, URZ ;  /* 0x8000000a04097290 */ /* 0x000fe2000fffe03f */
[----:B------:R-:W-:-:S10]  /*13e0*/  VIMNMX R98, R3, UR8, PT ;  /* 0x0000000803627c48 */ /* 0x000fd4000bfe0100 */
[----:B------:R-:W-:Y:S05]  /*13f0*/  @P0 BRA `(.L_x_989) ;  /* 0x0000000000440947 */ /* 0x000fea0003800000 */
[----:B------:R-:W-:-:S06]  /*1400*/  UISETP.GT.AND UP0, UPT, UR4, -0x1, UPT ;  /* 0xffffffff0400788c */ /* 0x000fcc000bf04270 */
[----:B------:R-:W-:-:S13]  /*1410*/  PLOP3.LUT P0, PT, PT, PT, UP0, 0x80, 0x0 ;  /* 0x000000000000781c */ /* 0x000fda0003f0f008 */
[----:B------:R-:W-:Y:S05]  /*1420*/  @P0 BRA `(.L_x_990) ;  /* 0x00000000001c0947 */ /* 0x000fea0003800000 */
[----:B------:R-:W-:Y:S02]  /*1430*/  UISETP.NE.AND UP0, UPT, UR5, 0x1, UPT ;  /* 0x000000010500788c */ /* 0x000fe4000bf05270 */
[----:B------:R-:W-:-:S09]  /*1440*/  ULOP3.LUT UR4, URZ, UR4, URZ, 0x33, !UPT ;  /* 0x000000043f047292 */ /* 0x000fd2000f8e333f */
[----:B------:R-:W-:Y:S02]  /*1450*/  @UP0 ULDC.64 UR10, c[0x0][0x9e8] ;  /* 0x00027a00000a0ab9 */ /* 0x000fe40000000a00 */
[----:B------:R-:W-:-:S04]  /*1460*/  UIMAD.WIDE.U32 UR6, UR4, UR10, URZ ;  /* 0x0000000a040672a5 */ /* 0x000fc8000f8e003f */
[----:B------:R-:W-:-:S04]  /*1470*/  @UP0 USHF.R.U32.HI UR4, URZ, UR11, UR7 ;  /* 0x0000000b3f040299 */ /* 0x000fc80008011607 */
[----:B------:R-:W-:Y:S01]  /*1480*/  ULOP3.LUT UR4, URZ, UR4, URZ, 0x33, !UPT ;  /* 0x000000043f047292 */ /* 0x000fe2000f8e333f */
[----:B------:R-:W-:Y:S11]  /*1490*/  BRA `(.L_x_991) ;  /* 0x0000000000107947 */ /* 0x000ff60003800000 */
.L_x_990:
[----:B------:R-:W-:-:S11]  /*14a0*/  UISETP.NE.AND UP0, UPT, UR5, 0x1, UPT ;  /* 0x000000010500788c */ /* 0x000fd6000bf05270 */
[----:B------:R-:W-:Y:S02]  /*14b0*/  @UP0 ULDC.64 UR10, c[0x0][0x9e8] ;  /* 0x00027a00000a0ab9 */ /* 0x000fe40000000a00 */
[----:B------:R-:W-:-:S04]  /*14c0*/  UIMAD.WIDE.U32 UR6, UR4, UR10, URZ ;  /* 0x0000000a040672a5 */ /* 0x000fc8000f8e003f */
[----:B------:R-:W-:-:S12]  /*14d0*/  @UP0 USHF.R.U32.HI UR4, URZ, UR11, UR7 ;  /* 0x0000000b3f040299 */ /* 0x000fd80008011607 */
.L_x_991:
[----:B------:R-:W-:-:S04]  /*14e0*/  UIMAD UR4, UR4, UR5, URZ ;  /* 0x00000005040472a4 */ /* 0x000fc8000f8e023f */
[----:B------:R-:W-:-:S04]  /*14f0*/  UISETP.LT.AND UP0, UPT, UR9, UR4, UPT ;  /* 0x000000040900728c */ /* 0x000fc8000bf01270 */
[----:B------:R-:W-:-:S12]  /*1500*/  USEL UR9, UR9, UR4, !UP0 ;  /* 0x0000000409097287 */ /* 0x000fd8000c000000 */
.L_x_989:
[----:B------:R-:W-:Y:S01]  /*1510*/  USHF.R.S32.HI UR4, URZ, 0x1f, UR9 ;  /* 0x0000001f3f047899 */ /* 0x000fe20008011409 */
[----:B------:R-:W-:Y:S02]  /*1520*/  PLOP3.LUT P0, PT, PT, PT, PT, 0x80, 0x0 ;  /* 0x000000000000781c */ /* 0x000fe40003f0f070 */
[----:B------:R-:W-:Y:S01]  /*1530*/  CS2R R2, SRZ ;  /* 0x0000000000027805 */ /* 0x000fe2000001ff00 */
[----:B------:R-:W-:Y:S01]  /*1540*/  IMAD.MOV.U32 R0, RZ, RZ, RZ ;  /* 0x000000ffff007224 */ /* 0x000fe200078e00ff */
[----:B------:R-:W-:Y:S01]  /*1550*/  ULEA.HI UR4, UR4, UR9, URZ, 0x6 ;  /* 0x0000000904047291 */ /* 0x000fe2000f8f303f */
[----:B------:R-:W-:Y:S02]  /*1560*/  CS2R R168, SRZ ;  /* 0x0000000000a87805 */ /* 0x000fe4000001ff00 */
[----:B------:R-:W-:Y:S02]  /*1570*/  CS2R R166, SRZ ;  /* 0x0000000000a67805 */ /* 0x000fe4000001ff00 */
[----:B------:R-:W-:Y:S01]  /*1580*/  CS2R R148, SRZ ;  /* 0x0000000000947805 */ /* 0x000fe2000001ff00 */
[----:B------:R-:W-:Y:S01]  /*1590*/  USHF.R.S32.HI UR4, URZ, 0x6, UR4 ;  /* 0x000000063f047899 */ /* 0x000fe20008011404 */
[----:B------:R-:W-:-:S02]  /*15a0*/  CS2R R164, SRZ ;  /* 0x0000000000a47805 */ /* 0x000fc4000001ff00 */
[----:B------:R-:W-:Y:S02]  /*15b0*/  CS2R R144, SRZ ;  /* 0x0000000000907805 */ /* 0x000fe4000001ff00 */
[----:B------:R-:W-:Y:S01]  /*15c0*/  CS2R R162, SRZ ;  /* 0x0000000000a27805 */ /* 0x000fe2000001ff00 */
[----:B------:R-:W-:Y:S01]  /*15d0*/  UISETP.LT.AND UP0, UPT, URZ, UR4, UPT ;  /* 0x000000043f00728c */ /* 0x000fe2000bf01270 */
[----:B------:R-:W-:Y:S02]  /*15e0*/  CS2R R140, SRZ ;  /* 0x00000000008c7805 */ /* 0x000fe4000001ff00 */
[----:B------:R-:W-:Y:S02]  /*15f0*/  CS2R R128, SRZ ;  /* 0x0000000000807805 */ /* 0x000fe4000001ff00 */
[----:B------:R-:W-:Y:S01]  /*1600*/  CS2R R104, SRZ ;  /* 0x0000000000687805 */ /* 0x000fe2000001ff00 */
[----:B------:R-:W-:Y:S01]  /*1610*/  USEL UR5, URZ, UR4, !UP0 ;  /* 0x000000043f057287 */ /* 0x000fe2000c000000 */
[----:B------:R-:W-:-:S02]  /*1620*/  CS2R R136, SRZ ;  /* 0x0000000000887805 */ /* 0x000fc4000001ff00 */
[----:B------:R-:W-:Y:S02]  /*1630*/  CS2R R100, SRZ ;  /* 0x0000000000647805 */ /* 0x000fe4000001ff00 */
[----:B------:R-:W-:Y:S02]  /*1640*/  CS2R R96, SRZ ;  /* 0x0000000000607805 */ /* 0x000fe4000001ff00 */
[----:B------:R-:W-:Y:S02]  /*1650*/  CS2R R132, SRZ ;  /* 0x0000000000847805 */ /* 0x000fe4000001ff00 */
[----:B------:R-:W-:Y:S02]  /*1660*/  CS2R R92, SRZ ;  /* 0x00000000005c7805 */ /* 0x000fe4000001ff00 */
[----:B------:R-:W-:Y:S01]  /*1670*/  ISETP.GT.AND P1, PT, R98, UR5, PT ;  /* 0x0000000562007c0c */ /* 0x000fe2000bf24270 */
        /* <DEDUP_REMOVED lines=50> */
[----:B------:R-:W-:Y:S01]  /*19a0*/  CS2R R24, SRZ ;  /* 0x0000000000187805 */ /* 0x000fe2000001ff00 */
[----:B------:R-:W-:Y:S06]  /*19b0*/  @!P1 BRA `(.L_x_992) ;  /* 0x000000b000309947 */ /* 0x000fec0003800000 */
        /* <DEDUP_REMOVED lines=30> */
[----:B-1----:R-:W-:Y:S05]  /*1ba0*/  CALL.ABS.NOINC R2 ;  /* 0x0000000002007343 */ /* 0x002fea0003c00000 */
.L_x_993:
        /* <DEDUP_REMOVED lines=11> */
.L_x_1158:
[----:B------:R-:W-:Y:S05]  /*1c60*/  @!P0 BRA `(.L_x_995) ;  /* 0x0000000000048947 */ /* 0x000fea0003800000 */
[----:B------:R-:W-:Y:S01]  /*1c70*/  BPT.TRAP 0x1 ;  /* 0x000000040000795c */ /* 0x000fe20000300000 */
.L_x_995:
[----:B0-----:R-:W-:Y:S02]  /*1c80*/  IMAD.U32 R3, RZ, RZ, UR39 ;  /* 0x00000027ff037e24 */ /* 0x001fe4000f8e00ff */
[----:B------:R-:W-:-:S03]  /*1c90*/  IMAD.U32 R0, RZ, RZ, UR38 ;  /* 0x00000026ff007e24 */ /* 0x000fc6000f8e00ff */
[----:B------:R-:W-:Y:S02]  /*1ca0*/  LEA R3, R3, UR40, 0x3 ;  /* 0x0000002803037c11 */ /* 0x000fe4000f8e18ff */
[----:B------:R-:W-:-:S04]  /*1cb0*/  SHF.L.U32 R0, R0, 0x1f, RZ ;  /* 0x0000001f00007819 */ /* 0x000fc800000006ff */
[----:B------:R0:W1:Y:S01]  /*1cc0*/  SYNCS.PHASECHK.TRANS64.TRYWAIT P1, [R3+URZ+0x30830], R0 ;  /* 0x03083000030075a7 */ /* 0x000062000802017f */
[----:B------:R-:W-:Y:S05]  /*1cd0*/  @!P0 BRA `(.L_x_996) ;  /* 0x0000000000048947 */ /* 0x000fea0003800000 */
[----:B------:R-:W-:Y:S01]  /*1ce0*/  BPT.TRAP 0x1 ;  /* 0x000000040000795c */ /* 0x000fe20000300000 */
.L_x_996:
[----:B-1----:R-:W-:Y:S05]  /*1cf0*/  @P1 BRA `(.L_x_997) ;  /* 0x0000000000081947 */ /* 0x002fea0003800000 */
[----:B------:R-:W1:Y:S02]  /*1d00*/  SYNCS.PHASECHK.TRANS64.TRYWAIT P1, [R3+URZ+0x30830], R0 ;  /* 0x03083000030075a7 */ /* 0x000e64000802017f */
[----:B-1----:R-:W-:Y:S05]  /*1d10*/  @!P1 BRA `(.L_x_998) ;  /* 0x0000011800fc9947 */ /* 0x002fea0003800000 */
.L_x_997:
[----:B------:R-:W-:Y:S05]  /*1d20*/  WARPSYNC.ALL ;  /* 0x0000000000007948 */ /* 0x000fea0003800000 */
[----:B------:R-:W-:Y:S01]  /*1d30*/  UIADD3 UR4, UR40, 0x20400, URZ ;  /* 0x0002040028047890 */ /* 0x000fe2000fffe03f */
[----:B------:R-:W-:Y:S01]  /*1d40*/  WARPGROUP.ARRIVE ;  /* 0x00000000000079c5 */ /* 0x000fe20000000000 */
[----:B------:R-:W-:Y:S01]  /*1d50*/  UMOV UR9, 0x40000040 ;  /* 0x4000004000097882 */ /* 0x000fe20000000000 */
[----:B------:R-:W-:Y:S01]  /*1d60*/  UMOV UR11, 0x40000040 ;  /* 0x40000040000b7882 */ /* 0x000fe20000000000 */
[----:B------:R-:W-:Y:S01]  /*1d70*/  USHF.R.U32.HI UR4, URZ, 0x4, UR4 ;  /* 0x000000043f047899 */ /* 0x000fe20008011604 */
[----:B------:R-:W-:Y:S01]  /*1d80*/  IMAD.U32 R17, RZ, RZ, UR9 ;  /* 0x00000009ff117e24 */ /* 0x000fe2000f8e00ff */
[----:B------:R-:W-:Y:S01]  /*1d90*/  UMOV UR57, 0x40000040 ;  /* 0x4000004000397882 */ /* 0x000fe20000000000 */
[----:B------:R-:W-:Y:S01]  /*1da0*/  UMOV UR59, 0x40000040 ;  /* 0x40000040003b7882 */ /* 0x000fe20000000000 */
[----:B------:R-:W-:Y:S01]  /*1db0*/  ULOP3.LUT UR4, UR4, 0x3fff, URZ, 0xc0, !UPT ;  /* 0x00003fff04047892 */ /* 0x000fe2000f8ec03f */
[----:B------:R-:W-:Y:S01]  /*1dc0*/  UMOV UR13, 0x40000040 ;  /* 0x40000040000d7882 */ /* 0x000fe20000000000 */
[----:B------:R-:W-:-:S02]  /*1dd0*/  UMOV UR15, 0x40000040 ;  /* 0x40000040000f7882 */ /* 0x000fc40000000000 */
[----:B------:R-:W-:Y:S02]  /*1de0*/  ULOP3.LUT UR60, UR4, 0x10000, URZ, 0xfc, !UPT ;  /* 0x00010000043c7892 */ /* 0x000fe4000f8efc3f */
[----:B------:R-:W-:Y:S02]  /*1df0*/  ULOP3.LUT UR4, UR44, 0x10000, URZ, 0xfc, !UPT ;  /* 0x000100002c047892 */ /* 0x000fe4000f8efc3f */
[----:B------:R-:W-:Y:S02]  /*1e00*/  ULEA UR5, UR39, UR60, 0xb ;  /* 0x0000003c27057291 */ /* 0x000fe4000f8e583f */
[----:B------:R-:W-:Y:S02]  /*1e10*/  UIADD3 UR6, UR4, 0x2, URZ ;  /* 0x0000000204067890 */ /* 0x000fe4000fffe03f */
[----:B------:R-:W-:Y:S01]  /*1e20*/  UIADD3 UR7, UR5, 0x2, URZ ;  /* 0x0000000205077890 */ /* 0x000fe2000fffe03f */
[----:B------:R-:W-:Y:S02]  /*1e30*/  UMOV UR8, UR4 ;  /* 0x0000000400087c82 */ /* 0x000fe40008000000 */
[----:B------:R-:W-:Y:S01]  /*1e40*/  UMOV UR10, UR5 ;  /* 0x00000005000a7c82 */ /* 0x000fe20008000000 */
[----:B------:R-:W-:Y:S01]  /*1e50*/  IMAD.U32 R16, RZ, RZ, UR8 ;  /* 0x00000008ff107e24 */ /* 0x000fe2000f8e00ff */
[----:B------:R-:W-:Y:S01]  /*1e60*/  HGMMA.64x64x16.F32 R24, gdesc[UR8], RZ, !UPT, gsb0 ;  /* 0x00e00000081879f0 */ /* 0x000fe2000c0008ff */
[----:B------:R-:W-:Y:S01]  /*1e70*/  UMOV UR8, UR6 ;  /* 0x0000000600087c82 */ /* 0x000fe20008000000 */
[----:B------:R-:W-:Y:S01]  /*1e80*/  UMOV UR9, 0x40000040 ;  /* 0x4000004000097882 */ /* 0x000fe20000000000 */
[----:B------:R-:W-:Y:S01]  /*1e90*/  UMOV UR10, UR7 ;  /* 0x00000007000a7c82 */ /* 0x000fe20008000000 */
[----:B------:R-:W-:Y:S01]  /*1ea0*/  UMOV UR11, 0x40000040 ;  /* 0x40000040000b7882 */ /* 0x000fe20000000000 */
[----:B------:R-:W-:Y:S01]  /*1eb0*/  UIADD3 UR6, UR4, 0x4, URZ ;  /* 0x0000000404067890 */ /* 0x000fe2000fffe03f */
[----:B------:R-:W-:Y:S01]  /*1ec0*/  IMAD.U32 R14, RZ, RZ, UR8 ;  /* 0x00000008ff0e7e24 */ /* 0x000fe2000f8e00ff */
[----:B------:R-:W-:Y:S01]  /*1ed0*/  UIADD3 UR7, UR5, 0x4, URZ ;  /* 0x0000000405077890 */ /* 0x000fe2000fffe03f */
[----:B------:R-:W-:Y:S01]  /*1ee0*/  IMAD.U32 R15, RZ, RZ, UR9 ;  /* 0x00000009ff0f7e24 */ /* 0x000fe2000f8e00ff */
[----:B------:R-:W-:-:S02]  /*1ef0*/  UIADD3 UR56, UR4, 0x404, URZ ;  /* 0x0000040404387890 */ /* 0x000fc4000fffe03f */
[----:B------:R-:W-:Y:S02]  /*1f00*/  UIADD3 UR58, UR5, 0x204, URZ ;  /* 0x00000204053a7890 */ /* 0x000fe4000fffe03f */
[----:B------:R-:W-:Y:S02]  /*1f10*/  UIADD3 UR12, UR4, 0x800, URZ ;  /* 0x00000800040c7890 */ /* 0x000fe4000fffe03f */
[----:B------:R-:W-:Y:S02]  /*1f20*/  UIADD3 UR14, UR5, 0x400, URZ ;  /* 0x00000400050e7890 */ /* 0x000fe4000fffe03f */
[----:B------:R-:W-:Y:S02]  /*1f30*/  UIADD3 UR16, UR4, 0x802, URZ ;  /* 0x0000080204107890 */ /* 0x000fe4000fffe03f */
[----:B------:R-:W-:Y:S01]  /*1f40*/  UIADD3 UR18, UR5, 0x402, URZ ;  /* 0x0000040205127890 */ /* 0x000fe2000fffe03f */
[----:B------:R-:W-:Y:S01]  /*1f50*/  UMOV UR17, 0x40000040 ;  /* 0x4000004000117882 */ /* 0x000fe20000000000 */
[----:B------:R-:W-:Y:S01]  /*1f60*/  UMOV UR19, 0x40000040 ;  /* 0x4000004000137882 */ /* 0x000fe20000000000 */
[----:B------:R-:W-:-:S02]  /*1f70*/  UIADD3 UR20, UR4, 0x804, URZ ;  /* 0x0000080404147890 */ /* 0x000fc4000fffe03f */
[----:B------:R-:W-:Y:S01]  /*1f80*/  UIADD3 UR22, UR5, 0x404, URZ ;  /* 0x0000040405167890 */ /* 0x000fe2000fffe03f */
[----:B------:R-:W-:Y:S01]  /*1f90*/  UMOV UR21, 0x40000040 ;  /* 0x4000004000157882 */ /* 0x000fe20000000000 */
[----:B------:R-:W-:Y:S01]  /*1fa0*/  UMOV UR23, 0x40000040 ;  /* 0x4000004000177882 */ /* 0x000fe20000000000 */
[----:B------:R-:W-:Y:S02]  /*1fb0*/  UIADD3 UR24, UR4, 0x806, URZ ;  /* 0x0000080604187890 */ /* 0x000fe4000fffe03f */
[----:B------:R-:W-:Y:S01]  /*1fc0*/  UIADD3 UR26, UR5, 0x406, URZ ;  /* 0x00000406051a7890 */ /* 0x000fe2000fffe03f */
[----:B------:R-:W-:Y:S01]  /*1fd0*/  UMOV UR25, 0x40000040 ;  /* 0x4000004000197882 */ /* 0x000fe20000000000 */
[----:B------:R-:W-:Y:S01]  /*1fe0*/  UMOV UR27, 0x40000040 ;  /* 0x40000040001b7882 */ /* 0x000fe20000000000 */
        /* <DEDUP_REMOVED lines=16> */
[----:B------:R-:W-:-:S02]  /*20f0*/  WARPGROUP.DEPBAR.LE gsb0, 0x0 ;  /* 0x00008000000079c5 */ /* 0x000fc40000010000 */
[----:B------:R-:W-:-:S06]  /*2100*/  WARPGROUP.ARRIVE ;  /* 0x00000000000079c5 */ /* 0x000fcc0000000000 */
[----:B------:R-:W-:Y:S01]  /*2110*/  HGMMA.64x64x16.F32 R24, gdesc[UR8], R24, gsb0 ;  /* 0x00e00000081879f0 */ /* 0x000fe20008000818 */
        /* <DEDUP_REMOVED lines=8> */
[----:B------:R-:W-:Y:S02]  /*21a0*/  WARPGROUP.DEPBAR.LE gsb0, 0x0 ;  /* 0x00008000000079c5 */ /* 0x000fe40000010000 */
        /* <DEDUP_REMOVED lines=28> */
[----:B------:R-:W-:Y:S02]  /*2370*/  IMAD.U32 R6, RZ, RZ, UR8 ;  /* 0x00000008ff067e24 */ /* 0x000fe4000f8e00ff */
[----:B------:R-:W-:Y:S01]  /*2380*/  IMAD.U32 R7, RZ, RZ, UR9 ;  /* 0x00000009ff077e24 */ /* 0x000fe2000f8e00ff */
[----:B------:R-:W-:Y:S02]  /*2390*/  WARPGROUP.DEPBAR.LE gsb0, 0x0 ;  /* 0x00008000000079c5 */ /* 0x000fe40000010000 */
[----:B------:R-:W-:-:S06]  /*23a0*/  WARPGROUP.ARRIVE ;  /* 0x00000000000079c5 */ /* 0x000fcc0000000000 */
[----:B------:R-:W-:Y:S01]  /*23b0*/  HGMMA.64x64x16.F32 R24, gdesc[UR8], R24, gsb0 ;  /* 0x00e00000081879f0 */ /* 0x000fe20008000818 */
[----:B------:R-:W-:Y:S02]  /*23c0*/  UIADD3 UR8, UR4, 0x406, URZ ;  /* 0x0000040604087890 */ /* 0x000fe4000fffe03f */
[----:B------:R-:W-:Y:S01]  /*23d0*/  UIADD3 UR10, UR5, 0x206, URZ ;  /* 0x00000206050a7890 */ /* 0x000fe2000fffe03f */
[----:B------:R-:W-:Y:S01]  /*23e0*/  UMOV UR9, 0x40000040 ;  /* 0x4000004000097882 */ /* 0x000fe20000000000 */
[----:B------:R-:W-:Y:S01]  /*23f0*/  UMOV UR11, 0x40000040 ;  /* 0x40000040000b7882 */ /* 0x000fe20000000000 */
[----:B------:R-:W-:Y:S02]  /*2400*/  WARPGROUP.DEPBAR.LE gsb0, 0x0 ;  /* 0x00008000000079c5 */ /* 0x000fe40000010000 */
[----:B------:R-:W-:-:S06]  /*2410*/  WARPGROUP.ARRIVE ;  /* 0x00000000000079c5 */ /* 0x000fcc0000000000 */
[----:B------:R-:W-:Y:S03]  /*2420*/  HGMMA.64x64x16.F32 R24, gdesc[UR56], R24, gsb0 ;  /* 0x00e00000381879f0 */ /* 0x000fe60008000818 */
        /* <DEDUP_REMOVED lines=28> */
[----:B------:R-:W-:Y:S05]  /*25f0*/  @!P0 BRA `(.L_x_999) ;  /* 0x0000000000048947 */ /* 0x000fea0003800000 */
[----:B------:R-:W-:Y:S01]  /*2600*/  BPT.TRAP 0x1 ;  /* 0x000000040000795c */ /* 0x000fe20000300000 */
.L_x_999:
[----:B------:R-:W-:Y:S01]  /*2610*/  UISETP.NE.AND UP1, UPT, UR61, URZ, UPT ;  /* 0x0000003f3d00728c */ /* 0x000fe2000bf25270 */
[----:B------:R-:W2:Y:S01]  /*2620*/  S2UR UR7, SR_CgaCtaId ;  /* 0x00000000000779c3 */ /* 0x000ea20000008800 */
[----:B01----:R-:W-:Y:S01]  /*2630*/  VIADD R0, R23, UR43 ;  /* 0x0000002b17007c36 */ /* 0x003fe20008000000 */
[----:B------:R-:W-:Y:S01]  /*2640*/  R2UR UR4, R3 ;  /* 0x00000000030472ca */ /* 0x000fe200000e0000 */
[----:B------:R-:W-:Y:S01]  /*2650*/  IMAD.MOV.U32 R3, RZ, RZ, -0x40 ;  /* 0xffffffc0ff037424 */ /* 0x000fe200078e00ff */
[----:B------:R-:W-:Y:S01]  /*2660*/  UISETP.NE.AND UP0, UPT, UR42, URZ, UPT ;  /* 0x0000003f2a00728c */ /* 0x000fe2000bf05270 */
[----:B------:R-:W-:Y:S01]  /*2670*/  PLOP3.LUT P1, PT, PT, PT, UP1, 0x80, 0x0 ;  /* 0x000000000000781c */ /* 0x000fe20003f2f018 */
[----:B------:R-:W-:Y:S01]  /*2680*/  ULDC UR11, c[0x0][0x9dc] ;  /* 0x00027700000b7ab9 */ /* 0x000fe20000000800 */
[----:B------:R-:W-:Y:S01]  /*2690*/  PLOP3.LUT P2, PT, PT, PT, UP1, 0x80, 0x0 ;  /* 0x000000000000781c */ /* 0x000fe20003f4f018 */
[----:B------:R-:W0:Y:S01]  /*26a0*/  LDC R20, c[0x0][0x2f0] ;  /* 0x0000bc00ff147b82 */ /* 0x000e220000000800 */
[----:B------:R-:W-:Y:S01]  /*26b0*/  MOV R2, R0 ;  /* 0x0000000000027202 */ /* 0x000fe20000000f00 */
[----:B------:R-:W-:Y:S01]  /*26c0*/  @UP1 ULDC UR5, c[0x0][0x44c] ;  /* 0x0001130000051ab9 */ /* 0x000fe20000000800 */
[----:B------:R-:W-:Y:S01]  /*26d0*/  @UP1 ULDC UR6, c[0x0][0x450] ;  /* 0x0001140000061ab9 */ /* 0x000fe20000000800 */
[C---:B------:R-:W-:Y:S01]  /*26e0*/  IMAD R57, R98.reuse, R3, 0x40 ;  /* 0x0000004062397424 */ /* 0x040fe200078e0203 */
[----:B------:R-:W-:Y:S01]  /*26f0*/  ULDC UR14, c[0x0][0x9e0] ;  /* 0x00027800000e7ab9 */ /* 0x000fe20000000800 */
[----:B------:R-:W-:Y:S01]  /*2700*/  LEA R18, R98, 0xffffffc0, 0x6 ;  /* 0xffffffc062127811 */ /* 0x000fe200078e30ff */
[----:B------:R-:W-:Y:S01]  /*2710*/  UIADD3 UR4, UR4, 0x30840, URZ ;  /* 0x0003084004047890 */ /* 0x000fe2000fffe03f */
[----:B------:R-:W1:Y:S02]  /*2720*/  LDC R21, c[0x0][0x288] ;  /* 0x0000a200ff157b82 */ /* 0x000e640000000800 */
[----:B------:R-:W-:Y:S01]  /*2730*/  @P1 IMAD.HI.U32 R4, R0, UR5, RZ ;  /* 0x0000000500041c27 */ /* 0x000fe2000f8e00ff */
[----:B------:R-:W-:-:S03]  /*2740*/  PLOP3.LUT P1, PT, PT, PT, UP0, 0x40, 0x0 ;  /* 0x000000000000781c */ /* 0x000fc60003f2e808 */
[----:B------:R-:W-:Y:S01]  /*2750*/  VIADD R0, R57, 0x1 ;  /* 0x0000000139007836 */ /* 0x000fe20000000000 */
[----:B------:R-:W-:Y:S01]  /*2760*/  @P2 SHF.R.U32.HI R2, RZ, UR6, R4 ;  /* 0x00000006ff022c19 */ /* 0x000fe20008011604 */
[----:B--2---:R-:W-:Y:S02]  /*2770*/  UPRMT UR4, UR7, 0x654, UR4 ;  /* 0x0000065407047896 */ /* 0x004fe40008000004 */
[----:B------:R-:W-:Y:S02]  /*2780*/  IMAD R3, R19, -0x2, R0 ;  /* 0xfffffffe13037824 */ /* 0x000fe400078e0200 */
[----:B------:R-:W2:Y:S02]  /*2790*/  SHFL.IDX PT, R5, R2, RZ, 0x1c1f ;  /* 0x001c1fff02057589 */ /* 0x000ea400000e0000 */
[----:B0-----:R-:W-:-:S03]  /*27a0*/  IMAD R4, R20, UR41, R3 ;  /* 0x0000002914047c24 */ /* 0x001fc6000f8e0203 */
[----:B------:R-:W-:Y:S01]  /*27b0*/  SYNCS.ARRIVE.TRANS64.RED.A1T0 RZ, [UR4], RZ ;  /* 0x000000ffffff79a7 */ /* 0x000fe20008100404 */
[----:B------:R-:W-:Y:S01]  /*27c0*/  ULOP3.LUT UR4, URZ, UR11, URZ, 0x33, !UPT ;  /* 0x0000000b3f047292 */ /* 0x000fe2000f8e333f */
[----:B------:R-:W-:-:S04]  /*27d0*/  IMAD R0, R20, UR41, R57 ;  /* 0x0000002914007c24 */ /* 0x000fc8000f8e0239 */
[----:B------:R-:W-:Y:S02]  /*27e0*/  IMAD R56, R19, -0x2, R0 ;  /* 0xfffffffe13387824 */ /* 0x000fe400078e0200 */
[----:B-1----:R-:W-:-:S04]  /*27f0*/  IMAD.IADD R4, R4, 0x1, -R21 ;  /* 0x0000000104047824 */ /* 0x002fc800078e0a15 */
[C---:B------:R-:W-:Y:S02]  /*2800*/  VIADD R59, R4.reuse, UR14 ;  /* 0x0000000e043b7c36 */ /* 0x040fe40008000000 */
[----:B------:R-:W-:-:S03]  /*2810*/  VIADD R58, R4, UR4 ;  /* 0x00000004043a7c36 */ /* 0x000fc60008000000 */
[----:B--2---:R-:W-:Y:S01]  /*2820*/  VIADDMNMX R0, R5, R59, R56, PT ;  /* 0x0000003b05007246 */ /* 0x004fe20003800138 */
[----:B------:R-:W-:Y:S01]  /*2830*/  IMAD.IADD R3, R58, 0x1, R5 ;  /* 0x000000013a037824 */ /* 0x000fe200078e0205 */
[----:B------:R-:W-:Y:S06]  /*2840*/  @P1 BRA `(.L_x_1000) ;  /* 0x0000000000641947 */ /* 0x000fec0003800000 */
[----:B------:R-:W-:Y:S01]  /*2850*/  IMAD R4, R20, UR41, R5 ;  /* 0x0000002914047c24 */ /* 0x000fe2000f8e0205 */
[----:B------:R-:W-:Y:S03]  /*2860*/  BSSY B0, `(.L_x_1001) ;  /* 0x0000013000007945 */ /* 0x000fe60003800000 */
[----:B------:R-:W-:-:S05]  /*2870*/  IMAD.IADD R5, R4, 0x1, -R21 ;  /* 0x0000000104057824 */ /* 0x000fca00078e0a15 */
[----:B------:R-:W-:-:S13]  /*2880*/  ISETP.GT.AND P1, PT, R5, -0x1, PT ;  /* 0xffffffff0500780c */ /* 0x000fda0003f24270 */
[----:B------:R-:W-:Y:S05]  /*2890*/  @P1 BRA `(.L_x_1002) ;  /* 0x0000000000241947 */ /* 0x000fea0003800000 */
[----:B------:R-:W-:Y:S01]  /*28a0*/  ULDC UR4, c[0x0][0x9e4] ;  /* 0x0002790000047ab9 */ /* 0x000fe20000000800 */
[----:B------:R-:W-:Y:S01]  /*28b0*/  LOP3.LUT R5, RZ, R5, RZ, 0x33, !PT ;  /* 0x00000005ff057212 */ /* 0x000fe200078e33ff */
[----:B------:R-:W-:-:S05]  /*28c0*/  IMAD.U32 R61, RZ, RZ, UR4 ;  /* 0x00000004ff3d7e24 */ /* 0x000fca000f8e00ff */
[----:B------:R-:W-:-:S13]  /*28d0*/  ISETP.NE.AND P1, PT, R61, 0x1, PT ;  /* 0x000000013d00780c */ /* 0x000fda0003f25270 */
[----:B------:R-:W0:Y:S02]  /*28e0*/  @P1 LDC.64 R62, c[0x0][0x9e8] ;  /* 0x00027a00ff3e1b82 */ /* 0x000e240000000a00 */
[----:B0-----:R-:W-:-:S05]  /*28f0*/  @P1 IMAD.HI.U32 R4, R5, R62, RZ ;  /* 0x0000003e05041227 */ /* 0x001fca00078e00ff */
[----:B------:R-:W-:-:S04]  /*2900*/  @P1 SHF.R.U32.HI R5, RZ, R63, R4 ;  /* 0x0000003fff051219 */ /* 0x000fc80000011604 */
[----:B------:R-:W-:Y:S01]  /*2910*/  LOP3.LUT R5, RZ, R5, RZ, 0x33, !PT ;  /* 0x00000005ff057212 */ /* 0x000fe200078e33ff */
[----:B------:R-:W-:Y:S06]  /*2920*/  BRA `(.L_x_1003) ;  /* 0x0000000000187947 */ /* 0x000fec0003800000 */
.L_x_1002:
[----:B------:R-:W-:Y:S02]  /*2930*/  ULDC UR4, c[0x0][0x9e4] ;  /* 0x0002790000047ab9 */ /* 0x000fe40000000800 */
[----:B------:R-:W-:-:S05]  /*2940*/  IMAD.U32 R61, RZ, RZ, UR4 ;  /* 0x00000004ff3d7e24 */ /* 0x000fca000f8e00ff */
[----:B------:R-:W-:-:S13]  /*2950*/  ISETP.NE.AND P1, PT, R61, 0x1, PT ;  /* 0x000000013d00780c */ /* 0x000fda0003f25270 */
[----:B------:R-:W0:Y:S02]  /*2960*/  @P1 LDC.64 R62, c[0x0][0x9e8] ;  /* 0x00027a00ff3e1b82 */ /* 0x000e240000000a00 */
[----:B0-----:R-:W-:-:S05]  /*2970*/  @P1 IMAD.HI.U32 R4, R5, R62, RZ ;  /* 0x0000003e05041227 */ /* 0x001fca00078e00ff */
[----:B------:R-:W-:-:S07]  /*2980*/  @P1 SHF.R.U32.HI R5, RZ, R63, R4 ;  /* 0x0000003fff051219 */ /* 0x000fce0000011604 */
.L_x_1003:
[----:B------:R-:W-:Y:S05]  /*2990*/  BSYNC B0 ;  /* 0x0000000000007941 */ /* 0x000fea0003800000 */
.L_x_1001:
[----:B------:R-:W-:-:S04]  /*29a0*/  IMAD R4, R5, R61, -R18 ;  /* 0x0000003d05047224 */ /* 0x000fc800078e0a12 */
[----:B------:R-:W-:-:S05]  /*29b0*/  IMAD R4, R19, -0x2, R4 ;  /* 0xfffffffe13047824 */ /* 0x000fca00078e0204 */
[----:B------:R-:W-:Y:S02]  /*29c0*/  VIADDMNMX R0, R4, R61, R0, PT ;  /* 0x0000003d04007246 */ /* 0x000fe40003800100 */
[----:B------:R-:W-:-:S07]  /*29d0*/  VIMNMX R3, R3, R4, !PT ;  /* 0x0000000403037248 */ /* 0x000fce0007fe0100 */
.L_x_1000:
[C---:B------:R-:W-:Y:S01]  /*29e0*/  ISETP.GE.AND P2, PT, R57.reuse, 0x9, PT ;  /* 0x000000093900780c */ /* 0x040fe20003f46270 */
[----:B------:R-:W0:Y:S01]  /*29f0*/  SHFL.IDX PT, R5, R2, 0x1, 0x1c1f ;  /* 0x003c1f0002057f89 */ /* 0x000e2200000e0000 */
[----:B------:R-:W-:Y:S01]  /*2a00*/  ISETP.GE.AND P1, PT, R57, 0x2, PT ;  /* 0x000000023900780c */ /* 0x000fe20003f26270 */
[----:B------:R-:W-:Y:S01]  /*2a10*/  UISETP.NE.AND UP0, UPT, UR42, URZ, UPT ;  /* 0x0000003f2a00728c */ /* 0x000fe2000bf05270 */
[C---:B------:R-:W-:Y:S02]  /*2a20*/  ISETP.GT.AND P3, PT, R3.reuse, 0x8, !P2 ;  /* 0x000000080300780c */ /* 0x040fe40005764270 */
[----:B------:R-:W-:Y:S02]  /*2a30*/  ISETP.GT.AND P4, PT, R3, 0x1, !P1 ;  /* 0x000000010300780c */ /* 0x000fe40004f84270 */
[----:B------:R-:W-:Y:S02]  /*2a40*/  ISETP.LT.OR P3, PT, R0, 0x9, P3 ;  /* 0x000000090000780c */ /* 0x000fe40001f61670 */
[----:B------:R-:W-:-:S02]  /*2a50*/  ISETP.GE.AND P5, PT, R57, 0x11, PT ;  /* 0x000000113900780c */ /* 0x000fc40003fa6270 */
[----:B------:R-:W-:Y:S02]  /*2a60*/  FSEL R63, R28, -INF , !P3 ;  /* 0xff8000001c3f7808 */ /* 0x000fe40005800000 */
[----:B------:R-:W-:Y:S02]  /*2a70*/  ISETP.LT.OR P4, PT, R0, 0x2, P4 ;  /* 0x000000020000780c */ /* 0x000fe40002781670 */
[----:B------:R-:W-:Y:S02]  /*2a80*/  ISETP.GT.AND P3, PT, R3, 0x10, !P5 ;  /* 0x000000100300780c */ /* 0x000fe40006f64270 */
[----:B------:R-:W-:Y:S02]  /*2a90*/  ISETP.GE.AND P6, PT, R57, 0xa, PT ;  /* 0x0000000a3900780c */ /* 0x000fe40003fc6270 */
[----:B------:R-:W-:Y:S02]  /*2aa0*/  FSEL R61, R25, -INF , !P4 ;  /* 0xff800000193d7808 */ /* 0x000fe40006000000 */
[----:B------:R-:W-:-:S02]  /*2ab0*/  P2R R62, PR, RZ, 0x20 ;  /* 0x00000020ff3e7803 */ /* 0x000fc40000000000 */
[----:B------:R-:W-:Y:S02]  /*2ac0*/  ISETP.LT.OR P3, PT, R0, 0x11, P3 ;  /* 0x000000110000780c */ /* 0x000fe40001f61670 */
[----:B------:R-:W-:Y:S02]  /*2ad0*/  ISETP.GT.AND P4, PT, R3, 0x9, !P6 ;  /* 0x000000090300780c */ /* 0x000fe40007784270 */
[----:B------:R-:W-:Y:S02]  /*2ae0*/  ISETP.GE.AND P5, PT, R57, 0x12, PT ;  /* 0x000000123900780c */ /* 0x000fe40003fa6270 */
[----:B------:R-:W-:Y:S02]  /*2af0*/  FSEL R67, R32, -INF , !P3 ;  /* 0xff80000020437808 */ /* 0x000fe40005800000 */
[----:B------:R-:W-:Y:S02]  /*2b00*/  ISETP.LT.OR P4, PT, R0, 0xa, P4 ;  /* 0x0000000a0000780c */ /* 0x000fe40002781670 */
[----:B------:R-:W-:-:S02]  /*2b10*/  ISETP.GT.AND P3, PT, R3, 0x11, !P5 ;  /* 0x000000110300780c */ /* 0x000fc40006f64270 */
[----:B------:R-:W-:Y:S02]  /*2b20*/  FSEL R65, R29, -INF , !P4 ;  /* 0xff8000001d417808 */ /* 0x000fe40006000000 */
[----:B------:R-:W-:Y:S02]  /*2b30*/  ISETP.LT.OR P3, PT, R0, 0x12, P3 ;  /* 0x000000120000780c */ /* 0x000fe40001f61670 */
[----:B------:R-:W-:Y:S02]  /*2b40*/  ISETP.GE.AND P4, PT, R57, 0x19, PT ;  /* 0x000000193900780c */ /* 0x000fe40003f86270 */
[----:B------:R-:W-:Y:S02]  /*2b50*/  FSEL R33, R33, -INF , !P3 ;  /* 0xff80000021217808 */ /* 0x000fe40005800000 */
[----:B------:R-:W-:Y:S02]  /*2b60*/  ISETP.GT.AND P3, PT, R3, 0x18, !P4 ;  /* 0x000000180300780c */ /* 0x000fe40006764270 */
[----:B------:R-:W-:-:S02]  /*2b70*/  P2R R32, PR, RZ, 0x10 ;  /* 0x00000010ff207803 */ /* 0x000fc40000000000 */
[----:B------:R-:W-:Y:S02]  /*2b80*/  ISETP.LT.OR P3, PT, R0, 0x19, P3 ;  /* 0x000000190000780c */ /* 0x000fe40001f61670 */
[----:B------:R-:W-:Y:S02]  /*2b90*/  ISETP.GE.AND P4, PT, R57, 0x1a, PT ;  /* 0x0000001a3900780c */ /* 0x000fe40003f86270 */
[----:B------:R-:W-:Y:S02]  /*2ba0*/  FSEL R69, R36, -INF , !P3 ;  /* 0xff80000024457808 */ /* 0x000fe40005800000 */
[----:B------:R-:W-:Y:S02]  /*2bb0*/  ISETP.GT.AND P3, PT, R3, 0x19, !P4 ;  /* 0x000000190300780c */ /* 0x000fe40006764270 */
[----:B------:R-:W-:Y:S02]  /*2bc0*/  P2R R36, PR, RZ, 0x10 ;  /* 0x00000010ff247803 */ /* 0x000fe40000000000 */
[----:B------:R-:W-:-:S02]  /*2bd0*/  ISETP.LT.OR P3, PT, R0, 0x1a, P3 ;  /* 0x0000001a0000780c */ /* 0x000fc40001f61670 */
[----:B------:R-:W-:Y:S02]  /*2be0*/  ISETP.GE.AND P4, PT, R57, 0x21, PT ;  /* 0x000000213900780c */ /* 0x000fe40003f86270 */
[----:B------:R-:W-:Y:S02]  /*2bf0*/  FSEL R37, R37, -INF , !P3 ;  /* 0xff80000025257808 */ /* 0x000fe40005800000 */
[----:B------:R-:W-:Y:S02]  /*2c00*/  ISETP.GT.AND P3, PT, R3, 0x20, !P4 ;  /* 0x000000200300780c */ /* 0x000fe40006764270 */
[----:B------:R-:W-:Y:S02]  /*2c10*/  P2R R64, PR, RZ, 0x10 ;  /* 0x00000010ff407803 */ /* 0x000fe40000000000 */
[----:B------:R-:W-:Y:S02]  /*2c20*/  ISETP.LT.OR P3, PT, R0, 0x21, P3 ;  /* 0x000000210000780c */ /* 0x000fe40001f61670 */
[----:B------:R-:W-:-:S02]  /*2c30*/  ISETP.GE.AND P4, PT, R57, 0x22, PT ;  /* 0x000000223900780c */ /* 0x000fc40003f86270 */
[----:B------:R-:W-:Y:S02]  /*2c40*/  FSEL R71, R40, -INF , !P3 ;  /* 0xff80000028477808 */ /* 0x000fe40005800000 */
[----:B------:R-:W-:Y:S02]  /*2c50*/  ISETP.GT.AND P3, PT, R3, 0x21, !P4 ;  /* 0x000000210300780c */ /* 0x000fe40006764270 */
[----:B------:R-:W-:Y:S02]  /*2c60*/  P2R R40, PR, RZ, 0x10 ;  /* 0x00000010ff287803 */ /* 0x000fe40000000000 */
[----:B------:R-:W-:Y:S02]  /*2c70*/  ISETP.LT.OR P3, PT, R0, 0x22, P3 ;  /* 0x000000220000780c */ /* 0x000fe40001f61670 */
[----:B------:R-:W-:Y:S02]  /*2c80*/  ISETP.GE.AND P4, PT, R57, 0x29, PT ;  /* 0x000000293900780c */ /* 0x000fe40003f86270 */
[----:B------:R-:W-:-:S02]  /*2c90*/  FSEL R41, R41, -INF , !P3 ;  /* 0xff80000029297808 */ /* 0x000fc40005800000 */
[----:B------:R-:W-:Y:S02]  /*2ca0*/  ISETP.GT.AND P3, PT, R3, 0x28, !P4 ;  /* 0x000000280300780c */ /* 0x000fe40006764270 */
[----:B------:R-:W-:Y:S02]  /*2cb0*/  P2R R66, PR, RZ, 0x10 ;  /* 0x00000010ff427803 */ /* 0x000fe40000000000 */
[----:B------:R-:W-:Y:S02]  /*2cc0*/  ISETP.LT.OR P3, PT, R0, 0x29, P3 ;  /* 0x000000290000780c */ /* 0x000fe40001f61670 */
[----:B------:R-:W-:Y:S02]  /*2cd0*/  ISETP.GE.AND P4, PT, R57, 0x2a, PT ;  /* 0x0000002a3900780c */ /* 0x000fe40003f86270 */
[----:B------:R-:W-:Y:S02]  /*2ce0*/  FSEL R73, R44, -INF , !P3 ;  /* 0xff8000002c497808 */ /* 0x000fe40005800000 */
[----:B------:R-:W-:-:S02]  /*2cf0*/  ISETP.GT.AND P3, PT, R3, 0x29, !P4 ;  /* 0x000000290300780c */ /* 0x000fc40006764270 */
[----:B------:R-:W-:Y:S02]  /*2d00*/  P2R R44, PR, RZ, 0x10 ;  /* 0x00000010ff2c7803 */ /* 0x000fe40000000000 */
[----:B------:R-:W-:Y:S02]  /*2d10*/  ISETP.LT.OR P3, PT, R0, 0x2a, P3 ;  /* 0x0000002a0000780c */ /* 0x000fe40001f61670 */
[----:B------:R-:W-:Y:S02]  /*2d20*/  P2R R28, PR, RZ, 0x20 ;  /* 0x00000020ff1c7803 */ /* 0x000fe40000000000 */
[----:B------:R-:W-:Y:S02]  /*2d30*/  FSEL R45, R45, -INF , !P3 ;  /* 0xff8000002d2d7808 */ /* 0x000fe40005800000 */
[----:B------:R-:W-:Y:S02]  /*2d40*/  ISETP.GE.AND P3, PT, R57, 0x31, PT ;  /* 0x000000313900780c */ /* 0x000fe40003f66270 */
[----:B------:R-:W-:-:S02]  /*2d50*/  P2R R60, PR, RZ, 0x40 ;  /* 0x00000040ff3c7803 */ /* 0x000fc40000000000 */
[----:B------:R-:W-:-:S04]  /*2d60*/  ISETP.GT.AND P4, PT, R3, 0x30, !P3 ;  /* 0x000000300300780c */ /* 0x000fc80005f84270 */
[----:B------:R-:W-:-:S04]  /*2d70*/  ISETP.LT.OR P4, PT, R0, 0x31, P4 ;  /* 0x000000310000780c */ /* 0x000fc80002781670 */
[----:B------:R-:W-:Y:S02]  /*2d80*/  FSEL R75, R48, -INF , !P4 ;  /* 0xff800000304b7808 */ /* 0x000fe40006000000 */
[----:B------:R-:W-:-:S04]  /*2d90*/  ISETP.GE.AND P4, PT, R57, 0x32, PT ;  /* 0x000000323900780c */ /* 0x000fc80003f86270 */
        /* <DEDUP_REMOVED lines=8> */
[----:B------:R-:W-:Y:S02]  /*2e20*/  P2R R4, PR, RZ, 0x40 ;  /* 0x00000040ff047803 */ /* 0x000fe40000000000 */
[----:B------:R-:W-:-:S04]  /*2e30*/  ISETP.GT.AND P6, PT, R3, RZ, !P6 ;  /* 0x000000ff0300720c */ /* 0x000fc800077c4270 */
[----:B------:R-:W-:-:S04]  /*2e40*/  ISETP.LT.OR P6, PT, R0, 0x1, P6 ;  /* 0x000000010000780c */ /* 0x000fc800037c1670 */
[----:B------:R-:W-:Y:S02]  /*2e50*/  FSEL R29, R24, -INF , !P6 ;  /* 0xff800000181d7808 */ /* 0x000fe40007000000 */
[----:B------:R-:W-:-:S04]  /*2e60*/  ISETP.GE.AND P6, PT, R57, 0x3a, PT ;  /* 0x0000003a3900780c */ /* 0x000fc80003fc6270 */
[----:B------:R-:W-:Y:S02]  /*2e70*/  P2R R24, PR, RZ, 0x40 ;  /* 0x00000040ff187803 */ /* 0x000fe40000000000 */
[----:B------:R-:W-:Y:S01]  /*2e80*/  ISETP.GT.AND P6, PT, R3, 0x39, !P6 ;  /* 0x000000390300780c */ /* 0x000fe200077c4270 */
[----:B0-----:R-:W-:-:S03]  /*2e90*/  IMAD.IADD R3, R58, 0x1, R5 ;  /* 0x000000013a037824 */ /* 0x001fc600078e0205 */
[----:B------:R-:W-:Y:S02]  /*2ea0*/  ISETP.LT.OR P6, PT, R0, 0x3a, P6 ;  /* 0x0000003a0000780c */ /* 0x000fe400037c1670 */
[----:B------:R-:W-:Y:S02]  /*2eb0*/  VIADDMNMX R0, R5, R59, R56, PT ;  /* 0x0000003b05007246 */ /* 0x000fe40003800138 */
[----:B------:R-:W-:Y:S02]  /*2ec0*/  FSEL R53, R53, -INF , !P6 ;  /* 0xff80000035357808 */ /* 0x000fe40007000000 */
[----:B------:R-:W-:-:S13]  /*2ed0*/  PLOP3.LUT P6, PT, PT, PT, UP0, 0x40, 0x0 ;  /* 0x000000000000781c */ /* 0x000fda0003fce808 */
[----:B------:R-:W-:Y:S05]  /*2ee0*/  @P6 BRA `(.L_x_1004) ;  /* 0x0000000000646947 */ /* 0x000fea0003800000 */
        /* <DEDUP_REMOVED lines=14> */
.L_x_1006:
[----:B------:R-:W-:Y:S02]  /*2fd0*/  ULDC UR4, c[0x0][0x9e4] ;  /* 0x0002790000047ab9 */ /* 0x000fe40000000800 */
[----:B------:R-:W-:-:S05]  /*2fe0*/  IMAD.U32 R25, RZ, RZ, UR4 ;  /* 0x00000004ff197e24 */ /* 0x000fca000f8e00ff */
[----:B------:R-:W-:-:S13]  /*2ff0*/  ISETP.NE.AND P6, PT, R25, 0x1, PT ;  /* 0x000000011900780c */ /* 0x000fda0003fc5270 */
[----:B------:R-:W0:Y:S02]  /*3000*/  @P6 LDC.64 R56, c[0x0][0x9e8] ;  /* 0x00027a00ff386b82 */ /* 0x000e240000000a00 */
[----:B0-----:R-:W-:-:S05]  /*3010*/  @P6 IMAD.HI.U32 R2, R5, R56, RZ ;  /* 0x0000003805026227 */ /* 0x001fca00078e00ff */
[----:B------:R-:W-:-:S07]  /*3020*/  @P6 SHF.R.U32.HI R5, RZ, R57, R2 ;  /* 0x00000039ff056219 */ /* 0x000fce0000011602 */
.L_x_1007:
[----:B------:R-:W-:Y:S05]  /*3030*/  BSYNC B0 ;  /* 0x0000000000007941 */ /* 0x000fea0003800000 */
.L_x_1005:
[----:B------:R-:W-:-:S04]  /*3040*/  IMAD R2, R5, R25, -R18 ;  /* 0x0000001905027224 */ /* 0x000fc800078e0a12 */
[----:B------:R-:W-:-:S05]  /*3050*/  IMAD R2, R19, -0x2, R2 ;  /* 0xfffffffe13027824 */ /* 0x000fca00078e0202 */
[----:B------:R-:W-:Y:S02]  /*3060*/  VIADDMNMX R0, R2, R25, R0, PT ;  /* 0x0000001902007246 */ /* 0x000fe40003800100 */
[----:B------:R-:W-:-:S07]  /*3070*/  VIMNMX R3, R3, R2, !PT ;  /* 0x0000000203037248 */ /* 0x000fce0007fe0100 */
.L_x_1004:
[----:B------:R-:W-:Y:S01]  /*3080*/  ISETP.GT.AND P1, PT, R3, 0x1, !P1 ;  /* 0x000000010300780c */ /* 0x000fe20004f24270 */
[----:B------:R-:W-:Y:S01]  /*3090*/  ULDC UR10, c[0x0][0x988] ;  /* 0x00026200000a7ab9 */ /* 0x000fe20000000800 */
[----:B------:R-:W-:Y:S01]  /*30a0*/  FMNMX.FTZ R2, R29, R61, !PT ;  /* 0x0000003d1d027209 */ /* 0x000fe20007810000 */
[----:B------:R-:W-:Y:S01]  /*30b0*/  UISETP.NE.AND UP1, UPT, UR61, URZ, UPT ;  /* 0x0000003f3d00728c */ /* 0x000fe2000bf25270 */
[----:B------:R-:W-:Y:S01]  /*30c0*/  ISETP.LT.OR P1, PT, R0, 0x2, P1 ;  /* 0x000000020000780c */ /* 0x000fe20000f21670 */
[----:B------:R-:W-:Y:S01]  /*30d0*/  UISETP.NE.AND UP0, UPT, UR42, URZ, UPT ;  /* 0x0000003f2a00728c */ /* 0x000fe2000bf05270 */
[----:B------:R-:W-:Y:S01]  /*30e0*/  FMNMX.FTZ R2, R63, R2, !PT ;  /* 0x000000023f027209 */ /* 0x000fe20007810000 */
[----:B------:R-:W-:Y:S01]  /*30f0*/  UMOV UR6, UR43 ;  /* 0x0000002b00067c82 */ /* 0x000fe20008000000 */
[----:B------:R-:W-:Y:S01]  /*3100*/  FSEL R27, R27, -INF , !P1 ;  /* 0xff8000001b1b7808 */ /* 0x000fe20004800000 */
[----:B------:R-:W-:Y:S01]  /*3110*/  VIADD R221, R98, 0xfffffffe ;  /* 0xfffffffe62dd7836 */ /* 0x000fe20000000000 */
[----:B------:R-:W-:-:S02]  /*3120*/  ISETP.NE.AND P1, PT, R60, RZ, PT ;  /* 0x000000ff3c00720c */ /* 0x000fc40003f25270 */
[----:B------:R-:W-:Y:S02]  /*3130*/  FMNMX.FTZ R2, R65, R2, !PT ;  /* 0x0000000241027209 */ /* 0x000fe40007810000 */
[----:B------:R-:W-:Y:S01]  /*3140*/  ISETP.GT.AND P1, PT, R3, 0x9, !P1 ;  /* 0x000000090300780c */ /* 0x000fe20004f24270 */
[----:B------:R-:W-:Y:S01]  /*3150*/  @UP1 ULDC UR4, c[0x0][0x44c] ;  /* 0x0001130000041ab9 */ /* 0x000fe20000000800 */
[----:B------:R-:W-:Y:S01]  /*3160*/  FMNMX.FTZ R2, R67, R2, !PT ;  /* 0x0000000243027209 */ /* 0x000fe20007810000 */
[----:B------:R-:W-:Y:S01]  /*3170*/  UIMAD.WIDE.U32 UR4, UR43, UR4, URZ ;  /* 0x000000042b0472a5 */ /* 0x000fe2000f8e003f */
[----:B------:R-:W-:Y:S01]  /*3180*/  ISETP.LT.OR P1, PT, R0, 0xa, P1 ;  /* 0x0000000a0000780c */ /* 0x000fe20000f21670 */
[----:B------:R-:W-:Y:S01]  /*3190*/  @UP1 ULDC UR7, c[0x0][0x450] ;  /* 0x0001140000071ab9 */ /* 0x000fe20000000800 */
[----:B------:R-:W-:Y:S01]  /*31a0*/  FMNMX.FTZ R2, R33, R2, !PT ;  /* 0x0000000221027209 */ /* 0x000fe20007810000 */
[----:B------:R-:W-:Y:S01]  /*31b0*/  @UP1 USHF.R.U32.HI UR6, URZ, UR7, UR5 ;  /* 0x000000073f061299 */ /* 0x000fe20008011605 */
[----:B------:R-:W-:-:S02]  /*31c0*/  FSEL R31, R31, -INF , !P1 ;  /* 0xff8000001f1f7808 */ /* 0x000fc40004800000 */
[----:B------:R-:W-:Y:S01]  /*31d0*/  ISETP.NE.AND P1, PT, R62, RZ, PT ;  /* 0x000000ff3e00720c */ /* 0x000fe20003f25270 */
[----:B------:R-:W-:Y:S01]  /*31e0*/  UIADD3 UR48, UR48, UR6, URZ ;  /* 0x0000000630307290 */ /* 0x000fe2000fffe03f */
[----:B------:R-:W-:Y:S02]  /*31f0*/  FMNMX.FTZ R2, R69, R2, !PT ;  /* 0x0000000245027209 */ /* 0x000fe40007810000 */
[----:B------:R-:W-:Y:S01]  /*3200*/  ISETP.GT.AND P1, PT, R3, 0x10, !P1 ;  /* 0x000000100300780c */ /* 0x000fe20004f24270 */
[----:B------:R-:W-:Y:S01]  /*3210*/  UIADD3 UR14, UR48, UR14, URZ ;  /* 0x0000000e300e7290 */ /* 0x000fe2000fffe03f */
[----:B------:R-:W-:Y:S02]  /*3220*/  FMNMX.FTZ R2, R37, R2, !PT ;  /* 0x0000000225027209 */ /* 0x000fe40007810000 */
[----:B------:R-:W-:Y:S02]  /*3230*/  ISETP.LT.OR P1, PT, R0, 0x11, P1 ;  /* 0x000000110000780c */ /* 0x000fe40000f21670 */
[----:B------:R-:W-:-:S02]  /*3240*/  FMNMX.FTZ R2, R71, R2, !PT ;  /* 0x0000000247027209 */ /* 0x000fc40007810000 */
[----:B------:R-:W-:Y:S02]  /*3250*/  FSEL R34, R34, -INF , !P1 ;  /* 0xff80000022227808 */ /* 0x000fe40004800000 */
[----:B------:R-:W-:Y:S02]  /*3260*/  ISETP.NE.AND P1, PT, R28, RZ, PT ;  /* 0x000000ff1c00720c */ /* 0x000fe40003f25270 */
[----:B------:R-:W-:Y:S02]  /*3270*/  FMNMX.FTZ R2, R41, R2, !PT ;  /* 0x0000000229027209 */ /* 0x000fe40007810000 */
[----:B------:R-:W-:Y:S02]  /*3280*/  ISETP.GT.AND P1, PT, R3, 0x11, !P1 ;  /* 0x000000110300780c */ /* 0x000fe40004f24270 */
[----:B------:R-:W-:Y:S02]  /*3290*/  FMNMX.FTZ R2, R73, R2, !PT ;  /* 0x0000000249027209 */ /* 0x000fe40007810000 */
[----:B------:R-:W-:-:S02]  /*32a0*/  ISETP.LT.OR P1, PT, R0, 0x12, P1 ;  /* 0x000000120000780c */ /* 0x000fc40000f21670 */
[----:B------:R-:W-:Y:S02]  /*32b0*/  FMNMX.FTZ R2, R45, R2, !PT ;  /* 0x000000022d027209 */ /* 0x000fe40007810000 */
[----:B------:R-:W-:Y:S02]  /*32c0*/  FSEL R35, R35, -INF , !P1 ;  /* 0xff80000023237808 */ /* 0x000fe40004800000 */
[----:B------:R-:W-:Y:S02]  /*32d0*/  ISETP.NE.AND P1, PT, R32, RZ, PT ;  /* 0x000000ff2000720c */ /* 0x000fe40003f25270 */
[----:B------:R-:W-:Y:S02]  /*32e0*/  FMNMX.FTZ R2, R75, R2, !PT ;  /* 0x000000024b027209 */ /* 0x000fe40007810000 */
[----:B------:R-:W-:Y:S02]  /*32f0*/  ISETP.GT.AND P1, PT, R3, 0x18, !P1 ;  /* 0x000000180300780c */ /* 0x000fe40004f24270 */
[----:B------:R-:W-:-:S02]  /*3300*/  FMNMX.FTZ R2, R49, R2, !PT ;  /* 0x0000000231027209 */ /* 0x000fc40007810000 */
[----:B------:R-:W-:Y:S02]  /*3310*/  ISETP.LT.OR P1, PT, R0, 0x19, P1 ;  /* 0x000000190000780c */ /* 0x000fe40000f21670 */
[----:B------:R-:W-:Y:S02]  /*3320*/  FMNMX.FTZ R2, R77, R2, !PT ;  /* 0x000000024d027209 */ /* 0x000fe40007810000 */
[----:B------:R-:W-:Y:S02]  /*3330*/  FSEL R38, R38, -INF , !P1 ;  /* 0xff80000026267808 */ /* 0x000fe40004800000 */
[----:B------:R-:W-:Y:S02]  /*3340*/  ISETP.NE.AND P1, PT, R36, RZ, PT ;  /* 0x000000ff2400720c */ /* 0x000fe40003f25270 */
[----:B------:R-:W-:Y:S02]  /*3350*/  FMNMX.FTZ R18, R53, R2, !PT ;  /* 0x0000000235127209 */ /* 0x000fe40007810000 */
[----:B------:R-:W-:-:S02]  /*3360*/  ISETP.GT.AND P1, PT, R3, 0x19, !P1 ;  /* 0x000000190300780c */ /* 0x000fc40004f24270 */
[----:B------:R-:W-:Y:S01]  /*3370*/  ISETP.GT.AND P2, PT, R3, 0x8, !P2 ;  /* 0x000000080300780c */ /* 0x000fe20005744270 */
[----:B------:R-:W0:Y:S01]  /*3380*/  SHFL.BFLY PT, R5, R18, 0x2, 0x1f ;  /* 0x0c401f0012057f89 */ /* 0x000e2200000e0000 */
[C---:B------:R-:W-:Y:S02]  /*3390*/  ISETP.LT.OR P1, PT, R0.reuse, 0x1a, P1 ;  /* 0x0000001a0000780c */ /* 0x040fe40000f21670 */
[----:B------:R-:W-:Y:S02]  /*33a0*/  ISETP.LT.OR P2, PT, R0, 0x9, P2 ;  /* 0x000000090000780c */ /* 0x000fe40001741670 */
[----:B------:R-:W-:Y:S02]  /*33b0*/  FSEL R39, R39, -INF , !P1 ;  /* 0xff80000027277808 */ /* 0x000fe40004800000 */
[----:B------:R-:W-:Y:S02]  /*33c0*/  ISETP.NE.AND P1, PT, R64, RZ, PT ;  /* 0x000000ff4000720c */ /* 0x000fe40003f25270 */
[----:B------:R-:W-:-:S02]  /*33d0*/  FSEL R30, R30, -INF , !P2 ;  /* 0xff8000001e1e7808 */ /* 0x000fc40005000000 */
[C---:B------:R-:W-:Y:S02]  /*33e0*/  ISETP.GT.AND P1, PT, R3.reuse, 0x20, !P1 ;  /* 0x000000200300780c */ /* 0x040fe40004f24270 */
[----:B------:R-:W-:Y:S02]  /*33f0*/  ISETP.NE.AND P2, PT, R40, RZ, PT ;  /* 0x000000ff2800720c */ /* 0x000fe40003f45270 */
[----:B------:R-:W-:Y:S02]  /*3400*/  ISETP.LT.OR P1, PT, R0, 0x21, P1 ;  /* 0x000000210000780c */ /* 0x000fe40000f21670 */
[----:B------:R-:W-:Y:S02]  /*3410*/  ISETP.NE.AND P6, PT, R4, RZ, PT ;  /* 0x000000ff0400720c */ /* 0x000fe40003fc5270 */
[----:B------:R-:W-:Y:S02]  /*3420*/  FSEL R42, R42, -INF , !P1 ;  /* 0xff8000002a2a7808 */ /* 0x000fe40004800000 */
[----:B------:R-:W-:-:S02]  /*3430*/  ISETP.GT.AND P1, PT, R3, 0x21, !P2 ;  /* 0x000000210300780c */ /* 0x000fc40005724270 */
[----:B------:R-:W-:Y:S02]  /*3440*/  ISETP.NE.AND P2, PT, R44, RZ, PT ;  /* 0x000000ff2c00720c */ /* 0x000fe40003f45270 */
[----:B------:R-:W-:Y:S02]  /*3450*/  ISETP.LT.OR P1, PT, R0, 0x22, P1 ;  /* 0x000000220000780c */ /* 0x000fe40000f21670 */
[----:B------:R-:W-:Y:S02]  /*3460*/  ISETP.GT.AND P2, PT, R3, 0x29, !P2 ;  /* 0x000000290300780c */ /* 0x000fe40005744270 */
[----:B------:R-:W-:Y:S02]  /*3470*/  FSEL R43, R43, -INF , !P1 ;  /* 0xff8000002b2b7808 */ /* 0x000fe40004800000 */
[----:B------:R-:W-:Y:S02]  /*3480*/  ISETP.GT.AND P1, PT, R3, RZ, !P6 ;  /* 0x000000ff0300720c */ /* 0x000fe40007724270 */
[----:B------:R-:W-:-:S02]  /*3490*/  ISETP.NE.AND P6, PT, R24, RZ, PT ;  /* 0x000000ff1800720c */ /* 0x000fc40003fc5270 */
[----:B0-----:R-:W-:Y:S02]  /*34a0*/  FMNMX.FTZ R24, R18, R5, !PT ;  /* 0x0000000512187209 */ /* 0x001fe40007810000 */
[----:B------:R-:W-:Y:S02]  /*34b0*/  ISETP.LT.OR P1, PT, R0, 0x1, P1 ;  /* 0x000000010000780c */ /* 0x000fe40000f21670 */
[----:B------:R-:W-:Y:S01]  /*34c0*/  ISETP.GT.AND P3, PT, R3, 0x30, !P3 ;  /* 0x000000300300780c */ /* 0x000fe20005f64270 */
[----:B------:R-:W0:Y:S01]  /*34d0*/  SHFL.BFLY PT, R25, R24, 0x1, 0x1f ;  /* 0x0c201f0018197f89 */ /* 0x000e2200000e0000 */
[----:B------:R-:W-:Y:S02]  /*34e0*/  FSEL R26, R26, -INF , !P1 ;  /* 0xff8000001a1a7808 */ /* 0x000fe40004800000 */
[----:B------:R-:W-:Y:S02]  /*34f0*/  ISETP.NE.AND P1, PT, R66, RZ, PT ;  /* 0x000000ff4200720c */ /* 0x000fe40003f25270 */
[----:B------:R-:W-:-:S02]  /*3500*/  FMNMX.FTZ R5, R26, R27, !PT ;  /* 0x0000001b1a057209 */ /* 0x000fc40007810000 */
[----:B------:R-:W-:Y:S02]  /*3510*/  ISETP.GT.AND P1, PT, R3, 0x28, !P1 ;  /* 0x000000280300780c */ /* 0x000fe40004f24270 */
[----:B------:R-:W-:Y:S02]  /*3520*/  FMNMX.FTZ R2, R30, R5, !PT ;  /* 0x000000051e027209 */ /* 0x000fe40007810000 */
[----:B------:R-:W-:Y:S02]  /*3530*/  ISETP.LT.OR P1, PT, R0, 0x29, P1 ;  /* 0x000000290000780c */ /* 0x000fe40000f21670 */
[----:B------:R-:W-:Y:S02]  /*3540*/  FMNMX.FTZ R5, R31, R2, !PT ;  /* 0x000000021f057209 */ /* 0x000fe40007810000 */
[----:B------:R-:W-:Y:S02]  /*3550*/  FSEL R46, R46, -INF , !P1 ;  /* 0xff8000002e2e7808 */ /* 0x000fe40004800000 */
[----:B------:R-:W-:-:S02]  /*3560*/  FMNMX.FTZ R2, R34, R5, !PT ;  /* 0x0000000522027209 */ /* 0x000fc40007810000 */
[----:B------:R-:W-:Y:S02]  /*3570*/  ISETP.GT.AND P4, PT, R3, 0x31, !P4 ;  /* 0x000000310300780c */ /* 0x000fe40006784270 */
[----:B------:R-:W-:Y:S02]  /*3580*/  FMNMX.FTZ R5, R35, R2, !PT ;  /* 0x0000000223057209 */ /* 0x000fe40007810000 */
[----:B------:R-:W-:Y:S02]  /*3590*/  ISETP.GT.AND P5, PT, R3, 0x38, !P5 ;  /* 0x000000380300780c */ /* 0x000fe40006fa4270 */
[----:B0-----:R-:W-:Y:S02]  /*35a0*/  FMNMX.FTZ R4, R24, R25, !PT ;  /* 0x0000001918047209 */ /* 0x001fe40007810000 */
[----:B------:R-:W-:Y:S02]  /*35b0*/  FMNMX.FTZ R2, R38, R5, !PT ;  /* 0x0000000526027209 */ /* 0x000fe40007810000 */
[C---:B------:R-:W-:Y:S01]  /*35c0*/  FSETP.NEU.FTZ.AND P1, PT, R4.reuse, -INF , PT ;  /* 0xff8000000400780b */ /* 0x040fe20003f3d000 */
[----:B------:R-:W-:Y:S01]  /*35d0*/  FMUL.FTZ R18, R4, UR10 ;  /* 0x0000000a04127c20 */ /* 0x000fe20008410000 */
[----:B------:R-:W-:-:S02]  /*35e0*/  FMNMX.FTZ R5, R39, R2, !PT ;  /* 0x0000000227057209 */ /* 0x000fc40007810000 */
[----:B------:R-:W-:Y:S02]  /*35f0*/  ISETP.LT.OR P2, PT, R0, 0x2a, P2 ;  /* 0x0000002a0000780c */ /* 0x000fe40001741670 */
[----:B------:R-:W-:Y:S02]  /*3600*/  FMNMX.FTZ R2, R42, R5, !PT ;  /* 0x000000052a027209 */ /* 0x000fe40007810000 */
[----:B------:R-:W-:Y:S02]  /*3610*/  FSEL R18, R18, RZ, P1 ;  /* 0x000000ff12127208 */ /* 0x000fe40000800000 */
[----:B------:R-:W-:Y:S02]  /*3620*/  ISETP.GT.AND P1, PT, R3, 0x39, !P6 ;  /* 0x000000390300780c */ /* 0x000fe40007724270 */
[----:B------:R-:W-:Y:S01]  /*3630*/  FMNMX.FTZ R3, R43, R2, !PT ;  /* 0x000000022b037209 */ /* 0x000fe20007810000 */
[--C-:B------:R-:W-:Y:S01]  /*3640*/  FFMA.FTZ R5, R29, UR10, -R18.reuse ;  /* 0x0000000a1d057c23 */ /* 0x100fe20008010812 */
[----:B------:R-:W-:Y:S01]  /*3650*/  ISETP.LT.OR P3, PT, R0, 0x31, P3 ;  /* 0x000000310000780c */ /* 0x000fe20001f61670 */
[--C-:B------:R-:W-:Y:S01]  /*3660*/  FFMA.FTZ R24, R61, UR10, -R18.reuse ;  /* 0x0000000a3d187c23 */ /* 0x100fe20008010812 */
[----:B------:R-:W-:Y:S01]  /*3670*/  FSEL R47, R47, -INF , !P2 ;  /* 0xff8000002f2f7808 */ /* 0x000fe20005000000 */
[--C-:B------:R-:W-:Y:S01]  /*3680*/  FFMA.FTZ R25, R65, UR10, -R18.reuse ;  /* 0x0000000a41197c23 */ /* 0x100fe20008010812 */
[----:B------:R-:W-:Y:S01]  /*3690*/  FMNMX.FTZ R2, R46, R3, !PT ;  /* 0x000000032e027209 */ /* 0x000fe20007810000 */
[----:B------:R-:W-:Y:S01]  /*36a0*/  MUFU.EX2 R5, R5 ;  /* 0x0000000500057308 */ /* 0x000fe20000000800 */
[----:B------:R-:W-:Y:S01]  /*36b0*/  ISETP.LT.OR P4, PT, R0, 0x32, P4 ;  /* 0x000000320000780c */ /* 0x000fe20002781670 */
[--C-:B------:R-:W-:Y:S01]  /*36c0*/  FFMA.FTZ R29, R33, UR10, -R18.reuse ;  /* 0x0000000a211d7c23 */ /* 0x100fe20008010812 */
[----:B------:R-:W-:Y:S01]  /*36d0*/  FSEL R50, R50, -INF , !P3 ;  /* 0xff80000032327808 */ /* 0x000fe20005800000 */
[--C-:B------:R-:W-:Y:S01]  /*36e0*/  FFMA.FTZ R33, R37, UR10, -R18.reuse ;  /* 0x0000000a25217c23 */ /* 0x100fe20008010812 */
[----:B------:R-:W-:Y:S01]  /*36f0*/  FMNMX.FTZ R3, R47, R2, !PT ;  /* 0x000000022f037209 */ /* 0x000fe20007810000 */
[--C-:B------:R-:W-:Y:S01]  /*3700*/  FFMA.FTZ R28, R67, UR10, -R18.reuse ;  /* 0x0000000a431c7c23 */ /* 0x100fe20008010812 */
[----:B------:R-:W-:Y:S01]  /*3710*/  ISETP.LT.OR P5, PT, R0, 0x39, P5 ;  /* 0x000000390000780c */ /* 0x000fe20002fa1670 */
[----:B------:R-:W0:Y:S01]  /*3720*/  MUFU.EX2 R24, R24 ;  /* 0x0000001800187308 */ /* 0x000e220000000800 */
[----:B------:R-:W-:Y:S01]  /*3730*/  FSEL R51, R51, -INF , !P4 ;  /* 0xff80000033337808 */ /* 0x000fe20006000000 */
[--C-:B------:R-:W-:Y:S01]  /*3740*/  FFMA.FTZ R32, R69, UR10, -R18.reuse ;  /* 0x0000000a45207c23 */ /* 0x100fe20008010812 */
[----:B------:R-:W-:Y:S01]  /*3750*/  FMNMX.FTZ R2, R50, R3, !PT ;  /* 0x0000000332027209 */ /* 0x000fe20007810000 */
[--C-:B------:R-:W-:Y:S01]  /*3760*/  FFMA.FTZ R36, R71, UR10, -R18.reuse ;  /* 0x0000000a47247c23 */ /* 0x100fe20008010812 */
[----:B------:R-:W-:Y:S01]  /*3770*/  ISETP.LT.OR P1, PT, R0, 0x3a, P1 ;  /* 0x0000003a0000780c */ /* 0x000fe20000f21670 */
[--C-:B------:R-:W-:Y:S01]  /*3780*/  FFMA.FTZ R40, R73, UR10, -R18.reuse ;  /* 0x0000000a49287c23 */ /* 0x100fe20008010812 */
[----:B------:R-:W-:Y:S01]  /*3790*/  FSEL R54, R54, -INF , !P5 ;  /* 0xff80000036367808 */ /* 0x000fe20006800000 */
[----:B------:R-:W-:Y:S01]  /*37a0*/  MUFU.EX2 R25, R25 ;  /* 0x0000001900197308 */ /* 0x000fe20000000800 */
[----:B------:R-:W-:Y:S01]  /*37b0*/  FMNMX.FTZ R3, R51, R2, !PT ;  /* 0x0000000233037209 */ /* 0x000fe20007810000 */
[--C-:B------:R-:W-:Y:S01]  /*37c0*/  FFMA.FTZ R2, R63, UR10, -R18.reuse ;  /* 0x0000000a3f027c23 */ /* 0x100fe20008010812 */
[----:B------:R-:W-:Y:S01]  /*37d0*/  FSEL R55, R55, -INF , !P1 ;  /* 0xff80000037377808 */ /* 0x000fe20004800000 */
[----:B------:R-:W-:Y:S01]  /*37e0*/  FFMA.FTZ R44, R75, UR10, -R18 ;  /* 0x0000000a4b2c7c23 */ /* 0x000fe20008010812 */
[----:B------:R-:W-:-:S03]  /*37f0*/  FMNMX.FTZ R0, R54, R3, !PT ;  /* 0x0000000336007209 */ /* 0x000fc60007810000 */
[----:B------:R1:W-:Y:S01]  /*3800*/  MUFU.EX2 R198, R2 ;  /* 0x0000000200c67308 */ /* 0x0003e20000000800 */
[----:B------:R-:W-:Y:S02]  /*3810*/  FMNMX.FTZ R0, R55, R0, !PT ;  /* 0x0000000037007209 */ /* 0x000fe40007810000 */
[----:B0-----:R-:W-:-:S03]  /*3820*/  F2FP.F16.F32.PACK_AB R196, R24, R5 ;  /* 0x0000000518c4723e */ /* 0x001fc600000000ff */
[----:B------:R-:W1:Y:S02]  /*3830*/  SHFL.BFLY PT, R3, R0, 0x2, 0x1f ;  /* 0x0c401f0000037f89 */ /* 0x000e6400000e0000 */
[----:B------:R-:W-:Y:S08]  /*3840*/  MUFU.EX2 R28, R28 ;  /* 0x0000001c001c7308 */ /* 0x000ff00000000800 */
[----:B------:R-:W0:Y:S08]  /*3850*/  MUFU.EX2 R29, R29 ;  /* 0x0000001d001d7308 */ /* 0x000e300000000800 */
[----:B------:R-:W-:Y:S01]  /*3860*/  MUFU.EX2 R32, R32 ;  /* 0x0000002000207308 */ /* 0x000fe20000000800 */
[----:B-1----:R-:W-:Y:S01]  /*3870*/  FMNMX.FTZ R2, R0, R3, !PT ;  /* 0x0000000300027209 */ /* 0x002fe20007810000 */
[--C-:B------:R-:W-:Y:S01]  /*3880*/  FFMA.FTZ R0, R41, UR10, -R18.reuse ;  /* 0x0000000a29007c23 */ /* 0x100fe20008010812 */
[--C-:B------:R-:W-:Y:S01]  /*3890*/  FFMA.FTZ R41, R45, UR10, -R18.reuse ;  /* 0x0000000a2d297c23 */ /* 0x100fe20008010812 */
[----:B------:R-:W-:-:S04]  /*38a0*/  FFMA.FTZ R45, R49, UR10, -R18 ;  /* 0x0000000a312d7c23 */ /* 0x000fc80008010812 */
[----:B------:R-:W1:Y:S01]  /*38b0*/  MUFU.EX2 R33, R33 ;  /* 0x0000002100217308 */ /* 0x000e620000000800 */
[----:B------:R-:W2:Y:S01]  /*38c0*/  SHFL.BFLY PT, R3, R2, 0x1, 0x1f ;  /* 0x0c201f0002037f89 */ /* 0x000ea200000e0000 */
[----:B0-----:R-:W-:-:S06]  /*38d0*/  F2FP.F16.F32.PACK_AB R192, R29, R28 ;  /* 0x0000001c1dc0723e */ /* 0x001fcc00000000ff */
[----:B------:R0:W-:Y:S08]  /*38e0*/  MUFU.EX2 R37, R0 ;  /* 0x0000000000257308 */ /* 0x0001f00000000800 */
[----:B------:R-:W3:Y:S01]  /*38f0*/  MUFU.EX2 R36, R36 ;  /* 0x0000002400247308 */ /* 0x000ee20000000800 */
[----:B-1----:R-:W-:-:S07]  /*3900*/  F2FP.F16.F32.PACK_AB R194, R33, R32 ;  /* 0x0000002021c2723e */ /* 0x002fce00000000ff */
[----:B------:R-:W-:Y:S01]  /*3910*/  MUFU.EX2 R40, R40 ;  /* 0x0000002800287308 */ /* 0x000fe20000000800 */
[----:B--2---:R-:W-:Y:S01]  /*3920*/  FMNMX.FTZ R3, R2, R3, !PT ;  /* 0x0000000302037209 */ /* 0x004fe20007810000 */
[--C-:B------:R-:W-:Y:S01]  /*3930*/  FFMA.FTZ R2, R77, UR10, -R18.reuse ;  /* 0x0000000a4d027c23 */ /* 0x100fe20008010812 */
[----:B------:R-:W-:Y:S01]  /*3940*/  FFMA.FTZ R18, R53, UR10, -R18 ;  /* 0x0000000a35127c23 */ /* 0x000fe20008010812 */
[----:B------:R-:W-:Y:S01]  /*3950*/  FADD.FTZ R53, R5, R24 ;  /* 0x0000001805357221 */ /* 0x000fe20000010000 */
[C---:B------:R-:W-:Y:S01]  /*3960*/  FSETP.NEU.FTZ.AND P1, PT, R3.reuse, -INF , PT ;  /* 0xff8000000300780b */ /* 0x040fe20003f3d000 */
[----:B0-----:R-:W-:Y:S02]  /*3970*/  FMUL.FTZ R0, R3, UR10 ;  /* 0x0000000a03007c20 */ /* 0x001fe40008410000 */
[----:B------:R0:W-:Y:S01]  /*3980*/  MUFU.EX2 R49, R18 ;  /* 0x0000001200317308 */ /* 0x0001e20000000800 */
[----:B---3--:R-:W-:Y:S02]  /*3990*/  F2FP.F16.F32.PACK_AB R188, R37, R36 ;  /* 0x0000002425bc723e */ /* 0x008fe400000000ff */
[----:B------:R-:W-:-:S02]  /*39a0*/  FSEL R0, R0, RZ, P1 ;  /* 0x000000ff00007208 */ /* 0x000fc40000800000 */
[----:B------:R-:W-:-:S03]  /*39b0*/  PLOP3.LUT P1, PT, PT, PT, UP0, 0x40, 0x0 ;  /* 0x000000000000781c */ /* 0x000fc60003f2e808 */
[--C-:B------:R-:W-:Y:S01]  /*39c0*/  FFMA.FTZ R26, R26, UR10, -R0.reuse ;  /* 0x0000000a1a1a7c23 */ /* 0x100fe20008010800 */
[--C-:B------:R-:W-:Y:S01]  /*39d0*/  FFMA.FTZ R27, R27, UR10, -R0.reuse ;  /* 0x0000000a1b1b7c23 */ /* 0x100fe20008010800 */
[--C-:B------:R-:W-:Y:S01]  /*39e0*/  FFMA.FTZ R30, R30, UR10, -R0.reuse ;  /* 0x0000000a1e1e7c23 */ /* 0x100fe20008010800 */
[----:B0-----:R-:W-:Y:S01]  /*39f0*/  FADD.FTZ R18, R198, R53 ;  /* 0x00000035c6127221 */ /* 0x001fe20000010000 */
[--C-:B------:R-:W-:Y:S01]  /*3a00*/  FFMA.FTZ R31, R31, UR10, -R0.reuse ;  /* 0x0000000a1f1f7c23 */ /* 0x100fe20008010800 */
[----:B------:R-:W-:Y:S01]  /*3a10*/  FFMA.FTZ R34, R34, UR10, -R0 ;  /* 0x0000000a22227c23 */ /* 0x000fe20008010800 */
[----:B------:R-:W-:Y:S01]  /*3a20*/  MUFU.EX2 R26, R26 ;  /* 0x0000001a001a7308 */ /* 0x000fe20000000800 */
[----:B------:R-:W-:Y:S01]  /*3a30*/  FADD.FTZ R53, R25, R18 ;  /* 0x0000001219357221 */ /* 0x000fe20000010000 */
[--C-:B------:R-:W-:Y:S01]  /*3a40*/  FFMA.FTZ R35, R35, UR10, -R0.reuse ;  /* 0x0000000a23237c23 */ /* 0x100fe20008010800 */
[--C-:B------:R-:W-:Y:S01]  /*3a50*/  FFMA.FTZ R38, R38, UR10, -R0.reuse ;  /* 0x0000000a26267c23 */ /* 0x100fe20008010800 */
[--C-:B------:R-:W-:Y:S01]  /*3a60*/  FFMA.FTZ R39, R39, UR10, -R0.reuse ;  /* 0x0000000a27277c23 */ /* 0x100fe20008010800 */
[----:B------:R-:W-:Y:S01]  /*3a70*/  FADD.FTZ R18, R28, R53 ;  /* 0x000000351c127221 */ /* 0x000fe20000010000 */
[--C-:B------:R-:W-:Y:S01]  /*3a80*/  FFMA.FTZ R42, R42, UR10, -R0.reuse ;  /* 0x0000000a2a2a7c23 */ /* 0x100fe20008010800 */
[----:B------:R-:W-:Y:S01]  /*3a90*/  FFMA.FTZ R43, R43, UR10, -R0 ;  /* 0x0000000a2b2b7c23 */ /* 0x000fe20008010800 */
[----:B------:R-:W0:Y:S01]  /*3aa0*/  MUFU.EX2 R27, R27 ;  /* 0x0000001b001b7308 */ /* 0x000e220000000800 */
[----:B------:R-:W-:Y:S01]  /*3ab0*/  FADD.FTZ R53, R29, R18 ;  /* 0x000000121d357221 */ /* 0x000fe20000010000 */
[--C-:B------:R-:W-:Y:S01]  /*3ac0*/  FFMA.FTZ R46, R46, UR10, -R0.reuse ;  /* 0x0000000a2e2e7c23 */ /* 0x100fe20008010800 */
[--C-:B------:R-:W-:Y:S01]  /*3ad0*/  FFMA.FTZ R47, R47, UR10, -R0.reuse ;  /* 0x0000000a2f2f7c23 */ /* 0x100fe20008010800 */
[--C-:B------:R-:W-:Y:S01]  /*3ae0*/  FFMA.FTZ R50, R50, UR10, -R0.reuse ;  /* 0x0000000a32327c23 */ /* 0x100fe20008010800 */
[----:B------:R-:W-:Y:S01]  /*3af0*/  FADD.FTZ R18, R32, R53 ;  /* 0x0000003520127221 */ /* 0x000fe20000010000 */
[--C-:B------:R-:W-:Y:S01]  /*3b00*/  FFMA.FTZ R51, R51, UR10, -R0.reuse ;  /* 0x0000000a33337c23 */ /* 0x100fe20008010800 */
[----:B------:R-:W-:Y:S01]  /*3b10*/  FFMA.FTZ R54, R54, UR10, -R0 ;  /* 0x0000000a36367c23 */ /* 0x000fe20008010800 */
[----:B------:R-:W1:Y:S01]  /*3b20*/  MUFU.EX2 R30, R30 ;  /* 0x0000001e001e7308 */ /* 0x000e620000000800 */
[----:B------:R-:W-:Y:S01]  /*3b30*/  FADD.FTZ R57, R33, R18 ;  /* 0x0000001221397221 */ /* 0x000fe20000010000 */
[----:B------:R-:W-:Y:S01]  /*3b40*/  F2FP.F16.F32.PACK_AB R198, R25, R198 ;  /* 0x000000c619c6723e */ /* 0x000fe200000000ff */
[----:B------:R-:W-:-:S02]  /*3b50*/  FFMA.FTZ R0, R55, UR10, -R0 ;  /* 0x0000000a37007c23 */ /* 0x000fc40008010800 */
[----:B------:R-:W-:-:S03]  /*3b60*/  FADD.FTZ R48, R36, R57 ;  /* 0x0000003924307221 */ /* 0x000fc60000010000 */
[----:B------:R-:W2:Y:S01]  /*3b70*/  MUFU.EX2 R31, R31 ;  /* 0x0000001f001f7308 */ /* 0x000ea20000000800 */
[----:B0-----:R-:W-:Y:S01]  /*3b80*/  FADD.FTZ R53, R26, R27 ;  /* 0x0000001b1a357221 */ /* 0x001fe20000010000 */
[----:B------:R-:W-:Y:S01]  /*3b90*/  FADD.FTZ R57, R37, R48 ;  /* 0x0000003025397221 */ /* 0x000fe20000010000 */
[----:B------:R-:W-:-:S03]  /*3ba0*/  F2FP.F16.F32.PACK_AB R197, R27, R26 ;  /* 0x0000001a1bc5723e */ /* 0x000fc600000000ff */
[----:B------:R-:W-:Y:S02]  /*3bb0*/  FADD.FTZ R48, R40, R57 ;  /* 0x0000003928307221 */ /* 0x000fe40000010000 */
[----:B------:R-:W0:Y:S01]  /*3bc0*/  MUFU.EX2 R34, R34 ;  /* 0x0000002200227308 */ /* 0x000e220000000800 */
[----:B-1----:R-:W-:-:S07]  /*3bd0*/  FADD.FTZ R18, R30, R53 ;  /* 0x000000351e127221 */ /* 0x002fce0000010000 */
[----:B------:R-:W1:Y:S01]  /*3be0*/  MUFU.EX2 R35, R35 ;  /* 0x0000002300237308 */ /* 0x000e620000000800 */
[C---:B--2---:R-:W-:Y:S01]  /*3bf0*/  FADD.FTZ R53, R31.reuse, R18 ;  /* 0x000000121f357221 */ /* 0x044fe20000010000 */
[----:B------:R-:W-:-:S06]  /*3c00*/  F2FP.F16.F32.PACK_AB R199, R31, R30 ;  /* 0x0000001e1fc7723e */ /* 0x000fcc00000000ff */
[----:B------:R-:W2:Y:S01]  /*3c10*/  MUFU.EX2 R38, R38 ;  /* 0x0000002600267308 */ /* 0x000ea20000000800 */
[----:B0-----:R-:W-:-:S07]  /*3c20*/  FADD.FTZ R18, R34, R53 ;  /* 0x0000003522127221 */ /* 0x001fce0000010000 */
[----:B------:R-:W0:Y:S01]  /*3c30*/  MUFU.EX2 R41, R41 ;  /* 0x0000002900297308 */ /* 0x000e220000000800 */
[C---:B-1----:R-:W-:Y:S01]  /*3c40*/  FADD.FTZ R5, R35.reuse, R18 ;  /* 0x0000001223057221 */ /* 0x042fe20000010000 */
[----:B------:R-:W-:-:S06]  /*3c50*/  F2FP.F16.F32.PACK_AB R193, R35, R34 ;  /* 0x0000002223c1723e */ /* 0x000fcc00000000ff */
[----:B------:R-:W1:Y:S01]  /*3c60*/  MUFU.EX2 R39, R39 ;  /* 0x0000002700277308 */ /* 0x000e620000000800 */
[----:B--2---:R-:W-:-:S07]  /*3c70*/  FADD.FTZ R18, R38, R5 ;  /* 0x0000000526127221 */ /* 0x004fce0000010000 */
[----:B------:R-:W2:Y:S01]  /*3c80*/  MUFU.EX2 R44, R44 ;  /* 0x0000002c002c7308 */ /* 0x000ea20000000800 */
[C---:B0-----:R-:W-:Y:S01]  /*3c90*/  FADD.FTZ R53, R41.reuse, R48 ;  /* 0x0000003029357221 */ /* 0x041fe20000010000 */
[----:B------:R-:W-:-:S06]  /*3ca0*/  F2FP.F16.F32.PACK_AB R190, R41, R40 ;  /* 0x0000002829be723e */ /* 0x000fcc00000000ff */
[----:B------:R-:W0:Y:S01]  /*3cb0*/  MUFU.EX2 R42, R42 ;  /* 0x0000002a002a7308 */ /* 0x000e220000000800 */
[C---:B-1----:R-:W-:Y:S01]  /*3cc0*/  FADD.FTZ R5, R39.reuse, R18 ;  /* 0x0000001227057221 */ /* 0x042fe20000010000 */
[----:B------:R-:W-:-:S06]  /*3cd0*/  F2FP.F16.F32.PACK_AB R195, R39, R38 ;  /* 0x0000002627c3723e */ /* 0x000fcc00000000ff */
[----:B------:R-:W1:Y:S01]  /*3ce0*/  MUFU.EX2 R45, R45 ;  /* 0x0000002d002d7308 */ /* 0x000e620000000800 */
[----:B--2---:R-:W-:-:S07]  /*3cf0*/  FADD.FTZ R24, R44, R53 ;  /* 0x000000352c187221 */ /* 0x004fce0000010000 */
[----:B------:R-:W2:Y:S01]  /*3d00*/  MUFU.EX2 R43, R43 ;  /* 0x0000002b002b7308 */ /* 0x000ea20000000800 */
[----:B0-----:R-:W-:-:S07]  /*3d10*/  FADD.FTZ R18, R42, R5 ;  /* 0x000000052a127221 */ /* 0x001fce0000010000 */
[----:B------:R-:W0:Y:S01]  /*3d20*/  MUFU.EX2 R2, R2 ;  /* 0x0000000200027308 */ /* 0x000e220000000800 */
[C---:B-1----:R-:W-:Y:S01]  /*3d30*/  FADD.FTZ R25, R45.reuse, R24 ;  /* 0x000000182d197221 */ /* 0x042fe20000010000 */
[----:B------:R-:W-:-:S06]  /*3d40*/  F2FP.F16.F32.PACK_AB R184, R45, R44 ;  /* 0x0000002c2db8723e */ /* 0x000fcc00000000ff */
[----:B------:R-:W1:Y:S01]  /*3d50*/  MUFU.EX2 R46, R46 ;  /* 0x0000002e002e7308 */ /* 0x000e620000000800 */
[C---:B--2---:R-:W-:Y:S01]  /*3d60*/  FADD.FTZ R5, R43.reuse, R18 ;  /* 0x000000122b057221 */ /* 0x044fe20000010000 */
[----:B------:R-:W-:-:S06]  /*3d70*/  F2FP.F16.F32.PACK_AB R189, R43, R42 ;  /* 0x0000002a2bbd723e */ /* 0x000fcc00000000ff */
[----:B------:R-:W2:Y:S01]  /*3d80*/  MUFU.EX2 R47, R47 ;  /* 0x0000002f002f7308 */ /* 0x000ea20000000800 */
[----:B0-----:R-:W-:Y:S01]  /*3d90*/  FADD.FTZ R24, R2, R25 ;  /* 0x0000001902187221 */ /* 0x001fe20000010000 */
[----:B------:R-:W-:-:S03]  /*3da0*/  F2FP.F16.F32.PACK_AB R186, R49, R2 ;  /* 0x0000000231ba723e */ /* 0x000fc600000000ff */
[----:B------:R-:W-:-:S03]  /*3db0*/  FADD.FTZ R18, R49, R24 ;  /* 0x0000001831127221 */ /* 0x000fc60000010000 */
[----:B------:R-:W0:Y:S01]  /*3dc0*/  MUFU.EX2 R50, R50 ;  /* 0x0000003200327308 */ /* 0x000e220000000800 */
[----:B-1----:R-:W-:-:S07]  /*3dd0*/  FADD.FTZ R2, R46, R5 ;  /* 0x000000052e027221 */ /* 0x002fce0000010000 */
[----:B------:R-:W1:Y:S01]  /*3de0*/  MUFU.EX2 R51, R51 ;  /* 0x0000003300337308 */ /* 0x000e620000000800 */
[C---:B--2---:R-:W-:Y:S01]  /*3df0*/  FADD.FTZ R5, R47.reuse, R2 ;  /* 0x000000022f057221 */ /* 0x044fe20000010000 */
[----:B------:R-:W-:-:S06]  /*3e00*/  F2FP.F16.F32.PACK_AB R191, R47, R46 ;  /* 0x0000002e2fbf723e */ /* 0x000fcc00000000ff */
[----:B------:R-:W2:Y:S01]  /*3e10*/  MUFU.EX2 R54, R54 ;  /* 0x0000003600367308 */ /* 0x000ea20000000800 */
[----:B0-----:R-:W-:-:S07]  /*3e20*/  FADD.FTZ R2, R50, R5 ;  /* 0x0000000532027221 */ /* 0x001fce0000010000 */
[----:B------:R2:W0:Y:S01]  /*3e30*/  MUFU.EX2 R187, R0 ;  /* 0x0000000000bb7308 */ /* 0x0004220000000800 */
[C---:B-1----:R-:W-:Y:S01]  /*3e40*/  FADD.FTZ R5, R51.reuse, R2 ;  /* 0x0000000233057221 */ /* 0x042fe20000010000 */
[----:B------:R-:W-:-:S03]  /*3e50*/  F2FP.F16.F32.PACK_AB R185, R51, R50 ;  /* 0x0000003233b9723e */ /* 0x000fc600000000ff */
[----:B--2---:R-:W-:-:S04]  /*3e60*/  FADD.FTZ R0, R54, R5 ;  /* 0x0000000536007221 */ /* 0x004fc80000010000 */
[C---:B0-----:R-:W-:Y:S01]  /*3e70*/  FADD.FTZ R5, R187.reuse, R0 ;  /* 0x00000000bb057221 */ /* 0x041fe20000010000 */
[----:B------:R-:W-:Y:S01]  /*3e80*/  F2FP.F16.F32.PACK_AB R187, R187, R54 ;  /* 0x00000036bbbb723e */ /* 0x000fe200000000ff */
[----:B------:R-:W-:Y:S06]  /*3e90*/  @P1 BRA `(.L_x_1008) ;  /* 0x00000000004c1947 */ /* 0x000fec0003800000 */
[----:B------:R-:W-:Y:S01]  /*3ea0*/  ISETP.LT.AND P1, PT, RZ, UR48, PT ;  /* 0x00000030ff007c0c */ /* 0x000fe2000bf21270 */
[----:B------:R-:W-:-:S12]  /*3eb0*/  UIADD3 UR18, UR48, -0x1, URZ ;  /* 0xffffffff30127890 */ /* 0x000fd8000fffe03f */
[----:B------:R-:W-:Y:S05]  /*3ec0*/  @P1 BRA `(.L_x_1009) ;  /* 0x0000000000201947 */ /* 0x000fea0003800000 */
[----:B------:R-:W-:Y:S01]  /*3ed0*/  ULDC UR15, c[0x0][0x9e4] ;  /* 0x00027900000f7ab9 */ /* 0x000fe20000000800 */
[----:B------:R-:W-:Y:S02]  /*3ee0*/  UIADD3 UR18, -UR48, URZ, URZ ;  /* 0x0000003f30127290 */ /* 0x000fe4000fffe13f */
[----:B------:R-:W-:-:S11]  /*3ef0*/  UISETP.NE.AND UP0, UPT, UR15, 0x1, UPT ;  /* 0x000000010f00788c */ /* 0x000fd6000bf05270 */
[----:B------:R-:W-:Y:S02]  /*3f00*/  @UP0 ULDC.64 UR4, c[0x0][0x9e8] ;  /* 0x00027a0000040ab9 */ /* 0x000fe40000000a00 */
[----:B------:R-:W-:-:S04]  /*3f10*/  UIMAD.WIDE.U32 UR6, UR18, UR4, URZ ;  /* 0x00000004120672a5 */ /* 0x000fc8000f8e003f */
[----:B------:R-:W-:-:S04]  /*3f20*/  @UP0 USHF.R.U32.HI UR18, URZ, UR5, UR7 ;  /* 0x000000053f120299 */ /* 0x000fc80008011607 */
[----:B------:R-:W-:Y:S01]  /*3f30*/  ULOP3.LUT UR18, URZ, UR18, URZ, 0x33, !UPT ;  /* 0x000000123f127292 */ /* 0x000fe2000f8e333f */
[----:B------:R-:W-:Y:S11]  /*3f40*/  BRA `(.L_x_1010) ;  /* 0x0000000000147947 */ /* 0x000ff60003800000 */
.L_x_1009:
[----:B------:R-:W-:Y:S02]  /*3f50*/  ULDC UR15, c[0x0][0x9e4] ;  /* 0x00027900000f7ab9 */ /* 0x000fe40000000800 */
[----:B------:R-:W-:-:S11]  /*3f60*/  UISETP.NE.AND UP0, UPT, UR15, 0x1, UPT ;  /* 0x000000010f00788c */ /* 0x000fd6000bf05270 */
[----:B------:R-:W-:Y:S02]  /*3f70*/  @UP0 ULDC.64 UR4, c[0x0][0x9e8] ;  /* 0x00027a0000040ab9 */ /* 0x000fe40000000a00 */
[----:B------:R-:W-:-:S04]  /*3f80*/  UIMAD.WIDE.U32 UR6, UR18, UR4, URZ ;  /* 0x00000004120672a5 */ /* 0x000fc8000f8e003f */
[----:B------:R-:W-:-:S12]  /*3f90*/  @UP0 USHF.R.U32.HI UR18, URZ, UR5, UR7 ;  /* 0x000000053f120299 */ /* 0x000fd80008011607 */
.L_x_1010:
[----:B------:R-:W-:-:S04]  /*3fa0*/  UIMAD UR15, UR18, UR15, UR15 ;  /* 0x0000000f120f72a4 */ /* 0x000fc8000f8e020f */
[----:B------:R-:W-:-:S04]  /*3fb0*/  UISETP.LT.AND UP0, UPT, UR14, UR15, UPT ;  /* 0x0000000f0e00728c */ /* 0x000fc8000bf01270 */
[----:B------:R-:W-:-:S12]  /*3fc0*/  USEL UR14, UR14, UR15, UP0 ;  /* 0x0000000f0e0e7287 */ /* 0x000fd80008000000 */
.L_x_1008:
[----:B------:R-:W-:Y:S01]  /*3fd0*/  R2UR UR5, R200 ;  /* 0x00000000c80572ca */ /* 0x000fe200000e0000 */
[----:B------:R-:W-:Y:S01]  /*3fe0*/  USHF.R.S32.HI UR4, URZ, 0x1f, UR14 ;  /* 0x0000001f3f047899 */ /* 0x000fe2000801140e */
[----:B------:R-:W-:Y:S01]  /*3ff0*/  IMAD.MOV.U32 R2, RZ, RZ, 0x3f800000 ;  /* 0x3f800000ff027424 */ /* 0x000fe200078e00ff */
[----:B------:R-:W-:Y:S01]  /*4000*/  CS2R R150, SRZ ;  /* 0x0000000000967805 */ /* 0x000fe2000001ff00 */
[----:B------:R-:W-:Y:S01]  /*4010*/  IMAD.MOV.U32 R0, RZ, RZ, 0x3f800000 ;  /* 0x3f800000ff007424 */ /* 0x000fe200078e00ff */
        /* <DEDUP_REMOVED lines=8> */
[----:B------:R-:W-:Y:S01]  /*40a0*/  UISETP.LT.AND UP0, UPT, UR5, UR4, UPT ;  /* 0x000000040500728c */ /* 0x000fe2000bf01270 */
[----:B------:R-:W-:Y:S02]  /*40b0*/  CS2R R136, SRZ ;  /* 0x0000000000887805 */ /* 0x000fe4000001ff00 */
[----:B------:R-:W-:Y:S02]  /*40c0*/  CS2R R134, SRZ ;  /* 0x0000000000867805 */ /* 0x000fe4000001ff00 */
[----:B------:R-:W-:Y:S01]  /*40d0*/  CS2R R132, SRZ ;  /* 0x0000000000847805 */ /* 0x000fe2000001ff00 */
[----:B------:R-:W-:Y:S01]  /*40e0*/  USEL UR54, UR5, UR4, !UP0 ;  /* 0x0000000405367287 */ /* 0x000fe2000c000000 */
[----:B------:R-:W-:-:S02]  /*40f0*/  CS2R R130, SRZ ;  /* 0x0000000000827805 */ /* 0x000fc4000001ff00 */
[----:B------:R-:W-:Y:S02]  /*4100*/  CS2R R128, SRZ ;  /* 0x0000000000807805 */ /* 0x000fe4000001ff00 */
[----:B------:R-:W-:Y:S02]  /*4110*/  CS2R R126, SRZ ;  /* 0x00000000007e7805 */ /* 0x000fe4000001ff00 */
[----:B------:R-:W-:Y:S02]  /*4120*/  CS2R R124, SRZ ;  /* 0x00000000007c7805 */ /* 0x000fe4000001ff00 */
[----:B------:R-:W-:Y:S02]  /*4130*/  CS2R R122, SRZ ;  /* 0x00000000007a7805 */ /* 0x000fe4000001ff00 */
[----:B------:R-:W-:Y:S02]  /*4140*/  ISETP.GE.AND P1, PT, R221, UR54, PT ;  /* 0x00000036dd007c0c */ /* 0x000fe4000bf26270 */
        /* <DEDUP_REMOVED lines=50> */
[----:B------:R-:W-:Y:S01]  /*4470*/  IMAD.MOV.U32 R219, RZ, RZ, R3 ;  /* 0x000000ffffdb7224 */ /* 0x000fe200078e0003 */
[----:B------:R-:W-:Y:S01]  /*4480*/  MOV R2, 0x3f800000 ;  /* 0x3f80000000027802 */ /* 0x000fe20000000f00 */
[----:B------:R-:W-:Y:S01]  /*4490*/  IMAD.MOV.U32 R220, RZ, RZ, R4 ;  /* 0x000000ffffdc7224 */ /* 0x000fe200078e0004 */
[----:B------:R-:W-:Y:S01]  /*44a0*/  UMOV UR7, UR38 ;  /* 0x0000002600077c82 */ /* 0x000fe20008000000 */
[----:B------:R-:W-:Y:S01]  /*44b0*/  IMAD.MOV.U32 R151, RZ, RZ, RZ ;  /* 0x000000ffff977224 */ /* 0x000fe200078e00ff */
[----:B------:R-:W-:Y:S01]  /*44c0*/  UMOV UR4, UR39 ;  /* 0x0000002700047c82 */ /* 0x000fe20008000000 */
[----:B------:R-:W-:Y:S01]  /*44d0*/  ULDC UR55, c[0x0][0x9e4] ;  /* 0x0002790000377ab9 */ /* 0x000fe20000000800 */
[----:B------:R-:W-:Y:S01]  /*44e0*/  ULDC UR59, c[0x0][0x9dc] ;  /* 0x00027700003b7ab9 */ /* 0x000fe20000000800 */
[----:B------:R-:W-:-:S05]  /*44f0*/  ULDC UR58, c[0x0][0x988] ;  /* 0x00026200003a7ab9 */ /* 0x000fca0000000800 */
.L_x_1030:
[----:B------:R-:W-:-:S04]  /*4500*/  UISETP.NE.AND UP0, UPT, UR4, 0x1, UPT ;  /* 0x000000010400788c */ /* 0x000fc8000bf05270 */
[----:B------:R-:W-:-:S04]  /*4510*/  USEL UR38, URZ, 0x1, UP0 ;  /* 0x000000013f267887 */ /* 0x000fc80008000000 */
[----:B------:R-:W-:Y:S01]  /*4520*/  ULOP3.LUT UR38, UR7, UR38, URZ, 0x3c, !UPT ;  /* 0x0000002607267292 */ /* 0x000fe2000f8e3c3f */
[----:B------:R-:W-:Y:S11]  /*4530*/  @!P0 BRA `(.L_x_1012) ;  /* 0x0000000000048947 */ /* 0x000ff60003800000 */
[----:B------:R-:W-:Y:S01]  /*4540*/  BPT.TRAP 0x1 ;  /* 0x000000040000795c */ /* 0x000fe20000300000 */
.L_x_1012:
[----:B------:R-:W-:Y:S01]  /*4550*/  UIADD3 UR39, UR4, 0x1, URZ ;  /* 0x0000000104277890 */ /* 0x000fe2000fffe03f */
[----:B------:R-:W-:-:S03]  /*4560*/  IMAD.U32 R3, RZ, RZ, UR38 ;  /* 0x00000026ff037e24 */ /* 0x000fc6000f8e00ff */
[----:B------:R-:W-:Y:S02]  /*4570*/  UISETP.NE.AND UP0, UPT, UR39, 0x2, UPT ;  /* 0x000000022700788c */ /* 0x000fe4000bf05270 */
[----:B------:R-:W-:Y:S02]  /*4580*/  SHF.L.U32 R3, R3, 0x1f, RZ ;  /* 0x0000001f03037819 */ /* 0x000fe400000006ff */
[----:B------:R-:W-:-:S04]  /*4590*/  USEL UR39, UR39, URZ, UP0 ;  /* 0x0000003f27277287 */ /* 0x000fc80008000000 */
[----:B------:R-:W-:-:S09]  /*45a0*/  ULEA UR6, UR39, UR40, 0x3 ;  /* 0x0000002827067291 */ /* 0x000fd2000f8e183f */
[----:B------:R0:W1:Y:S01]  /*45b0*/  SYNCS.PHASECHK.TRANS64.TRYWAIT P1, [UR6+0x30830], R3 ;  /* 0x03083003ff0075a7 */ /* 0x0000620008020146 */
[----:B------:R-:W-:Y:S05]  /*45c0*/  @!P0 BRA `(.L_x_1013) ;  /* 0x0000000000048947 */ /* 0x000fea0003800000 */
[----:B------:R-:W-:Y:S01]  /*45d0*/  BPT.TRAP 0x1 ;  /* 0x000000040000795c */ /* 0x000fe20000300000 */
.L_x_1013:
[----:B-1----:R-:W-:Y:S05]  /*45e0*/  @P1 BRA `(.L_x_1014) ;  /* 0x0000000000081947 */ /* 0x002fea0003800000 */
[----:B------:R-:W1:Y:S02]  /*45f0*/  SYNCS.PHASECHK.TRANS64.TRYWAIT P1, [UR6+0x30830], R3 ;  /* 0x03083003ff0075a7 */ /* 0x000e640008020146 */
[----:B-1----:R-:W-:Y:S05]  /*4600*/  @!P1 BRA `(.L_x_1015) ;  /* 0x000000f000d49947 */ /* 0x002fea0003800000 */
.L_x_1014:
[----:B------:R-:W-:Y:S01]  /*4610*/  R2UR UR48, R16 ;  /* 0x00000000103072ca */ /* 0x000fe200000e0000 */
[----:B------:R-:W-:Y:S01]  /*4620*/  ULEA UR5, UR39, UR60, 0xb ;  /* 0x0000003c27057291 */ /* 0x000fe2000f8e583f */
[----:B------:R-:W-:Y:S01]  /*4630*/  R2UR UR49, R17 ;  /* 0x00000000113172ca */ /* 0x000fe200000e0000 */
[----:B------:R-:W-:Y:S01]  /*4640*/  WARPGROUP.ARRIVE ;  /* 0x00000000000079c5 */ /* 0x000fe20000000000 */
[----:B------:R-:W-:Y:S01]  /*4650*/  UMOV UR51, 0x40000040 ;  /* 0x4000004000337882 */ /* 0x000fe20000000000 */
[----:B------:R-:W-:Y:S01]  /*4660*/  UIADD3 UR10, UR5, 0x206, URZ ;  /* 0x00000206050a7890 */ /* 0x000fe2000fffe03f */
[-C--:B------:R-:W-:Y:S01]  /*4670*/  FMUL.FTZ R24, R24, R0.reuse ;  /* 0x0000000018187220 */ /* 0x080fe20000410000 */
[----:B------:R-:W-:Y:S01]  /*4680*/  UMOV UR11, 0x40000040 ;  /* 0x40000040000b7882 */ /* 0x000fe20000000000 */
[----:B------:R-:W-:Y:S01]  /*4690*/  UMOV UR50, UR5 ;  /* 0x0000000500327c82 */ /* 0x000fe20008000000 */
[----:B------:R-:W-:Y:S01]  /*46a0*/  UIADD3 UR14, UR5, 0x400, URZ ;  /* 0x00000400050e7890 */ /* 0x000fe2000fffe03f */
[-C--:B------:R-:W-:Y:S01]  /*46b0*/  FMUL.FTZ R25, R25, R0.reuse ;  /* 0x0000000019197220 */ /* 0x080fe20000410000 */
[----:B------:R-:W-:Y:S01]  /*46c0*/  UMOV UR15, 0x40000040 ;  /* 0x40000040000f7882 */ /* 0x000fe20000000000 */
[----:B------:R-:W-:Y:S01]  /*46d0*/  UIADD3 UR18, UR5, 0x402, URZ ;  /* 0x0000040205127890 */ /* 0x000fe2000fffe03f */
[-C--:B------:R-:W-:Y:S01]  /*46e0*/  FMUL.FTZ R28, R28, R0.reuse ;  /* 0x000000001c1c7220 */ /* 0x080fe20000410000 */
[----:B------:R-:W-:Y:S01]  /*46f0*/  UMOV UR19, 0x40000040 ;  /* 0x4000004000137882 */ /* 0x000fe20000000000 */
[----:B------:R-:W-:Y:S01]  /*4700*/  HGMMA.64x64x16.F32 R152, gdesc[UR48], RZ, !UPT, gsb0 ;  /* 0x00e00000309879f0 */ /* 0x000fe2000c0008ff */
[----:B------:R-:W-:Y:S01]  /*4710*/  R2UR UR48, R14 ;  /* 0x000000000e3072ca */ /* 0x000fe200000e0000 */
[----:B------:R-:W-:Y:S01]  /*4720*/  UIADD3 UR50, UR5, 0x2, URZ ;  /* 0x0000000205327890 */ /* 0x000fe2000fffe03f */
[----:B------:R-:W-:Y:S01]  /*4730*/  R2UR UR49, R15 ;  /* 0x000000000f3172ca */ /* 0x000fe200000e0000 */
[----:B------:R-:W-:Y:S01]  /*4740*/  UMOV UR51, 0x40000040 ;  /* 0x4000004000337882 */ /* 0x000fe20000000000 */
        /* <DEDUP_REMOVED lines=78> */
[----:B------:R-:W-:Y:S01]  /*4c30*/  HGMMA.64x64x16.F32 R152, gdesc[UR48], R152, gsb0 ;  /* 0x00e00000309879f0 */ /* 0x000fe20008000898 */
[----:B------:R-:W-:Y:S01]  /*4c40*/  R2UR UR48, R12 ;  /* 0x000000000c3072ca */ /* 0x000fe200000e0000 */
[----:B------:R-:W-:Y:S01]  /*4c50*/  UIADD3 UR50, UR5, 0x4, URZ ;  /* 0x0000000405327890 */ /* 0x000fe2000fffe03f */
[----:B------:R-:W-:Y:S01]  /*4c60*/  R2UR UR49, R13 ;  /* 0x000000000d3172ca */ /* 0x000fe200000e0000 */
        /* <DEDUP_REMOVED lines=62> */
[----:B------:R-:W-:Y:S01]  /*5050*/  HGMMA.64x64x16.F32 R152, gdesc[UR48], R152, gsb0 ;  /* 0x00e00000309879f0 */ /* 0x000fe20008000898 */
[----:B------:R-:W-:Y:S01]  /*5060*/  R2UR UR48, R10 ;  /* 0x000000000a3072ca */ /* 0x000fe200000e0000 */
[----:B------:R-:W-:Y:S01]  /*5070*/  UIADD3 UR50, UR5, 0x6, URZ ;  /* 0x0000000605327890 */ /* 0x000fe2000fffe03f */
[----:B------:R-:W-:Y:S01]  /*5080*/  R2UR UR49, R11 ;  /* 0x000000000b3172ca */ /* 0x000fe200000e0000 */
[----:B------:R-:W-:Y:S01]  /*5090*/  UMOV UR51, 0x40000040 ;  /* 0x4000004000337882 */ /* 0x000fe20000000000 */
[----:B------:R-:W-:Y:S02]  /*50a0*/  WARPGROUP.DEPBAR.LE gsb0, 0x0 ;  /* 0x00008000000079c5 */ /* 0x000fe40000010000 */
[----:B------:R-:W-:-:S09]  /*50b0*/  WARPGROUP.ARRIVE ;  /* 0x00000000000079c5 */ /* 0x000fd20000000000 */
        /* <DEDUP_REMOVED lines=15> */
[----:B------:R-:W-:Y:S01]  /*51b0*/  UIADD3 UR50, UR5, 0x204, URZ ;  /* 0x0000020405327890 */ /* 0x000fe2000fffe03f */
[----:B------:R-:W-:Y:S01]  /*51c0*/  UMOV UR51, 0x40000040 ;  /* 0x4000004000337882 */ /* 0x000fe20000000000 */
[----:B------:R-:W-:Y:S01]  /*51d0*/  UMOV UR48, UR56 ;  /* 0x0000003800307c82 */ /* 0x000fe20008000000 */
[----:B------:R-:W-:Y:S01]  /*51e0*/  UMOV UR49, UR57 ;  /* 0x0000003900317c82 */ /* 0x000fe20008000000 */
[----:B------:R-:W-:Y:S02]  /*51f0*/  WARPGROUP.DEPBAR.LE gsb0, 0x0 ;  /* 0x00008000000079c5 */ /* 0x000fe40000010000 */
[----:B------:R-:W-:-:S06]  /*5200*/  WARPGROUP.ARRIVE ;  /* 0x00000000000079c5 */ /* 0x000fcc0000000000 */
[----:B------:R-:W-:Y:S01]  /*5210*/  HGMMA.64x64x16.F32 R152, gdesc[UR48], R152, gsb0 ;  /* 0x00e00000309879f0 */ /* 0x000fe20008000898 */
[----:B------:R-:W-:Y:S01]  /*5220*/  UIADD3 UR50, UR5, 0x606, URZ ;  /* 0x0000060605327890 */ /* 0x000fe2000fffe03f */
[----:B------:R-:W-:Y:S01]  /*5230*/  UMOV UR48, UR52 ;  /* 0x0000003400307c82 */ /* 0x000fe20008000000 */
[----:B------:R-:W-:Y:S01]  /*5240*/  UMOV UR49, UR53 ;  /* 0x0000003500317c82 */ /* 0x000fe20008000000 */
        /* <DEDUP_REMOVED lines=31> */
.L_x_1016:
[----:B------:R-:W-:Y:S01]  /*5440*/  ULEA UR5, UR4, UR40, 0x3 ;  /* 0x0000002804057291 */ /* 0x000fe2000f8e183f */
[----:B------:R-:W-:-:S05]  /*5450*/  IMAD.U32 R0, RZ, RZ, UR7 ;  /* 0x00000007ff007e24 */ /* 0x000fca000f8e00ff */
[----:B------:R-:W-:-:S04]  /*5460*/  SHF.L.U32 R0, R0, 0x1f, RZ ;  /* 0x0000001f00007819 */ /* 0x000fc800000006ff */
[----:B------:R2:W3:Y:S01]  /*5470*/  SYNCS.PHASECHK.TRANS64.TRYWAIT P1, [UR5+0x30850], R0 ;  /* 0x03085000ff0075a7 */ /* 0x0004e20008020145 */
[----:B------:R-:W-:Y:S05]  /*5480*/  @!P0 BRA `(.L_x_1017) ;  /* 0x0000000000048947 */ /* 0x000fea0003800000 */
[----:B------:R-:W-:Y:S01]  /*5490*/  BPT.TRAP 0x1 ;  /* 0x000000040000795c */ /* 0x000fe20000300000 */
.L_x_1017:
[----:B---3--:R-:W-:Y:S05]  /*54a0*/  @P1 BRA `(.L_x_1018) ;  /* 0x0000000000081947 */ /* 0x008fea0003800000 */
[----:B------:R-:W3:Y:S02]  /*54b0*/  SYNCS.PHASECHK.TRANS64.TRYWAIT P1, [UR5+0x30850], R0 ;  /* 0x03085000ff0075a7 */ /* 0x000ee40008020145 */
[----:B---3--:R-:W-:Y:S05]  /*54c0*/  @!P1 BRA `(.L_x_1019) ;  /* 0x000000e4003c9947 */ /* 0x008fea0003800000 */
.L_x_1018:
[----:B------:R-:W-:Y:S01]  /*54d0*/  UIADD3 UR7, UR40, 0x400, URZ ;  /* 0x0000040028077890 */ /* 0x000fe2000fffe03f */
[----:B------:R-:W-:Y:S01]  /*54e0*/  WARPGROUP.ARRIVE ;  /* 0x00000000000079c5 */ /* 0x000fe20000000000 */
[----:B------:R-:W-:Y:S02]  /*54f0*/  UMOV UR11, 0x40000040 ;  /* 0x40000040000b7882 */ /* 0x000fe40000000000 */
[----:B------:R-:W-:-:S04]  /*5500*/  USHF.R.U32.HI UR7, URZ, 0x4, UR7 ;  /* 0x000000043f077899 */ /* 0x000fc80008011607 */
[----:B------:R-:W-:-:S04]  /*5510*/  ULOP3.LUT UR7, UR7, 0x3fff, URZ, 0xc0, !UPT ;  /* 0x00003fff07077892 */ /* 0x000fc8000f8ec03f */
[----:B------:R-:W-:-:S04]  /*5520*/  ULOP3.LUT UR7, UR7, 0x2000000, URZ, 0xfc, !UPT ;  /* 0x0200000007077892 */ /* 0x000fc8000f8efc3f */
[----:B------:R-:W-:-:S07]  /*5530*/  ULEA UR4, UR4, UR7, 0xb ;  /* 0x0000000704047291 */ /* 0x000fce000f8e583f */
        /* <DEDUP_REMOVED lines=23> */
.L_x_1020:
[----:B------:R-:W-:Y:S01]  /*56b0*/  UISETP.NE.AND UP1, UPT, UR61, URZ, UPT ;  /* 0x0000003f3d00728c */ /* 0x000fe2000bf25270 */
[----:B------:R-:W-:Y:S01]  /*56c0*/  VIADD R188, R23, UR43 ;  /* 0x0000002b17bc7c36 */ /* 0x000fe20008000000 */
[----:B------:R-:W3:Y:S01]  /*56d0*/  LDC R20, c[0x0][0x2f0] ;  /* 0x0000bc00ff147b82 */ /* 0x000ee20000000800 */
[----:B-1----:R-:W-:Y:S01]  /*56e0*/  IMAD.SHL.U32 R4, R221, 0x40, RZ ;  /* 0x00000040dd047824 */ /* 0x002fe200078e00ff */
[----:B------:R-:W-:Y:S02]  /*56f0*/  UISETP.NE.AND UP0, UPT, UR42, URZ, UPT ;  /* 0x0000003f2a00728c */ /* 0x000fe4000bf05270 */
[----:B------:R-:W-:Y:S01]  /*5700*/  PLOP3.LUT P1, PT, PT, PT, UP1, 0x80, 0x0 ;  /* 0x000000000000781c */ /* 0x000fe20003f2f018 */
[----:B------:R-:W-:Y:S01]  /*5710*/  UIADD3 UR6, UR6, 0x30840, URZ ;  /* 0x0003084006067890 */ /* 0x000fe2000fffe03f */
[----:B------:R-:W-:Y:S01]  /*5720*/  PLOP3.LUT P2, PT, PT, PT, UP1, 0x80, 0x0 ;  /* 0x000000000000781c */ /* 0x000fe20003f4f018 */
[----:B------:R-:W-:Y:S01]  /*5730*/  UMOV UR11, UR59 ;  /* 0x0000003b000b7c82 */ /* 0x000fe20008000000 */
[----:B------:R-:W1:Y:S01]  /*5740*/  S2UR UR7, SR_CgaCtaId ;  /* 0x00000000000779c3 */ /* 0x000e620000008800 */
[----:B------:R-:W-:-:S07]  /*5750*/  @UP1 ULDC UR4, c[0x0][0x44c] ;  /* 0x0001130000041ab9 */ /* 0x000fce0000000800 */
[----:B------:R-:W4:Y:S01]  /*5760*/  LDC R21, c[0x0][0x288] ;  /* 0x0000a200ff157b82 */ /* 0x000f220000000800 */
[----:B0-2---:R-:W-:Y:S01]  /*5770*/  @P1 IMAD.HI.U32 R0, R188, UR4, RZ ;  /* 0x00000004bc001c27 */ /* 0x005fe2000f8e00ff */
[----:B------:R-:W-:Y:S01]  /*5780*/  @UP1 ULDC UR4, c[0x0][0x450] ;  /* 0x0001140000041ab9 */ /* 0x000fe20000000800 */
[----:B------:R-:W-:-:S03]  /*5790*/  PLOP3.LUT P1, PT, PT, PT, UP0, 0x40, 0x0 ;  /* 0x000000000000781c */ /* 0x000fc60003f2e808 */
[----:B------:R-:W-:Y:S01]  /*57a0*/  @P2 SHF.R.U32.HI R188, RZ, UR4, R0 ;  /* 0x00000004ffbc2c19 */ /* 0x000fe20008011600 */
[----:B------:R-:W-:Y:S01]  /*57b0*/  ULOP3.LUT UR4, URZ, UR11, URZ, 0x33, !UPT ;  /* 0x0000000b3f047292 */ /* 0x000fe2000f8e333f */
[----:B------:R-:W-:-:S03]  /*57c0*/  IADD3 R0, -R4, 0x1, RZ ;  /* 0x0000000104007810 */ /* 0x000fc60007ffe1ff */
[----:B------:R-:W0:Y:S02]  /*57d0*/  SHFL.IDX PT, R185, R188, RZ, 0x1c1f ;  /* 0x001c1fffbcb97589 */ /* 0x000e2400000e0000 */
[----:B------:R-:W-:Y:S01]  /*57e0*/  IMAD R3, R19, -0x2, R0 ;  /* 0xfffffffe13037824 */ /* 0x000fe200078e0200 */
[----:B-1----:R-:W-:-:S03]  /*57f0*/  UPRMT UR6, UR7, 0x654, UR6 ;  /* 0x0000065407067896 */ /* 0x002fc60008000006 */
[----:B---3--:R-:W-:Y:S01]  /*5800*/  IMAD R0, R20, UR41, R3 ;  /* 0x0000002914007c24 */ /* 0x008fe2000f8e0203 */
[----:B------:R-:W-:-:S03]  /*5810*/  ULDC UR7, c[0x0][0x9e0] ;  /* 0x0002780000077ab9 */ /* 0x000fc60000000800 */
[----:B----4-:R-:W-:Y:S02]  /*5820*/  IMAD.IADD R184, R0, 0x1, -R21 ;  /* 0x0000000100b87824 */ /* 0x010fe400078e0a15 */
[----:B------:R-:W-:Y:S02]  /*5830*/  SYNCS.ARRIVE.TRANS64.RED.A1T0 RZ, [UR6], RZ ;  /* 0x000000ffffff79a7 */ /* 0x000fe40008100406 */
[C---:B------:R-:W-:Y:S02]  /*5840*/  VIADD R0, R184.reuse, UR7 ;  /* 0x00000007b8007c36 */ /* 0x040fe40008000000 */
[----:B------:R-:W-:Y:S02]  /*5850*/  VIADD R184, R184, UR4 ;  /* 0x00000004b8b87c36 */ /* 0x000fe40008000000 */
[--C-:B0-----:R-:W-:Y:S02]  /*5860*/  IMAD.IADD R186, R0, 0x1, R185.reuse ;  /* 0x0000000100ba7824 */ /* 0x101fe400078e02b9 */
[----:B------:R-:W-:Y:S01]  /*5870*/  IMAD.IADD R187, R184, 0x1, R185 ;  /* 0x00000001b8bb7824 */ /* 0x000fe200078e02b9 */
[----:B------:R-:W-:Y:S06]  /*5880*/  @P1 BRA `(.L_x_1021) ;  /* 0x00000000005c1947 */ /* 0x000fec0003800000 */
[----:B------:R-:W-:Y:S01]  /*5890*/  IMAD R2, R20, UR41, R185 ;  /* 0x0000002914027c24 */ /* 0x000fe2000f8e02b9 */
[----:B------:R-:W-:Y:S03]  /*58a0*/  BSSY B0, `(.L_x_1022) ;  /* 0x0000011000007945 */ /* 0x000fe60003800000 */
[----:B------:R-:W-:-:S05]  /*58b0*/  IMAD.IADD R185, R2, 0x1, -R21 ;  /* 0x0000000102b97824 */ /* 0x000fca00078e0a15 */
[----:B------:R-:W-:-:S13]  /*58c0*/  ISETP.GT.AND P1, PT, R185, -0x1, PT ;  /* 0xffffffffb900780c */ /* 0x000fda0003f24270 */
[----:B------:R-:W-:Y:S05]  /*58d0*/  @P1 BRA `(.L_x_1023) ;  /* 0x0000000000201947 */ /* 0x000fea0003800000 */
[----:B------:R-:W-:Y:S01]  /*58e0*/  IMAD.U32 R189, RZ, RZ, UR55 ;  /* 0x00000037ffbd7e24 */ /* 0x000fe2000f8e00ff */
[----:B------:R-:W-:-:S04]  /*58f0*/  LOP3.LUT R185, RZ, R185, RZ, 0x33, !PT ;  /* 0x000000b9ffb97212 */ /* 0x000fc800078e33ff */
[----:B------:R-:W-:-:S13]  /*5900*/  ISETP.NE.AND P1, PT, R189, 0x1, PT ;  /* 0x00000001bd00780c */ /* 0x000fda0003f25270 */
[----:B------:R-:W0:Y:S02]  /*5910*/  @P1 LDC.64 R2, c[0x0][0x9e8] ;  /* 0x00027a00ff021b82 */ /* 0x000e240000000a00 */
[----:B0-----:R-:W-:-:S05]  /*5920*/  @P1 IMAD.HI.U32 R2, R185, R2, RZ ;  /* 0x00000002b9021227 */ /* 0x001fca00078e00ff */
[----:B------:R-:W-:-:S04]  /*5930*/  @P1 SHF.R.U32.HI R185, RZ, R3, R2 ;  /* 0x00000003ffb91219 */ /* 0x000fc80000011602 */
[----:B------:R-:W-:Y:S01]  /*5940*/  LOP3.LUT R185, RZ, R185, RZ, 0x33, !PT ;  /* 0x000000b9ffb97212 */ /* 0x000fe200078e33ff */
[----:B------:R-:W-:Y:S06]  /*5950*/  BRA `(.L_x_1024) ;  /* 0x0000000000147947 */ /* 0x000fec0003800000 */
.L_x_1023:
[----:B------:R-:W-:-:S05]  /*5960*/  IMAD.U32 R189, RZ, RZ, UR55 ;  /* 0x00000037ffbd7e24 */ /* 0x000fca000f8e00ff */
[----:B------:R-:W-:-:S13]  /*5970*/  ISETP.NE.AND P1, PT, R189, 0x1, PT ;  /* 0x00000001bd00780c */ /* 0x000fda0003f25270 */
[----:B------:R-:W0:Y:S02]  /*5980*/  @P1 LDC.64 R2, c[0x0][0x9e8] ;  /* 0x00027a00ff021b82 */ /* 0x000e240000000a00 */
[----:B0-----:R-:W-:-:S05]  /*5990*/  @P1 IMAD.HI.U32 R2, R185, R2, RZ ;  /* 0x00000002b9021227 */ /* 0x001fca00078e00ff */
[----:B------:R-:W-:-:S07]  /*59a0*/  @P1 SHF.R.U32.HI R185, RZ, R3, R2 ;  /* 0x00000003ffb91219 */ /* 0x000fce0000011602 */
.L_x_1024:
[----:B------:R-:W-:Y:S05]  /*59b0*/  BSYNC B0 ;  /* 0x0000000000007941 */ /* 0x000fea0003800000 */
.L_x_1022:
[----:B------:R-:W-:-:S04]  /*59c0*/  IMAD R2, R185, R189, -R4 ;  /* 0x000000bdb9027224 */ /* 0x000fc800078e0a04 */
[----:B------:R-:W-:-:S05]  /*59d0*/  IMAD R2, R19, -0x2, R2 ;  /* 0xfffffffe13027824 */ /* 0x000fca00078e0202 */
[----:B------:R-:W-:Y:S02]  /*59e0*/  VIADDMNMX R186, R2, R189, R186, PT ;  /* 0x000000bd02ba7246 */ /* 0x000fe400038001ba */
[----:B------:R-:W-:-:S07]  /*59f0*/  VIMNMX R187, R187, R2, !PT ;  /* 0x00000002bbbb7248 */ /* 0x000fce0007fe0100 */
.L_x_1021:
[----:B------:R-:W-:Y:S01]  /*5a00*/  ISETP.GT.AND P1, PT, R221, -0x1, PT ;  /* 0xffffffffdd00780c */ /* 0x000fe20003f24270 */
[----:B------:R-:W0:Y:S01]  /*5a10*/  SHFL.IDX PT, R3, R188, 0x1, 0x1c1f ;  /* 0x003c1f00bc037f89 */ /* 0x000e2200000e0000 */
[----:B------:R-:W-:Y:S02]  /*5a20*/  UISETP.NE.AND UP0, UPT, UR42, URZ, UPT ;  /* 0x0000003f2a00728c */ /* 0x000fe4000bf05270 */
[C---:B------:R-:W-:Y:S02]  /*5a30*/  ISETP.GT.AND P4, PT, R187.reuse, 0x1, P1 ;  /* 0x00000001bb00780c */ /* 0x040fe40000f84270 */
[----:B------:R-:W-:Y:S02]  /*5a40*/  ISETP.GT.AND P5, PT, R187, RZ, P1 ;  /* 0x000000ffbb00720c */ /* 0x000fe40000fa4270 */
[C---:B------:R-:W-:Y:S02]  /*5a50*/  ISETP.LT.OR P4, PT, R186.reuse, 0x2, P4 ;  /* 0x00000002ba00780c */ /* 0x040fe40002781670 */
[----:B------:R-:W-:-:S02]  /*5a60*/  ISETP.LT.OR P5, PT, R186, 0x1, P5 ;  /* 0x00000001ba00780c */ /* 0x000fc40002fa1670 */
[----:B------:R-:W-:Y:S02]  /*5a70*/  FSEL R153, R153, -INF , !P4 ;  /* 0xff80000099997808 */ /* 0x000fe40006000000 */
[C---:B------:R-:W-:Y:S02]  /*5a80*/  ISETP.GT.AND P4, PT, R187.reuse, 0x18, P1 ;  /* 0x00000018bb00780c */ /* 0x040fe40000f84270 */
[----:B------:R-:W-:Y:S02]  /*5a90*/  FSEL R185, R152, -INF , !P5 ;  /* 0xff80000098b97808 */ /* 0x000fe40006800000 */
[----:B------:R-:W-:Y:S02]  /*5aa0*/  ISETP.LT.OR P4, PT, R186, 0x19, P4 ;  /* 0x00000019ba00780c */ /* 0x000fe40002781670 */
[C---:B------:R-:W-:Y:S02]  /*5ab0*/  ISETP.GT.AND P6, PT, R187.reuse, 0x8, P1 ;  /* 0x00000008bb00780c */ /* 0x040fe40000fc4270 */
[----:B------:R-:W-:-:S02]  /*5ac0*/  ISETP.GT.AND P2, PT, R187, 0x9, P1 ;  /* 0x00000009bb00780c */ /* 0x000fc40000f44270 */
[C---:B------:R-:W-:Y:S01]  /*5ad0*/  ISETP.GT.AND P3, PT, R187.reuse, 0x10, P1 ;  /* 0x00000010bb00780c */ /* 0x040fe20000f64270 */
[--C-:B0-----:R-:W-:Y:S01]  /*5ae0*/  IMAD.IADD R0, R0, 0x1, R3.reuse ;  /* 0x0000000100007824 */ /* 0x101fe200078e0203 */
[C---:B------:R-:W-:Y:S01]  /*5af0*/  ISETP.GT.AND P5, PT, R187.reuse, 0x11, P1 ;  /* 0x00000011bb00780c */ /* 0x040fe20000fa4270 */
[----:B------:R-:W-:Y:S01]  /*5b00*/  IMAD.IADD R184, R184, 0x1, R3 ;  /* 0x00000001b8b87824 */ /* 0x000fe200078e0203 */
[----:B------:R-:W-:Y:S02]  /*5b10*/  FSEL R164, R164, -INF , !P4 ;  /* 0xff800000a4a47808 */ /* 0x000fe40006000000 */
[----:B------:R-:W-:Y:S02]  /*5b20*/  ISETP.GT.AND P4, PT, R187, 0x29, P1 ;  /* 0x00000029bb00780c */ /* 0x000fe40000f84270 */
[C---:B------:R-:W-:Y:S02]  /*5b30*/  ISETP.LT.OR P6, PT, R186.reuse, 0x9, P6 ;  /* 0x00000009ba00780c */ /* 0x040fe400037c1670 */
[----:B------:R-:W-:-:S02]  /*5b40*/  ISETP.LT.OR P2, PT, R186, 0xa, P2 ;  /* 0x0000000aba00780c */ /* 0x000fc40001741670 */
[C---:B------:R-:W-:Y:S02]  /*5b50*/  ISETP.LT.OR P3, PT, R186.reuse, 0x11, P3 ;  /* 0x00000011ba00780c */ /* 0x040fe40001f61670 */
[C---:B------:R-:W-:Y:S02]  /*5b60*/  ISETP.LT.OR P5, PT, R186.reuse, 0x12, P5 ;  /* 0x00000012ba00780c */ /* 0x040fe40002fa1670 */
[----:B------:R-:W-:Y:S02]  /*5b70*/  ISETP.LT.OR P4, PT, R186, 0x2a, P4 ;  /* 0x0000002aba00780c */ /* 0x000fe40002781670 */
[----:B------:R-:W-:Y:S02]  /*5b80*/  FSEL R156, R156, -INF , !P6 ;  /* 0xff8000009c9c7808 */ /* 0x000fe40007000000 */
[----:B------:R-:W-:Y:S02]  /*5b90*/  FSEL R157, R157, -INF , !P2 ;  /* 0xff8000009d9d7808 */ /* 0x000fe40005000000 */
[----:B------:R-:W-:-:S02]  /*5ba0*/  FSEL R160, R160, -INF , !P3 ;  /* 0xff800000a0a07808 */ /* 0x000fc40005800000 */
[----:B------:R-:W-:Y:S02]  /*5bb0*/  FSEL R161, R161, -INF , !P5 ;  /* 0xff800000a1a17808 */ /* 0x000fe40006800000 */
[C---:B------:R-:W-:Y:S02]  /*5bc0*/  ISETP.GT.AND P6, PT, R187.reuse, 0x19, P1 ;  /* 0x00000019bb00780c */ /* 0x040fe40000fc4270 */
[C---:B------:R-:W-:Y:S02]  /*5bd0*/  ISETP.GT.AND P2, PT, R187.reuse, 0x20, P1 ;  /* 0x00000020bb00780c */ /* 0x040fe40000f44270 */
[C---:B------:R-:W-:Y:S02]  /*5be0*/  ISETP.GT.AND P3, PT, R187.reuse, 0x21, P1 ;  /* 0x00000021bb00780c */ /* 0x040fe40000f64270 */
[----:B------:R-:W-:Y:S02]  /*5bf0*/  ISETP.GT.AND P5, PT, R187, 0x28, P1 ;  /* 0x00000028bb00780c */ /* 0x000fe40000fa4270 */
[----:B------:R-:W-:-:S02]  /*5c00*/  FSEL R173, R173, -INF , !P4 ;  /* 0xff800000adad7808 */ /* 0x000fc40006000000 */
[----:B------:R-:W-:Y:S02]  /*5c10*/  PLOP3.LUT P4, PT, PT, PT, UP0, 0x40, 0x0 ;  /* 0x000000000000781c */ /* 0x000fe40003f8e808 */
[C---:B------:R-:W-:Y:S02]  /*5c20*/  ISETP.LT.OR P6, PT, R186.reuse, 0x1a, P6 ;  /* 0x0000001aba00780c */ /* 0x040fe400037c1670 */
[C---:B------:R-:W-:Y:S02]  /*5c30*/  ISETP.LT.OR P2, PT, R186.reuse, 0x21, P2 ;  /* 0x00000021ba00780c */ /* 0x040fe40001741670 */
[C---:B------:R-:W-:Y:S02]  /*5c40*/  ISETP.LT.OR P3, PT, R186.reuse, 0x22, P3 ;  /* 0x00000022ba00780c */ /* 0x040fe40001f61670 */
[----:B------:R-:W-:Y:S02]  /*5c50*/  ISETP.LT.OR P5, PT, R186, 0x29, P5 ;  /* 0x00000029ba00780c */ /* 0x000fe40002fa1670 */
[----:B------:R-:W-:-:S02]  /*5c60*/  FSEL R165, R165, -INF , !P6 ;  /* 0xff800000a5a57808 */ /* 0x000fc40007000000 */
[----:B------:R-:W-:Y:S02]  /*5c70*/  FSEL R168, R168, -INF , !P2 ;  /* 0xff800000a8a87808 */ /* 0x000fe40005000000 */
[----:B------:R-:W-:Y:S02]  /*5c80*/  FSEL R169, R169, -INF , !P3 ;  /* 0xff800000a9a97808 */ /* 0x000fe40005800000 */
[----:B------:R-:W-:Y:S02]  /*5c90*/  FSEL R172, R172, -INF , !P5 ;  /* 0xff800000acac7808 */ /* 0x000fe40006800000 */
[C---:B------:R-:W-:Y:S02]  /*5ca0*/  ISETP.GT.AND P6, PT, R187.reuse, 0x30, P1 ;  /* 0x00000030bb00780c */ /* 0x040fe40000fc4270 */
[C---:B------:R-:W-:Y:S02]  /*5cb0*/  ISETP.GT.AND P2, PT, R187.reuse, 0x31, P1 ;  /* 0x00000031bb00780c */ /* 0x040fe40000f44270 */
[----:B------:R-:W-:-:S02]  /*5cc0*/  ISETP.GT.AND P3, PT, R187, 0x38, P1 ;  /* 0x00000038bb00780c */ /* 0x000fc40000f64270 */
[----:B------:R-:W-:Y:S02]  /*5cd0*/  ISETP.GT.AND P5, PT, R187, 0x39, P1 ;  /* 0x00000039bb00780c */ /* 0x000fe40000fa4270 */
[C---:B------:R-:W-:Y:S02]  /*5ce0*/  ISETP.LT.OR P6, PT, R186.reuse, 0x31, P6 ;  /* 0x00000031ba00780c */ /* 0x040fe400037c1670 */
[C---:B------:R-:W-:Y:S02]  /*5cf0*/  ISETP.LT.OR P2, PT, R186.reuse, 0x32, P2 ;  /* 0x00000032ba00780c */ /* 0x040fe40001741670 */
[C---:B------:R-:W-:Y:S02]  /*5d00*/  ISETP.LT.OR P3, PT, R186.reuse, 0x39, P3 ;  /* 0x00000039ba00780c */ /* 0x040fe40001f61670 */
[----:B------:R-:W-:Y:S02]  /*5d10*/  ISETP.LT.OR P5, PT, R186, 0x3a, P5 ;  /* 0x0000003aba00780c */ /* 0x000fe40002fa1670 */
[----:B------:R-:W-:-:S02]  /*5d20*/  FSEL R176, R176, -INF , !P6 ;  /* 0xff800000b0b07808 */ /* 0x000fc40007000000 */
[----:B------:R-:W-:Y:S02]  /*5d30*/  FSEL R177, R177, -INF , !P2 ;  /* 0xff800000b1b17808 */ /* 0x000fe40005000000 */
[----:B------:R-:W-:Y:S02]  /*5d40*/  FSEL R180, R180, -INF , !P3 ;  /* 0xff800000b4b47808 */ /* 0x000fe40005800000 */
[----:B------:R-:W-:Y:S01]  /*5d50*/  FSEL R181, R181, -INF , !P5 ;  /* 0xff800000b5b57808 */ /* 0x000fe20006800000 */
        /* <DEDUP_REMOVED lines=14> */
.L_x_1027:
[----:B------:R-:W-:-:S05]  /*5e40*/  IMAD.U32 R152, RZ, RZ, UR55 ;  /* 0x00000037ff987e24 */ /* 0x000fca000f8e00ff */
[----:B------:R-:W-:-:S13]  /*5e50*/  ISETP.NE.AND P2, PT, R152, 0x1, PT ;  /* 0x000000019800780c */ /* 0x000fda0003f45270 */
[----:B------:R-:W0:Y:S02]  /*5e60*/  @P2 LDC.64 R2, c[0x0][0x9e8] ;  /* 0x00027a00ff022b82 */ /* 0x000e240000000a00 */
[----:B0-----:R-:W-:-:S05]  /*5e70*/  @P2 IMAD.HI.U32 R2, R187, R2, RZ ;  /* 0x00000002bb022227 */ /* 0x001fca00078e00ff */
[----:B------:R-:W-:-:S07]  /*5e80*/  @P2 SHF.R.U32.HI R187, RZ, R3, R2 ;  /* 0x00000003ffbb2219 */ /* 0x000fce0000011602 */
.L_x_1028:
[----:B------:R-:W-:Y:S05]  /*5e90*/  BSYNC B0 ;  /* 0x0000000000007941 */ /* 0x000fea0003800000 */
.L_x_1026:
[----:B------:R-:W-:-:S04]  /*5ea0*/  IMAD R4, R187, R152, -R4 ;  /* 0x00000098bb047224 */ /* 0x000fc800078e0a04 */
[----:B------:R-:W-:-:S05]  /*5eb0*/  IMAD R3, R19, -0x2, R4 ;  /* 0xfffffffe13037824 */ /* 0x000fca00078e0204 */
[----:B------:R-:W-:Y:S02]  /*5ec0*/  VIADDMNMX R0, R3, R152, R0, PT ;  /* 0x0000009803007246 */ /* 0x000fe40003800100 */
[----:B------:R-:W-:-:S07]  /*5ed0*/  VIMNMX R184, R184, R3, !PT ;  /* 0x00000003b8b87248 */ /* 0x000fce0007fe0100 */
.L_x_1025:
[----:B------:R-:W-:Y:S01]  /*5ee0*/  FMNMX.FTZ R2, R185, R220, !PT ;  /* 0x000000dcb9027209 */ /* 0x000fe20007810000 */
[----:B------:R-:W-:Y:S01]  /*5ef0*/  UMOV UR10, UR58 ;  /* 0x0000003a000a7c82 */ /* 0x000fe20008000000 */
[C---:B------:R-:W-:Y:S02]  /*5f00*/  ISETP.GT.AND P3, PT, R184.reuse, RZ, P1 ;  /* 0x000000ffb800720c */ /* 0x040fe40000f64270 */
[----:B------:R-:W-:Y:S02]  /*5f10*/  FMNMX.FTZ R3, R153, R2, !PT ;  /* 0x0000000299037209 */ /* 0x000fe40007810000 */
[----:B------:R-:W-:Y:S02]  /*5f20*/  ISETP.GT.AND P4, PT, R184, 0x1, P1 ;  /* 0x00000001b800780c */ /* 0x000fe40000f84270 */
[----:B------:R-:W-:Y:S02]  /*5f30*/  FMNMX.FTZ R2, R156, R3, !PT ;  /* 0x000000039c027209 */ /* 0x000fe40007810000 */
[----:B------:R-:W-:-:S02]  /*5f40*/  ISETP.LT.OR P3, PT, R0, 0x1, P3 ;  /* 0x000000010000780c */ /* 0x000fc40001f61670 */
[----:B------:R-:W-:Y:S02]  /*5f50*/  FMNMX.FTZ R3, R157, R2, !PT ;  /* 0x000000029d037209 */ /* 0x000fe40007810000 */
[----:B------:R-:W-:Y:S02]  /*5f60*/  ISETP.GT.AND P6, PT, R184, 0x8, P1 ;  /* 0x00000008b800780c */ /* 0x000fe40000fc4270 */
[----:B------:R-:W-:Y:S02]  /*5f70*/  FMNMX.FTZ R2, R160, R3, !PT ;  /* 0x00000003a0027209 */ /* 0x000fe40007810000 */
[----:B------:R-:W-:Y:S02]  /*5f80*/  ISETP.LT.OR P4, PT, R0, 0x2, P4 ;  /* 0x000000020000780c */ /* 0x000fe40002781670 */
[----:B------:R-:W-:Y:S02]  /*5f90*/  FMNMX.FTZ R3, R161, R2, !PT ;  /* 0x00000002a1037209 */ /* 0x000fe40007810000 */
[----:B------:R-:W-:-:S02]  /*5fa0*/  FSEL R154, R154, -INF , !P3 ;  /* 0xff8000009a9a7808 */ /* 0x000fc40005800000 */
        /* <DEDUP_REMOVED lines=15> */
[----:B------:R-:W-:Y:S02]  /*60a0*/  FSEL R159, R159, -INF , !P2 ;  /* 0xff8000009f9f7808 */ /* 0x000fe40005000000 */
[----:B------:R-:W-:Y:S02]  /*60b0*/  FMNMX.FTZ R2, R180, R3, !PT ;  /* 0x00000003b4027209 */ /* 0x000fe40007810000 */
[----:B------:R-:W-:-:S02]  /*60c0*/  ISETP.LT.OR P5, PT, R0, 0x11, P5 ;  /* 0x000000110000780c */ /* 0x000fc40002fa1670 */
[----:B------:R-:W-:Y:S02]  /*60d0*/  FMNMX.FTZ R2, R181, R2, !PT ;  /* 0x00000002b5027209 */ /* 0x000fe40007810000 */
[C---:B------:R-:W-:Y:S02]  /*60e0*/  ISETP.GT.AND P3, PT, R184.reuse, 0x20, P1 ;  /* 0x00000020b800780c */ /* 0x040fe40000f64270 */
[----:B------:R-:W-:Y:S01]  /*60f0*/  ISETP.GT.AND P6, PT, R184, 0x18, P1 ;  /* 0x00000018b800780c */ /* 0x000fe20000fc4270 */
[----:B------:R-:W0:Y:S01]  /*6100*/  SHFL.BFLY PT, R3, R2, 0x2, 0x1f ;  /* 0x0c401f0002037f89 */ /* 0x000e2200000e0000 */
[----:B------:R-:W-:Y:S02]  /*6110*/  ISETP.LT.OR P4, PT, R0, 0x12, P4 ;  /* 0x000000120000780c */ /* 0x000fe40002781670 */
[----:B------:R-:W-:Y:S02]  /*6120*/  FSEL R162, R162, -INF , !P5 ;  /* 0xff800000a2a27808 */ /* 0x000fe40006800000 */
[----:B------:R-:W-:-:S02]  /*6130*/  ISETP.LT.OR P3, PT, R0, 0x21, P3 ;  /* 0x000000210000780c */ /* 0x000fc40001f61670 */
[----:B------:R-:W-:Y:S02]  /*6140*/  ISETP.GT.AND P2, PT, R184, 0x19, P1 ;  /* 0x00000019b800780c */ /* 0x000fe40000f44270 */
[----:B------:R-:W-:Y:S02]  /*6150*/  ISETP.LT.OR P6, PT, R0, 0x19, P6 ;  /* 0x000000190000780c */ /* 0x000fe400037c1670 */
[----:B------:R-:W-:Y:S02]  /*6160*/  FSEL R163, R163, -INF , !P4 ;  /* 0xff800000a3a37808 */ /* 0x000fe40006000000 */
[----:B------:R-:W-:Y:S02]  /*6170*/  FSEL R170, R170, -INF , !P3 ;  /* 0xff800000aaaa7808 */ /* 0x000fe40005800000 */
[----:B------:R-:W-:Y:S02]  /*6180*/  FSEL R166, R166, -INF , !P6 ;  /* 0xff800000a6a67808 */ /* 0x000fe40007000000 */
[----:B------:R-:W-:-:S02]  /*6190*/  ISETP.LT.OR P2, PT, R0, 0x1a, P2 ;  /* 0x0000001a0000780c */ /* 0x000fc40001741670 */
[C---:B------:R-:W-:Y:S02]  /*61a0*/  ISETP.GT.AND P5, PT, R184.reuse, 0x21, P1 ;  /* 0x00000021b800780c */ /* 0x040fe40000fa4270 */
[----:B------:R-:W-:Y:S02]  /*61b0*/  FSEL R167, R167, -INF , !P2 ;  /* 0xff800000a7a77808 */ /* 0x000fe40005000000 */
[----:B------:R-:W-:Y:S02]  /*61c0*/  ISETP.GT.AND P4, PT, R184, 0x28, P1 ;  /* 0x00000028b800780c */ /* 0x000fe40000f84270 */
[----:B0-----:R-:W-:Y:S02]  /*61d0*/  FMNMX.FTZ R3, R2, R3, !PT ;  /* 0x0000000302037209 */ /* 0x001fe40007810000 */
[----:B------:R-:W-:Y:S02]  /*61e0*/  FMNMX.FTZ R2, R154, R219, !PT ;  /* 0x000000db9a027209 */ /* 0x000fe40007810000 */
[----:B------:R-:W-:Y:S01]  /*61f0*/  ISETP.LT.OR P5, PT, R0, 0x22, P5 ;  /* 0x000000220000780c */ /* 0x000fe20002fa1670 */
[----:B------:R-:W0:Y:S01]  /*6200*/  SHFL.BFLY PT, R4, R3, 0x1, 0x1f ;  /* 0x0c201f0003047f89 */ /* 0x000e2200000e0000 */
[----:B------:R-:W-:-:S02]  /*6210*/  ISETP.GT.AND P6, PT, R184, 0x29, P1 ;  /* 0x00000029b800780c */ /* 0x000fc40000fc4270 */
[----:B------:R-:W-:Y:S02]  /*6220*/  ISETP.LT.OR P4, PT, R0, 0x29, P4 ;  /* 0x000000290000780c */ /* 0x000fe40002781670 */
[----:B------:R-:W-:Y:S02]  /*6230*/  FSEL R171, R171, -INF , !P5 ;  /* 0xff800000abab7808 */ /* 0x000fe40006800000 */
[----:B------:R-:W-:Y:S02]  /*6240*/  ISETP.GT.AND P2, PT, R184, 0x30, P1 ;  /* 0x00000030b800780c */ /* 0x000fe40000f44270 */
[----:B------:R-:W-:Y:S02]  /*6250*/  FSEL R174, R174, -INF , !P4 ;  /* 0xff800000aeae7808 */ /* 0x000fe40006000000 */
[----:B------:R-:W-:Y:S02]  /*6260*/  ISETP.LT.OR P6, PT, R0, 0x2a, P6 ;  /* 0x0000002a0000780c */ /* 0x000fe400037c1670 */
[----:B------:R-:W-:-:S02]  /*6270*/  ISETP.GT.AND P5, PT, R184, 0x31, P1 ;  /* 0x00000031b800780c */ /* 0x000fc40000fa4270 */
[----:B------:R-:W-:Y:S02]  /*6280*/  ISETP.LT.OR P2, PT, R0, 0x31, P2 ;  /* 0x000000310000780c */ /* 0x000fe40001741670 */
[----:B------:R-:W-:Y:S02]  /*6290*/  FSEL R175, R175, -INF , !P6 ;  /* 0xff800000afaf7808 */ /* 0x000fe40007000000 */
[----:B------:R-:W-:Y:S02]  /*62a0*/  ISETP.GT.AND P4, PT, R184, 0x38, P1 ;  /* 0x00000038b800780c */ /* 0x000fe40000f84270 */
[----:B------:R-:W-:Y:S02]  /*62b0*/  ISETP.LT.OR P5, PT, R0, 0x32, P5 ;  /* 0x000000320000780c */ /* 0x000fe40002fa1670 */
[----:B------:R-:W-:Y:S02]  /*62c0*/  FSEL R178, R178, -INF , !P2 ;  /* 0xff800000b2b27808 */ /* 0x000fe40005000000 */
[----:B0-----:R-:W-:-:S02]  /*62d0*/  FMNMX.FTZ R4, R3, R4, !PT ;  /* 0x0000000403047209 */ /* 0x001fc40007810000 */
[----:B------:R-:W-:Y:S02]  /*62e0*/  FMNMX.FTZ R3, R155, R2, !PT ;  /* 0x000000029b037209 */ /* 0x000fe40007810000 */
[C---:B------:R-:W-:Y:S01]  /*62f0*/  FSETP.NEU.FTZ.AND P3, PT, R4.reuse, -INF , PT ;  /* 0xff8000000400780b */ /* 0x040fe20003f7d000 */
[----:B------:R-:W-:Y:S01]  /*6300*/  FMUL.FTZ R152, R4, UR10 ;  /* 0x0000000a04987c20 */ /* 0x000fe20008410000 */
[----:B------:R-:W-:Y:S02]  /*6310*/  FMNMX.FTZ R2, R158, R3, !PT ;  /* 0x000000039e027209 */ /* 0x000fe40007810000 */
[----:B------:R-:W-:Y:S02]  /*6320*/  ISETP.GT.AND P1, PT, R184, 0x39, P1 ;  /* 0x00000039b800780c */ /* 0x000fe40000f24270 */
[----:B------:R-:W-:Y:S02]  /*6330*/  FMNMX.FTZ R3, R159, R2, !PT ;  /* 0x000000029f037209 */ /* 0x000fe40007810000 */
[----:B------:R-:W-:-:S02]  /*6340*/  ISETP.LT.OR P4, PT, R0, 0x39, P4 ;  /* 0x000000390000780c */ /* 0x000fc40002781670 */
[----:B------:R-:W-:Y:S02]  /*6350*/  FMNMX.FTZ R2, R162, R3, !PT ;  /* 0x00000003a2027209 */ /* 0x000fe40007810000 */
[----:B------:R-:W-:Y:S02]  /*6360*/  FSEL R179, R179, -INF , !P5 ;  /* 0xff800000b3b37808 */ /* 0x000fe40006800000 */
[----:B------:R-:W-:Y:S02]  /*6370*/  FMNMX.FTZ R3, R163, R2, !PT ;  /* 0x00000002a3037209 */ /* 0x000fe40007810000 */
[----:B------:R-:W-:Y:S02]  /*6380*/  FSEL R2, R152, RZ, P3 ;  /* 0x000000ff98027208 */ /* 0x000fe40001800000 */
[----:B------:R-:W-:Y:S02]  /*6390*/  FMNMX.FTZ R152, R166, R3, !PT ;  /* 0x00000003a6987209 */ /* 0x000fe40007810000 */
[----:B------:R-:W-:Y:S01]  /*63a0*/  ISETP.LT.OR P1, PT, R0, 0x3a, P1 ;  /* 0x0000003a0000780c */ /* 0x000fe20000f21670 */
[--C-:B------:R-:W-:Y:S01]  /*63b0*/  FFMA.FTZ R196, R153, UR10, -R2.reuse ;  /* 0x0000000a99c47c23 */ /* 0x100fe20008010802 */
[----:B------:R-:W-:Y:S01]  /*63c0*/  FMNMX.FTZ R3, R167, R152, !PT ;  /* 0x00000098a7037209 */ /* 0x000fe20007810000 */
[--C-:B------:R-:W-:Y:S01]  /*63d0*/  FFMA.FTZ R187, R157, UR10, -R2.reuse ;  /* 0x0000000a9dbb7c23 */ /* 0x100fe20008010802 */
[----:B------:R-:W-:Y:S01]  /*63e0*/  FSEL R182, R182, -INF , !P4 ;  /* 0xff800000b6b67808 */ /* 0x000fe20006000000 */
[--C-:B------:R-:W-:Y:S01]  /*63f0*/  FFMA.FTZ R185, R185, UR10, -R2.reuse ;  /* 0x0000000ab9b97c23 */ /* 0x100fe20008010802 */
[----:B------:R-:W-:Y:S01]  /*6400*/  FMNMX.FTZ R152, R170, R3, !PT ;  /* 0x00000003aa987209 */ /* 0x000fe20007810000 */
[--C-:B------:R-:W-:Y:S01]  /*6410*/  FFMA.FTZ R198, R156, UR10, -R2.reuse ;  /* 0x0000000a9cc67c23 */ /* 0x100fe20008010802 */
[--C-:B------:R-:W-:Y:S01]  /*6420*/  FFMA.FTZ R192, R160, UR10, -R2.reuse ;  /* 0x0000000aa0c07c23 */ /* 0x100fe20008010802 */
        /* <DEDUP_REMOVED lines=10> */
[----:B------:R-:W-:Y:S01]  /*64d0*/  FFMA.FTZ R186, R180, UR10, -R2 ;  /* 0x0000000ab4ba7c23 */ /* 0x000fe20008010802 */
[----:B------:R-:W-:Y:S02]  /*64e0*/  MUFU.EX2 R185, R185 ;  /* 0x000000b900b97308 */ /* 0x000fe40000000800 */
[----:B------:R-:W-:-:S04]  /*64f0*/  FMNMX.FTZ R152, R178, R3, !PT ;  /* 0x00000003b2987209 */ /* 0x000fc80007810000 */
[----:B------:R-:W-:Y:S02]  /*6500*/  FMNMX.FTZ R3, R179, R152, !PT ;  /* 0x00000098b3037209 */ /* 0x000fe40007810000 */
[----:B------:R-:W-:Y:S01]  /*6510*/  FSEL R152, R183, -INF , !P1 ;  /* 0xff800000b7987808 */ /* 0x000fe20004800000 */
[--C-:B------:R-:W-:Y:S01]  /*6520*/  FFMA.FTZ R183, R161, UR10, -R2.reuse ;  /* 0x0000000aa1b77c23 */ /* 0x100fe20008010802 */
[----:B------:R-:W-:Y:S01]  /*6530*/  FMNMX.FTZ R3, R182, R3, !PT ;  /* 0x00000003b6037209 */ /* 0x000fe20007810000 */
[--C-:B------:R-:W-:Y:S01]  /*6540*/  FFMA.FTZ R161, R169, UR10, -R2.reuse ;  /* 0x0000000aa9a17c23 */ /* 0x100fe20008010802 */
[----:B------:R-:W-:Y:S01]  /*6550*/  FSEL R169, R4, RZ, P3 ;  /* 0x000000ff04a97208 */ /* 0x000fe20001800000 */
[----:B------:R-:W-:Y:S01]  /*6560*/  FFMA.FTZ R2, R181, UR10, -R2 ;  /* 0x0000000ab5027c23 */ /* 0x000fe20008010802 */
[----:B------:R-:W-:Y:S01]  /*6570*/  FMNMX.FTZ R3, R152, R3, !PT ;  /* 0x0000000398037209 */ /* 0x000fe20007810000 */
[----:B------:R-:W-:Y:S04]  /*6580*/  MUFU.EX2 R196, R196 ;  /* 0x000000c400c47308 */ /* 0x000fe80000000800 */
[----:B------:R-:W0:Y:S04]  /*6590*/  SHFL.BFLY PT, R0, R3, 0x2, 0x1f ;  /* 0x0c401f0003007f89 */ /* 0x000e2800000e0000 */
[----:B------:R-:W-:Y:S08]  /*65a0*/  MUFU.EX2 R198, R198 ;  /* 0x000000c600c67308 */ /* 0x000ff00000000800 */
[----:B------:R-:W-:Y:S08]  /*65b0*/  MUFU.EX2 R187, R187 ;  /* 0x000000bb00bb7308 */ /* 0x000ff00000000800 */
[----:B------:R-:W-:Y:S01]  /*65c0*/  MUFU.EX2 R192, R192 ;  /* 0x000000c000c07308 */ /* 0x000fe20000000800 */
[----:B0-----:R-:W-:-:S07]  /*65d0*/  FMNMX.FTZ R0, R3, R0, !PT ;  /* 0x0000000003007209 */ /* 0x001fce0007810000 */
[----:B------:R-:W-:Y:S01]  /*65e0*/  MUFU.EX2 R183, R183 ;  /* 0x000000b700b77308 */ /* 0x000fe20000000800 */
[----:B------:R-:W0:Y:S07]  /*65f0*/  SHFL.BFLY PT, R3, R0, 0x1, 0x1f ;  /* 0x0c201f0000037f89 */ /* 0x000e2e00000e0000 */
[----:B------:R-:W-:Y:S08]  /*6600*/  MUFU.EX2 R194, R194 ;  /* 0x000000c200c27308 */ /* 0x000ff00000000800 */
[----:B------:R-:W-:Y:S08]  /*6610*/  MUFU.EX2 R165, R165 ;  /* 0x000000a500a57308 */ /* 0x000ff00000000800 */
[----:B------:R-:W-:Y:S01]  /*6620*/  MUFU.EX2 R188, R188 ;  /* 0x000000bc00bc7308 */ /* 0x000fe20000000800 */
[----:B0-----:R-:W-:Y:S01]  /*6630*/  FMNMX.FTZ R3, R0, R3, !PT ;  /* 0x0000000300037209 */ /* 0x001fe20007810000 */
[----:B------:R-:W-:-:S03]  /*6640*/  FADD.FTZ R0, -R169, R220 ;  /* 0x000000dca9007221 */ /* 0x000fc60000010100 */
[C---:B------:R-:W-:Y:S01]  /*6650*/  FSETP.NEU.FTZ.AND P1, PT, R3.reuse, -INF , PT ;  /* 0xff8000000300780b */ /* 0x040fe20003f3d000 */
[----:B------:R-:W-:Y:S01]  /*6660*/  FMUL.FTZ R173, R3, UR10 ;  /* 0x0000000a03ad7c20 */ /* 0x000fe20008410000 */
[----:B------:R-:W-:Y:S01]  /*6670*/  FMUL.FTZ R0, R0, UR10 ;  /* 0x0000000a00007c20 */ /* 0x000fe20008410000 */
[----:B------:R0:W-:Y:S03]  /*6680*/  MUFU.EX2 R169, R2 ;  /* 0x0000000200a97308 */ /* 0x0001e60000000800 */
[----:B------:R-:W-:-:S05]  /*6690*/  FSEL R173, R173, RZ, P1 ;  /* 0x000000ffadad7208 */ /* 0x000fca0000800000 */
[--C-:B------:R-:W-:Y:S01]  /*66a0*/  FFMA.FTZ R197, R154, UR10, -R173.reuse ;  /* 0x0000000a9ac57c23 */ /* 0x100fe200080108ad */
[----:B0-----:R-:W-:Y:S01]  /*66b0*/  FSEL R2, R3, RZ, P1 ;  /* 0x000000ff03027208 */ /* 0x001fe20000800000 */
[--C-:B------:R-:W-:Y:S01]  /*66c0*/  FFMA.FTZ R154, R155, UR10, -R173.reuse ;  /* 0x0000000a9b9a7c23 */ /* 0x100fe200080108ad */
[----:B------:R-:W0:Y:S01]  /*66d0*/  MUFU.EX2 R0, R0 ;  /* 0x0000000000007308 */ /* 0x000e220000000800 */
[--C-:B------:R-:W-:Y:S01]  /*66e0*/  FFMA.FTZ R199, R158, UR10, -R173.reuse ;  /* 0x0000000a9ec77c23 */ /* 0x100fe200080108ad */
[----:B------:R-:W-:Y:S01]  /*66f0*/  FFMA.FTZ R156, R159, UR10, -R173 ;  /* 0x0000000a9f9c7c23 */ /* 0x000fe200080108ad */
[----:B------:R-:W-:Y:S01]  /*6700*/  FADD.FTZ R2, -R2, R219 ;  /* 0x000000db02027221 */ /* 0x000fe20000010100 */
[--C-:B------:R-:W-:Y:S01]  /*6710*/  FFMA.FTZ R193, R162, UR10, -R173.reuse ;  /* 0x0000000aa2c17c23 */ /* 0x100fe200080108ad */
[--C-:B------:R-:W-:Y:S01]  /*6720*/  FFMA.FTZ R158, R163, UR10, -R173.reuse ;  /* 0x0000000aa39e7c23 */ /* 0x100fe200080108ad */
[--C-:B------:R-:W-:Y:S01]  /*6730*/  FFMA.FTZ R195, R166, UR10, -R173.reuse ;  /* 0x0000000aa6c37c23 */ /* 0x100fe200080108ad */
[----:B------:R-:W-:Y:S01]  /*6740*/  FMUL.FTZ R2, R2, UR10 ;  /* 0x0000000a02027c20 */ /* 0x000fe20008410000 */
[----:B------:R-:W-:Y:S01]  /*6750*/  MUFU.EX2 R197, R197 ;  /* 0x000000c500c57308 */ /* 0x000fe20000000800 */
[--C-:B------:R-:W-:Y:S01]  /*6760*/  FFMA.FTZ R160, R167, UR10, -R173.reuse ;  /* 0x0000000aa7a07c23 */ /* 0x100fe200080108ad */
[--C-:B------:R-:W-:Y:S01]  /*6770*/  FFMA.FTZ R189, R170, UR10, -R173.reuse ;  /* 0x0000000aaabd7c23 */ /* 0x100fe200080108ad */
[--C-:B------:R-:W-:Y:S01]  /*6780*/  FFMA.FTZ R162, R171, UR10, -R173.reuse ;  /* 0x0000000aaba27c23 */ /* 0x100fe200080108ad */
[--C-:B------:R-:W-:Y:S01]  /*6790*/  FFMA.FTZ R191, R174, UR10, -R173.reuse ;  /* 0x0000000aaebf7c23 */ /* 0x100fe200080108ad */
[--C-:B------:R-:W-:Y:S01]  /*67a0*/  FFMA.FTZ R164, R175, UR10, -R173.reuse ;  /* 0x0000000aafa47c23 */ /* 0x100fe200080108ad */
[----:B------:R-:W-:-:S02]  /*67b0*/  FFMA.FTZ R152, R152, UR10, -R173 ;  /* 0x0000000a98987c23 */ /* 0x000fc400080108ad */
[----:B------:R-:W1:Y:S01]  /*67c0*/  MUFU.EX2 R2, R2 ;  /* 0x0000000200027308 */ /* 0x000e620000000800 */
[----:B0-----:R-:W-:-:S04]  /*67d0*/  FFMA.FTZ R155, R0, R18, R185 ;  /* 0x00000012009b7223 */ /* 0x001fc800000100b9 */
[----:B------:R-:W-:-:S03]  /*67e0*/  FADD.FTZ R155, R196, R155 ;  /* 0x0000009bc49b7221 */ /* 0x000fc60000010000 */
[----:B------:R-:W0:Y:S01]  /*67f0*/  MUFU.EX2 R154, R154 ;  /* 0x0000009a009a7308 */ /* 0x000e220000000800 */
[----:B------:R-:W-:Y:S01]  /*6800*/  FADD.FTZ R166, R198, R155 ;  /* 0x0000009bc6a67221 */ /* 0x000fe20000010000 */
[----:B------:R-:W-:-:S03]  /*6810*/  FFMA.FTZ R155, R178, UR10, -R173 ;  /* 0x0000000ab29b7c23 */ /* 0x000fc600080108ad */
[----:B------:R-:W-:-:S03]  /*6820*/  FADD.FTZ R159, R187, R166 ;  /* 0x000000a6bb9f7221 */ /* 0x000fc60000010000 */
[----:B------:R-:W2:Y:S01]  /*6830*/  MUFU.EX2 R199, R199 ;  /* 0x000000c700c77308 */ /* 0x000ea20000000800 */
[----:B-1----:R-:W-:Y:S01]  /*6840*/  FFMA.FTZ R5, R2, R5, R197 ;  /* 0x0000000502057223 */ /* 0x002fe200000100c5 */
[----:B------:R-:W-:-:S04]  /*6850*/  FADD.FTZ R166, R192, R159 ;  /* 0x0000009fc0a67221 */ /* 0x000fc80000010000 */
[----:B------:R-:W-:Y:S01]  /*6860*/  FADD.FTZ R159, R183, R166 ;  /* 0x000000a6b79f7221 */ /* 0x000fe20000010000 */
[----:B------:R-:W-:Y:S01]  /*6870*/  FFMA.FTZ R166, R179, UR10, -R173 ;  /* 0x0000000ab3a67c23 */ /* 0x000fe200080108ad */
[----:B------:R-:W1:Y:S01]  /*6880*/  MUFU.EX2 R156, R156 ;  /* 0x0000009c009c7308 */ /* 0x000e620000000800 */
[----:B0-----:R-:W-:Y:S01]  /*6890*/  FADD.FTZ R18, R154, R5 ;  /* 0x000000059a127221 */ /* 0x001fe20000010000 */
[----:B------:R-:W-:Y:S01]  /*68a0*/  FADD.FTZ R168, R194, R159 ;  /* 0x0000009fc2a87221 */ /* 0x000fe20000010000 */
[----:B------:R-:W-:-:S03]  /*68b0*/  FFMA.FTZ R159, R182, UR10, -R173 ;  /* 0x0000000ab69f7c23 */ /* 0x000fc600080108ad */
[----:B------:R-:W-:Y:S02]  /*68c0*/  FADD.FTZ R163, R165, R168 ;  /* 0x000000a8a5a37221 */ /* 0x000fe40000010000 */
[----:B------:R-:W0:Y:S01]  /*68d0*/  MUFU.EX2 R193, R193 ;  /* 0x000000c100c17308 */ /* 0x000e220000000800 */
[----:B--2---:R-:W-:Y:S01]  /*68e0*/  FADD.FTZ R5, R199, R18 ;  /* 0x00000012c7057221 */ /* 0x004fe20000010000 */
[----:B------:R-:W-:-:S06]  /*68f0*/  FADD.FTZ R168, R188, R163 ;  /* 0x000000a3bca87221 */ /* 0x000fcc0000010000 */
        /* <DEDUP_REMOVED lines=33> */
[----:B0-----:R-:W-:Y:S01]  /*6b10*/  FADD.FTZ R168, R186, R163 ;  /* 0x000000a3baa87221 */ /* 0x001fe20000010000 */
[----:B--2---:R-:W-:-:S03]  /*6b20*/  FADD.FTZ R5, R159, R18 ;  /* 0x000000129f057221 */ /* 0x004fc60000010000 */
[----:B------:R-:W-:Y:S01]  /*6b30*/  FADD.FTZ R18, R169, R168 ;  /* 0x000000a8a9127221 */ /* 0x000fe20000010000 */
[----:B-1----:R-:W-:Y:S01]  /*6b40*/  FADD.FTZ R5, R152, R5 ;  /* 0x0000000598057221 */ /* 0x002fe20000010000 */
[----:B------:R-:W-:Y:S06]  /*6b50*/  @!P0 BRA `(.L_x_1029) ;  /* 0x0000000000048947 */ /* 0x000fec0003800000 */
[----:B------:R-:W-:Y:S01]  /*6b60*/  BPT.TRAP 0x1 ;  /* 0x000000040000795c */ /* 0x000fe20000300000 */
.L_x_1029:
[----:B------:R-:W0:Y:S01]  /*6b70*/  S2UR UR4, SR_CgaCtaId ;  /* 0x00000000000479c3 */ /* 0x000e220000008800 */
[----:B------:R-:W-:Y:S01]  /*6b80*/  UIADD3 UR5, UR5, 0x30860, URZ ;  /* 0x0003086005057890 */ /* 0x000fe2000fffe03f */
[----:B------:R-:W-:Y:S01]  /*6b90*/  ISETP.GT.AND P1, PT, R221, UR54, PT ;  /* 0x00000036dd007c0c */ /* 0x000fe2000bf24270 */
[----:B------:R-:W-:Y:S01]  /*6ba0*/  UMOV UR7, UR38 ;  /* 0x0000002600077c82 */ /* 0x000fe20008000000 */
[----:B------:R-:W-:Y:S01]  /*6bb0*/  F2FP.F16.F32.PACK_AB R196, R196, R185 ;  /* 0x000000b9c4c4723e */ /* 0x000fe200000000ff */
[----:B------:R-:W-:Y:S01]  /*6bc0*/  IMAD.MOV.U32 R219, RZ, RZ, R3 ;  /* 0x000000ffffdb7224 */ /* 0x000fe200078e0003 */
[----:B------:R-:W-:Y:S01]  /*6bd0*/  F2FP.F16.F32.PACK_AB R198, R187, R198 ;  /* 0x000000c6bbc6723e */ /* 0x000fe200000000ff */
[----:B------:R-:W-:Y:S01]  /*6be0*/  IMAD.MOV.U32 R220, RZ, RZ, R4 ;  /* 0x000000ffffdc7224 */ /* 0x000fe200078e0004 */
[----:B------:R-:W-:Y:S02]  /*6bf0*/  F2FP.F16.F32.PACK_AB R197, R154, R197 ;  /* 0x000000c59ac5723e */ /* 0x000fe400000000ff */
[----:B------:R-:W-:-:S02]  /*6c00*/  F2FP.F16.F32.PACK_AB R199, R156, R199 ;  /* 0x000000c79cc7723e */ /* 0x000fc400000000ff */
[----:B------:R-:W-:Y:S02]  /*6c10*/  F2FP.F16.F32.PACK_AB R192, R183, R192 ;  /* 0x000000c0b7c0723e */ /* 0x000fe400000000ff */
[----:B------:R-:W-:Y:S02]  /*6c20*/  F2FP.F16.F32.PACK_AB R193, R158, R193 ;  /* 0x000000c19ec1723e */ /* 0x000fe400000000ff */
[----:B------:R-:W-:Y:S02]  /*6c30*/  F2FP.F16.F32.PACK_AB R194, R165, R194 ;  /* 0x000000c2a5c2723e */ /* 0x000fe400000000ff */
[----:B------:R-:W-:Y:S02]  /*6c40*/  F2FP.F16.F32.PACK_AB R195, R160, R195 ;  /* 0x000000c3a0c3723e */ /* 0x000fe400000000ff */
[----:B------:R-:W-:Y:S02]  /*6c50*/  F2FP.F16.F32.PACK_AB R188, R161, R188 ;  /* 0x000000bca1bc723e */ /* 0x000fe400000000ff */
[----:B------:R-:W-:Y:S01]  /*6c60*/  F2FP.F16.F32.PACK_AB R189, R162, R189 ;  /* 0x000000bda2bd723e */ /* 0x000fe200000000ff */
[----:B0-----:R-:W-:Y:S01]  /*6c70*/  UPRMT UR5, UR4, 0x654, UR5 ;  /* 0x0000065404057896 */ /* 0x001fe20008000005 */
[----:B------:R-:W-:-:S02]  /*6c80*/  F2FP.F16.F32.PACK_AB R190, R157, R190 ;  /* 0x000000be9dbe723e */ /* 0x000fc400000000ff */
[----:B------:R-:W-:Y:S01]  /*6c90*/  UMOV UR4, UR39 ;  /* 0x0000002700047c82 */ /* 0x000fe20008000000 */
[----:B------:R-:W-:Y:S02]  /*6ca0*/  F2FP.F16.F32.PACK_AB R191, R164, R191 ;  /* 0x000000bfa4bf723e */ /* 0x000fe400000000ff */
[----:B------:R-:W-:Y:S02]  /*6cb0*/  F2FP.F16.F32.PACK_AB R184, R153, R184 ;  /* 0x000000b899b8723e */ /* 0x000fe400000000ff */
[----:B------:R-:W-:Y:S01]  /*6cc0*/  F2FP.F16.F32.PACK_AB R185, R166, R155 ;  /* 0x0000009ba6b9723e */ /* 0x000fe200000000ff */
[----:B------:R-:W-:Y:S01]  /*6cd0*/  SYNCS.ARRIVE.TRANS64.RED.A1T0 RZ, [UR5], RZ ;  /* 0x000000ffffff79a7 */ /* 0x000fe20008100405 */
[----:B------:R-:W-:Y:S02]  /*6ce0*/  F2FP.F16.F32.PACK_AB R186, R169, R186 ;  /* 0x000000baa9ba723e */ /* 0x000fe400000000ff */
[----:B------:R-:W-:Y:S02]  /*6cf0*/  IADD3 R221, R221, -0x1, RZ ;  /* 0xffffffffdddd7810 */ /* 0x000fe40007ffe0ff */
[----:B------:R-:W-:Y:S01]  /*6d00*/  F2FP.F16.F32.PACK_AB R187, R152, R159 ;  /* 0x0000009f98bb723e */ /* 0x000fe200000000ff */
[----:B------:R-:W-:Y:S06]  /*6d10*/  @P1 BRA `(.L_x_1030) ;  /* 0xffffffd400f81947 */ /* 0x000fec000383ffff */
.L_x_1011:
[----:B------:R-:W-:Y:S01]  /*6d20*/  UISETP.NE.AND UP1, UPT, UR61, URZ, UPT ;  /* 0x0000003f3d00728c */ /* 0x000fe2000bf25270 */
[----:B------:R-:W-:Y:S01]  /*6d30*/  IADD3 R21, -R21, 0x1, RZ ;  /* 0x0000000115157810 */ /* 0x000fe20007ffe1ff */
[----:B------:R-:W-:Y:S02]  /*6d40*/  UISETP.NE.AND UP0, UPT, UR42, URZ, UPT ;  /* 0x0000003f2a00728c */ /* 0x000fe4000bf05270 */
[----:B------:R-:W-:Y:S02]  /*6d50*/  UIADD3 UR6, UR43, 0x7f, URZ ;  /* 0x0000007f2b067890 */ /* 0x000fe4000fffe03f */
[----:B------:R-:W-:Y:S02]  /*6d60*/  IMAD R20, R20, UR41, R21 ;  /* 0x0000002914147c24 */ /* 0x000fe4000f8e0215 */
[----:B------:R-:W-:-:S03]  /*6d70*/  PLOP3.LUT P1, PT, PT, PT, UP0, 0x40, 0x0 ;  /* 0x000000000000781c */ /* 0x000fc60003f2e808 */
[----:B------:R-:W-:Y:S01]  /*6d80*/  @UP1 ULDC UR4, c[0x0][0x44c] ;  /* 0x0001130000041ab9 */ /* 0x000fe20000000800 */
[----:B------:R-:W-:Y:S01]  /*6d90*/  @UP1 ULDC UR7, c[0x0][0x450] ;  /* 0x0001140000071ab9 */ /* 0x000fe20000000800 */
[----:B------:R-:W-:-:S04]  /*6da0*/  UIMAD.WIDE.U32 UR4, UR6, UR4, URZ ;  /* 0x00000004060472a5 */ /* 0x000fc8000f8e003f */
[----:B------:R-:W-:-:S06]  /*6db0*/  @UP1 USHF.R.U32.HI UR6, URZ, UR7, UR5 ;  /* 0x000000073f061299 */ /* 0x000fcc0008011605 */
[----:B------:R-:W-:-:S04]  /*6dc0*/  VIADD R20, R20, UR6 ;  /* 0x0000000614147c36 */ /* 0x000fc80008000000 */
[----:B------:R-:W-:Y:S01]  /*6dd0*/  VIADD R21, R20, -UR11 ;  /* 0x8000000b14157c36 */ /* 0x000fe20008000000 */
[----:B------:R-:W-:Y:S06]  /*6de0*/  @P1 BRA `(.L_x_1031) ;  /* 0x0000000000441947 */ /* 0x000fec0003800000 */
[----:B------:R-:W-:-:S13]  /*6df0*/  ISETP.GT.AND P1, PT, R20, -0x1, PT ;  /* 0xffffffff1400780c */ /* 0x000fda0003f24270 */
[----:B------:R-:W-:Y:S05]  /*6e00*/  @P1 BRA `(.L_x_1032) ;  /* 0x0000000000201947 */ /* 0x000fea0003800000 */
[----:B------:R-:W0:Y:S01]  /*6e10*/  LDC R155, c[0x0][0x9e4] ;  /* 0x00027900ff9b7b82 */ /* 0x000e220000000800 */
[----:B------:R-:W-:Y:S02]  /*6e20*/  LOP3.LUT R153, RZ, R20, RZ, 0x33, !PT ;  /* 0x00000014ff997212 */ /* 0x000fe400078e33ff */
[----:B0-----:R-:W-:-:S13]  /*6e30*/  ISETP.NE.AND P1, PT, R155, 0x1, PT ;  /* 0x000000019b00780c */ /* 0x001fda0003f25270 */
[----:B------:R-:W0:Y:S02]  /*6e40*/  @P1 LDC.64 R156, c[0x0][0x9e8] ;  /* 0x00027a00ff9c1b82 */ /* 0x000e240000000a00 */
[----:B0-----:R-:W-:-:S05]  /*6e50*/  @P1 IMAD.HI.U32 R20, R153, R156, RZ ;  /* 0x0000009c99141227 */ /* 0x001fca00078e00ff */
[----:B------:R-:W-:-:S04]  /*6e60*/  @P1 SHF.R.U32.HI R153, RZ, R157, R20 ;  /* 0x0000009dff991219 */ /* 0x000fc80000011614 */
[----:B------:R-:W-:Y:S01]  /*6e70*/  LOP3.LUT R20, RZ, R153, RZ, 0x33, !PT ;  /* 0x00000099ff147212 */ /* 0x000fe200078e33ff */
[----:B------:R-:W-:Y:S06]  /*6e80*/  BRA `(.L_x_1033) ;  /* 0x0000000000147947 */ /* 0x000fec0003800000 */
.L_x_1032:
[----:B------:R-:W0:Y:S02]  /*6e90*/  LDC R155, c[0x0][0x9e4] ;  /* 0x00027900ff9b7b82 */ /* 0x000e240000000800 */
[----:B0-----:R-:W-:-:S13]  /*6ea0*/  ISETP.NE.AND P1, PT, R155, 0x1, PT ;  /* 0x000000019b00780c */ /* 0x001fda0003f25270 */
[----:B------:R-:W0:Y:S02]  /*6eb0*/  @P1 LDC.64 R152, c[0x0][0x9e8] ;  /* 0x00027a00ff981b82 */ /* 0x000e240000000a00 */
[----:B0-----:R-:W-:-:S05]  /*6ec0*/  @P1 IMAD.HI.U32 R152, R20, R152, RZ ;  /* 0x0000009814981227 */ /* 0x001fca00078e00ff */
[----:B------:R-:W-:-:S07]  /*6ed0*/  @P1 SHF.R.U32.HI R20, RZ, R153, R152 ;  /* 0x00000099ff141219 */ /* 0x000fce0000011698 */
.L_x_1033:
[----:B------:R-:W-:-:S05]  /*6ee0*/  IMAD R20, R20, R155, RZ ;  /* 0x0000009b14147224 */ /* 0x000fca00078e02ff */
[----:B------:R-:W-:-:S07]  /*6ef0*/  VIMNMX R21, R21, R20, !PT ;  /* 0x0000001415157248 */ /* 0x000fce0007fe0100 */
.L_x_1031:
[----:B------:R-:W-:Y:S01]  /*6f00*/  VIADD R21, R21, 0x3f ;  /* 0x0000003f15157836 */ /* 0x000fe20000000000 */
[----:B------:R-:W-:-:S04]  /*6f10*/  R2UR UR4, R200 ;  /* 0x00000000c80472ca */ /* 0x000fc800000e0000 */
[----:B------:R-:W-:-:S04]  /*6f20*/  SHF.R.S32.HI R20, RZ, 0x1f, R21 ;  /* 0x0000001fff147819 */ /* 0x000fc80000011415 */
[----:B------:R-:W-:-:S04]  /*6f30*/  LEA.HI R20, R20, R21, RZ, 0x6 ;  /* 0x0000001514147211 */ /* 0x000fc800078f30ff */
[----:B------:R-:W-:-:S04]  /*6f40*/  SHF.R.S32.HI R20, RZ, 0x6, R20 ;  /* 0x00000006ff147819 */ /* 0x000fc80000011414 */
[----:B------:R-:W-:-:S04]  /*6f50*/  VIMNMX R20, R20, UR4, !PT ;  /* 0x0000000414147c48 */ /* 0x000fc8000ffe0100 */
[----:B------:R-:W-:-:S13]  /*6f60*/  ISETP.GE.AND P1, PT, R221, R20, PT ;  /* 0x00000014dd00720c */ /* 0x000fda0003f26270 */
[----:B------:R-:W-:Y:S05]  /*6f70*/  @!P1 BRA `(.L_x_1034) ;  /* 0x0000001c00489947 */ /* 0x000fea0003800000 */
[----:B------:R-:W-:Y:S01]  /*6f80*/  IMAD.MOV.U32 R219, RZ, RZ, R3 ;  /* 0x000000ffffdb7224 */ /* 0x000fe200078e0003 */
[----:B------:R-:W-:Y:S01]  /*6f90*/  UMOV UR7, UR38 ;  /* 0x0000002600077c82 */ /* 0x000fe20008000000 */
[----:B------:R-:W-:Y:S01]  /*6fa0*/  IMAD.MOV.U32 R21, RZ, RZ, R4 ;  /* 0x000000ffff157224 */ /* 0x000fe200078e0004 */
[----:B------:R-:W-:Y:S01]  /*6fb0*/  UMOV UR4, UR39 ;  /* 0x0000002700047c82 */ /* 0x000fe20008000000 */
[----:B------:R-:W-:-:S05]  /*6fc0*/  ULDC UR54, c[0x0][0x988] ;  /* 0x0002620000367ab9 */ /* 0x000fca0000000800 */
.L_x_1045:
[----:B------:R-:W-:-:S04]  /*6fd0*/  UISETP.NE.AND UP0, UPT, UR4, 0x1, UPT ;  /* 0x000000010400788c */ /* 0x000fc8000bf05270 */
[----:B------:R-:W-:-:S04]  /*6fe0*/  USEL UR38, URZ, 0x1, UP0 ;  /* 0x000000013f267887 */ /* 0x000fc80008000000 */
[----:B------:R-:W-:Y:S01]  /*6ff0*/  ULOP3.LUT UR38, UR7, UR38, URZ, 0x3c, !UPT ;  /* 0x0000002607267292 */ /* 0x000fe2000f8e3c3f */
[----:B------:R-:W-:Y:S11]  /*7000*/  @!P0 BRA `(.L_x_1035) ;  /* 0x0000000000048947 */ /* 0x000ff60003800000 */
[----:B------:R-:W-:Y:S01]  /*7010*/  BPT.TRAP 0x1 ;  /* 0x000000040000795c */ /* 0x000fe20000300000 */
.L_x_1035:
        /* <DEDUP_REMOVED lines=9> */
.L_x_1036:
[----:B-1----:R-:W-:Y:S05]  /*70b0*/  @P1 BRA `(.L_x_1037) ;  /* 0x0000000000081947 */ /* 0x002fea0003800000 */
[----:B------:R-:W1:Y:S02]  /*70c0*/  SYNCS.PHASECHK.TRANS64.TRYWAIT P1, [UR6+0x30830], R3 ;  /* 0x03083003ff0075a7 */ /* 0x000e640008020146 */
[----:B-1----:R-:W-:Y:S05]  /*70d0*/  @!P1 BRA `(.L_x_1038) ;  /* 0x000000c800509947 */ /* 0x002fea0003800000 */
.L_x_1037:
        /* <DEDUP_REMOVED lines=187> */
[----:B------:R-:W-:Y:S01]  /*7c90*/  UMOV UR48, UR56 ;  /* 0x0000003800307c82 */ /* 0x000fe20008000000 */
[----:B------:R-:W-:Y:S01]  /*7ca0*/  UMOV UR49, UR57 ;  /* 0x0000003900317c82 */ /* 0x000fe20008000000 */
[----:B------:R-:W-:Y:S01]  /*7cb0*/  UMOV UR51, 0x40000040 ;  /* 0x4000004000337882 */ /* 0x000fe20000000000 */
        /* <DEDUP_REMOVED lines=37> */
.L_x_1039:
[----:B------:R-:W-:Y:S01]  /*7f10*/  ULEA UR5, UR4, UR40, 0x3 ;  /* 0x0000002804057291 */ /* 0x000fe2000f8e183f */
[----:B------:R-:W-:-:S05]  /*7f20*/  IMAD.U32 R0, RZ, RZ, UR7 ;  /* 0x00000007ff007e24 */ /* 0x000fca000f8e00ff */
[----:B------:R-:W-:-:S04]  /*7f30*/  SHF.L.U32 R0, R0, 0x1f, RZ ;  /* 0x0000001f00007819 */ /* 0x000fc800000006ff */
[----:B------:R2:W3:Y:S01]  /*7f40*/  SYNCS.PHASECHK.TRANS64.TRYWAIT P1, [UR5+0x30850], R0 ;  /* 0x03085000ff0075a7 */ /* 0x0004e20008020145 */
[----:B------:R-:W-:Y:S05]  /*7f50*/  @!P0 BRA `(.L_x_1040) ;  /* 0x0000000000048947 */ /* 0x000fea0003800000 */
[----:B------:R-:W-:Y:S01]  /*7f60*/  BPT.TRAP 0x1 ;  /* 0x000000040000795c */ /* 0x000fe20000300000 */
.L_x_1040:
[----:B---3--:R-:W-:Y:S05]  /*7f70*/  @P1 BRA `(.L_x_1041) ;  /* 0x0000000000081947 */ /* 0x008fea0003800000 */
[----:B------:R-:W3:Y:S02]  /*7f80*/  SYNCS.PHASECHK.TRANS64.TRYWAIT P1, [UR5+0x30850], R0 ;  /* 0x03085000ff0075a7 */ /* 0x000ee40008020145 */
[----:B---3--:R-:W-:Y:S05]  /*7f90*/  @!P1 BRA `(.L_x_1042) ;  /* 0x000000b800b89947 */ /* 0x008fea0003800000 */
.L_x_1041:
        /* <DEDUP_REMOVED lines=30> */
.L_x_1043:
[----:B0-2---:R-:W-:Y:S01]  /*8180*/  FMNMX.FTZ R0, R152, R21, !PT ;  /* 0x0000001598007209 */ /* 0x005fe20007810000 */
[----:B------:R-:W-:Y:S01]  /*8190*/  UMOV UR10, UR54 ;  /* 0x00000036000a7c82 */ /* 0x000fe20008000000 */
        /* <DEDUP_REMOVED lines=43> */
[C---:B------:R-:W-:Y:S01]  /*8450*/  FADD.FTZ R21, -R4.reuse, R21 ;  /* 0x0000001504157221 */ /* 0x040fe20000010100 */
[----:B------:R-:W-:-:S03]  /*8460*/  FMUL.FTZ R189, R4, UR10 ;  /* 0x0000000a04bd7c20 */ /* 0x000fc60008410000 */
[----:B------:R-:W-:Y:S01]  /*8470*/  FMUL.FTZ R186, R21, UR10 ;  /* 0x0000000a15ba7c20 */ /* 0x000fe20008410000 */
[----:B------:R-:W-:Y:S01]  /*8480*/  FADD.FTZ R21, -R3, R219 ;  /* 0x000000db03157221 */ /* 0x000fe20000010100 */
[--C-:B------:R-:W-:Y:S01]  /*8490*/  FFMA.FTZ R196, R153, UR10, -R189.reuse ;  /* 0x0000000a99c47c23 */ /* 0x100fe200080108bd */
[--C-:B------:R-:W-:Y:S01]  /*84a0*/  FFMA.FTZ R198, R156, UR10, -R189.reuse ;  /* 0x0000000a9cc67c23 */ /* 0x100fe200080108bd */
[----:B------:R0:W-:Y:S01]  /*84b0*/  MUFU.EX2 R0, R186 ;  /* 0x000000ba00007308 */ /* 0x0001e20000000800 */
[----:B------:R-:W-:Y:S01]  /*84c0*/  FMUL.FTZ R2, R21, UR10 ;  /* 0x0000000a15027c20 */ /* 0x000fe20008410000 */
[--C-:B------:R-:W-:Y:S01]  /*84d0*/  FFMA.FTZ R21, R152, UR10, -R189.reuse ;  /* 0x0000000a98157c23 */ /* 0x100fe200080108bd */
[----:B------:R-:W-:Y:S01]  /*84e0*/  FMUL.FTZ R152, R3, UR10 ;  /* 0x0000000a03987c20 */ /* 0x000fe20008410000 */
        /* <DEDUP_REMOVED lines=14> */
[--C-:B------:R-:W-:Y:S01]  /*85d0*/  FFMA.FTZ R160, R167, UR10, -R152.reuse ;  /* 0x0000000aa7a07c23 */ /* 0x100fe20008010898 */
[--C-:B------:R-:W-:Y:S01]  /*85e0*/  FFMA.FTZ R161, R169, UR10, -R189.reuse ;  /* 0x0000000aa9a17c23 */ /* 0x100fe200080108bd */
[--C-:B------:R-:W-:Y:S01]  /*85f0*/  FFMA.FTZ R188, R168, UR10, -R189.reuse ;  /* 0x0000000aa8bc7c23 */ /* 0x100fe200080108bd */
[--C-:B------:R-:W-:Y:S01]  /*8600*/  FFMA.FTZ R190, R172, UR10, -R189.reuse ;  /* 0x0000000aacbe7c23 */ /* 0x100fe200080108bd */
[--C-:B------:R-:W-:Y:S01]  /*8610*/  FFMA.FTZ R157, R173, UR10, -R189.reuse ;  /* 0x0000000aad9d7c23 */ /* 0x100fe200080108bd */
[--C-:B------:R-:W-:Y:S01]  /*8620*/  FFMA.FTZ R184, R176, UR10, -R189.reuse ;  /* 0x0000000ab0b87c23 */ /* 0x100fe200080108bd */
[--C-:B------:R-:W-:Y:S01]  /*8630*/  FFMA.FTZ R153, R177, UR10, -R189.reuse ;  /* 0x0000000ab1997c23 */ /* 0x100fe200080108bd */
[----:B------:R-:W2:Y:S01]  /*8640*/  MUFU.EX2 R197, R197 ;  /* 0x000000c500c57308 */ /* 0x000ea20000000800 */
[--C-:B0-----:R-:W-:Y:S01]  /*8650*/  FFMA.FTZ R186, R180, UR10, -R189.reuse ;  /* 0x0000000ab4ba7c23 */ /* 0x101fe200080108bd */
[----:B------:R-:W-:Y:S01]  /*8660*/  FFMA.FTZ R169, R181, UR10, -R189 ;  /* 0x0000000ab5a97c23 */ /* 0x000fe200080108bd */
[--C-:B------:R-:W-:Y:S01]  /*8670*/  FFMA.FTZ R189, R170, UR10, -R152.reuse ;  /* 0x0000000aaabd7c23 */ /* 0x100fe20008010898 */
[--C-:B------:R-:W-:Y:S01]  /*8680*/  FFMA.FTZ R162, R171, UR10, -R152.reuse ;  /* 0x0000000aaba27c23 */ /* 0x100fe20008010898 */
[--C-:B------:R-:W-:Y:S01]  /*8690*/  FFMA.FTZ R191, R174, UR10, -R152.reuse ;  /* 0x0000000aaebf7c23 */ /* 0x100fe20008010898 */
[----:B------:R-:W-:-:S02]  /*86a0*/  FFMA.FTZ R164, R175, UR10, -R152 ;  /* 0x0000000aafa47c23 */ /* 0x000fc40008010898 */
[----:B------:R-:W0:Y:S01]  /*86b0*/  MUFU.EX2 R196, R196 ;  /* 0x000000c400c47308 */ /* 0x000e220000000800 */
[----:B-1----:R-:W-:-:S07]  /*86c0*/  FFMA.FTZ R155, R0, R18, R21 ;  /* 0x00000012009b7223 */ /* 0x002fce0000010015 */
[----:B------:R-:W1:Y:S01]  /*86d0*/  MUFU.EX2 R154, R154 ;  /* 0x0000009a009a7308 */ /* 0x000e620000000800 */
[----:B--2---:R-:W-:-:S07]  /*86e0*/  FFMA.FTZ R5, R2, R5, R197 ;  /* 0x0000000502057223 */ /* 0x004fce00000100c5 */
[----:B------:R-:W2:Y:S01]  /*86f0*/  MUFU.EX2 R198, R198 ;  /* 0x000000c600c67308 */ /* 0x000ea20000000800 */
[----:B0-----:R-:W-:-:S07]  /*8700*/  FADD.FTZ R155, R196, R155 ;  /* 0x0000009bc49b7221 */ /* 0x001fce0000010000 */
[----:B------:R-:W0:Y:S01]  /*8710*/  MUFU.EX2 R199, R199 ;  /* 0x000000c700c77308 */ /* 0x000e220000000800 */
[----:B-1----:R-:W-:-:S07]  /*8720*/  FADD.FTZ R18, R154, R5 ;  /* 0x000000059a127221 */ /* 0x002fce0000010000 */
[----:B------:R-:W1:Y:S01]  /*8730*/  MUFU.EX2 R187, R187 ;  /* 0x000000bb00bb7308 */ /* 0x000e620000000800 */
[----:B--2---:R-:W-:Y:S01]  /*8740*/  FADD.FTZ R166, R198, R155 ;  /* 0x0000009bc6a67221 */ /* 0x004fe20000010000 */
[----:B------:R-:W-:-:S06]  /*8750*/  FFMA.FTZ R155, R178, UR10, -R152 ;  /* 0x0000000ab29b7c23 */ /* 0x000fcc0008010898 */
[----:B------:R-:W2:Y:S01]  /*8760*/  MUFU.EX2 R156, R156 ;  /* 0x0000009c009c7308 */ /* 0x000ea20000000800 */
[----:B0-----:R-:W-:-:S07]  /*8770*/  FADD.FTZ R5, R199, R18 ;  /* 0x00000012c7057221 */ /* 0x001fce0000010000 */
[----:B------:R-:W0:Y:S01]  /*8780*/  MUFU.EX2 R192, R192 ;  /* 0x000000c000c07308 */ /* 0x000e220000000800 */
[----:B-1----:R-:W-:-:S07]  /*8790*/  FADD.FTZ R159, R187, R166 ;  /* 0x000000a6bb9f7221 */ /* 0x002fce0000010000 */
[----:B------:R-:W1:Y:S01]  /*87a0*/  MUFU.EX2 R193, R193 ;  /* 0x000000c100c17308 */ /* 0x000e620000000800 */
[----:B--2---:R-:W-:-:S07]  /*87b0*/  FADD.FTZ R18, R156, R5 ;  /* 0x000000059c127221 */ /* 0x004fce0000010000 */
        /* <DEDUP_REMOVED lines=10> */
[----:B-1----:R-:W-:Y:S01]  /*8860*/  FADD.FTZ R168, R194, R159 ;  /* 0x0000009fc2a87221 */ /* 0x002fe20000010000 */
[--C-:B------:R-:W-:Y:S01]  /*8870*/  FFMA.FTZ R159, R182, UR10, -R152.reuse ;  /* 0x0000000ab69f7c23 */ /* 0x100fe20008010898 */
[----:B------:R-:W-:-:S05]  /*8880*/  FFMA.FTZ R152, R183, UR10, -R152 ;  /* 0x0000000ab7987c23 */ /* 0x000fca0008010898 */
[----:B------:R-:W1:Y:S01]  /*8890*/  MUFU.EX2 R160, R160 ;  /* 0x000000a000a07308 */ /* 0x000e620000000800 */
[----:B--2---:R-:W-:-:S07]  /*88a0*/  FADD.FTZ R5, R195, R18 ;  /* 0x00000012c3057221 */ /* 0x004fce0000010000 */
        /* <DEDUP_REMOVED lines=31> */
[----:B0-----:R-:W-:Y:S01]  /*8aa0*/  FADD.FTZ R5, R159, R18 ;  /* 0x000000129f057221 */ /* 0x001fe20000010000 */
[----:B-1----:R-:W-:-:S03]  /*8ab0*/  FADD.FTZ R18, R169, R168 ;  /* 0x000000a8a9127221 */ /* 0x002fc60000010000 */
[----:B--2---:R-:W-:Y:S01]  /*8ac0*/  FADD.FTZ R5, R152, R5 ;  /* 0x0000000598057221 */ /* 0x004fe20000010000 */
[----:B------:R-:W-:Y:S06]  /*8ad0*/  @!P0 BRA `(.L_x_1044) ;  /* 0x0000000000048947 */ /* 0x000fec0003800000 */
[----:B------:R-:W-:Y:S01]  /*8ae0*/  BPT.TRAP 0x1 ;  /* 0x000000040000795c */ /* 0x000fe20000300000 */
.L_x_1044:
[----:B------:R-:W0:Y:S01]  /*8af0*/  S2UR UR4, SR_CgaCtaId ;  /* 0x00000000000479c3 */ /* 0x000e220000008800 */
[----:B------:R-:W-:Y:S01]  /*8b00*/  UIADD3 UR5, UR5, 0x30860, URZ ;  /* 0x0003086005057890 */ /* 0x000fe2000fffe03f */
[C---:B------:R-:W-:Y:S01]  /*8b10*/  ISETP.GT.AND P1, PT, R221.reuse, R20, PT ;  /* 0x00000014dd00720c */ /* 0x040fe20003f24270 */
[----:B------:R-:W-:Y:S01]  /*8b20*/  UMOV UR7, UR38 ;  /* 0x0000002600077c82 */ /* 0x000fe20008000000 */
[----:B------:R-:W-:Y:S01]  /*8b30*/  F2FP.F16.F32.PACK_AB R196, R196, R21 ;  /* 0x00000015c4c4723e */ /* 0x000fe200000000ff */
[----:B------:R-:W-:Y:S01]  /*8b40*/  VIADD R221, R221, 0xffffffff ;  /* 0xffffffffdddd7836 */ /* 0x000fe20000000000 */
[----:B------:R-:W-:Y:S01]  /*8b50*/  F2FP.F16.F32.PACK_AB R198, R187, R198 ;  /* 0x000000c6bbc6723e */ /* 0x000fe200000000ff */
[----:B------:R-:W-:Y:S01]  /*8b60*/  IMAD.MOV.U32 R219, RZ, RZ, R3 ;  /* 0x000000ffffdb7224 */ /* 0x000fe200078e0003 */
[----:B------:R-:W-:Y:S01]  /*8b70*/  F2FP.F16.F32.PACK_AB R192, R185, R192 ;  /* 0x000000c0b9c0723e */ /* 0x000fe200000000ff */
[----:B------:R-:W-:Y:S01]  /*8b80*/  IMAD.MOV.U32 R21, RZ, RZ, R4 ;  /* 0x000000ffff157224 */ /* 0x000fe200078e0004 */
        /* <DEDUP_REMOVED lines=15> */
[----:B------:R-:W-:Y:S01]  /*8c80*/  F2FP.F16.F32.PACK_AB R187, R152, R159 ;  /* 0x0000009f98bb723e */ /* 0x000fe200000000ff */
[----:B------:R-:W-:Y:S06]  /*8c90*/  @P1 BRA `(.L_x_1045) ;  /* 0xffffffe000cc1947 */ /* 0x000fec000383ffff */
.L_x_1034:
[----:B------:R-:W-:-:S13]  /*8ca0*/  R2UR UR4, R200 ;  /* 0x00000000c80472ca */ /* 0x000fda00000e0000 */
[----:B------:R-:W-:-:S13]  /*8cb0*/  ISETP.GE.AND P1, PT, R221, UR4, PT ;  /* 0x00000004dd007c0c */ /* 0x000fda000bf26270 */
[----:B------:R-:W-:Y:S05]  /*8cc0*/  @!P1 BRA `(.L_x_1046) ;  /* 0x0000002800289947 */ /* 0x000fea0003800000 */
[----:B------:R-:W-:Y:S01]  /*8cd0*/  IMAD.MOV.U32 R21, RZ, RZ, R3 ;  /* 0x000000ffff157224 */ /* 0x000fe200078e0003 */
[----:B------:R-:W-:Y:S01]  /*8ce0*/  UMOV UR6, UR38 ;  /* 0x0000002600067c82 */ /* 0x000fe20008000000 */
[----:B------:R-:W-:Y:S01]  /*8cf0*/  IMAD.MOV.U32 R20, RZ, RZ, R4 ;  /* 0x000000ffff147224 */ /* 0x000fe200078e0004 */
[----:B------:R-:W-:Y:S01]  /*8d00*/  UMOV UR4, UR39 ;  /* 0x0000002700047c82 */ /* 0x000fe20008000000 */
[----:B------:R-:W-:Y:S01]  /*8d10*/  ULDC UR54, c[0x0][0x9e4] ;  /* 0x0002790000367ab9 */ /* 0x000fe20000000800 */
[----:B------:R-:W-:Y:S01]  /*8d20*/  ULDC UR58, c[0x0][0x9dc] ;  /* 0x00027700003a7ab9 */ /* 0x000fe20000000800 */
[----:B------:R-:W-:Y:S01]  /*8d30*/  ULDC UR55, c[0x0][0x288] ;  /* 0x0000a20000377ab9 */ /* 0x000fe20000000800 */
[----:B------:R-:W-:-:S05]  /*8d40*/  ULDC UR59, c[0x0][0x988] ;  /* 0x00026200003b7ab9 */ /* 0x000fca0000000800 */
.L_x_1065:
[----:B------:R-:W-:-:S04]  /*8d50*/  UIADD3 UR7, UR4, 0x1, URZ ;  /* 0x0000000104077890 */ /* 0x000fc8000fffe03f */
[----:B------:R-:W-:-:S04]  /*8d60*/  UISETP.NE.AND UP0, UPT, UR7, 0x2, UPT ;  /* 0x000000020700788c */ /* 0x000fc8000bf05270 */
[----:B------:R-:W-:Y:S02]  /*8d70*/  USEL UR7, UR7, URZ, UP0 ;  /* 0x0000003f07077287 */ /* 0x000fe40008000000 */
[----:B------:R-:W-:-:S04]  /*8d80*/  USEL UR38, URZ, 0x1, UP0 ;  /* 0x000000013f267887 */ /* 0x000fc80008000000 */
[----:B------:R-:W-:Y:S01]  /*8d90*/  ULOP3.LUT UR38, UR6, UR38, URZ, 0x3c, !UPT ;  /* 0x0000002606267292 */ /* 0x000fe2000f8e3c3f */
[----:B------:R-:W-:Y:S01]  /*8da0*/  UMOV UR39, UR7 ;  /* 0x0000000700277c82 */ /* 0x000fe20008000000 */
[----:B------:R-:W-:Y:S10]  /*8db0*/  @!P0 BRA `(.L_x_1047) ;  /* 0x0000000000048947 */ /* 0x000ff40003800000 */
[----:B------:R-:W-:Y:S01]  /*8dc0*/  BPT.TRAP 0x1 ;  /* 0x000000040000795c */ /* 0x000fe20000300000 */
.L_x_1047:
[----:B------:R-:W-:Y:S01]  /*8dd0*/  ULEA UR5, UR39, UR40, 0x3 ;  /* 0x0000002827057291 */ /* 0x000fe2000f8e183f */
[----:B------:R-:W-:-:S05]  /*8de0*/  IMAD.U32 R3, RZ, RZ, UR38 ;  /* 0x00000026ff037e24 */ /* 0x000fca000f8e00ff */
[----:B------:R-:W-:-:S04]  /*8df0*/  SHF.L.U32 R3, R3, 0x1f, RZ ;  /* 0x0000001f03037819 */ /* 0x000fc800000006ff */
[----:B------:R0:W1:Y:S01]  /*8e00*/  SYNCS.PHASECHK.TRANS64.TRYWAIT P1, [UR5+0x30830], R3 ;  /* 0x03083003ff0075a7 */ /* 0x0000620008020145 */
[----:B------:R-:W-:Y:S05]  /*8e10*/  @!P0 BRA `(.L_x_1048) ;  /* 0x0000000000048947 */ /* 0x000fea0003800000 */
[----:B------:R-:W-:Y:S01]  /*8e20*/  BPT.TRAP 0x1 ;  /* 0x000000040000795c */ /* 0x000fe20000300000 */
.L_x_1048:
[----:B-1----:R-:W-:Y:S05]  /*8e30*/  @P1 BRA `(.L_x_1049) ;  /* 0x0000000000081947 */ /* 0x002fea0003800000 */
[----:B------:R-:W1:Y:S02]  /*8e40*/  SYNCS.PHASECHK.TRANS64.TRYWAIT P1, [UR5+0x30830], R3 ;  /* 0x03083003ff0075a7 */ /* 0x000e640008020145 */
[----:B-1----:R-:W-:Y:S05]  /*8e50*/  @!P1 BRA `(.L_x_1050) ;  /* 0x000000ac00209947 */ /* 0x002fea0003800000 */
.L_x_1049:
        /* <DEDUP_REMOVED lines=227> */
.L_x_1051:
[----:B------:R-:W-:Y:S01]  /*9c90*/  ULEA UR5, UR4, UR40, 0x3 ;  /* 0x0000002804057291 */ /* 0x000fe2000f8e183f */
[----:B------:R-:W-:-:S05]  /*9ca0*/  IMAD.U32 R0, RZ, RZ, UR6 ;  /* 0x00000006ff007e24 */ /* 0x000fca000f8e00ff */
[----:B------:R-:W-:-:S04]  /*9cb0*/  SHF.L.U32 R0, R0, 0x1f, RZ ;  /* 0x0000001f00007819 */ /* 0x000fc800000006ff */
[----:B------:R2:W3:Y:S01]  /*9cc0*/  SYNCS.PHASECHK.TRANS64.TRYWAIT P1, [UR5+0x30850], R0 ;  /* 0x03085000ff0075a7 */ /* 0x0004e20008020145 */
[----:B------:R-:W-:Y:S05]  /*9cd0*/  @!P0 BRA `(.L_x_1052) ;  /* 0x0000000000048947 */ /* 0x000fea0003800000 */
[----:B------:R-:W-:Y:S01]  /*9ce0*/  BPT.TRAP 0x1 ;  /* 0x000000040000795c */ /* 0x000fe20000300000 */
.L_x_1052:
[----:B---3--:R-:W-:Y:S05]  /*9cf0*/  @P1 BRA `(.L_x_1053) ;  /* 0x0000000000081947 */ /* 0x008fea0003800000 */
[----:B------:R-:W3:Y:S02]  /*9d00*/  SYNCS.PHASECHK.TRANS64.TRYWAIT P1, [UR5+0x30850], R0 ;  /* 0x03085000ff0075a7 */ /* 0x000ee40008020145 */
[----:B---3--:R-:W-:Y:S05]  /*9d10*/  @!P1 BRA `(.L_x_1054) ;  /* 0x0000009c00889947 */ /* 0x008fea0003800000 */
.L_x_1053:
        /* <DEDUP_REMOVED lines=30> */
.L_x_1055:
[----:B------:R-:W-:Y:S01]  /*9f00*/  UISETP.NE.AND UP1, UPT, UR61, URZ, UPT ;  /* 0x0000003f3d00728c */ /* 0x000fe2000bf25270 */
[----:B------:R-:W3:Y:S01]  /*9f10*/  S2UR UR10, SR_CgaCtaId ;  /* 0x00000000000a79c3 */ /* 0x000ee20000008800 */
[----:B------:R-:W-:Y:S01]  /*9f20*/  VIADD R189, R23, UR43 ;  /* 0x0000002b17bd7c36 */ /* 0x000fe20008000000 */
[----:B------:R-:W-:Y:S01]  /*9f30*/  ULEA UR4, UR7, UR40, 0x3 ;  /* 0x0000002807047291 */ /* 0x000fe2000f8e183f */
[----:B-1----:R-:W-:Y:S01]  /*9f40*/  IMAD.SHL.U32 R4, R221, 0x40, RZ ;  /* 0x00000040dd047824 */ /* 0x002fe200078e00ff */
[----:B------:R-:W-:Y:S01]  /*9f50*/  UISETP.NE.AND UP0, UPT, UR42, URZ, UPT ;  /* 0x0000003f2a00728c */ /* 0x000fe2000bf05270 */
[----:B------:R-:W-:Y:S01]  /*9f60*/  PLOP3.LUT P1, PT, PT, PT, UP1, 0x80, 0x0 ;  /* 0x000000000000781c */ /* 0x000fe20003f2f018 */
[----:B------:R-:W-:Y:S01]  /*9f70*/  UIADD3 UR4, UR4, 0x30840, URZ ;  /* 0x0003084004047890 */ /* 0x000fe2000fffe03f */
[----:B------:R-:W-:Y:S01]  /*9f80*/  PLOP3.LUT P2, PT, PT, PT, UP1, 0x80, 0x0 ;  /* 0x000000000000781c */ /* 0x000fe20003f4f018 */
[----:B------:R-:W1:Y:S02]  /*9f90*/  LDC R184, c[0x0][0x2f0] ;  /* 0x0000bc00ffb87b82 */ /* 0x000e640000000800 */
[----:B------:R-:W-:-:S08]  /*9fa0*/  @UP1 ULDC UR6, c[0x0][0x44c] ;  /* 0x0001130000061ab9 */ /* 0x000fd00000000800 */
[----:B0-2---:R-:W-:Y:S01]  /*9fb0*/  @P1 IMAD.HI.U32 R0, R189, UR6, RZ ;  /* 0x00000006bd001c27 */ /* 0x005fe2000f8e00ff */
[----:B------:R-:W-:Y:S01]  /*9fc0*/  @UP1 ULDC UR6, c[0x0][0x450] ;  /* 0x0001140000061ab9 */ /* 0x000fe20000000800 */
[----:B------:R-:W-:-:S03]  /*9fd0*/  PLOP3.LUT P1, PT, PT, PT, UP0, 0x40, 0x0 ;  /* 0x000000000000781c */ /* 0x000fc60003f2e808 */
[----:B------:R-:W-:Y:S01]  /*9fe0*/  @P2 SHF.R.U32.HI R189, RZ, UR6, R0 ;  /* 0x00000006ffbd2c19 */ /* 0x000fe20008011600 */
[----:B---3--:R-:W-:Y:S01]  /*9ff0*/  UPRMT UR4, UR10, 0x654, UR4 ;  /* 0x000006540a047896 */ /* 0x008fe20008000004 */
[----:B------:R-:W-:Y:S02]  /*a000*/  IADD3 R0, -R4, 0x1, RZ ;  /* 0x0000000104007810 */ /* 0x000fe40007ffe1ff */
[----:B------:R-:W-:Y:S01]  /*a010*/  ULDC UR10, c[0x0][0x9e0] ;  /* 0x00027800000a7ab9 */ /* 0x000fe20000000800 */
[----:B------:R-:W0:Y:S02]  /*a020*/  SHFL.IDX PT, R185, R189, RZ, 0x1c1f ;  /* 0x001c1fffbdb97589 */ /* 0x000e2400000e0000 */
[----:B------:R-:W-:-:S03]  /*a030*/  IMAD R3, R19, -0x2, R0 ;  /* 0xfffffffe13037824 */ /* 0x000fc600078e0200 */
[----:B------:R-:W-:Y:S01]  /*a040*/  SYNCS.ARRIVE.TRANS64.RED.A1T0 RZ, [UR4], RZ ;  /* 0x000000ffffff79a7 */ /* 0x000fe20008100404 */
[----:B-1----:R-:W-:Y:S01]  /*a050*/  IMAD R3, R184, UR41, R3 ;  /* 0x00000029b8037c24 */ /* 0x002fe2000f8e0203 */
[----:B------:R-:W-:-:S04]  /*a060*/  ULOP3.LUT UR4, URZ, UR58, URZ, 0x33, !UPT ;  /* 0x0000003a3f047292 */ /* 0x000fc8000f8e333f */
[----:B------:R-:W-:-:S05]  /*a070*/  IADD3 R3, R3, -UR55, RZ ;  /* 0x8000003703037c10 */ /* 0x000fca000fffe0ff */
[C---:B------:R-:W-:Y:S02]  /*a080*/  VIADD R0, R3.reuse, UR10 ;  /* 0x0000000a03007c36 */ /* 0x040fe40008000000 */
[----:B------:R-:W-:Y:S02]  /*a090*/  VIADD R186, R3, UR4 ;  /* 0x0000000403ba7c36 */ /* 0x000fe40008000000 */
[--C-:B0-----:R-:W-:Y:S02]  /*a0a0*/  IMAD.IADD R187, R0, 0x1, R185.reuse ;  /* 0x0000000100bb7824 */ /* 0x101fe400078e02b9 */
[----:B------:R-:W-:Y:S01]  /*a0b0*/  IMAD.IADD R188, R186, 0x1, R185 ;  /* 0x00000001babc7824 */ /* 0x000fe200078e02b9 */
[----:B------:R-:W-:Y:S06]  /*a0c0*/  @P1 BRA `(.L_x_1056) ;  /* 0x00000000005c1947 */ /* 0x000fec0003800000 */
[----:B------:R-:W-:Y:S01]  /*a0d0*/  IMAD R2, R184, UR41, R185 ;  /* 0x00000029b8027c24 */ /* 0x000fe2000f8e02b9 */
[----:B------:R-:W-:Y:S03]  /*a0e0*/  BSSY B0, `(.L_x_1057) ;  /* 0x0000011000007945 */ /* 0x000fe60003800000 */
[----:B------:R-:W-:-:S05]  /*a0f0*/  VIADD R185, R2, -UR55 ;  /* 0x8000003702b97c36 */ /* 0x000fca0008000000 */
        /* <DEDUP_REMOVED lines=10> */
.L_x_1058:
[----:B------:R-:W-:-:S05]  /*a1a0*/  IMAD.U32 R190, RZ, RZ, UR54 ;  /* 0x00000036ffbe7e24 */ /* 0x000fca000f8e00ff */
[----:B------:R-:W-:-:S13]  /*a1b0*/  ISETP.NE.AND P1, PT, R190, 0x1, PT ;  /* 0x00000001be00780c */ /* 0x000fda0003f25270 */
[----:B------:R-:W0:Y:S02]  /*a1c0*/  @P1 LDC.64 R2, c[0x0][0x9e8] ;  /* 0x00027a00ff021b82 */ /* 0x000e240000000a00 */
[----:B0-----:R-:W-:-:S05]  /*a1d0*/  @P1 IMAD.HI.U32 R2, R185, R2, RZ ;  /* 0x00000002b9021227 */ /* 0x001fca00078e00ff */
[----:B------:R-:W-:-:S07]  /*a1e0*/  @P1 SHF.R.U32.HI R185, RZ, R3, R2 ;  /* 0x00000003ffb91219 */ /* 0x000fce0000011602 */
.L_x_1059:
[----:B------:R-:W-:Y:S05]  /*a1f0*/  BSYNC B0 ;  /* 0x0000000000007941 */ /* 0x000fea0003800000 */
.L_x_1057:
[----:B------:R-:W-:-:S04]  /*a200*/  IMAD R2, R185, R190, -R4 ;  /* 0x000000beb9027224 */ /* 0x000fc800078e0a04 */
[----:B------:R-:W-:-:S05]  /*a210*/  IMAD R2, R19, -0x2, R2 ;  /* 0xfffffffe13027824 */ /* 0x000fca00078e0202 */
[----:B------:R-:W-:Y:S02]  /*a220*/  VIADDMNMX R187, R2, R190, R187, PT ;  /* 0x000000be02bb7246 */ /* 0x000fe400038001bb */
[----:B------:R-:W-:-:S07]  /*a230*/  VIMNMX R188, R188, R2, !PT ;  /* 0x00000002bcbc7248 */ /* 0x000fce0007fe0100 */
.L_x_1056:
        /* <DEDUP_REMOVED lines=8> */
[----:B------:R-:W-:Y:S02]  /*a2c0*/  ISETP.GT.AND P4, PT, R188, 0x18, P1 ;  /* 0x00000018bc00780c */ /* 0x000fe40000f84270 */
[----:B------:R-:W-:Y:S02]  /*a2d0*/  FSEL R185, R152, -INF , !P5 ;  /* 0xff80000098b97808 */ /* 0x000fe40006800000 */
[----:B------:R-:W-:Y:S02]  /*a2e0*/  ISETP.LT.OR P4, PT, R187, 0x19, P4 ;  /* 0x00000019bb00780c */ /* 0x000fe40002781670 */
[C---:B------:R-:W-:Y:S02]  /*a2f0*/  ISETP.GT.AND P6, PT, R188.reuse, 0x8, P1 ;  /* 0x00000008bc00780c */ /* 0x040fe40000fc4270 */
[----:B------:R-:W-:-:S02]  /*a300*/  ISETP.GT.AND P2, PT, R188, 0x9, P1 ;  /* 0x00000009bc00780c */ /* 0x000fc40000f44270 */
[----:B------:R-:W-:Y:S01]  /*a310*/  ISETP.GT.AND P3, PT, R188, 0x10, P1 ;  /* 0x00000010bc00780c */ /* 0x000fe20000f64270 */
[--C-:B0-----:R-:W-:Y:S01]  /*a320*/  IMAD.IADD R0, R0, 0x1, R189.reuse ;  /* 0x0000000100007824 */ /* 0x101fe200078e02bd */
[----:B------:R-:W-:Y:S01]  /*a330*/  ISETP.GT.AND P5, PT, R188, 0x11, P1 ;  /* 0x00000011bc00780c */ /* 0x000fe20000fa4270 */
        /* <DEDUP_REMOVED lines=52> */
.L_x_1062:
[----:B------:R-:W-:-:S05]  /*a680*/  IMAD.U32 R152, RZ, RZ, UR54 ;  /* 0x00000036ff987e24 */ /* 0x000fca000f8e00ff */
[----:B------:R-:W-:-:S13]  /*a690*/  ISETP.NE.AND P2, PT, R152, 0x1, PT ;  /* 0x000000019800780c */ /* 0x000fda0003f45270 */
[----:B------:R-:W0:Y:S02]  /*a6a0*/  @P2 LDC.64 R2, c[0x0][0x9e8] ;  /* 0x00027a00ff022b82 */ /* 0x000e240000000a00 */
[----:B0-----:R-:W-:-:S05]  /*a6b0*/  @P2 IMAD.HI.U32 R2, R187, R2, RZ ;  /* 0x00000002bb022227 */ /* 0x001fca00078e00ff */
[----:B------:R-:W-:-:S07]  /*a6c0*/  @P2 SHF.R.U32.HI R187, RZ, R3, R2 ;  /* 0x00000003ffbb2219 */ /* 0x000fce0000011602 */
.L_x_1063:
[----:B------:R-:W-:Y:S05]  /*a6d0*/  BSYNC B0 ;  /* 0x0000000000007941 */ /* 0x000fea0003800000 */
.L_x_1061:
[----:B------:R-:W-:-:S04]  /*a6e0*/  IMAD R4, R187, R152, -R4 ;  /* 0x00000098bb047224 */ /* 0x000fc800078e0a04 */
[----:B------:R-:W-:-:S05]  /*a6f0*/  IMAD R3, R19, -0x2, R4 ;  /* 0xfffffffe13037824 */ /* 0x000fca00078e0204 */
[----:B------:R-:W-:Y:S02]  /*a700*/  VIADDMNMX R0, R3, R152, R0, PT ;  /* 0x0000009803007246 */ /* 0x000fe40003800100 */
[----:B------:R-:W-:-:S07]  /*a710*/  VIMNMX R186, R186, R3, !PT ;  /* 0x00000003baba7248 */ /* 0x000fce0007fe0100 */
.L_x_1060:
        /* <DEDUP_REMOVED lines=201> */
.L_x_1064:
[----:B------:R-:W0:Y:S01]  /*b3b0*/  S2UR UR6, SR_CgaCtaId ;  /* 0x00000000000679c3 */ /* 0x000e220000008800 */
[----:B------:R-:W-:Y:S01]  /*b3c0*/  R2UR UR4, R200 ;  /* 0x00000000c80472ca */ /* 0x000fe200000e0000 */
[----:B------:R-:W-:Y:S01]  /*b3d0*/  UIADD3 UR5, UR5, 0x30860, URZ ;  /* 0x0003086005057890 */ /* 0x000fe2000fffe03f */
[----:B------:R-:W-:Y:S02]  /*b3e0*/  F2FP.F16.F32.PACK_AB R196, R196, R185 ;  /* 0x000000b9c4c4723e */ /* 0x000fe400000000ff */
[----:B------:R-:W-:Y:S01]  /*b3f0*/  F2FP.F16.F32.PACK_AB R197, R20, R197 ;  /* 0x000000c514c5723e */ /* 0x000fe200000000ff */
[----:B------:R-:W-:Y:S01]  /*b400*/  IMAD.MOV.U32 R20, RZ, RZ, R4 ;  /* 0x000000ffff147224 */ /* 0x000fe200078e0004 */
[----:B------:R-:W-:Y:S02]  /*b410*/  F2FP.F16.F32.PACK_AB R198, R187, R198 ;  /* 0x000000c6bbc6723e */ /* 0x000fe400000000ff */
[----:B------:R-:W-:Y:S01]  /*b420*/  F2FP.F16.F32.PACK_AB R185, R164, R21 ;  /* 0x00000015a4b9723e */ /* 0x000fe200000000ff */
[----:B------:R-:W-:Y:S01]  /*b430*/  IMAD.MOV.U32 R21, RZ, RZ, R3 ;  /* 0x000000ffff157224 */ /* 0x000fe200078e0003 */
[----:B------:R-:W-:-:S02]  /*b440*/  F2FP.F16.F32.PACK_AB R199, R154, R199 ;  /* 0x000000c79ac7723e */ /* 0x000fc400000000ff */
[----:B------:R-:W-:Y:S02]  /*b450*/  F2FP.F16.F32.PACK_AB R192, R183, R192 ;  /* 0x000000c0b7c0723e */ /* 0x000fe400000000ff */
[C---:B------:R-:W-:Y:S01]  /*b460*/  ISETP.GT.AND P1, PT, R221.reuse, UR4, PT ;  /* 0x00000004dd007c0c */ /* 0x040fe2000bf24270 */
[----:B------:R-:W-:Y:S01]  /*b470*/  UMOV UR4, UR39 ;  /* 0x0000002700047c82 */ /* 0x000fe20008000000 */
[----:B------:R-:W-:Y:S01]  /*b480*/  F2FP.F16.F32.PACK_AB R193, R156, R193 ;  /* 0x000000c19cc1723e */ /* 0x000fe200000000ff */
[----:B------:R-:W-:Y:S01]  /*b490*/  VIADD R221, R221, 0xffffffff ;  /* 0xffffffffdddd7836 */ /* 0x000fe20000000000 */
        /* <DEDUP_REMOVED lines=13> */
.L_x_1046:
        /* <DEDUP_REMOVED lines=131> */
.L_x_1066:
[----:B------:R-:W-:Y:S01]  /*bda0*/  ULEA UR5, UR39, UR40, 0x3 ;  /* 0x0000002827057291 */ /* 0x000fe2000f8e183f */
[----:B------:R-:W-:-:S05]  /*bdb0*/  IMAD.U32 R0, RZ, RZ, UR38 ;  /* 0x00000026ff007e24 */ /* 0x000fca000f8e00ff */
[----:B------:R-:W-:-:S04]  /*bdc0*/  SHF.L.U32 R0, R0, 0x1f, RZ ;  /* 0x0000001f00007819 */ /* 0x000fc800000006ff */
[----:B------:R0:W1:Y:S01]  /*bdd0*/  SYNCS.PHASECHK.TRANS64.TRYWAIT P1, [UR5+0x30850], R0 ;  /* 0x03085000ff0075a7 */ /* 0x0000620008020145 */
[----:B------:R-:W-:Y:S05]  /*bde0*/  @!P0 BRA `(.L_x_1067) ;  /* 0x0000000000048947 */ /* 0x000fea0003800000 */
[----:B------:R-:W-:Y:S01]  /*bdf0*/  BPT.TRAP 0x1 ;  /* 0x000000040000795c */ /* 0x000fe20000300000 */
.L_x_1067:
[----:B-1----:R-:W-:Y:S05]  /*be00*/  @P1 BRA `(.L_x_1068) ;  /* 0x0000000000081947 */ /* 0x002fea0003800000 */
[----:B------:R-:W1:Y:S02]  /*be10*/  SYNCS.PHASECHK.TRANS64.TRYWAIT P1, [UR5+0x30850], R0 ;  /* 0x03085000ff0075a7 */ /* 0x000e640008020145 */
[----:B-1----:R-:W-:Y:S05]  /*be20*/  @!P1 BRA `(.L_x_1069) ;  /* 0x0000007c005c9947 */ /* 0x002fea0003800000 */
.L_x_1068:
        /* <DEDUP_REMOVED lines=10> */
[----:B------:R-:W-:-:S07]  /*bed0*/  ULEA UR4, UR39, UR4, 0xb ;  /* 0x0000000427047291 */ /* 0x000fce000f8e583f */
[----:B------:R-:W-:Y:S02]  /*bee0*/  UMOV UR6, UR4 ;  /* 0x0000000400067c82 */ /* 0x000fe40008000000 */
[----:B------:R-:W-:Y:S01]  /*bef0*/  HGMMA.64x256x16.F32 R24, R196, gdesc[UR4].tnspB, R24, gsb0 ;  /* 0x43e00004c4187df0 */ /* 0x000fe20008000818 */
[----:B------:R-:W-:Y:S01]  /*bf00*/  UIADD3 UR6, UR4, 0x80, URZ ;  /* 0x0000008004067890 */ /* 0x000fe2000fffe03f */
[----:B-1----:R-:W-:Y:S01]  /*bf10*/  FADD.FTZ R7, R7, R18 ;  /* 0x0000001207077221 */ /* 0x002fe20000010000 */
[----:B------:R-:W-:Y:S01]  /*bf20*/  UMOV UR7, 0x40000040 ;  /* 0x4000004000077882 */ /* 0x000fe20000000000 */
[----:B0-----:R-:W-:Y:S01]  /*bf30*/  FADD.FTZ R2, R0, R5 ;  /* 0x0000000500027221 */ /* 0x001fe20000010000 */
[----:B------:R-:W-:Y:S02]  /*bf40*/  IMAD.MOV.U32 R5, RZ, RZ, RZ ;  /* 0x000000ffff057224 */ /* 0x000fe400078e00ff */
[----:B------:R-:W0:Y:S04]  /*bf50*/  SHFL.BFLY PT, R0, R7, 0x1, 0x1f ;  /* 0x0c201f0007007f89 */ /* 0x000e2800000e0000 */
[----:B------:R-:W1:Y:S01]  /*bf60*/  SHFL.BFLY PT, R9, R2, 0x1, 0x1f ;  /* 0x0c201f0002097f89 */ /* 0x000e6200000e0000 */
[----:B0-----:R-:W-:Y:S01]  /*bf70*/  FADD.FTZ R11, R7, R0 ;  /* 0x00000000070b7221 */ /* 0x001fe20000010000 */
[----:B------:R-:W-:Y:S01]  /*bf80*/  MOV R7, UR10 ;  /* 0x0000000a00077c02 */ /* 0x000fe20008000f00 */
[----:B------:R-:W-:-:S02]  /*bf90*/  IMAD.MOV.U32 R0, RZ, RZ, -0x800000 ;  /* 0xff800000ff007424 */ /* 0x000fc400078e00ff */
[----:B-1----:R-:W-:Y:S01]  /*bfa0*/  FADD.FTZ R12, R2, R9 ;  /* 0x00000009020c7221 */ /* 0x002fe20000010000 */
[----:B------:R-:W-:Y:S01]  /*bfb0*/  FSETP.NE.FTZ.AND P1, PT, R11, RZ, PT ;  /* 0x000000ff0b00720b */ /* 0x000fe20003f35000 */
[----:B------:R-:W-:-:S03]  /*bfc0*/  IMAD.MOV.U32 R2, RZ, RZ, -0x800000 ;  /* 0xff800000ff027424 */ /* 0x000fc600078e00ff */
        /* <DEDUP_REMOVED lines=14> */
[----:B------:R-:W-:Y:S01]  /*c0b0*/  UIADD3 UR6, UR4, 0x100, URZ ;  /* 0x0000010004067890 */ /* 0x000fe2000fffe03f */
[----:B------:R-:W-:Y:S01]  /*c0c0*/  UMOV UR7, 0x40000040 ;  /* 0x4000004000077882 */ /* 0x000fe20000000000 */
[----:B------:R-:W-:Y:S01]  /*c0d0*/  UIADD3 UR4, UR4, 0x180, URZ ;  /* 0x0000018004047890 */ /* 0x000fe2000fffe03f */
[----:B------:R-:W-:Y:S02]  /*c0e0*/  WARPGROUP.DEPBAR.LE gsb0, 0x0 ;  /* 0x00008000000079c5 */ /* 0x000fe40000010000 */
[----:B------:R-:W-:-:S15]  /*c0f0*/  WARPGROUP.ARRIVE ;  /* 0x00000000000079c5 */ /* 0x000fde0000000000 */
[----:B------:R-:W-:-:S07]  /*c100*/  NOP ;  /* 0x0000000000007918 */ /* 0x000fce0000000000 */
        /* <DEDUP_REMOVED lines=10> */
.L_x_1070:
[----:B------:R-:W0:Y:S01]  /*c1b0*/  S2UR UR7, SR_CgaCtaId ;  /* 0x00000000000779c3 */ /* 0x000e220000008800 */
[----:B------:R-:W-:Y:S01]  /*c1c0*/  R2UR UR6, R208 ;  /* 0x00000000d00672ca */ /* 0x000fe200000e0000 */
[----:B------:R-:W-:Y:S01]  /*c1d0*/  UIADD3 UR4, UR5, 0x30860, URZ ;  /* 0x0003086005047890 */ /* 0x000fe2000fffe03f */
[-C--:B------:R-:W-:Y:S01]  /*c1e0*/  FMUL.FTZ R172, R32, R6.reuse ;  /* 0x0000000620ac7220 */ /* 0x080fe20000410000 */
[----:B------:R-:W-:Y:S01]  /*c1f0*/  UIADD3 UR39, UR39, 0x1, URZ ;  /* 0x0000000127277890 */ /* 0x000fe2000fffe03f */
[-C--:B------:R-:W-:Y:S01]  /*c200*/  FMUL.FTZ R173, R36, R6.reuse ;  /* 0x0000000624ad7220 */ /* 0x080fe20000410000 */
[-C--:B------:R-:W-:Y:S01]  /*c210*/  FMUL.FTZ R174, R40, R6.reuse ;  /* 0x0000000628ae7220 */ /* 0x080fe20000410000 */
[-C--:B------:R-:W-:Y:S01]  /*c220*/  FMUL.FTZ R175, R44, R6.reuse ;  /* 0x000000062caf7220 */ /* 0x080fe20000410000 */
[----:B------:R-:W-:Y:S01]  /*c230*/  UISETP.NE.AND UP0, UPT, UR39, 0x2, UPT ;  /* 0x000000022700788c */ /* 0x000fe2000bf05270 */
[-C--:B------:R-:W-:Y:S01]  /*c240*/  FMUL.FTZ R176, R48, R6.reuse ;  /* 0x0000000630b07220 */ /* 0x080fe20000410000 */
[-C--:B------:R-:W-:Y:S01]  /*c250*/  FMUL.FTZ R177, R52, R6.reuse ;  /* 0x0000000634b17220 */ /* 0x080fe20000410000 */
[-C--:B------:R-:W-:Y:S01]  /*c260*/  FMUL.FTZ R178, R56, R6.reuse ;  /* 0x0000000638b27220 */ /* 0x080fe20000410000 */
[-C--:B------:R-:W-:Y:S01]  /*c270*/  FMUL.FTZ R179, R60, R6.reuse ;  /* 0x000000063cb37220 */ /* 0x080fe20000410000 */
[-C--:B------:R-:W-:Y:S01]  /*c280*/  FMUL.FTZ R180, R64, R6.reuse ;  /* 0x0000000640b47220 */ /* 0x080fe20000410000 */
        /* <DEDUP_REMOVED lines=10> */
[----:B0-----:R-:W-:Y:S01]  /*c330*/  UPRMT UR4, UR7, 0x654, UR4 ;  /* 0x0000065407047896 */ /* 0x001fe20008000004 */
        /* <DEDUP_REMOVED lines=111> */
[-C--:B------:R-:W-:Y:S01]  /*ca30*/  FMUL.FTZ R165, R147, R5.reuse ;  /* 0x0000000593a57220 */ /* 0x080fe20000410000 */
[-C--:B------:R-:W-:Y:S01]  /*ca40*/  FMUL.FTZ R166, R150, R5.reuse ;  /* 0x0000000596a67220 */ /* 0x080fe20000410000 */
[----:B------:R-:W-:Y:S01]  /*ca50*/  FMUL.FTZ R168, R151, R5 ;  /* 0x0000000597a87220 */ /* 0x000fe20000410000 */
[----:B------:R-:W-:-:S02]  /*ca60*/  USEL UR39, UR39, URZ, UP0 ;  /* 0x0000003f27277287 */ /* 0x000fc40008000000 */
[----:B------:R-:W-:-:S12]  /*ca70*/  ULOP3.LUT UR38, UR38, UR4, URZ, 0x3c, !UPT ;  /* 0x0000000426267292 */ /* 0x000fd8000f8e3c3f */
.L_x_992:
[----:B------:R-:W0:Y:S01]  /*ca80*/  S2R R4, SR_CgaCtaId ;  /* 0x0000000000047919 */ /* 0x000e220000008800 */
[----:B------:R-:W-:Y:S01]  /*ca90*/  MOV R197, 0x400 ;  /* 0x0000040000c57802 */ /* 0x000fe20000000f00 */
[----:B------:R-:W-:Y:S01]  /*caa0*/  BSSY B0, `(.L_x_1071) ;  /* 0x0000297000007945 */ /* 0x000fe20003800000 */
[----:B------:R-:W-:Y:S02]  /*cab0*/  BAR.SYNC.DEFER_BLOCKING 0x5, 0x180 ;  /* 0x0146000000007b1d */ /* 0x000fe40000010000 */
[----:B0-----:R-:W-:-:S05]  /*cac0*/  LEA R197, R4, R197, 0x18 ;  /* 0x000000c504c57211 */ /* 0x001fca00078ec0ff */
[----:B------:R-:W0:Y:S02]  /*cad0*/  LDS R4, [R197+0x308d0] ;  /* 0x0308d000c5047984 */ /* 0x000e240000000800 */
[----:B0-----:R-:W-:Y:S01]  /*cae0*/  R2UR UR4, R4 ;  /* 0x00000000040472ca */ /* 0x001fe200000e0000 */
[----:B------:R-:W-:Y:S06]  /*caf0*/  BAR.ARV 0x4, 0x180 ;  /* 0x0106000000007b1d */ /* 0x000fec0000002000 */
[----:B------:R-:W-:Y:S08]  /*cb00*/  @P0 BRA `(.L_x_1072) ;  /* 0x0000001c00540947 */ /* 0x000ff00003800000 */
[----:B------:R-:W0:Y:S01]  /*cb10*/  S2R R4, SR_SWINHI ;  /* 0x0000000000047919 */ /* 0x000e220000002f00 */
[----:B------:R-:W-:Y:S01]  /*cb20*/  IMAD R5, R207, 0x40, R22 ;  /* 0x00000040cf057824 */ /* 0x000fe200078e0216 */
[----:B------:R-:W1:Y:S01]  /*cb30*/  LDC R198, c[0x0][0xbe8] ;  /* 0x0002fa00ffc67b82 */ /* 0x000e620000000800 */
[----:B------:R-:W-:Y:S01]  /*cb40*/  R2UR UR11, R205 ;  /* 0x00000000cd0b72ca */ /* 0x000fe200000e0000 */
[----:B------:R-:W-:Y:S01]  /*cb50*/  ULDC.64 UR8, c[0x0][0xb90] ;  /* 0x0002e40000087ab9 */ /* 0x000fe20000000a00 */
[----:B------:R-:W-:Y:S02]  /*cb60*/  F2FP.F16.F32.PACK_AB R24, R25, R24 ;  /* 0x000000181918723e */ /* 0x000fe400000000ff */
[----:B------:R-:W-:Y:S02]  /*cb70*/  F2FP.F16.F32.PACK_AB R25, R27, R26 ;  /* 0x0000001a1b19723e */ /* 0x000fe400000000ff */
[----:B------:R-:W-:Y:S02]  /*cb80*/  F2FP.F16.F32.PACK_AB R27, R31, R30 ;  /* 0x0000001e1f1b723e */ /* 0x000fe400000000ff */
[----:B------:R-:W-:-:S02]  /*cb90*/  R2UR UR13, R206 ;  /* 0x00000000ce0d72ca */ /* 0x000fc400000e0000 */
[----:B------:R-:W-:Y:S02]  /*cba0*/  F2FP.F16.F32.PACK_AB R26, R29, R28 ;  /* 0x0000001c1d1a723e */ /* 0x000fe400000000ff */
[----:B------:R-:W-:Y:S01]  /*cbb0*/  F2FP.F16.F32.PACK_AB R136, R137, R136 ;  /* 0x000000888988723e */ /* 0x000fe200000000ff */
[----:B------:R-:W-:Y:S01]  /*cbc0*/  USHF.R.S32.HI UR10, URZ, 0x1f, UR11 ;  /* 0x0000001f3f0a7899 */ /* 0x000fe2000801140b */
[----:B------:R-:W-:Y:S01]  /*cbd0*/  F2FP.F16.F32.PACK_AB R137, R128, R104 ;  /* 0x000000688089723e */ /* 0x000fe200000000ff */
[----:B------:R-:W-:Y:S01]  /*cbe0*/  UIMAD.WIDE.U32 UR6, UR11, UR8, URZ ;  /* 0x000000080b0672a5 */ /* 0x000fe2000f8e003f */
[----:B------:R-:W-:Y:S01]  /*cbf0*/  F2FP.F16.F32.PACK_AB R144, R145, R144 ;  /* 0x000000909190723e */ /* 0x000fe200000000ff */
[----:B------:R-:W-:Y:S01]  /*cc00*/  UIMAD UR5, UR10, UR8, URZ ;  /* 0x000000080a0572a4 */ /* 0x000fe2000f8e023f */
[----:B------:R-:W-:-:S03]  /*cc10*/  F2FP.F16.F32.PACK_AB R145, R165, R164 ;  /* 0x000000a4a591723e */ /* 0x000fc600000000ff */
[----:B------:R-:W-:Y:S02]  /*cc20*/  UIMAD UR5, UR11, UR9, UR5 ;  /* 0x000000090b0572a4 */ /* 0x000fe4000f8e0205 */
[----:B------:R-:W-:Y:S01]  /*cc30*/  USHF.R.S32.HI UR12, URZ, 0x1f, UR13 ;  /* 0x0000001f3f0c7899 */ /* 0x000fe2000801140d */
[----:B------:R-:W-:Y:S01]  /*cc40*/  ULDC.64 UR8, c[0x0][0xb98] ;  /* 0x0002e60000087ab9 */ /* 0x000fe20000000a00 */
[----:B------:R-:W-:Y:S02]  /*cc50*/  UIADD3 UR7, UR7, UR5, URZ ;  /* 0x0000000507077290 */ /* 0x000fe4000fffe03f */
[----:B------:R-:W-:Y:S01]  /*cc60*/  UIMAD UR5, UR12, UR8, URZ ;  /* 0x000000080c0572a4 */ /* 0x000fe2000f8e023f */
[----:B------:R-:W-:Y:S02]  /*cc70*/  MOV R158, R197 ;  /* 0x000000c5009e7202 */ /* 0x000fe40000000f00 */
[----:B0-----:R-:W-:Y:S01]  /*cc80*/  MOV R159, R4 ;  /* 0x00000004009f7202 */ /* 0x001fe20000000f00 */
[----:B------:R-:W-:-:S02]  /*cc90*/  UIMAD.WIDE.U32 UR6, UR13, UR8, UR6 ;  /* 0x000000080d0672a5 */ /* 0x000fc4000f8e0006 */
[----:B------:R-:W-:Y:S01]  /*cca0*/  UIMAD UR5, UR13, UR9, UR5 ;  /* 0x000000090d0572a4 */ /* 0x000fe2000f8e0205 */
[--C-:B------:R-:W-:Y:S02]  /*ccb0*/  IMAD.WIDE R16, R212, 0x2, R158.reuse ;  /* 0x00000002d4107825 */ /* 0x100fe400078e029e */
[----:B------:R-:W-:Y:S02]  /*ccc0*/  ULDC.64 UR8, c[0x0][0xae8] ;  /* 0x0002ba0000087ab9 */ /* 0x000fe40000000a00 */
[----:B------:R-:W-:Y:S01]  /*ccd0*/  IMAD.WIDE R158, R5, 0x2, R158 ;  /* 0x00000002059e7825 */ /* 0x000fe200078e029e */
[C---:B------:R-:W-:Y:S02]  /*cce0*/  IADD3 R7, P3, R16.reuse, 0xc060, RZ ;  /* 0x0000c06010077810 */ /* 0x040fe40007f7e0ff */
[C---:B------:R-:W-:Y:S02]  /*ccf0*/  IADD3 R119, P4, R16.reuse, 0xc040, RZ ;  /* 0x0000c04010777810 */ /* 0x040fe40007f9e0ff */
[----:B------:R-:W-:Y:S01]  /*cd00*/  LOP3.LUT R4, R7, 0x380, RZ, 0xc0, !PT ;  /* 0x0000038007047812 */ /* 0x000fe200078ec0ff */
[----:B------:R-:W-:Y:S01]  /*cd10*/  IMAD.X R5, RZ, RZ, R17, P3 ;  /* 0x000000ffff057224 */ /* 0x000fe200018e0611 */
[----:B------:R-:W-:-:S02]  /*cd20*/  IADD3 R117, P5, R16, 0xc020, RZ ;  /* 0x0000c02010757810 */ /* 0x000fc40007fbe0ff */
[----:B------:R-:W-:Y:S02]  /*cd30*/  SHF.R.U64 R4, R4, 0x3, RZ ;  /* 0x0000000304047819 */ /* 0x000fe400000012ff */
[C---:B------:R-:W-:Y:S01]  /*cd40*/  IADD3 R115, P6, R16.reuse, 0xc000, RZ ;  /* 0x0000c00010737810 */ /* 0x040fe20007fde0ff */
[--C-:B------:R-:W-:Y:S01]  /*cd50*/  IMAD.X R9, RZ, RZ, R17.reuse, P5 ;  /* 0x000000ffff097224 */ /* 0x100fe200028e0611 */
[C---:B------:R-:W-:Y:S02]  /*cd60*/  IADD3 R113, P0, R16.reuse, 0x8060, RZ ;  /* 0x0000806010717810 */ /* 0x040fe40007f1e0ff */
[C---:B------:R-:W-:Y:S01]  /*cd70*/  IADD3 R99, P1, R16.reuse, 0x20, RZ ;  /* 0x0000002010637810 */ /* 0x040fe20007f3e0ff */
[--C-:B------:R-:W-:Y:S01]  /*cd80*/  IMAD.X R11, RZ, RZ, R17.reuse, P6 ;  /* 0x000000ffff0b7224 */ /* 0x100fe200030e0611 */
[C---:B------:R-:W-:Y:S01]  /*cd90*/  IADD3 R111, P2, R16.reuse, 0x8040, RZ ;  /* 0x00008040106f7810 */ /* 0x040fe20007f5e0ff */
[--C-:B------:R-:W-:Y:S01]  /*cda0*/  IMAD.X R13, RZ, RZ, R17.reuse, P0 ;  /* 0x000000ffff0d7224 */ /* 0x100fe200000e0611 */
[C---:B------:R-:W-:Y:S01]  /*cdb0*/  IADD3 R106, P3, R16.reuse, 0x8020, RZ ;  /* 0x00008020106a7810 */ /* 0x040fe20007f7e0ff */
[--C-:B------:R-:W-:Y:S01]  /*cdc0*/  IMAD.X R15, RZ, RZ, R17.reuse, P1 ;  /* 0x000000ffff0f7224 */ /* 0x100fe200008e0611 */
[----:B------:R-:W-:Y:S01]  /*cdd0*/  LOP3.LUT R161, R16, 0x380, RZ, 0xc0, !PT ;  /* 0x0000038010a17812 */ /* 0x000fe200078ec0ff */
[--C-:B------:R-:W-:Y:S01]  /*cde0*/  IMAD.X R135, RZ, RZ, R17.reuse, P2 ;  /* 0x000000ffff877224 */ /* 0x100fe200010e0611 */
[----:B------:R-:W-:Y:S01]  /*cdf0*/  LOP3.LUT R4, R4, R7, RZ, 0x3c, !PT ;  /* 0x0000000704047212 */ /* 0x000fe200078e3cff */
[--C-:B------:R-:W-:Y:S01]  /*ce00*/  IMAD.X R7, RZ, RZ, R17.reuse, P4 ;  /* 0x000000ffff077224 */ /* 0x100fe200020e0611 */
[----:B------:R-:W-:Y:S01]  /*ce10*/  LOP3.LUT R108, R111, 0x380, RZ, 0xc0, !PT ;  /* 0x000003806f6c7812 */ /* 0x000fe200078ec0ff */
[----:B------:R-:W-:Y:S01]  /*ce20*/  IMAD.X R139, RZ, RZ, R17, P3 ;  /* 0x000000ffff8b7224 */ /* 0x000fe200018e0611 */
[----:B------:R-:W-:-:S02]  /*ce30*/  IADD3 R109, P4, R16, 0x8000, RZ ;  /* 0x00008000106d7810 */ /* 0x000fc40007f9e0ff */
[C---:B------:R-:W-:Y:S02]  /*ce40*/  IADD3 R107, P5, R16.reuse, 0x4060, RZ ;  /* 0x00004060106b7810 */ /* 0x040fe40007fbe0ff */
[C---:B------:R-:W-:Y:S01]  /*ce50*/  IADD3 R103, P6, R16.reuse, 0x40, RZ ;  /* 0x0000004010677810 */ /* 0x040fe20007fde0ff */
[--C-:B------:R-:W-:Y:S01]  /*ce60*/  IMAD.X R143, RZ, RZ, R17.reuse, P4 ;  /* 0x000000ffff8f7224 */ /* 0x100fe200020e0611 */
[C---:B------:R-:W-:Y:S01]  /*ce70*/  IADD3 R102, P0, R16.reuse, 0x4040, RZ ;  /* 0x0000404010667810 */ /* 0x040fe20007f1e0ff */
[--C-:B------:R-:W-:Y:S01]  /*ce80*/  IMAD.X R147, RZ, RZ, R17.reuse, P5 ;  /* 0x000000ffff937224 */ /* 0x100fe200028e0611 */
[C---:B------:R-:W-:Y:S01]  /*ce90*/  IADD3 R98, P1, R16.reuse, 0x4020, RZ ;  /* 0x0000402010627810 */ /* 0x040fe20007f3e0ff */
[--C-:B------:R-:W-:Y:S01]  /*cea0*/  IMAD.X R151, RZ, RZ, R17.reuse, P6 ;  /* 0x000000ffff977224 */ /* 0x100fe200030e0611 */
[C---:B------:R-:W-:Y:S01]  /*ceb0*/  IADD3 R20, P3, R16.reuse, 0x60, RZ ;  /* 0x0000006010147810 */ /* 0x040fe20007f7e0ff */
[--C-:B------:R-:W-:Y:S01]  /*cec0*/  IMAD.X R153, RZ, RZ, R17.reuse, P0 ;  /* 0x000000ffff997224 */ /* 0x100fe200000e0611 */
[----:B------:R-:W-:Y:S01]  /*ced0*/  SHF.R.U64 R161, R161, 0x3, RZ ;  /* 0x00000003a1a17819 */ /* 0x000fe200000012ff */
[--C-:B------:R-:W-:Y:S01]  /*cee0*/  IMAD.X R155, RZ, RZ, R17.reuse, P1 ;  /* 0x000000ffff9b7224 */ /* 0x100fe200008e0611 */
[----:B------:R-:W-:Y:S01]  /*cef0*/  IADD3 R21, P2, R16, 0x4000, RZ ;  /* 0x0000400010157810 */ /* 0x000fe20007f5e0ff */
[----:B------:R-:W-:Y:S01]  /*cf00*/  IMAD.X R157, RZ, RZ, R17, P3 ;  /* 0x000000ffff9d7224 */ /* 0x000fe200018e0611 */
[----:B------:R-:W-:-:S02]  /*cf10*/  SHF.R.U64 R108, R108, 0x3, RZ ;  /* 0x000000036c6c7819 */ /* 0x000fc400000012ff */
[----:B------:R-:W-:Y:S01]  /*cf20*/  LOP3.LUT R160, R161, R16, RZ, 0x3c, !PT ;  /* 0x00000010a1a07212 */ /* 0x000fe200078e3cff */
[----:B------:R-:W-:Y:S01]  /*cf30*/  IMAD.MOV.U32 R161, RZ, RZ, R17 ;  /* 0x000000ffffa17224 */ /* 0x000fe200078e0011 */
[----:B------:R-:W-:Y:S02]  /*cf40*/  IADD3.X R131, RZ, R17, RZ, P2, !PT ;  /* 0x00000011ff837210 */ /* 0x000fe400017fe4ff */
[----:B------:R-:W-:Y:S02]  /*cf50*/  LOP3.LUT R17, R106, 0x380, RZ, 0xc0, !PT ;  /* 0x000003806a117812 */ /* 0x000fe400078ec0ff */
[----:B------:R-:W-:Y:S02]  /*cf60*/  LOP3.LUT R134, R108, R111, RZ, 0x3c, !PT ;  /* 0x0000006f6c867212 */ /* 0x000fe400078e3cff */
[----:B------:R-:W-:Y:S02]  /*cf70*/  IADD3 R111, P2, R158, 0x7000, RZ ;  /* 0x000070009e6f7810 */ /* 0x000fe40007f5e0ff */
[----:B------:R-:W-:-:S02]  /*cf80*/  LOP3.LUT R16, R109, 0x380, RZ, 0xc0, !PT ;  /* 0x000003806d107812 */ /* 0x000fc400078ec0ff */
[----:B------:R-:W-:Y:S02]  /*cf90*/  SHF.R.U64 R17, R17, 0x3, RZ ;  /* 0x0000000311117819 */ /* 0x000fe400000012ff */
[----:B------:R-:W-:Y:S02]  /*cfa0*/  LOP3.LUT R110, R111, 0x380, RZ, 0xc0, !PT ;  /* 0x000003806f6e7812 */ /* 0x000fe400078ec0ff */
[----:B------:R-:W-:Y:S02]  /*cfb0*/  SHF.R.U64 R16, R16, 0x3, RZ ;  /* 0x0000000310107819 */ /* 0x000fe400000012ff */
[----:B------:R-:W-:Y:S02]  /*cfc0*/  LOP3.LUT R14, R99, 0x380, RZ, 0xc0, !PT ;  /* 0x00000380630e7812 */ /* 0x000fe400078ec0ff */
[----:B------:R-:W-:Y:S02]  /*cfd0*/  LOP3.LUT R138, R17, R106, RZ, 0x3c, !PT ;  /* 0x0000006a118a7212 */ /* 0x000fe400078e3cff */
[----:B------:R-:W-:-:S02]  /*cfe0*/  LOP3.LUT R17, R98, 0x380, RZ, 0xc0, !PT ;  /* 0x0000038062117812 */ /* 0x000fc400078ec0ff */
[----:B------:R-:W-:Y:S02]  /*cff0*/  SHF.R.U64 R110, R110, 0x3, RZ ;  /* 0x000000036e6e7819 */ /* 0x000fe400000012ff */
[----:B------:R-:W-:Y:S02]  /*d000*/  LOP3.LUT R142, R16, R109, RZ, 0x3c, !PT ;  /* 0x0000006d108e7212 */ /* 0x000fe400078e3cff */
[----:B------:R-:W-:Y:S02]  /*d010*/  SHF.R.U64 R14, R14, 0x3, RZ ;  /* 0x000000030e0e7819 */ /* 0x000fe400000012ff */
[----:B------:R-:W-:Y:S02]  /*d020*/  LOP3.LUT R16, R103, 0x380, RZ, 0xc0, !PT ;  /* 0x0000038067107812 */ /* 0x000fe400078ec0ff */
[----:B------:R-:W-:Y:S02]  /*d030*/  SHF.R.U64 R17, R17, 0x3, RZ ;  /* 0x0000000311117819 */ /* 0x000fe400000012ff */
[----:B------:R-:W-:Y:S01]  /*d040*/  LOP3.LUT R110, R110, R111, RZ, 0x3c, !PT ;  /* 0x0000006f6e6e7212 */ /* 0x000fe200078e3cff */
[----:B------:R-:W-:Y:S01]  /*d050*/  IMAD.X R111, RZ, RZ, R159, P2 ;  /* 0x000000ffff6f7224 */ /* 0x000fe200010e069f */
[----:B------:R-:W-:-:S02]  /*d060*/  IADD3 R127, P2, R158, 0xe000, RZ ;  /* 0x0000e0009e7f7810 */ /* 0x000fc40007f5e0ff */
[----:B------:R-:W-:Y:S02]  /*d070*/  LOP3.LUT R14, R14, R99, RZ, 0x3c, !PT ;  /* 0x000000630e0e7212 */ /* 0x000fe400078e3cff */
[----:B------:R-:W-:Y:S02]  /*d080*/  SHF.R.U64 R16, R16, 0x3, RZ ;  /* 0x0000000310107819 */ /* 0x000fe400000012ff */
[----:B------:R-:W-:Y:S02]  /*d090*/  LOP3.LUT R99, R102, 0x380, RZ, 0xc0, !PT ;  /* 0x0000038066637812 */ /* 0x000fe400078ec0ff */
[----:B------:R-:W-:Y:S02]  /*d0a0*/  LOP3.LUT R154, R17, R98, RZ, 0x3c, !PT ;  /* 0x00000062119a7212 */ /* 0x000fe400078e3cff */
[----:B------:R-:W-:Y:S02]  /*d0b0*/  IADD3 R98, P4, R158, 0x2000, RZ ;  /* 0x000020009e627810 */ /* 0x000fe40007f9e0ff */
[----:B------:R-:W-:-:S02]  /*d0c0*/  LOP3.LUT R126, R127, 0x380, RZ, 0xc0, !PT ;  /* 0x000003807f7e7812 */ /* 0x000fc400078ec0ff */
[----:B------:R-:W-:Y:S02]  /*d0d0*/  LOP3.LUT R150, R16, R103, RZ, 0x3c, !PT ;  /* 0x0000006710967212 */ /* 0x000fe400078e3cff */
[----:B------:R-:W-:Y:S02]  /*d0e0*/  SHF.R.U64 R99, R99, 0x3, RZ ;  /* 0x0000000363637819 */ /* 0x000fe400000012ff */
[----:B------:R-:W-:Y:S02]  /*d0f0*/  LOP3.LUT R103, R20, 0x380, RZ, 0xc0, !PT ;  /* 0x0000038014677812 */ /* 0x000fe400078ec0ff */
[----:B------:R-:W-:Y:S02]  /*d100*/  LOP3.LUT R17, R98, 0x380, RZ, 0xc0, !PT ;  /* 0x0000038062117812 */ /* 0x000fe400078ec0ff */
[----:B------:R-:W-:Y:S02]  /*d110*/  LOP3.LUT R12, R113, 0x380, RZ, 0xc0, !PT ;  /* 0x00000380710c7812 */ /* 0x000fe400078ec0ff */
[----:B------:R-:W-:-:S02]  /*d120*/  SHF.R.U64 R126, R126, 0x3, RZ ;  /* 0x000000037e7e7819 */ /* 0x000fc400000012ff */
[----:B------:R-:W-:Y:S02]  /*d130*/  LOP3.LUT R152, R99, R102, RZ, 0x3c, !PT ;  /* 0x0000006663987212 */ /* 0x000fe400078e3cff */
[----:B------:R-:W-:Y:S02]  /*d140*/  SHF.R.U64 R103, R103, 0x3, RZ ;  /* 0x0000000367677819 */ /* 0x000fe400000012ff */
[----:B------:R-:W-:Y:S02]  /*d150*/  IADD3 R99, P3, R158, 0x1000, RZ ;  /* 0x000010009e637810 */ /* 0x000fe40007f7e0ff */
[----:B------:R-:W-:Y:S02]  /*d160*/  SHF.R.U64 R17, R17, 0x3, RZ ;  /* 0x0000000311117819 */ /* 0x000fe400000012ff */
[----:B------:R-:W-:Y:S02]  /*d170*/  SHF.R.U64 R12, R12, 0x3, RZ ;  /* 0x000000030c0c7819 */ /* 0x000fe400000012ff */
[----:B------:R-:W-:Y:S01]  /*d180*/  LOP3.LUT R126, R126, R127, RZ, 0x3c, !PT ;  /* 0x0000007f7e7e7212 */ /* 0x000fe200078e3cff */
[----:B------:R-:W-:Y:S01]  /*d190*/  IMAD.X R127, RZ, RZ, R159, P2 ;  /* 0x000000ffff7f7224 */ /* 0x000fe200010e069f */
[----:B------:R-:W-:-:S02]  /*d1a0*/  LOP3.LUT R156, R103, R20, RZ, 0x3c, !PT ;  /* 0x00000014679c7212 */ /* 0x000fc400078e3cff */
[----:B-1----:R-:W-:Y:S02]  /*d1b0*/  ISETP.NE.AND P2, PT, R198, 0x1, PT ;  /* 0x00000001c600780c */ /* 0x002fe40003f45270 */
[----:B------:R-:W-:Y:S01]  /*d1c0*/  LOP3.LUT R20, R17, R98, RZ, 0x3c, !PT ;  /* 0x0000006211147212 */ /* 0x000fe200078e3cff */
[----:B------:R-:W-:Y:S01]  /*d1d0*/  IMAD.X R17, RZ, RZ, R159, P3 ;  /* 0x000000ffff117224 */ /* 0x000fe200018e069f */
[----:B------:R-:W-:Y:S02]  /*d1e0*/  LOP3.LUT R12, R12, R113, RZ, 0x3c, !PT ;  /* 0x000000710c0c7212 */ /* 0x000fe400078e3cff */
[----:B------:R-:W-:Y:S02]  /*d1f0*/  LOP3.LUT R106, R107, 0x380, RZ, 0xc0, !PT ;  /* 0x000003806b6a7812 */ /* 0x000fe400078ec0ff */
[----:B------:R-:W-:Y:S02]  /*d200*/  LOP3.LUT R16, R99, 0x380, RZ, 0xc0, !PT ;  /* 0x0000038063107812 */ /* 0x000fe400078ec0ff */
[----:B------:R-:W-:-:S02]  /*d210*/  IADD3 R113, P3, R158, 0x8000, RZ ;  /* 0x000080009e717810 */ /* 0x000fc40007f7e0ff */
[----:B------:R-:W-:Y:S02]  /*d220*/  SHF.R.U64 R106, R106, 0x3, RZ ;  /* 0x000000036a6a7819 */ /* 0x000fe400000012ff */
[----:B------:R-:W-:Y:S02]  /*d230*/  LOP3.LUT R102, R21, 0x380, RZ, 0xc0, !PT ;  /* 0x0000038015667812 */ /* 0x000fe400078ec0ff */
[----:B------:R-:W-:Y:S02]  /*d240*/  SHF.R.U64 R16, R16, 0x3, RZ ;  /* 0x0000000310107819 */ /* 0x000fe400000012ff */
[----:B------:R-:W-:Y:S02]  /*d250*/  LOP3.LUT R112, R113, 0x380, RZ, 0xc0, !PT ;  /* 0x0000038071707812 */ /* 0x000fe400078ec0ff */
[----:B------:R-:W-:Y:S02]  /*d260*/  LOP3.LUT R146, R106, R107, RZ, 0x3c, !PT ;  /* 0x0000006b6a927212 */ /* 0x000fe400078e3cff */
[----:B------:R-:W-:-:S02]  /*d270*/  SHF.R.U64 R102, R102, 0x3, RZ ;  /* 0x0000000366667819 */ /* 0x000fc400000012ff */
[----:B------:R-:W-:Y:S02]  /*d280*/  LOP3.LUT R16, R16, R99, RZ, 0x3c, !PT ;  /* 0x0000006310107212 */ /* 0x000fe400078e3cff */
[----:B------:R-:W-:Y:S02]  /*d290*/  SHF.R.U64 R112, R112, 0x3, RZ ;  /* 0x0000000370707819 */ /* 0x000fe400000012ff */
[----:B------:R-:W-:Y:S02]  /*d2a0*/  MOV R196, R4 ;  /* 0x0000000400c47202 */ /* 0x000fe40000000f00 */
[C---:B------:R-:W-:Y:S02]  /*d2b0*/  IADD3 R99, P5, R158.reuse, 0x3000, RZ ;  /* 0x000030009e637810 */ /* 0x040fe40007fbe0ff */
[C---:B------:R-:W-:Y:S02]  /*d2c0*/  IADD3 R103, P6, R158.reuse, 0x4000, RZ ;  /* 0x000040009e677810 */ /* 0x040fe40007fde0ff */
[----:B------:R-:W-:-:S02]  /*d2d0*/  IADD3 R107, P0, R158, 0x5000, RZ ;  /* 0x000050009e6b7810 */ /* 0x000fc40007f1e0ff */
[----:B------:R-:W-:Y:S02]  /*d2e0*/  IADD3 R109, P1, R158, 0x6000, RZ ;  /* 0x000060009e6d7810 */ /* 0x000fe40007f3e0ff */
[----:B------:R-:W-:Y:S02]  /*d2f0*/  F2FP.F16.F32.PACK_AB R5, R35, R34 ;  /* 0x000000222305723e */ /* 0x000fe400000000ff */
[----:B------:R-:W0:Y:S01]  /*d300*/  @P2 LDC R34, c[0x0][0xbec] ;  /* 0x0002fb00ff222b82 */ /* 0x000e220000000800 */
[----:B------:R-:W-:Y:S01]  /*d310*/  LOP3.LUT R130, R102, R21, RZ, 0x3c, !PT ;  /* 0x0000001566827212 */ /* 0x000fe200078e3cff */
[--C-:B------:R-:W-:Y:S01]  /*d320*/  IMAD.X R21, RZ, RZ, R159.reuse, P4 ;  /* 0x000000ffff157224 */ /* 0x100fe200020e069f */
[----:B------:R-:W-:Y:S01]  /*d330*/  LOP3.LUT R112, R112, R113, RZ, 0x3c, !PT ;  /* 0x0000007170707212 */ /* 0x000fe200078e3cff */
[----:B------:R-:W-:Y:S01]  /*d340*/  IMAD.X R113, RZ, RZ, R159, P3 ;  /* 0x000000ffff717224 */ /* 0x000fe200018e069f */
[----:B------:R-:W-:Y:S02]  /*d350*/  LOP3.LUT R98, R99, 0x380, RZ, 0xc0, !PT ;  /* 0x0000038063627812 */ /* 0x000fe400078ec0ff */
[----:B------:R-:W-:Y:S01]  /*d360*/  LOP3.LUT R102, R103, 0x380, RZ, 0xc0, !PT ;  /* 0x0000038067667812 */ /* 0x000fe200078ec0ff */
[----:B------:R-:W1:Y:S01]  /*d370*/  @P2 LDC R35, c[0x0][0xbf0] ;  /* 0x0002fc00ff232b82 */ /* 0x000e620000000800 */
[----:B------:R-:W-:-:S02]  /*d380*/  LOP3.LUT R106, R107, 0x380, RZ, 0xc0, !PT ;  /* 0x000003806b6a7812 */ /* 0x000fc400078ec0ff */
[----:B------:R-:W-:Y:S02]  /*d390*/  LOP3.LUT R108, R109, 0x380, RZ, 0xc0, !PT ;  /* 0x000003806d6c7812 */ /* 0x000fe400078ec0ff */
[----:B------:R-:W-:-:S03]  /*d3a0*/  MOV R200, R160 ;  /* 0x000000a000c87202 */ /* 0x000fc60000000f00 */
[----:B------:R-:W-:Y:S01]  /*d3b0*/  BAR.SYNC.DEFER_BLOCKING 0x1, 0x100 ;  /* 0x0044000000007b1d */ /* 0x000fe20000010000 */
[----:B------:R-:W-:Y:S02]  /*d3c0*/  LOP3.LUT R6, R119, 0x380, RZ, 0xc0, !PT ;  /* 0x0000038077067812 */ /* 0x000fe400078ec0ff */
[----:B------:R-:W-:Y:S02]  /*d3d0*/  LOP3.LUT R8, R117, 0x380, RZ, 0xc0, !PT ;  /* 0x0000038075087812 */ /* 0x000fe400078ec0ff */
[----:B------:R-:W-:Y:S02]  /*d3e0*/  LOP3.LUT R10, R115, 0x380, RZ, 0xc0, !PT ;  /* 0x00000380730a7812 */ /* 0x000fe400078ec0ff */
[----:B------:R-:W-:Y:S02]  /*d3f0*/  IADD3 R161, P3, R158, 0xf000, RZ ;  /* 0x0000f0009ea17810 */ /* 0x000fe40007f7e0ff */
[----:B------:R-:W-:Y:S02]  /*d400*/  SHF.R.U64 R98, R98, 0x3, RZ ;  /* 0x0000000362627819 */ /* 0x000fe400000012ff */
[----:B------:R-:W-:Y:S01]  /*d410*/  SHF.R.U64 R102, R102, 0x3, RZ ;  /* 0x0000000366667819 */ /* 0x000fe200000012ff */
[----:B------:R-:W-:Y:S01]  /*d420*/  IMAD.X R31, RZ, RZ, R159, P3 ;  /* 0x000000ffff1f7224 */ /* 0x000fe200018e069f */
[----:B------:R-:W-:-:S02]  /*d430*/  SHF.R.U64 R106, R106, 0x3, RZ ;  /* 0x000000036a6a7819 */ /* 0x000fc400000012ff */
[----:B------:R-:W-:Y:S02]  /*d440*/  SHF.R.U64 R108, R108, 0x3, RZ ;  /* 0x000000036c6c7819 */ /* 0x000fe400000012ff */
[----:B------:R-:W-:Y:S02]  /*d450*/  SHF.R.U64 R6, R6, 0x3, RZ ;  /* 0x0000000306067819 */ /* 0x000fe400000012ff */
[----:B------:R-:W-:Y:S02]  /*d460*/  SHF.R.U64 R8, R8, 0x3, RZ ;  /* 0x0000000308087819 */ /* 0x000fe400000012ff */
[----:B------:R-:W-:Y:S02]  /*d470*/  SHF.R.U64 R10, R10, 0x3, RZ ;  /* 0x000000030a0a7819 */ /* 0x000fe400000012ff */
[----:B------:R-:W-:Y:S01]  /*d480*/  LOP3.LUT R30, R161, 0x380, RZ, 0xc0, !PT ;  /* 0x00000380a11e7812 */ /* 0x000fe200078ec0ff */
[----:B------:R2:W-:Y:S01]  /*d490*/  STSM.16.M88.4 [R200], R24 ;  /* 0x00000018c8007844 */ /* 0x0005e20000000200 */
        /* <DEDUP_REMOVED lines=9> */
[----:B------:R-:W-:Y:S02]  /*d530*/  LOP3.LUT R8, R8, R117, RZ, 0x3c, !PT ;  /* 0x0000007508087212 */ /* 0x000fe400078e3cff */
[----:B------:R-:W-:Y:S02]  /*d540*/  LOP3.LUT R10, R10, R115, RZ, 0x3c, !PT ;  /* 0x000000730a0a7212 */ /* 0x000fe400078e3cff */
[----:B------:R-:W-:Y:S02]  /*d550*/  SHF.R.U64 R30, R30, 0x3, RZ ;  /* 0x000000031e1e7819 */ /* 0x000fe400000012ff */
[C---:B------:R-:W-:Y:S02]  /*d560*/  IADD3 R115, P4, R158.reuse, 0x9000, RZ ;  /* 0x000090009e737810 */ /* 0x040fe40007f9e0ff */
[C---:B------:R-:W-:Y:S02]  /*d570*/  IADD3 R117, P5, R158.reuse, 0xa000, RZ ;  /* 0x0000a0009e757810 */ /* 0x040fe40007fbe0ff */
[----:B------:R-:W-:-:S02]  /*d580*/  IADD3 R119, P6, R158, 0xb000, RZ ;  /* 0x0000b0009e777810 */ /* 0x000fc40007fde0ff */
[C---:B------:R-:W-:Y:S02]  /*d590*/  IADD3 R121, P0, R158.reuse, 0xc000, RZ ;  /* 0x0000c0009e797810 */ /* 0x040fe40007f1e0ff */
[----:B------:R-:W-:Y:S02]  /*d5a0*/  IADD3 R123, P1, R158, 0xd000, RZ ;  /* 0x0000d0009e7b7810 */ /* 0x000fe40007f3e0ff */
[----:B------:R-:W-:Y:S02]  /*d5b0*/  LOP3.LUT R30, R30, R161, RZ, 0x3c, !PT ;  /* 0x000000a11e1e7212 */ /* 0x000fe400078e3cff */
[----:B------:R-:W-:Y:S02]  /*d5c0*/  LOP3.LUT R114, R115, 0x380, RZ, 0xc0, !PT ;  /* 0x0000038073727812 */ /* 0x000fe400078ec0ff */
[----:B------:R-:W-:Y:S02]  /*d5d0*/  LOP3.LUT R116, R117, 0x380, RZ, 0xc0, !PT ;  /* 0x0000038075747812 */ /* 0x000fe400078ec0ff */
[----:B------:R-:W-:-:S02]  /*d5e0*/  LOP3.LUT R118, R119, 0x380, RZ, 0xc0, !PT ;  /* 0x0000038077767812 */ /* 0x000fc400078ec0ff */
[----:B------:R-:W-:Y:S02]  /*d5f0*/  LOP3.LUT R120, R121, 0x380, RZ, 0xc0, !PT ;  /* 0x0000038079787812 */ /* 0x000fe400078ec0ff */
[----:B------:R-:W-:Y:S02]  /*d600*/  LOP3.LUT R122, R123, 0x380, RZ, 0xc0, !PT ;  /* 0x000003807b7a7812 */ /* 0x000fe400078ec0ff */
[----:B------:R-:W-:Y:S02]  /*d610*/  LOP3.LUT R29, R158, 0x380, RZ, 0xc0, !PT ;  /* 0x000003809e1d7812 */ /* 0x000fe400078ec0ff */
[----:B------:R-:W-:Y:S02]  /*d620*/  MOV R161, R6 ;  /* 0x0000000600a17202 */ /* 0x000fe40000000f00 */
[----:B------:R-:W-:Y:S02]  /*d630*/  F2FP.F16.F32.PACK_AB R6, R37, R173 ;  /* 0x000000ad2506723e */ /* 0x000fe400000000ff */
[----:B------:R-:W-:-:S02]  /*d640*/  IADD3 R37, R23, UR43, RZ ;  /* 0x0000002b17257c10 */ /* 0x000fc4000fffe0ff */
[----:B------:R-:W-:Y:S02]  /*d650*/  SHF.R.U64 R114, R114, 0x3, RZ ;  /* 0x0000000372727819 */ /* 0x000fe400000012ff */
[----:B------:R-:W-:Y:S01]  /*d660*/  SHF.R.U64 R116, R116, 0x3, RZ ;  /* 0x0000000374747819 */ /* 0x000fe200000012ff */
[----:B0-----:R-:W-:Y:S01]  /*d670*/  @P2 IMAD.HI.U32 R34, R37, R34, RZ ;  /* 0x0000002225222227 */ /* 0x001fe200078e00ff */
[----:B------:R-:W-:Y:S02]  /*d680*/  SHF.R.U64 R118, R118, 0x3, RZ ;  /* 0x0000000376767819 */ /* 0x000fe400000012ff */
[----:B------:R-:W-:Y:S02]  /*d690*/  SHF.R.U64 R120, R120, 0x3, RZ ;  /* 0x0000000378787819 */ /* 0x000fe400000012ff */
[----:B------:R-:W-:Y:S02]  /*d6a0*/  SHF.R.U64 R122, R122, 0x3, RZ ;  /* 0x000000037a7a7819 */ /* 0x000fe400000012ff */
[----:B------:R-:W-:-:S02]  /*d6b0*/  SHF.R.U64 R29, R29, 0x3, RZ ;  /* 0x000000031d1d7819 */ /* 0x000fc400000012ff */
[----:B------:R-:W-:Y:S01]  /*d6c0*/  LOP3.LUT R114, R114, R115, RZ, 0x3c, !PT ;  /* 0x0000007372727212 */ /* 0x000fe200078e3cff */
[--C-:B------:R-:W-:Y:S01]  /*d6d0*/  IMAD.X R115, RZ, RZ, R159.reuse, P4 ;  /* 0x000000ffff737224 */ /* 0x100fe200020e069f */
        /* <DEDUP_REMOVED lines=9> */
[----:B------:R-:W-:Y:S01]  /*d770*/  IMAD.MOV.U32 R29, RZ, RZ, R159 ;  /* 0x000000ffff1d7224 */ /* 0x000fe200078e009f */
[----:B------:R-:W-:-:S02]  /*d780*/  MOV R160, R8 ;  /* 0x0000000800a07202 */ /* 0x000fc40000000f00 */
[----:B------:R-:W-:Y:S02]  /*d790*/  MOV R159, R10 ;  /* 0x0000000a009f7202 */ /* 0x000fe40000000f00 */
[----:B------:R-:W-:Y:S02]  /*d7a0*/  MOV R199, R14 ;  /* 0x0000000e00c77202 */ /* 0x000fe40000000f00 */
[----:B------:R-:W-:Y:S01]  /*d7b0*/  F2FP.F16.F32.PACK_AB R4, R33, R172 ;  /* 0x000000ac2104723e */ /* 0x000fe200000000ff */
[----:B------:R-:W-:Y:S01]  /*d7c0*/  IMAD.MOV.U32 R33, RZ, RZ, R37 ;  /* 0x000000ffff217224 */ /* 0x000fe200078e0025 */
[----:B------:R-:W-:Y:S02]  /*d7d0*/  F2FP.F16.F32.PACK_AB R7, R39, R38 ;  /* 0x000000262707723e */ /* 0x000fe400000000ff */
[----:B------:R-:W-:Y:S02]  /*d7e0*/  MOV R158, R12 ;  /* 0x0000000c009e7202 */ /* 0x000fe40000000f00 */
[----:B------:R-:W-:Y:S01]  /*d7f0*/  MOV R150, R150 ;  /* 0x0000009600967202 */ /* 0x000fe20000000f00 */
[----:B------:R0:W-:Y:S01]  /*d800*/  STSM.16.M88.4 [R199], R4 ;  /* 0x00000004c7007844 */ /* 0x0001e20000000200 */
[----:B------:R-:W-:-:S02]  /*d810*/  F2FP.F16.F32.PACK_AB R8, R41, R174 ;  /* 0x000000ae2908723e */ /* 0x000fc400000000ff */
[----:B------:R-:W-:Y:S02]  /*d820*/  F2FP.F16.F32.PACK_AB R9, R43, R42 ;  /* 0x0000002a2b09723e */ /* 0x000fe400000000ff */
[----:B------:R-:W-:Y:S02]  /*d830*/  F2FP.F16.F32.PACK_AB R10, R45, R175 ;  /* 0x000000af2d0a723e */ /* 0x000fe400000000ff */
[----:B------:R-:W-:Y:S02]  /*d840*/  F2FP.F16.F32.PACK_AB R11, R47, R46 ;  /* 0x0000002e2f0b723e */ /* 0x000fe400000000ff */
[----:B------:R-:W-:Y:S02]  /*d850*/  MOV R156, R156 ;  /* 0x0000009c009c7202 */ /* 0x000fe40000000f00 */
[----:B------:R-:W-:Y:S01]  /*d860*/  F2FP.F16.F32.PACK_AB R12, R49, R176 ;  /* 0x000000b0310c723e */ /* 0x000fe200000000ff */
[----:B------:R3:W-:Y:S01]  /*d870*/  STSM.16.M88.4 [R150], R8 ;  /* 0x0000000896007844 */ /* 0x0007e20000000200 */
[----:B------:R-:W-:-:S02]  /*d880*/  F2FP.F16.F32.PACK_AB R13, R51, R50 ;  /* 0x00000032330d723e */ /* 0x000fc400000000ff */
[----:B------:R-:W-:Y:S02]  /*d890*/  F2FP.F16.F32.PACK_AB R14, R53, R177 ;  /* 0x000000b1350e723e */ /* 0x000fe400000000ff */
[----:B------:R-:W-:Y:S02]  /*d8a0*/  F2FP.F16.F32.PACK_AB R15, R55, R54 ;  /* 0x00000036370f723e */ /* 0x000fe400000000ff */
[----:B-1----:R-:W-:Y:S02]  /*d8b0*/  @P2 SHF.R.U32.HI R33, RZ, R35, R34 ;  /* 0x00000023ff212219 */ /* 0x002fe40000011622 */
[----:B------:R-:W-:Y:S01]  /*d8c0*/  MOV R130, R130 ;  /* 0x0000008200827202 */ /* 0x000fe20000000f00 */
[----:B------:R1:W-:Y:S01]  /*d8d0*/  STSM.16.M88.4 [R156], R12 ;  /* 0x0000000c9c007844 */ /* 0x0003e20000000200 */
[----:B--2---:R-:W-:Y:S01]  /*d8e0*/  F2FP.F16.F32.PACK_AB R24, R57, R178 ;  /* 0x000000b23918723e */ /* 0x004fe200000000ff */
[----:B------:R-:W-:Y:S01]  /*d8f0*/  IMAD.MOV R35, RZ, RZ, -R33 ;  /* 0x000000ffff237224 */ /* 0x000fe200078e0a21 */
[----:B------:R-:W-:-:S02]  /*d900*/  F2FP.F16.F32.PACK_AB R25, R59, R58 ;  /* 0x0000003a3b19723e */ /* 0x000fc400000000ff */
[----:B------:R-:W-:Y:S01]  /*d910*/  F2FP.F16.F32.PACK_AB R26, R61, R179 ;  /* 0x000000b33d1a723e */ /* 0x000fe200000000ff */
[----:B------:R-:W-:Y:S01]  /*d920*/  IMAD R35, R198, R35, R37 ;  /* 0x00000023c6237224 */ /* 0x000fe200078e0225 */
[----:B------:R-:W-:Y:S01]  /*d930*/  F2FP.F16.F32.PACK_AB R27, R63, R62 ;  /* 0x0000003e3f1b723e */ /* 0x000fe200000000ff */
[----:B------:R-:W2:Y:S01]  /*d940*/  @P2 LDC R61, c[0x0][0xbf0] ;  /* 0x0002fc00ff3d2b82 */ /* 0x000ea20000000800 */
[----:B------:R-:W-:Y:S02]  /*d950*/  MOV R154, R154 ;  /* 0x0000009a009a7202 */ /* 0x000fe40000000f00 */
[----:B0-----:R-:W-:Y:S01]  /*d960*/  F2FP.F16.F32.PACK_AB R4, R65, R180 ;  /* 0x000000b44104723e */ /* 0x001fe200000000ff */
[----:B------:R-:W-:Y:S01]  /*d970*/  STSM.16.M88.4 [R130], R24 ;  /* 0x0000001882007844 */ /* 0x000fe20000000200 */
[----:B------:R-:W-:Y:S02]  /*d980*/  F2FP.F16.F32.PACK_AB R5, R67, R66 ;  /* 0x000000424305723e */ /* 0x000fe400000000ff */
[----:B------:R-:W-:-:S02]  /*d990*/  F2FP.F16.F32.PACK_AB R6, R69, R181 ;  /* 0x000000b54506723e */ /* 0x000fc400000000ff */
[----:B------:R-:W-:Y:S02]  /*d9a0*/  F2FP.F16.F32.PACK_AB R7, R71, R70 ;  /* 0x000000464707723e */ /* 0x000fe400000000ff */
[----:B------:R-:W-:Y:S02]  /*d9b0*/  MOV R152, R152 ;  /* 0x0000009800987202 */ /* 0x000fe40000000f00 */
[----:B---3--:R-:W-:Y:S01]  /*d9c0*/  F2FP.F16.F32.PACK_AB R8, R73, R182 ;  /* 0x000000b64908723e */ /* 0x008fe200000000ff */
[----:B------:R0:W-:Y:S01]  /*d9d0*/  STSM.16.M88.4 [R154], R4 ;  /* 0x000000049a007844 */ /* 0x0001e20000000200 */
[----:B------:R-:W-:Y:S02]  /*d9e0*/  F2FP.F16.F32.PACK_AB R9, R75, R74 ;  /* 0x0000004a4b09723e */ /* 0x000fe400000000ff */
[----:B------:R-:W-:Y:S02]  /*d9f0*/  F2FP.F16.F32.PACK_AB R10, R77, R183 ;  /* 0x000000b74d0a723e */ /* 0x000fe400000000ff */
[----:B------:R-:W-:-:S02]  /*da00*/  F2FP.F16.F32.PACK_AB R11, R79, R78 ;  /* 0x0000004e4f0b723e */ /* 0x000fc400000000ff */
[----:B------:R-:W-:Y:S02]  /*da10*/  MOV R146, R146 ;  /* 0x0000009200927202 */ /* 0x000fe40000000f00 */
[----:B-1----:R-:W-:Y:S01]  /*da20*/  F2FP.F16.F32.PACK_AB R12, R81, R184 ;  /* 0x000000b8510c723e */ /* 0x002fe200000000ff */
[----:B------:R1:W-:Y:S01]  /*da30*/  STSM.16.M88.4 [R152], R8 ;  /* 0x0000000898007844 */ /* 0x0003e20000000200 */
[----:B------:R-:W-:Y:S02]  /*da40*/  F2FP.F16.F32.PACK_AB R13, R83, R82 ;  /* 0x00000052530d723e */ /* 0x000fe400000000ff */
[----:B------:R-:W-:Y:S02]  /*da50*/  F2FP.F16.F32.PACK_AB R14, R85, R185 ;  /* 0x000000b9550e723e */ /* 0x000fe400000000ff */
[----:B------:R-:W-:Y:S02]  /*da60*/  F2FP.F16.F32.PACK_AB R15, R87, R86 ;  /* 0x00000056570f723e */ /* 0x000fe400000000ff */
[----:B0-----:R-:W-:-:S02]  /*da70*/  F2FP.F16.F32.PACK_AB R5, R18, R3 ;  /* 0x000000031205723e */ /* 0x001fc400000000ff */
[----:B------:R-:W-:Y:S01]  /*da80*/  SHF.R.S32.HI R3, RZ, 0x1f, R35 ;  /* 0x0000001fff037819 */ /* 0x000fe20000011423 */
[----:B------:R0:W-:Y:S01]  /*da90*/  STSM.16.M88.4 [R146], R12 ;  /* 0x0000000c92007844 */ /* 0x0001e20000000200 */
[----:B------:R-:W-:Y:S02]  /*daa0*/  MOV R142, R142 ;  /* 0x0000008e008e7202 */ /* 0x000fe40000000f00 */
[----:B------:R-:W-:Y:S02]  /*dab0*/  F2FP.F16.F32.PACK_AB R24, R89, R186 ;  /* 0x000000ba5918723e */ /* 0x000fe400000000ff */
[----:B------:R-:W-:Y:S01]  /*dac0*/  F2FP.F16.F32.PACK_AB R25, R91, R90 ;  /* 0x0000005a5b19723e */ /* 0x000fe200000000ff */
[----:B-1----:R-:W-:Y:S01]  /*dad0*/  IMAD.U32 R9, RZ, RZ, UR5 ;  /* 0x00000005ff097e24 */ /* 0x002fe2000f8e00ff */
[----:B------:R-:W-:Y:S01]  /*dae0*/  SHF.R.S32.HI R8, RZ, 0x1f, R33 ;  /* 0x0000001fff087819 */ /* 0x000fe20000011421 */
[----:B------:R-:W-:Y:S01]  /*daf0*/  ULDC UR5, c[0x0][0xa88] ;  /* 0x0002a20000057ab9 */ /* 0x000fe20000000800 */
[----:B------:R-:W-:-:S02]  /*db00*/  F2FP.F16.F32.PACK_AB R26, R93, R187 ;  /* 0x000000bb5d1a723e */ /* 0x000fc400000000ff */
[----:B------:R-:W-:Y:S02]  /*db10*/  F2FP.F16.F32.PACK_AB R27, R95, R94 ;  /* 0x0000005e5f1b723e */ /* 0x000fe400000000ff */
[----:B------:R-:W-:Y:S02]  /*db20*/  MOV R138, R138 ;  /* 0x0000008a008a7202 */ /* 0x000fe40000000f00 */
[----:B------:R-:W-:Y:S01]  /*db30*/  F2FP.F16.F32.PACK_AB R4, R97, R188 ;  /* 0x000000bc6104723e */ /* 0x000fe200000000ff */
[----:B0-----:R-:W-:Y:S01]  /*db40*/  VIADD R14, R211, UR43 ;  /* 0x0000002bd30e7c36 */ /* 0x001fe20008000000 */
[----:B------:R-:W-:Y:S01]  /*db50*/  IADD3 R12, P0, R33, UR6, RZ ;  /* 0x00000006210c7c10 */ /* 0x000fe2000ff1e0ff */
[----:B------:R-:W-:Y:S01]  /*db60*/  STSM.16.M88.4 [R142], R24 ;  /* 0x000000188e007844 */ /* 0x000fe20000000200 */
[----:B------:R-:W-:Y:S02]  /*db70*/  F2FP.F16.F32.PACK_AB R6, R101, R189 ;  /* 0x000000bd6506723e */ /* 0x000fe400000000ff */
[----:B------:R-:W-:Y:S01]  /*db80*/  IADD3.X R13, R8, UR7, R9, P0, !PT ;  /* 0x00000007080d7c10 */ /* 0x000fe200087fe409 */
[----:B------:R-:W-:Y:S01]  /*db90*/  ULDC.64 UR6, c[0x0][0xb88] ;  /* 0x0002e20000067ab9 */ /* 0x000fe20000000a00 */
[----:B------:R-:W-:Y:S01]  /*dba0*/  F2FP.F16.F32.PACK_AB R7, R36, R32 ;  /* 0x000000202407723e */ /* 0x000fe200000000ff */
[----:B------:R-:W-:Y:S01]  /*dbb0*/  IMAD R8, R3, UR6, RZ ;  /* 0x0000000603087c24 */ /* 0x000fe2000f8e02ff */
[----:B------:R-:W-:Y:S01]  /*dbc0*/  LOP3.LUT P0, RZ, R209, 0x3, RZ, 0xc0, !PT ;  /* 0x00000003d1ff7812 */ /* 0x000fe2000780c0ff */
[C---:B------:R-:W-:Y:S01]  /*dbd0*/  IMAD.WIDE.U32 R12, R35.reuse, UR6, R12 ;  /* 0x00000006230c7c25 */ /* 0x040fe2000f8e000c */
[----:B------:R-:W-:Y:S01]  /*dbe0*/  MOV R134, R134 ;  /* 0x0000008600867202 */ /* 0x000fe20000000f00 */
[----:B------:R0:W-:Y:S01]  /*dbf0*/  STSM.16.M88.4 [R138], R4 ;  /* 0x000000048a007844 */ /* 0x0001e20000000200 */
[----:B------:R-:W-:Y:S01]  /*dc00*/  F2FP.F16.F32.PACK_AB R9, R44, R40 ;  /* 0x000000282c09723e */ /* 0x000fe200000000ff */
[----:B------:R-:W-:Y:S01]  /*dc10*/  IMAD R35, R35, UR7, R8 ;  /* 0x0000000723237c24 */ /* 0x000fe2000f8e0208 */
[----:B------:R-:W-:Y:S01]  /*dc20*/  ULDC.64 UR6, c[0x0][0xb50] ;  /* 0x0002d40000067ab9 */ /* 0x000fe20000000a00 */
[----:B------:R-:W-:Y:S01]  /*dc30*/  IMAD R3, R198, UR5, RZ ;  /* 0x00000005c6037c24 */ /* 0x000fe2000f8e02ff */
[----:B------:R-:W-:-:S02]  /*dc40*/  F2FP.F16.F32.PACK_AB R8, R105, R190 ;  /* 0x000000be6908723e */ /* 0x000fc400000000ff */
[----:B------:R-:W-:Y:S02]  /*dc50*/  F2FP.F16.F32.PACK_AB R10, R167, R191 ;  /* 0x000000bfa70a723e */ /* 0x000fe400000000ff */
[----:B------:R-:W-:Y:S02]  /*dc60*/  F2FP.F16.F32.PACK_AB R11, R52, R48 ;  /* 0x00000030340b723e */ /* 0x000fe400000000ff */
[----:B------:R-:W-:Y:S02]  /*dc70*/  LEA R18, P3, R12, UR6, 0x2 ;  /* 0x000000060c127c11 */ /* 0x000fe4000f8610ff */
[----:B------:R-:W-:Y:S01]  /*dc80*/  ISETP.GE.OR P1, PT, R14, R3, P0 ;  /* 0x000000030e00720c */ /* 0x000fe20000726670 */
[----:B------:R1:W-:Y:S01]  /*dc90*/  STSM.16.M88.4 [R134], R8 ;  /* 0x0000000886007844 */ /* 0x0003e20000000200 */
[----:B------:R-:W-:Y:S01]  /*dca0*/  F2FP.F16.F32.PACK_AB R15, R100, R96 ;  /* 0x00000060640f723e */ /* 0x000fe200000000ff */
[----:B0-----:R-:W-:Y:S01]  /*dcb0*/  VIADD R4, R14, 0x8 ;  /* 0x000000080e047836 */ /* 0x001fe20000000000 */
[----:B------:R-:W-:Y:S01]  /*dcc0*/  F2FP.F16.F32.PACK_AB R6, R170, R193 ;  /* 0x000000c1aa06723e */ /* 0x000fe200000000ff */
[----:B------:R-:W-:Y:S01]  /*dcd0*/  IMAD.IADD R5, R13, 0x1, R35 ;  /* 0x000000010d057824 */ /* 0x000fe200078e0223 */
[----:B------:R-:W-:Y:S01]  /*dce0*/  F2FP.F16.F32.PACK_AB R7, R68, R64 ;  /* 0x000000404407723e */ /* 0x000fe200000000ff */
[----:B------:R-:W-:Y:S01]  /*dcf0*/  SHFL.IDX PT, R40, R18, RZ, 0x1c1f ;  /* 0x001c1fff12287589 */ /* 0x000fe200000e0000 */
[----:B------:R-:W-:-:S02]  /*dd00*/  ISETP.GE.OR P0, PT, R4, R3, P0 ;  /* 0x000000030400720c */ /* 0x000fc40000706670 */
[----:B------:R-:W-:Y:S01]  /*dd10*/  LEA.HI.X R24, R12, UR7, R5, 0x2, P3 ;  /* 0x000000070c187c11 */ /* 0x000fe200098f1405 */
[----:B------:R-:W-:Y:S01]  /*dd20*/  SHFL.IDX PT, R42, R18, 0x1, 0x1c1f ;  /* 0x003c1f00122a7f89 */ /* 0x000fe200000e0000 */
[----:B------:R-:W-:Y:S02]  /*dd30*/  F2FP.F16.F32.PACK_AB R4, R169, R192 ;  /* 0x000000c0a904723e */ /* 0x000fe400000000ff */
[----:B------:R-:W-:Y:S01]  /*dd40*/  F2FP.F16.F32.PACK_AB R5, R60, R56 ;  /* 0x000000383c05723e */ /* 0x000fe200000000ff */
[----:B------:R-:W0:Y:S01]  /*dd50*/  SHFL.IDX PT, R41, R24, RZ, 0x1c1f ;  /* 0x001c1fff18297589 */ /* 0x000e2200000e0000 */
[----:B------:R-:W-:Y:S02]  /*dd60*/  F2FP.F16.F32.PACK_AB R12, R129, R195 ;  /* 0x000000c3810c723e */ /* 0x000fe400000000ff */
[----:B-1----:R-:W-:Y:S01]  /*dd70*/  F2FP.F16.F32.PACK_AB R8, R171, R194 ;  /* 0x000000c2ab08723e */ /* 0x002fe200000000ff */
[----:B------:R-:W-:Y:S01]  /*dd80*/  STSM.16.M88.4 [R158], R4 ;  /* 0x000000049e007844 */ /* 0x000fe20000000200 */
[----:B------:R-:W-:-:S02]  /*dd90*/  F2FP.F16.F32.PACK_AB R9, R76, R72 ;  /* 0x000000484c09723e */ /* 0x000fc400000000ff */
[----:B------:R-:W-:Y:S01]  /*dda0*/  F2FP.F16.F32.PACK_AB R10, R125, R124 ;  /* 0x0000007c7d0a723e */ /* 0x000fe200000000ff */
[----:B------:R-:W1:Y:S01]  /*ddb0*/  SHFL.IDX PT, R43, R24, 0x1, 0x1c1f ;  /* 0x003c1f00182b7f89 */ /* 0x000e6200000e0000 */
[----:B------:R-:W-:Y:S02]  /*ddc0*/  F2FP.F16.F32.PACK_AB R11, R84, R80 ;  /* 0x00000050540b723e */ /* 0x000fe400000000ff */
[----:B------:R-:W-:Y:S02]  /*ddd0*/  F2FP.F16.F32.PACK_AB R13, R92, R88 ;  /* 0x000000585c0d723e */ /* 0x000fe400000000ff */
[----:B------:R-:W-:Y:S01]  /*dde0*/  F2FP.F16.F32.PACK_AB R14, R133, R132 ;  /* 0x00000084850e723e */ /* 0x000fe200000000ff */
[----:B------:R-:W-:Y:S01]  /*ddf0*/  STSM.16.M88.4 [R159], R8 ;  /* 0x000000089f007844 */ /* 0x000fe20000000200 */
[----:B------:R-:W-:Y:S02]  /*de00*/  F2FP.F16.F32.PACK_AB R138, R141, R140 ;  /* 0x0000008c8d8a723e */ /* 0x000fe400000000ff */
[----:B------:R-:W-:Y:S01]  /*de10*/  F2FP.F16.F32.PACK_AB R139, R163, R162 ;  /* 0x000000a2a38b723e */ /* 0x000fe200000000ff */
[----:B------:R-:W-:Y:S01]  /*de20*/  STSM.16.M88.4 [R160], R12 ;  /* 0x0000000ca0007844 */ /* 0x000fe20000000200 */
[----:B------:R-:W-:-:S02]  /*de30*/  F2FP.F16.F32.PACK_AB R146, R149, R148 ;  /* 0x000000949592723e */ /* 0x000fc400000000ff */
[----:B------:R-:W-:Y:S01]  /*de40*/  F2FP.F16.F32.PACK_AB R147, R168, R166 ;  /* 0x000000a6a893723e */ /* 0x000fe200000000ff */
[----:B------:R-:W-:Y:S04]  /*de50*/  STSM.16.M88.4 [R161], R136 ;  /* 0x00000088a1007844 */ /* 0x000fe80000000200 */
[----:B------:R-:W-:Y:S01]  /*de60*/  STSM.16.M88.4 [R196], R144 ;  /* 0x00000090c4007844 */ /* 0x000fe20000000200 */
[----:B------:R-:W-:Y:S01]  /*de70*/  BAR.SYNC.DEFER_BLOCKING 0x1, 0x100 ;  /* 0x0044000000007b1d */ /* 0x000fe20000010000 */
[----:B------:R-:W-:-:S05]  /*de80*/  UIMAD UR5, UR10, UR8, URZ ;  /* 0x000000080a0572a4 */ /* 0x000fca000f8e023f */
[----:B0-----:R0:W-:Y:S04]  /*de90*/  @!P1 ST.E desc[UR36][R40.64], R0 ;  /* 0x0000000028009985 */ /* 0x0011e8000c101924 */
[----:B-1----:R1:W-:Y:S04]  /*dea0*/  @!P0 ST.E desc[UR36][R42.64], R2 ;  /* 0x000000022a008985 */ /* 0x0023e8000c101924 */
[----:B------:R3:W5:Y:S01]  /*deb0*/  LD.E.128 R32, desc[UR36][R16.64] ;  /* 0x0000002410207980 */ /* 0x000762000c101d00 */
[----:B0-----:R-:W-:Y:S01]  /*dec0*/  IMAD R0, R204, 0x20, R207 ;  /* 0x00000020cc007824 */ /* 0x001fe200078e02cf */
[----:B------:R-:W-:-:S02]  /*ded0*/  UIMAD.WIDE.U32 UR6, UR11, UR8, URZ ;  /* 0x000000080b0672a5 */ /* 0x000fc4000f8e003f */
[----:B------:R0:W5:Y:S01]  /*dee0*/  LD.E.128 R36, desc[UR36][R20.64] ;  /* 0x0000002414247980 */ /* 0x000162000c101d00 */
[----:B---3--:R-:W3:Y:S01]  /*def0*/  @P2 LDC R17, c[0x0][0xbec] ;  /* 0x0002fb00ff112b82 */ /* 0x008ee20000000800 */
[----:B-1----:R-:W-:Y:S01]  /*df00*/  VIADD R2, R0, UR43 ;  /* 0x0000002b00027c36 */ /* 0x002fe20008000000 */
[----:B------:R-:W-:Y:S01]  /*df10*/  UIMAD UR5, UR11, UR9, UR5 ;  /* 0x000000090b0572a4 */ /* 0x000fe2000f8e0205 */
[----:B------:R1:W5:Y:S02]  /*df20*/  LD.E.128 R24, desc[UR36][R28.64] ;  /* 0x000000241c187980 */ /* 0x000364000c101d00 */
[----:B------:R-:W-:Y:S01]  /*df30*/  ULDC.64 UR10, c[0x0][0xaf0] ;  /* 0x0002bc00000a7ab9 */ /* 0x000fe20000000a00 */
[----:B------:R-:W-:Y:S01]  /*df40*/  UIADD3 UR7, UR7, UR5, URZ ;  /* 0x0000000507077290 */ /* 0x000fe2000fffe03f */
[----:B------:R-:W5:Y:S01]  /*df50*/  LD.E.128 R96, desc[UR36][R98.64] ;  /* 0x0000002462607980 */ /* 0x000f62000c101d00 */
[----:B------:R-:W-:Y:S01]  /*df60*/  UIMAD UR8, UR12, UR10, URZ ;  /* 0x0000000a0c0872a4 */ /* 0x000fe2000f8e023f */
[----:B0-----:R-:W-:Y:S01]  /*df70*/  IMAD.MOV.U32 R21, RZ, RZ, R2 ;  /* 0x000000ffff157224 */ /* 0x001fe200078e0002 */
[----:B------:R-:W-:Y:S01]  /*df80*/  UIMAD.WIDE.U32 UR6, UR13, UR10, UR6 ;  /* 0x0000000a0d0672a5 */ /* 0x000fe2000f8e0006 */
[----:B------:R-:W5:Y:S01]  /*df90*/  LD.E.128 R100, desc[UR36][R102.64] ;  /* 0x0000002466647980 */ /* 0x000f62000c101d00 */
[----:B------:R-:W-:-:S03]  /*dfa0*/  UIMAD UR5, UR13, UR11, UR8 ;  /* 0x0000000b0d0572a4 */ /* 0x000fc6000f8e0208 */
[----:B------:R-:W-:Y:S01]  /*dfb0*/  ULDC.64 UR8, c[0x0][0xae0] ;  /* 0x0002b80000087ab9 */ /* 0x000fe20000000a00 */
[----:B------:R-:W5:Y:S04]  /*dfc0*/  LD.E.128 R104, desc[UR36][R106.64] ;  /* 0x000000246a687980 */ /* 0x000f68000c101d00 */
[----:B------:R1:W5:Y:S01]  /*dfd0*/  LD.E.128 R4, desc[UR36][R108.64] ;  /* 0x000000246c047980 */ /* 0x000362000c101d00 */
[----:B---3--:R-:W-:-:S03]  /*dfe0*/  @P2 IMAD.HI.U32 R0, R2, R17, RZ ;  /* 0x0000001102002227 */ /* 0x008fc600078e00ff */
[----:B------:R1:W5:Y:S02]  /*dff0*/  LD.E.128 R8, desc[UR36][R110.64] ;  /* 0x000000246e087980 */ /* 0x000364000c101d00 */
[----:B--2---:R-:W-:Y:S01]  /*e000*/  @P2 SHF.R.U32.HI R21, RZ, R61, R0 ;  /* 0x0000003dff152219 */ /* 0x004fe20000011600 */
[----:B------:R-:W-:Y:S01]  /*e010*/  UIADD3 UR5, UR7, UR5, URZ ;  /* 0x0000000507057290 */ /* 0x000fe2000fffe03f */
[----:B------:R1:W5:Y:S02]  /*e020*/  LD.E.128 R48, desc[UR36][R112.64] ;  /* 0x0000002470307980 */ /* 0x000364000c101d00 */
[--C-:B------:R-:W-:Y:S01]  /*e030*/  SHF.R.S32.HI R0, RZ, 0x1f, R21.reuse ;  /* 0x0000001fff007819 */ /* 0x100fe20000011415 */
[----:B------:R-:W-:Y:S01]  /*e040*/  IMAD.MOV R61, RZ, RZ, -R21 ;  /* 0x000000ffff3d7224 */ /* 0x000fe200078e0a15 */
[----:B------:R1:W5:Y:S01]  /*e050*/  LD.E.128 R12, desc[UR36][R114.64] ;  /* 0x00000024720c7980 */ /* 0x000362000c101d00 */
[----:B------:R-:W-:Y:S02]  /*e060*/  IMAD.U32 R17, RZ, RZ, UR7 ;  /* 0x00000007ff117e24 */ /* 0x000fe4000f8e00ff */
[----:B------:R-:W-:Y:S01]  /*e070*/  IMAD R0, R0, UR8, RZ ;  /* 0x0000000800007c24 */ /* 0x000fe2000f8e02ff */
[----:B------:R1:W5:Y:S01]  /*e080*/  LD.E.128 R40, desc[UR36][R116.64] ;  /* 0x0000002474287980 */ /* 0x000362000c101d00 */
[----:B------:R-:W-:-:S02]  /*e090*/  IMAD R61, R198, R61, R2 ;  /* 0x0000003dc63d7224 */ /* 0x000fc400078e0202 */
[----:B------:R-:W-:Y:S01]  /*e0a0*/  IMAD.U32 R16, RZ, RZ, UR6 ;  /* 0x00000006ff107e24 */ /* 0x000fe2000f8e00ff */
[----:B------:R1:W5:Y:S01]  /*e0b0*/  LD.E.128 R44, desc[UR36][R118.64] ;  /* 0x00000024762c7980 */ /* 0x000362000c101d00 */
[----:B------:R-:W-:Y:S01]  /*e0c0*/  IMAD.U32 R17, RZ, RZ, UR5 ;  /* 0x00000005ff117e24 */ /* 0x000fe2000f8e00ff */
[----:B------:R-:W-:Y:S01]  /*e0d0*/  ULDC.64 UR6, c[0x0][0xad8] ;  /* 0x0002b60000067ab9 */ /* 0x000fe20000000a00 */
[----:B------:R-:W-:Y:S01]  /*e0e0*/  IMAD R63, R21, UR9, R0 ;  /* 0x00000009153f7c24 */ /* 0x000fe2000f8e0200 */
[----:B------:R1:W5:Y:S01]  /*e0f0*/  LD.E.128 R56, desc[UR36][R120.64] ;  /* 0x0000002478387980 */ /* 0x000362000c101d00 */
[----:B------:R-:W-:-:S03]  /*e100*/  SHF.R.S32.HI R0, RZ, 0x1f, R61 ;  /* 0x0000001fff007819 */ /* 0x000fc6000001143d */
[----:B------:R1:W5:Y:S01]  /*e110*/  LD.E.128 R52, desc[UR36][R122.64] ;  /* 0x000000247a347980 */ /* 0x000362000c101d00 */
[----:B------:R-:W-:-:S03]  /*e120*/  IMAD.WIDE.U32 R16, R21, UR8, R16 ;  /* 0x0000000815107c25 */ /* 0x000fc6000f8e0010 */
        /* <DEDUP_REMOVED lines=10> */
[----:B------:R-:W-:Y:S02]  /*e1d0*/  VIADD R64, R207, UR43 ;  /* 0x0000002bcf407c36 */ /* 0x000fe40008000000 */
[C---:B------:R-:W-:Y:S02]  /*e1e0*/  IMAD R21, R61.reuse, UR7, R2 ;  /* 0x000000073d157c24 */ /* 0x040fe4000f8e0202 */
[----:B------:R-:W-:Y:S01]  /*e1f0*/  IMAD.WIDE.U32 R16, R61, UR6, R16 ;  /* 0x000000063d107c25 */ /* 0x000fe2000f8e0010 */
[C---:B------:R-:W-:Y:S01]  /*e200*/  ISETP.GE.AND P2, PT, R64.reuse, R3, PT ;  /* 0x000000034000720c */ /* 0x040fe20003f46270 */
[----:B------:R-:W-:Y:S02]  /*e210*/  ULDC.64 UR6, c[0x0][0xa80] ;  /* 0x0002a00000067ab9 */ /* 0x000fe40000000a00 */
[----:B------:R-:W-:Y:S01]  /*e220*/  VIADD R0, R64, 0x20 ;  /* 0x0000002040007836 */ /* 0x000fe20000000000 */
[----:B------:R-:W-:Y:S01]  /*e230*/  IADD3 R17, R17, R21, RZ ;  /* 0x0000001511117210 */ /* 0x000fe20007ffe0ff */
[----:B------:R-:W-:Y:S01]  /*e240*/  VIADD R197, R197, 0x30820 ;  /* 0x00030820c5c57836 */ /* 0x000fe20000000000 */
[----:B------:R-:W-:-:S02]  /*e250*/  LEA R2, P3, R16, UR6, 0x1 ;  /* 0x0000000610027c11 */ /* 0x000fc4000f8608ff */
[-C--:B------:R-:W-:Y:S01]  /*e260*/  ISETP.GE.AND P1, PT, R0, R3.reuse, PT ;  /* 0x000000030000720c */ /* 0x080fe20003f26270 */
[----:B------:R-:W-:Y:S01]  /*e270*/  VIADD R0, R64, 0x40 ;  /* 0x0000004040007836 */ /* 0x000fe20000000000 */
[----:B------:R-:W-:Y:S02]  /*e280*/  LEA.HI.X R18, R16, UR7, R17, 0x1, P3 ;  /* 0x0000000710127c11 */ /* 0x000fe400098f0c11 */
[----:B------:R-:W-:Y:S01]  /*e290*/  PRMT R197, RZ, 0x654, R197 ;  /* 0x00000654ffc57816 */ /* 0x000fe200000000c5 */
[----:B0-----:R1:W0:Y:S01]  /*e2a0*/  SHFL.IDX PT, R62, R2, RZ, 0x181f ;  /* 0x00181fff023e7589 */ /* 0x00122200000e0000 */
[----:B------:R-:W-:Y:S01]  /*e2b0*/  ISETP.GE.AND P0, PT, R0, R3, PT ;  /* 0x000000030000720c */ /* 0x000fe20003f06270 */
[----:B------:R-:W-:Y:S01]  /*e2c0*/  BSSY B1, `(.L_x_1073) ;  /* 0x0000015000017945 */ /* 0x000fe20003800000 */
[----:B------:R1:W-:Y:S01]  /*e2d0*/  SYNCS.ARRIVE.TRANS64.RED.A1T0 RZ, [R197+URZ], RZ ;  /* 0x000000ffc5ff79a7 */ /* 0x0003e2000810043f */
[----:B------:R1:W2:Y:S02]  /*e2e0*/  SHFL.IDX PT, R0, R18, RZ, 0x181f ;  /* 0x00181fff12007589 */ /* 0x0002a400000e0000 */
[----:B------:R-:W-:Y:S08]  /*e2f0*/  @P2 BRA `(.L_x_1074) ;  /* 0x0000000000442947 */ /* 0x000ff00003800000 */
[----:B------:R-:W-:Y:S02]  /*e300*/  ULDC UR5, c[0x0][0xac8] ;  /* 0x0002b20000057ab9 */ /* 0x000fe40000000800 */
[----:B------:R-:W-:Y:S02]  /*e310*/  ISETP.GE.AND P5, PT, R22, UR5, PT ;  /* 0x0000000516007c0c */ /* 0x000fe4000bfa6270 */
[----:B------:R-:W-:Y:S02]  /*e320*/  ISETP.GE.AND P4, PT, R202, UR5, PT ;  /* 0x00000005ca007c0c */ /* 0x000fe4000bf86270 */
[----:B------:R-:W-:Y:S02]  /*e330*/  ISETP.GE.AND P3, PT, R201, UR5, PT ;  /* 0x00000005c9007c0c */ /* 0x000fe4000bf66270 */
[----:B------:R-:W-:-:S07]  /*e340*/  ISETP.GE.AND P2, PT, R203, UR5, PT ;  /* 0x00000005cb007c0c */ /* 0x000fce000bf46270 */
[----:B0-----:R-:W-:-:S04]  /*e350*/  @!P5 LEA R16, P6, R22, R62, 0x1 ;  /* 0x0000003e1610d211 */ /* 0x001fc800078c08ff */
        /* <DEDUP_REMOVED lines=11> */
.L_x_1074:
[----:B------:R-:W-:Y:S05]  /*e410*/  BSYNC B1 ;  /* 0x0000000000017941 */ /* 0x000fea0003800000 */
.L_x_1073:
[----:B--2---:R2:W4:Y:S01]  /*e420*/  SHFL.IDX PT, R0, R18, 0x1, 0x181f ;  /* 0x00381f0012007f89 */ /* 0x00452200000e0000 */
        /* <DEDUP_REMOVED lines=9> */
[----:B------:R-:W-:Y:S02]  /*e4c0*/  @!P3 LEA R20, P5, R202, R26, 0x1 ;  /* 0x0000001aca14b211 */ /* 0x000fe400078a08ff */
        /* <DEDUP_REMOVED lines=10> */
.L_x_1076:
[----:B------:R-:W-:Y:S05]  /*e570*/  BSYNC B1 ;  /* 0x0000000000017941 */ /* 0x000fea0003800000 */
.L_x_1075:
[----:B----4-:R4:W0:Y:S01]  /*e580*/  SHFL.IDX PT, R0, R18, 0x2, 0x181f ;  /* 0x00581f0012007f89 */ /* 0x01082200000e0000 */
        /* <DEDUP_REMOVED lines=20> */
.L_x_1078:
[----:B------:R-:W-:Y:S05]  /*e6d0*/  BSYNC B1 ;  /* 0x0000000000017941 */ /* 0x000fea0003800000 */
.L_x_1077:
[----:B0-----:R-:W-:Y:S01]  /*e6e0*/  VIADD R0, R64, 0x60 ;  /* 0x0000006040007836 */ /* 0x001fe20000000000 */
[----:B-12-4-:R-:W0:Y:S04]  /*e6f0*/  SHFL.IDX PT, R18, R18, 0x3, 0x181f ;  /* 0x00781f0012127f89 */ /* 0x016e2800000e0000 */
[----:B------:R-:W-:Y:S01]  /*e700*/  ISETP.GE.AND P0, PT, R0, R3, PT ;  /* 0x000000030000720c */ /* 0x000fe20003f06270 */
[----:B------:R1:W2:-:S12]  /*e710*/  SHFL.IDX PT, R12, R2, 0x3, 0x181f ;  /* 0x00781f00020c7f89 */ /* 0x00029800000e0000 */
[----:B-1----:R-:W-:Y:S05]  /*e720*/  @P0 BRA `(.L_x_1079) ;  /* 0x0000000c00380947 */ /* 0x002fea0003800000 */
        /* <DEDUP_REMOVED lines=15> */
[----:B-1----:R-:W-:-:S04]  /*e820*/  LEA R2, P0, R203, R12, 0x1 ;  /* 0x0000000ccb027211 */ /* 0x002fc800078008ff */
[----:B------:R-:W-:-:S05]  /*e830*/  LEA.HI.X R3, R203, R18, R214, 0x1, P0 ;  /* 0x00000012cb037211 */ /* 0x000fca00000f0cd6 */
[----:B------:R4:W-:Y:S01]  /*e840*/  ST.E.128 desc[UR36][R2.64], R28 ;  /* 0x0000001c02007985 */ /* 0x0009e2000c101d24 */
[----:B------:R-:W-:Y:S05]  /*e850*/  BRA `(.L_x_1079) ;  /* 0x0000000800ec7947 */ /* 0x000fea0003800000 */
.L_x_1072:
[----:B------:R-:W0:Y:S01]  /*e860*/  LDC R8, c[0x0][0xbe8] ;  /* 0x0002fa00ff087b82 */ /* 0x000e220000000800 */
[----:B------:R-:W-:Y:S01]  /*e870*/  R2UR UR6, R205 ;  /* 0x00000000cd0672ca */ /* 0x000fe200000e0000 */
[----:B------:R-:W-:Y:S01]  /*e880*/  BSSY B1, `(.L_x_1080) ;  /* 0x0000034000017945 */ /* 0x000fe20003800000 */
[----:B------:R-:W-:Y:S01]  /*e890*/  R2UR UR5, R206 ;  /* 0x00000000ce0572ca */ /* 0x000fe200000e0000 */
[----:B------:R-:W-:Y:S01]  /*e8a0*/  IMAD R6, R204, 0x20, R207 ;  /* 0x00000020cc067824 */ /* 0x000fe200078e02cf */
[----:B------:R-:W-:-:S09]  /*e8b0*/  ISETP.GE.AND P0, PT, R218, 0x80, PT ;  /* 0x00000080da00780c */ /* 0x000fd20003f06270 */
[----:B------:R-:W-:Y:S02]  /*e8c0*/  USHF.R.S32.HI UR8, URZ, 0x1f, UR6 ;  /* 0x0000001f3f087899 */ /* 0x000fe40008011406 */
[----:B------:R-:W-:Y:S01]  /*e8d0*/  USHF.R.S32.HI UR9, URZ, 0x1f, UR5 ;  /* 0x0000001f3f097899 */ /* 0x000fe20008011405 */
[----:B0-----:R-:W-:-:S13]  /*e8e0*/  ISETP.NE.AND P1, PT, R8, 0x1, PT ;  /* 0x000000010800780c */ /* 0x001fda0003f25270 */
[----:B------:R-:W0:Y:S08]  /*e8f0*/  @P1 LDC R9, c[0x0][0xbec] ;  /* 0x0002fb00ff091b82 */ /* 0x000e300000000800 */
[----:B------:R-:W1:Y:S01]  /*e900*/  @P1 LDC R11, c[0x0][0xbf0] ;  /* 0x0002fc00ff0b1b82 */ /* 0x000e620000000800 */
[----:B------:R-:W-:Y:S05]  /*e910*/  @P0 BRA `(.L_x_1081) ;  /* 0x0000000000a80947 */ /* 0x000fea0003800000 */
[----:B------:R-:W2:Y:S01]  /*e920*/  S2R R4, SR_TID.X ;  /* 0x0000000000047919 */ /* 0x000ea20000002100 */
[----:B------:R-:W3:Y:S01]  /*e930*/  LDC R3, c[0x0][0xbe8] ;  /* 0x0002fa00ff037b82 */ /* 0x000ee20000000800 */
[----:B------:R-:W-:Y:S01]  /*e940*/  IMAD.U32 R7, RZ, RZ, UR43 ;  /* 0x0000002bff077e24 */ /* 0x000fe2000f8e00ff */
[----:B------:R-:W-:Y:S02]  /*e950*/  ULDC UR5, c[0x0][0xa88] ;  /* 0x0002a20000057ab9 */ /* 0x000fe40000000800 */
[----:B---3--:R-:W-:Y:S02]  /*e960*/  IMAD R5, R3, UR5, RZ ;  /* 0x0000000503057c24 */ /* 0x008fe4000f8e02ff */
[----:B--2---:R-:W-:-:S04]  /*e970*/  IADD3 R4, R7, -0x80, R4 ;  /* 0xffffff8007047810 */ /* 0x004fc80007ffe004 */
[----:B------:R-:W-:-:S13]  /*e980*/  ISETP.GE.AND P0, PT, R4, R5, PT ;  /* 0x000000050400720c */ /* 0x000fda0003f06270 */
[----:B------:R-:W-:Y:S05]  /*e990*/  @P0 BRA `(.L_x_1081) ;  /* 0x0000000000880947 */ /* 0x000fea0003800000 */
[----:B------:R-:W-:Y:S01]  /*e9a0*/  ISETP.NE.AND P0, PT, R3, 0x1, PT ;  /* 0x000000010300780c */ /* 0x000fe20003f05270 */
[----:B------:R-:W-:Y:S01]  /*e9b0*/  ULDC.64 UR10, c[0x0][0xb90] ;  /* 0x0002e400000a7ab9 */ /* 0x000fe20000000a00 */
[----:B------:R-:W-:Y:S01]  /*e9c0*/  R2UR UR13, R205 ;  /* 0x00000000cd0d72ca */ /* 0x000fe200000e0000 */
[----:B------:R-:W-:Y:S01]  /*e9d0*/  UIMAD UR5, UR8, UR10, URZ ;  /* 0x0000000a080572a4 */ /* 0x000fe2000f8e023f */
[----:B------:R-:W-:Y:S01]  /*e9e0*/  R2UR UR12, R206 ;  /* 0x00000000ce0c72ca */ /* 0x000fe200000e0000 */
[----:B------:R-:W-:-:S08]  /*e9f0*/  IMAD.MOV.U32 R2, RZ, RZ, R4 ;  /* 0x000000ffff027224 */ /* 0x000fd000078e0004 */
[----:B------:R-:W2:Y:S02]  /*ea00*/  @P0 LDC R5, c[0x0][0xbec] ;  /* 0x0002fb00ff050b82 */ /* 0x000ea40000000800 */
[----:B------:R-:W-:Y:S02]  /*ea10*/  UIMAD.WIDE.U32 UR6, UR13, UR10, URZ ;  /* 0x0000000a0d0672a5 */ /* 0x000fe4000f8e003f */
[----:B------:R-:W-:-:S03]  /*ea20*/  UIMAD UR5, UR13, UR11, UR5 ;  /* 0x0000000b0d0572a4 */ /* 0x000fc6000f8e0205 */
[----:B------:R-:W-:Y:S01]  /*ea30*/  ULDC.64 UR10, c[0x0][0xb98] ;  /* 0x0002e600000a7ab9 */ /* 0x000fe20000000a00 */
[----:B------:R-:W3:Y:S01]  /*ea40*/  @P0 LDC R7, c[0x0][0xbf0] ;  /* 0x0002fc00ff070b82 */ /* 0x000ee20000000800 */
[----:B------:R-:W-:Y:S02]  /*ea50*/  UIADD3 UR7, UR7, UR5, URZ ;  /* 0x0000000507077290 */ /* 0x000fe4000fffe03f */
[----:B------:R-:W-:Y:S02]  /*ea60*/  UIMAD UR5, UR9, UR10, URZ ;  /* 0x0000000a090572a4 */ /* 0x000fe4000f8e023f */
[----:B------:R-:W-:Y:S02]  /*ea70*/  UIMAD.WIDE.U32 UR6, UR12, UR10, UR6 ;  /* 0x0000000a0c0672a5 */ /* 0x000fe4000f8e0006 */
[----:B------:R-:W-:-:S03]  /*ea80*/  UIMAD UR5, UR12, UR11, UR5 ;  /* 0x0000000b0c0572a4 */ /* 0x000fc6000f8e0205 */
[----:B------:R-:W-:Y:S01]  /*ea90*/  ULDC.64 UR10, c[0x0][0xb88] ;  /* 0x0002e200000a7ab9 */ /* 0x000fe20000000a00 */
[----:B--2---:R-:W-:-:S05]  /*eaa0*/  @P0 IMAD.HI.U32 R0, R4, R5, RZ ;  /* 0x0000000504000227 */ /* 0x004fca00078e00ff */
[----:B---3--:R-:W-:-:S05]  /*eab0*/  @P0 SHF.R.U32.HI R2, RZ, R7, R0 ;  /* 0x00000007ff020219 */ /* 0x008fca0000011600 */
[----:B------:R-:W-:-:S04]  /*eac0*/  IMAD.MOV R5, RZ, RZ, -R2 ;  /* 0x000000ffff057224 */ /* 0x000fc800078e0a02 */
[----:B------:R-:W-:Y:S01]  /*ead0*/  IMAD R5, R3, R5, R4 ;  /* 0x0000000503057224 */ /* 0x000fe200078e0204 */
[----:B------:R-:W-:Y:S01]  /*eae0*/  SHF.R.S32.HI R3, RZ, 0x1f, R2 ;  /* 0x0000001fff037819 */ /* 0x000fe20000011402 */
[----:B------:R-:W-:Y:S01]  /*eaf0*/  IMAD.U32 R4, RZ, RZ, UR5 ;  /* 0x00000005ff047e24 */ /* 0x000fe2000f8e00ff */
[----:B------:R-:W-:Y:S02]  /*eb00*/  IADD3 R2, P0, R2, UR6, RZ ;  /* 0x0000000602027c10 */ /* 0x000fe4000ff1e0ff */
[----:B------:R-:W-:Y:S02]  /*eb10*/  SHF.R.S32.HI R0, RZ, 0x1f, R5 ;  /* 0x0000001fff007819 */ /* 0x000fe40000011405 */
[----:B------:R-:W-:Y:S01]  /*eb20*/  IADD3.X R3, R3, UR7, R4, P0, !PT ;  /* 0x0000000703037c10 */ /* 0x000fe200087fe404 */
[----:B------:R-:W-:Y:S02]  /*eb30*/  ULDC.64 UR6, c[0x0][0xb50] ;  /* 0x0002d40000067ab9 */ /* 0x000fe40000000a00 */
[----:B------:R-:W-:-:S02]  /*eb40*/  IMAD R0, R0, UR10, RZ ;  /* 0x0000000a00007c24 */ /* 0x000fc4000f8e02ff */
[----:B------:R-:W-:-:S04]  /*eb50*/  IMAD.WIDE.U32 R2, R5, UR10, R2 ;  /* 0x0000000a05027c25 */ /* 0x000fc8000f8e0002 */
[----:B------:R-:W-:Y:S01]  /*eb60*/  IMAD R7, R5, UR11, R0 ;  /* 0x0000000b05077c24 */ /* 0x000fe2000f8e0200 */
[----:B------:R-:W-:-:S03]  /*eb70*/  LEA R4, P0, R2, UR6, 0x2 ;  /* 0x0000000602047c11 */ /* 0x000fc6000f8010ff */
[----:B------:R-:W-:-:S05]  /*eb80*/  IMAD.IADD R3, R3, 0x1, R7 ;  /* 0x0000000103037824 */ /* 0x000fca00078e0207 */
[----:B------:R-:W-:Y:S01]  /*eb90*/  LEA.HI.X R5, R2, UR7, R3, 0x2, P0 ;  /* 0x0000000702057c11 */ /* 0x000fe200080f1403 */
[----:B------:R-:W-:-:S05]  /*eba0*/  IMAD.MOV.U32 R3, RZ, RZ, -0x800000 ;  /* 0xff800000ff037424 */ /* 0x000fca00078e00ff */
[----:B------:R2:W-:Y:S02]  /*ebb0*/  STG.E desc[UR36][R4.64], R3 ;  /* 0x0000000304007986 */ /* 0x0005e4000c101924 */
.L_x_1081:
[----:B------:R-:W-:Y:S05]  /*ebc0*/  BSYNC B1 ;  /* 0x0000000000017941 */ /* 0x000fea0003800000 */
.L_x_1080:
[----:B------:R-:W-:Y:S01]  /*ebd0*/  R2UR UR13, R205 ;  /* 0x00000000cd0d72ca */ /* 0x000fe200000e0000 */
[----:B------:R-:W-:Y:S01]  /*ebe0*/  ULDC.64 UR10, c[0x0][0xae8] ;  /* 0x0002ba00000a7ab9 */ /* 0x000fe20000000a00 */
[----:B------:R-:W-:Y:S01]  /*ebf0*/  R2UR UR12, R206 ;  /* 0x00000000ce0c72ca */ /* 0x000fe200000e0000 */
[----:B------:R-:W-:Y:S01]  /*ec00*/  UIMAD UR5, UR8, UR10, URZ ;  /* 0x0000000a080572a4 */ /* 0x000fe2000f8e023f */
[----:B------:R-:W-:Y:S01]  /*ec10*/  VIADD R6, R6, UR43 ;  /* 0x0000002b06067c36 */ /* 0x000fe20008000000 */
[----:B------:R-:W-:Y:S03]  /*ec20*/  BSSY B1, `(.L_x_1082) ;  /* 0x000003c000017945 */ /* 0x000fe60003800000 */
[----:B0-----:R-:W-:-:S04]  /*ec30*/  @P1 IMAD.HI.U32 R0, R6, R9, RZ ;  /* 0x0000000906001227 */ /* 0x001fc800078e00ff */
[----:B--2---:R-:W-:Y:S01]  /*ec40*/  IMAD.MOV.U32 R5, RZ, RZ, R6 ;  /* 0x000000ffff057224 */ /* 0x004fe200078e0006 */
[----:B------:R-:W-:Y:S01]  /*ec50*/  UIMAD.WIDE.U32 UR6, UR13, UR10, URZ ;  /* 0x0000000a0d0672a5 */ /* 0x000fe2000f8e003f */
[----:B-1----:R-:W-:Y:S01]  /*ec60*/  @P1 SHF.R.U32.HI R5, RZ, R11, R0 ;  /* 0x0000000bff051219 */ /* 0x002fe20000011600 */
[----:B------:R-:W-:-:S03]  /*ec70*/  UIMAD UR5, UR13, UR11, UR5 ;  /* 0x0000000b0d0572a4 */ /* 0x000fc6000f8e0205 */
[----:B------:R-:W-:Y:S01]  /*ec80*/  ULDC.64 UR10, c[0x0][0xaf0] ;  /* 0x0002bc00000a7ab9 */ /* 0x000fe20000000a00 */
[----:B------:R-:W-:Y:S01]  /*ec90*/  UIADD3 UR7, UR7, UR5, URZ ;  /* 0x0000000507077290 */ /* 0x000fe2000fffe03f */
[--C-:B------:R-:W-:Y:S01]  /*eca0*/  SHF.R.S32.HI R0, RZ, 0x1f, R5.reuse ;  /* 0x0000001fff007819 */ /* 0x100fe20000011405 */
[----:B------:R-:W-:Y:S01]  /*ecb0*/  UIMAD UR5, UR9, UR10, URZ ;  /* 0x0000000a090572a4 */ /* 0x000fe2000f8e023f */
[----:B------:R-:W-:Y:S01]  /*ecc0*/  IMAD.MOV R7, RZ, RZ, -R5 ;  /* 0x000000ffff077224 */ /* 0x000fe200078e0a05 */
[----:B------:R-:W-:Y:S02]  /*ecd0*/  UIMAD.WIDE.U32 UR6, UR12, UR10, UR6 ;  /* 0x0000000a0c0672a5 */ /* 0x000fe4000f8e0006 */
[----:B------:R-:W-:Y:S01]  /*ece0*/  UIMAD UR5, UR12, UR11, UR5 ;  /* 0x0000000b0c0572a4 */ /* 0x000fe2000f8e0205 */
[----:B------:R-:W-:Y:S01]  /*ecf0*/  IMAD R7, R8, R7, R6 ;  /* 0x0000000708077224 */ /* 0x000fe200078e0206 */
[----:B------:R-:W-:Y:S01]  /*ed00*/  ULDC.64 UR8, c[0x0][0xae0] ;  /* 0x0002b80000087ab9 */ /* 0x000fe20000000a00 */
[----:B------:R-:W-:Y:S01]  /*ed10*/  VIADD R6, R207, UR43 ;  /* 0x0000002bcf067c36 */ /* 0x000fe20008000000 */
[----:B------:R-:W-:Y:S01]  /*ed20*/  UIADD3 UR5, UR7, UR5, URZ ;  /* 0x0000000507057290 */ /* 0x000fe2000fffe03f */
[----:B------:R-:W-:-:S02]  /*ed30*/  IMAD R0, R0, UR8, RZ ;  /* 0x0000000800007c24 */ /* 0x000fc4000f8e02ff */
[----:B------:R-:W-:Y:S02]  /*ed40*/  IMAD.U32 R3, RZ, RZ, UR7 ;  /* 0x00000007ff037e24 */ /* 0x000fe4000f8e00ff */
[----:B------:R-:W-:Y:S01]  /*ed50*/  IMAD.U32 R2, RZ, RZ, UR6 ;  /* 0x00000006ff027e24 */ /* 0x000fe2000f8e00ff */
[----:B------:R-:W-:Y:S01]  /*ed60*/  ULDC.64 UR6, c[0x0][0xad8] ;  /* 0x0002b60000067ab9 */ /* 0x000fe20000000a00 */
[----:B------:R-:W-:Y:S01]  /*ed70*/  IMAD.U32 R3, RZ, RZ, UR5 ;  /* 0x00000005ff037e24 */ /* 0x000fe2000f8e00ff */
[----:B------:R-:W-:Y:S01]  /*ed80*/  ULDC UR5, c[0x0][0xa88] ;  /* 0x0002a20000057ab9 */ /* 0x000fe20000000800 */
[C---:B------:R-:W-:Y:S01]  /*ed90*/  IMAD R9, R5.reuse, UR9, R0 ;  /* 0x0000000905097c24 */ /* 0x040fe2000f8e0200 */
[----:B------:R-:W-:Y:S01]  /*eda0*/  SHF.R.S32.HI R0, RZ, 0x1f, R7 ;  /* 0x0000001fff007819 */ /* 0x000fe20000011407 */
[----:B------:R-:W-:-:S04]  /*edb0*/  IMAD.WIDE.U32 R2, R5, UR8, R2 ;  /* 0x0000000805027c25 */ /* 0x000fc8000f8e0002 */
[----:B------:R-:W-:Y:S02]  /*edc0*/  IMAD.IADD R3, R3, 0x1, R9 ;  /* 0x0000000103037824 */ /* 0x000fe400078e0209 */
[----:B------:R-:W-:Y:S02]  /*edd0*/  IMAD R4, R0, UR6, RZ ;  /* 0x0000000600047c24 */ /* 0x000fe4000f8e02ff */
[----:B------:R-:W-:Y:S02]  /*ede0*/  IMAD R9, R8, UR5, RZ ;  /* 0x0000000508097c24 */ /* 0x000fe4000f8e02ff */
[C---:B------:R-:W-:Y:S02]  /*edf0*/  IMAD R5, R7.reuse, UR7, R4 ;  /* 0x0000000707057c24 */ /* 0x040fe4000f8e0204 */
[----:B------:R-:W-:Y:S01]  /*ee00*/  IMAD.WIDE.U32 R2, R7, UR6, R2 ;  /* 0x0000000607027c25 */ /* 0x000fe2000f8e0002 */
[----:B------:R-:W-:Y:S01]  /*ee10*/  ISETP.GE.AND P2, PT, R6, R9, PT ;  /* 0x000000090600720c */ /* 0x000fe20003f46270 */
[----:B------:R-:W-:-:S02]  /*ee20*/  ULDC.64 UR6, c[0x0][0xa80] ;  /* 0x0002a00000067ab9 */ /* 0x000fc40000000a00 */
[----:B------:R-:W-:Y:S01]  /*ee30*/  VIADD R0, R6, 0x20 ;  /* 0x0000002006007836 */ /* 0x000fe20000000000 */
[----:B------:R-:W-:Y:S02]  /*ee40*/  IADD3 R3, R3, R5, RZ ;  /* 0x0000000503037210 */ /* 0x000fe40007ffe0ff */
[----:B------:R-:W-:Y:S02]  /*ee50*/  LEA R4, P3, R2, UR6, 0x1 ;  /* 0x0000000602047c11 */ /* 0x000fe4000f8608ff */
[-C--:B------:R-:W-:Y:S01]  /*ee60*/  ISETP.GE.AND P1, PT, R0, R9.reuse, PT ;  /* 0x000000090000720c */ /* 0x080fe20003f26270 */
[----:B------:R-:W-:Y:S01]  /*ee70*/  VIADD R0, R6, 0x40 ;  /* 0x0000004006007836 */ /* 0x000fe20000000000 */
[----:B------:R-:W-:Y:S02]  /*ee80*/  LEA.HI.X R5, R2, UR7, R3, 0x1, P3 ;  /* 0x0000000702057c11 */ /* 0x000fe400098f0c03 */
[----:B------:R0:W1:Y:S02]  /*ee90*/  SHFL.IDX PT, R2, R4, RZ, 0x181f ;  /* 0x00181fff04027589 */ /* 0x00006400000e0000 */
[----:B------:R-:W-:-:S02]  /*eea0*/  ISETP.GE.AND P0, PT, R0, R9, PT ;  /* 0x000000090000720c */ /* 0x000fc40003f06270 */
        /* <DEDUP_REMOVED lines=19> */
.L_x_1083:
[----:B------:R-:W-:Y:S05]  /*efe0*/  BSYNC B1 ;  /* 0x0000000000017941 */ /* 0x000fea0003800000 */
.L_x_1082:
        /* <DEDUP_REMOVED lines=21> */
.L_x_1085:
[----:B------:R-:W-:Y:S05]  /*f140*/  BSYNC B1 ;  /* 0x0000000000017941 */ /* 0x000fea0003800000 */
.L_x_1084:
        /* <DEDUP_REMOVED lines=21> */
.L_x_1087:
[----:B------:R-:W-:Y:S05]  /*f2a0*/  BSYNC B1 ;  /* 0x0000000000017941 */ /* 0x000fea0003800000 */
.L_x_1086:
[----:B0-----:R-:W-:Y:S01]  /*f2b0*/  VIADD R0, R6, 0x60 ;  /* 0x0000006006007836 */ /* 0x001fe20000000000 */
[----:B--2-4-:R-:W0:Y:S04]  /*f2c0*/  SHFL.IDX PT, R5, R5, 0x3, 0x181f ;  /* 0x00781f0005057f89 */ /* 0x014e2800000e0000 */
[----:B------:R-:W-:Y:S01]  /*f2d0*/  ISETP.GE.AND P0, PT, R0, R9, PT ;  /* 0x000000090000720c */ /* 0x000fe20003f06270 */
[----:B-1-3--:R1:W2:-:S12]  /*f2e0*/  SHFL.IDX PT, R2, R4, 0x3, 0x181f ;  /* 0x00781f0004027f89 */ /* 0x00a29800000e0000 */
[----:B-1----:R-:W-:Y:S05]  /*f2f0*/  @P0 BRA `(.L_x_1079) ;  /* 0x0000000000440947 */ /* 0x002fea0003800000 */
[----:B------:R-:W-:Y:S02]  /*f300*/  ULDC UR5, c[0x0][0xac8] ;  /* 0x0002b20000057ab9 */ /* 0x000fe40000000800 */
[----:B------:R-:W-:Y:S02]  /*f310*/  ISETP.GE.AND P3, PT, R22, UR5, PT ;  /* 0x0000000516007c0c */ /* 0x000fe4000bf66270 */
[----:B------:R-:W-:Y:S02]  /*f320*/  ISETP.GE.AND P2, PT, R202, UR5, PT ;  /* 0x00000005ca007c0c */ /* 0x000fe4000bf46270 */
[----:B------:R-:W-:Y:S02]  /*f330*/  ISETP.GE.AND P1, PT, R201, UR5, PT ;  /* 0x00000005c9007c0c */ /* 0x000fe4000bf26270 */
[----:B------:R-:W-:-:S07]  /*f340*/  ISETP.GE.AND P0, PT, R203, UR5, PT ;  /* 0x00000005cb007c0c */ /* 0x000fce000bf06270 */
[-C--:B--2---:R-:W-:Y:S02]  /*f350*/  @!P3 LEA R6, P6, R22, R2.reuse, 0x1 ;  /* 0x000000021606b211 */ /* 0x084fe400078c08ff */
[-C--:B------:R-:W-:Y:S02]  /*f360*/  @!P2 LEA R8, P5, R202, R2.reuse, 0x1 ;  /* 0x00000002ca08a211 */ /* 0x080fe400078a08ff */
[-C--:B------:R-:W-:Y:S02]  /*f370*/  @!P1 LEA R10, P4, R201, R2.reuse, 0x1 ;  /* 0x00000002c90a9211 */ /* 0x080fe400078808ff */
[-C--:B0-----:R-:W-:Y:S02]  /*f380*/  @!P3 LEA.HI.X R7, R22, R5.reuse, R217, 0x1, P6 ;  /* 0x000000051607b211 */ /* 0x081fe400030f0cd9 */
        /* <DEDUP_REMOVED lines=8> */
.L_x_1079:
[----:B------:R-:W-:Y:S05]  /*f410*/  BSYNC B0 ;  /* 0x0000000000007941 */ /* 0x000fea0003800000 */
.L_x_1071:
[----:B------:R-:W-:Y:S02]  /*f420*/  ULDC UR5, c[0x0][0xc38] ;  /* 0x00030e0000057ab9 */ /* 0x000fe40000000800 */
[----:B------:R-:W-:-:S06]  /*f430*/  UISETP.GE.AND UP0, UPT, UR4, UR5, UPT ;  /* 0x000000050400728c */ /* 0x000fcc000bf06270 */
[----:B------:R-:W-:-:S13]  /*f440*/  PLOP3.LUT P0, PT, PT, PT, UP0, 0x80, 0x0 ;  /* 0x000000000000781c */ /* 0x000fda0003f0f008 */
[----:B------:R-:W-:Y:S05]  /*f450*/  @!P0 BRA `(.L_x_1088) ;  /* 0xffffff1800348947 */ /* 0x000fea000383ffff */
[----:B------:R-:W-:Y:S05]  /*f460*/  EXIT ;  /* 0x000000000000794d */ /* 0x000fea0003800000 */
.L_x_982:
[----:B------:R-:W-:-:S08]  /*f470*/  NOP ;  /* 0x0000000000007918 */ /* 0x000fd00000000000 */
[----:B0-----:R-:W0:-:S00]  /*f480*/  USETMAXREG.DEALLOC.CTAPOOL 0x28 ;  /* 0x00000028000079c8 */ /* 0x001e0000080e0500 */
[----:B0-----:R-:W-:-:S06]  /*f490*/  LOP3.LUT R0, R0, 0x3, RZ, 0xc0, !PT ;  /* 0x0000000300007812 */ /* 0x001fcc00078ec0ff */
[----:B------:R-:W0:Y:S01]  /*f4a0*/  S2UR UR10, SR_CTAID.X ;  /* 0x00000000000a79c3 */ /* 0x000e220000002500 */
[----:B------:R-:W-:Y:S01]  /*f4b0*/  LOP3.LUT R16, R16, 0xffff7fff, RZ, 0xc0, !PT ;  /* 0xffff7fff10107812 */ /* 0x000fe200078ec0ff */
[----:B------:R-:W-:Y:S01]  /*f4c0*/  STL [R1], RZ ;  /* 0x000000ff01007387 */ /* 0x000fe20000100800 */
[----:B------:R-:W-:Y:S02]  /*f4d0*/  IMAD.MOV.U32 R23, RZ, RZ, RZ ;  /* 0x000000ffff177224 */ /* 0x000fe400078e00ff */
[----:B------:R-:W-:Y:S01]  /*f4e0*/  IMAD.MOV.U32 R25, RZ, RZ, 0x1 ;  /* 0x00000001ff197424 */ /* 0x000fe200078e00ff */
[----:B------:R1:W2:Y:S02]  /*f4f0*/  SHFL.IDX PT, R2, R0, RZ, 0x1f ;  /* 0x00001fff00027589 */ /* 0x0002a400000e0000 */
[----:B-1----:R-:W0:Y:S01]  /*f500*/  LDC R0, c[0x0][0xc38] ;  /* 0x00030e00ff007b82 */ /* 0x002e220000000800 */
[----:B--2---:R-:W-:-:S13]  /*f510*/  ISETP.NE.AND P0, PT, R2, RZ, PT ;  /* 0x000000ff0200720c */ /* 0x004fda0003f05270 */
[----:B------:R-:W-:Y:S01]  /*f520*/  @P0 LOP3.LUT R16, R16, 0x8000, RZ, 0xfc, !PT ;  /* 0x0000800010100812 */ /* 0x000fe200078efcff */
[----:B------:R-:W-:Y:S06]  /*f530*/  @P0 BAR.ARV 0x4, 0x180 ;  /* 0x0106000000000b1d */ /* 0x000fec0000002000 */
[----:B0-----:R-:W-:-:S13]  /*f540*/  ISETP.LE.AND P0, PT, R0, UR10, PT ;  /* 0x0000000a00007c0c */ /* 0x001fda000bf03270 */
[----:B------:R-:W-:Y:S05]  /*f550*/  @P0 BRA `(.L_x_1089) ;  /* 0x0000003c00e40947 */ /* 0x000fea0003800000 */
[----:B------:R-:W2:Y:S01]  /*f560*/  LDL R3, [R1+0x4] ;  /* 0x0000040001037983 */ /* 0x000ea20000100800 */
[C---:B------:R-:W-:Y:S01]  /*f570*/  IMAD.SHL.U32 R30, R5.reuse, 0x8, RZ ;  /* 0x00000008051e7824 */ /* 0x040fe200078e00ff */
[----:B------:R-:W-:Y:S01]  /*f580*/  ULDC.64 UR6, c[0x0][0x2f0] ;  /* 0x0000bc0000067ab9 */ /* 0x000fe20000000a00 */
[----:B------:R-:W-:Y:S01]  /*f590*/  ULDC UR9, c[0x0][0x2b8] ;  /* 0x0000ae0000097ab9 */ /* 0x000fe20000000800 */
[----:B------:R-:W-:Y:S01]  /*f5a0*/  LOP3.LUT R16, R16, 0xfffffff7, RZ, 0xc0, !PT ;  /* 0xfffffff710107812 */ /* 0x000fe200078ec0ff */
[----:B------:R-:W0:Y:S01]  /*f5b0*/  S2UR UR8, SR_CgaCtaId ;  /* 0x00000000000879c3 */ /* 0x000e220000008800 */
[C---:B------:R-:W-:Y:S01]  /*f5c0*/  LOP3.LUT R0, R30.reuse, 0x1f8, RZ, 0xc0, !PT ;  /* 0x000001f81e007812 */ /* 0x040fe200078ec0ff */
[----:B------:R-:W-:Y:S01]  /*f5d0*/  ULDC.64 UR4, c[0x0][0x418] ;  /* 0x0001060000047ab9 */ /* 0x000fe20000000a00 */
[----:B------:R-:W-:Y:S01]  /*f5e0*/  LOP3.LUT R37, R30, 0x38, RZ, 0xc0, !PT ;  /* 0x000000381e257812 */ /* 0x000fe200078ec0ff */
[----:B------:R-:W-:Y:S01]  /*f5f0*/  UISETP.NE.U32.AND UP0, UPT, UR4, URZ, UPT ;  /* 0x0000003f0400728c */ /* 0x000fe2000bf05070 */
[----:B------:R-:W-:Y:S01]  /*f600*/  LOP3.LUT R2, R5, 0x7f, RZ, 0xc0, !PT ;  /* 0x0000007f05027812 */ /* 0x000fe200078ec0ff */
[----:B------:R1:W-:Y:S01]  /*f610*/  STL [R1], RZ ;  /* 0x000000ff01007387 */ /* 0x0003e20000100800 */
[----:B------:R-:W-:Y:S01]  /*f620*/  ULDC UR4, c[0x0][0x424] ;  /* 0x0001090000047ab9 */ /* 0x000fe20000000800 */
[----:B------:R-:W-:Y:S01]  /*f630*/  UISETP.NE.AND.EX UP0, UPT, UR5, URZ, UPT, UP0 ;  /* 0x0000003f0500728c */ /* 0x000fe2000bf05300 */
[----:B------:R-:W-:Y:S01]  /*f640*/  SHF.R.U32.HI R36, RZ, 0x3, R2 ;  /* 0x00000003ff247819 */ /* 0x000fe20000011602 */
[----:B------:R-:W-:Y:S01]  /*f650*/  ULDC UR40, c[0x0][0x288] ;  /* 0x0000a20000287ab9 */ /* 0x000fe20000000800 */
[----:B------:R-:W-:Y:S01]  /*f660*/  UMOV UR5, 0x400 ;  /* 0x0000040000057882 */ /* 0x000fe20000000000 */
[----:B------:R-:W-:Y:S01]  /*f670*/  USEL UR4, UR4, 0x1, UP0 ;  /* 0x0000000104047887 */ /* 0x000fe20008000000 */
[----:B------:R-:W-:Y:S01]  /*f680*/  IMAD.U32 R34, RZ, RZ, UR10 ;  /* 0x0000000aff227e24 */ /* 0x000fe2000f8e00ff */
[----:B------:R-:W-:Y:S01]  /*f690*/  ULDC UR39, c[0x0][0x448] ;  /* 0x0001120000277ab9 */ /* 0x000fe20000000800 */
[----:B------:R-:W-:Y:S01]  /*f6a0*/  IMAD.MOV.U32 R25, RZ, RZ, 0x1 ;  /* 0x00000001ff197424 */ /* 0x000fe200078e00ff */
[----:B------:R-:W-:Y:S01]  /*f6b0*/  UIMAD UR38, UR4, UR6, URZ ;  /* 0x00000006042672a4 */ /* 0x000fe2000f8e023f */
[----:B------:R-:W-:Y:S01]  /*f6c0*/  IMAD.MOV.U32 R23, RZ, RZ, RZ ;  /* 0x000000ffff177224 */ /* 0x000fe200078e00ff */
[----:B------:R-:W-:-:S02]  /*f6d0*/  UIMAD UR39, UR39, UR40, URZ ;  /* 0x00000028272772a4 */ /* 0x000fc4000f8e023f */
[----:B------:R-:W-:Y:S02]  /*f6e0*/  UIADD3 UR4, UR38, 0x3f, URZ ;  /* 0x0000003f26047890 */ /* 0x000fe4000fffe03f */
[----:B------:R-:W-:Y:S02]  /*f6f0*/  UIADD3 UR49, UR38, 0x1, -UR40 ;  /* 0x0000000126317890 */ /* 0x000fe4000fffe828 */
[----:B0-----:R-:W-:Y:S02]  /*f700*/  ULEA UR8, UR8, UR5, 0x18 ;  /* 0x0000000508087291 */ /* 0x001fe4000f8ec03f */
[----:B------:R-:W-:Y:S01]  /*f710*/  USHF.R.S32.HI UR5, URZ, 0x1f, UR4 ;  /* 0x0000001f3f057899 */ /* 0x000fe20008011404 */
[----:B------:R-:W-:Y:S01]  /*f720*/  ULDC UR47, c[0x0][0xc] ;  /* 0x00000300002f7ab9 */ /* 0x000fe20000000800 */
[----:B------:R-:W-:Y:S02]  /*f730*/  UIADD3 UR40, UR38, -UR40, URZ ;  /* 0x8000002826287290 */ /* 0x000fe4000fffe03f */
[----:B------:R-:W-:Y:S01]  /*f740*/  IMAD.U32 R17, RZ, RZ, UR8 ;  /* 0x00000008ff117e24 */ /* 0x000fe2000f8e00ff */
[----:B------:R-:W-:-:S04]  /*f750*/  ULEA.HI UR5, UR5, UR4, URZ, 0x6 ;  /* 0x0000000405057291 */ /* 0x000fc8000f8f303f */
[----:B------:R-:W-:Y:S01]  /*f760*/  USHF.R.S32.HI UR41, URZ, 0x6, UR5 ;  /* 0x000000063f297899 */ /* 0x000fe20008011405 */
[----:B--2---:R-:W-:Y:S02]  /*f770*/  R2UR UR11, R3 ;  /* 0x00000000030b72ca */ /* 0x004fe400000e0000 */
[----:B------:R-:W-:Y:S02]  /*f780*/  LOP3.LUT R3, R0, 0x38, R5, 0x78, !PT ;  /* 0x0000003800037812 */ /* 0x000fe400078e7805 */
[----:B------:R-:W-:Y:S02]  /*f790*/  LOP3.LUT R0, R37, 0x40, RZ, 0xfc, !PT ;  /* 0x0000004025007812 */ /* 0x000fe400078efcff */
[----:B------:R-:W-:Y:S01]  /*f7a0*/  LOP3.LUT R30, R3, 0x200, R30, 0xf8, !PT ;  /* 0x00000200031e7812 */ /* 0x000fe200078ef81e */
[----:B------:R-:W-:Y:S01]  /*f7b0*/  IMAD.SHL.U32 R3, R5, 0x10, RZ ;  /* 0x0000001005037824 */ /* 0x000fe200078e00ff */
[C---:B------:R-:W-:Y:S02]  /*f7c0*/  ISETP.GE.AND P2, PT, R0.reuse, UR7, PT ;  /* 0x0000000700007c0c */ /* 0x040fe4000bf46270 */
[----:B------:R-:W-:Y:S01]  /*f7d0*/  ISETP.GE.AND P1, PT, R0, UR9, PT ;  /* 0x0000000900007c0c */ /* 0x000fe2000bf26270 */
[----:B------:R-:W-:Y:S01]  /*f7e0*/  IMAD R31, R30, 0x2, R17 ;  /* 0x000000021e1f7824 */ /* 0x000fe200078e0211 */
[----:B------:R-:W-:Y:S01]  /*f7f0*/  ISETP.GE.AND P0, PT, R0, UR7, PT ;  /* 0x0000000700007c0c */ /* 0x000fe2000bf06270 */
[----:B------:R-:W-:Y:S01]  /*f800*/  ULOP3.LUT UR48, UR11, 0x2, URZ, 0xfc, !UPT ;  /* 0x000000020b307892 */ /* 0x000fe2000f8efc3f */
[----:B------:R-:W-:-:S07]  /*f810*/  LOP3.LUT R0, R37, 0x80, RZ, 0xfc, !PT ;  /* 0x0000008025007812 */ /* 0x000fce00078efcff */
[----:B------:R-:W-:Y:S02]  /*f820*/  @P2 LOP3.LUT R16, R16, 0x8, RZ, 0xfc, !PT ;  /* 0x0000000810102812 */ /* 0x000fe400078efcff */
[----:B------:R-:W-:Y:S02]  /*f830*/  ISETP.GE.AND P2, PT, R0, UR7, PT ;  /* 0x0000000700007c0c */ /* 0x000fe4000bf46270 */
[----:B------:R-:W-:-:S04]  /*f840*/  LOP3.LUT R16, R16, 0xffffdfff, RZ, 0xc0, !PT ;  /* 0xffffdfff10107812 */ /* 0x000fc800078ec0ff */
[----:B------:R-:W-:Y:S02]  /*f850*/  @P1 LOP3.LUT R16, R16, 0x2000, RZ, 0xfc, !PT ;  /* 0x0000200010101812 */ /* 0x000fe400078efcff */
[----:B------:R-:W-:Y:S02]  /*f860*/  ISETP.GE.AND P1, PT, R0, UR9, PT ;  /* 0x0000000900007c0c */ /* 0x000fe4000bf26270 */
[----:B------:R-:W-:-:S04]  /*f870*/  LOP3.LUT R16, R16, 0xffffff7f, RZ, 0xc0, !PT ;  /* 0xffffff7f10107812 */ /* 0x000fc800078ec0ff */
[----:B------:R-:W-:Y:S02]  /*f880*/  @P0 LOP3.LUT R16, R16, 0x80, RZ, 0xfc, !PT ;  /* 0x0000008010100812 */ /* 0x000fe400078efcff */
[----:B------:R-:W-:Y:S02]  /*f890*/  ISETP.GE.AND P0, PT, R0, UR7, PT ;  /* 0x0000000700007c0c */ /* 0x000fe4000bf06270 */
[----:B------:R-:W-:Y:S02]  /*f8a0*/  LOP3.LUT R16, R16, 0xfffffffb, RZ, 0xc0, !PT ;  /* 0xfffffffb10107812 */ /* 0x000fe400078ec0ff */
[----:B------:R-:W-:Y:S02]  /*f8b0*/  LOP3.LUT R0, R36, 0x70, R3, 0xf8, !PT ;  /* 0x0000007024007812 */ /* 0x000fe400078ef803 */
[----:B------:R-:W-:Y:S02]  /*f8c0*/  @P2 LOP3.LUT R16, R16, 0x4, RZ, 0xfc, !PT ;  /* 0x0000000410102812 */ /* 0x000fe400078efcff */
[----:B------:R-:W-:-:S02]  /*f8d0*/  LOP3.LUT R0, R37, 0xc0, RZ, 0xfc, !PT ;  /* 0x000000c025007812 */ /* 0x000fc400078efcff */
[----:B------:R-:W-:Y:S02]  /*f8e0*/  LOP3.LUT R16, R16, 0xffffefff, RZ, 0xc0, !PT ;  /* 0xffffefff10107812 */ /* 0x000fe400078ec0ff */
[----:B------:R-:W-:Y:S02]  /*f8f0*/  ISETP.GE.AND P2, PT, R37, UR7, PT ;  /* 0x0000000725007c0c */ /* 0x000fe4000bf46270 */
[----:B------:R-:W-:Y:S02]  /*f900*/  @P1 LOP3.LUT R16, R16, 0x1000, RZ, 0xfc, !PT ;  /* 0x0000100010101812 */ /* 0x000fe400078efcff */
[----:B------:R-:W-:Y:S02]  /*f910*/  ISETP.GE.AND P1, PT, R0, UR9, PT ;  /* 0x0000000900007c0c */ /* 0x000fe4000bf26270 */
[----:B------:R-:W-:-:S04]  /*f920*/  LOP3.LUT R16, R16, 0xffffffbf, RZ, 0xc0, !PT ;  /* 0xffffffbf10107812 */ /* 0x000fc800078ec0ff */
[----:B------:R-:W-:Y:S02]  /*f930*/  @P0 LOP3.LUT R16, R16, 0x40, RZ, 0xfc, !PT ;  /* 0x0000004010100812 */ /* 0x000fe400078efcff */
[----:B------:R-:W-:Y:S02]  /*f940*/  ISETP.GE.AND P0, PT, R0, UR7, PT ;  /* 0x0000000700007c0c */ /* 0x000fe4000bf06270 */
[----:B------:R-:W-:-:S11]  /*f950*/  LOP3.LUT R16, R16, 0xfffffffd, RZ, 0xc0, !PT ;  /* 0xfffffffd10107812 */ /* 0x000fd600078ec0ff */
        /* <DEDUP_REMOVED lines=13> */
[----:B-1----:R-:W-:-:S07]  /*fa30*/  @P0 LOP3.LUT R16, R16, 0x4000, RZ, 0xfc, !PT ;  /* 0x0000400010100812 */ /* 0x002fce00078efcff */
.L_x_1144:
[----:B------:R-:W-:Y:S01]  /*fa40*/  ULDC UR7, c[0x0][0xc60] ;  /* 0x0003180000077ab9 */ /* 0x000fe20000000800 */
[C---:B------:R-:W-:Y:S01]  /*fa50*/  R2UR UR42, R34.reuse ;  /* 0x00000000222a72ca */ /* 0x040fe200000e0000 */
[----:B------:R-:W-:Y:S01]  /*fa60*/  UISETP.NE.AND UP0, UPT, UR7, 0x1, UPT ;  /* 0x000000010700788c */ /* 0x000fe2000bf05270 */
[----:B------:R-:W-:-:S10]  /*fa70*/  R2UR UR6, R34 ;  /* 0x00000000220672ca */ /* 0x000fd400000e0000 */
        /* <DEDUP_REMOVED lines=9> */
[----:B0----5:R-:W-:Y:S05]  /*fb10*/  @P0 BRA `(.L_x_1090) ;  /* 0x0000000000200947 */ /* 0x021fea0003800000 */
        /* <DEDUP_REMOVED lines=8> */
.L_x_1090:
[----:B------:R-:W-:Y:S01]  /*fba0*/  ULDC UR8, c[0x0][0xc54] ;  /* 0x0003150000087ab9 */ /* 0x000fe20000000800 */
[----:B------:R-:W-:Y:S01]  /*fbb0*/  UMOV UR6, UR7 ;  /* 0x0000000700067c82 */ /* 0x000fe20008000000 */
[----:B------:R-:W-:-:S11]  /*fbc0*/  UISETP.NE.AND UP0, UPT, UR8, 0x1, UPT ;  /* 0x000000010800788c */ /* 0x000fd6000bf05270 */
[----:B------:R-:W-:Y:S02]  /*fbd0*/  @UP0 ULDC.64 UR10, c[0x0][0xc58] ;  /* 0x00031600000a0ab9 */ /* 0x000fe40000000a00 */
[----:B------:R-:W-:-:S04]  /*fbe0*/  UIMAD.WIDE.U32 UR4, UR7, UR10, URZ ;  /* 0x0000000a070472a5 */ /* 0x000fc8000f8e003f */
[----:B------:R-:W-:-:S04]  /*fbf0*/  @UP0 USHF.R.U32.HI UR6, URZ, UR11, UR5 ;  /* 0x0000000b3f060299 */ /* 0x000fc80008011605 */
[----:B------:R-:W-:-:S12]  /*fc00*/  UIMAD UR4, UR6, UR8, URZ ;  /* 0x00000008060472a4 */ /* 0x000fd8000f8e023f */
.L_x_1091:
[----:B------:R-:W-:Y:S01]  /*fc10*/  ULDC UR5, c[0x0][0xc48] ;  /* 0x0003120000057ab9 */ /* 0x000fe20000000800 */
[----:B------:R-:W-:Y:S01]  /*fc20*/  ULDC.64 UR8, c[0x0][0xa28] ;  /* 0x00028a0000087ab9 */ /* 0x000fe20000000a00 */
[----:B------:R-:W-:Y:S01]  /*fc30*/  UISETP.NE.AND UP1, UPT, UR5, 0x1, UPT ;  /* 0x000000010500788c */ /* 0x000fe2000bf25270 */
[----:B------:R-:W-:Y:S01]  /*fc40*/  IMAD.MOV.U32 R32, RZ, RZ, RZ ;  /* 0x000000ffff207224 */ /* 0x000fe200078e00ff */
[----:B------:R-:W-:Y:S02]  /*fc50*/  UIADD3 UR4, UR7, -UR4, URZ ;  /* 0x8000000407047290 */ /* 0x000fe4000fffe03f */
[----:B------:R-:W-:Y:S01]  /*fc60*/  UISETP.NE.U32.AND UP0, UPT, UR8, URZ, UPT ;  /* 0x0000003f0800728c */ /* 0x000fe2000bf05070 */
[----:B------:R-:W-:Y:S02]  /*fc70*/  ULDC UR5, c[0x0][0xc54] ;  /* 0x0003150000057ab9 */ /* 0x000fe40000000800 */
[----:B------:R-:W-:Y:S02]  /*fc80*/  UIMAD UR42, UR42, UR5, UR4 ;  /* 0x000000052a2a72a4 */ /* 0x000fe4000f8e0204 */
[----:B------:R-:W-:-:S02]  /*fc90*/  UISETP.NE.AND.EX UP0, UPT, UR9, URZ, UPT, UP0 ;  /* 0x0000003f0900728c */ /* 0x000fc4000bf05300 */
[----:B------:R-:W-:Y:S01]  /*fca0*/  @UP1 ULDC UR4, c[0x0][0xc4c] ;  /* 0x0003130000041ab9 */ /* 0x000fe20000000800 */
[----:B------:R-:W-:Y:S01]  /*fcb0*/  @UP1 ULDC UR7, c[0x0][0xc50] ;  /* 0x0003140000071ab9 */ /* 0x000fe20000000800 */
[----:B------:R-:W-:Y:S02]  /*fcc0*/  UIMAD.WIDE.U32 UR4, UR42, UR4, URZ ;  /* 0x000000042a0472a5 */ /* 0x000fe4000f8e003f */
[----:B------:R-:W-:Y:S01]  /*fcd0*/  UMOV UR43, UR42 ;  /* 0x0000002a002b7c82 */ /* 0x000fe20008000000 */
[----:B------:R-:W-:Y:S01]  /*fce0*/  ULOP3.LUT UR6, UR6, 0x1ffffff, URZ, 0x3c, !UPT ;  /* 0x01ffffff06067892 */ /* 0x000fe2000f8e3c3f */
[----:B------:R-:W-:Y:S01]  /*fcf0*/  PLOP3.LUT P0, PT, PT, PT, UP0, 0x80, 0x0 ;  /* 0x000000000000781c */ /* 0x000fe20003f0f008 */
[----:B------:R-:W-:-:S03]  /*fd00*/  @UP1 USHF.R.U32.HI UR43, URZ, UR7, UR5 ;  /* 0x000000073f2b1299 */ /* 0x000fc60008011605 */
[----:B------:R-:W-:Y:S02]  /*fd10*/  @UP0 ULDC.64 UR4, c[0x0][0xa28] ;  /* 0x00028a0000040ab9 */ /* 0x000fe40000000a00 */
[----:B------:R-:W-:-:S06]  /*fd20*/  @UP0 UIMAD.WIDE UR4, UR43, 0x4, UR4 ;  /* 0x000000042b0408a5 */ /* 0x000fcc000f8e0204 */
[----:B------:R-:W-:Y:S01]  /*fd30*/  IMAD.U32 R3, RZ, RZ, UR5 ;  /* 0x00000005ff037e24 */ /* 0x000fe2000f8e00ff */
[----:B------:R-:W-:Y:S01]  /*fd40*/  ULDC UR5, c[0x0][0x448] ;  /* 0x0001120000057ab9 */ /* 0x000fe20000000800 */
[----:B------:R-:W-:Y:S01]  /*fd50*/  IMAD.U32 R2, RZ, RZ, UR4 ;  /* 0x00000004ff027e24 */ /* 0x000fe2000f8e00ff */
[----:B------:R-:W-:Y:S01]  /*fd60*/  ULDC UR4, c[0x0][0xc3c] ;  /* 0x00030f0000047ab9 */ /* 0x000fe20000000800 */
[----:B------:R-:W-:Y:S02]  /*fd70*/  UISETP.NE.AND UP2, UPT, UR5, 0x1, UPT ;  /* 0x000000010500788c */ /* 0x000fe4000bf45270 */
[----:B------:R-:W-:Y:S01]  /*fd80*/  UIADD3 UR6, UR6, UR4, URZ ;  /* 0x0000000406067290 */ /* 0x000fe2000fffe03f */
[----:B------:R0:W5:Y:S01]  /*fd90*/  @P0 LDG.E R32, desc[UR36][R2.64] ;  /* 0x0000002402200981 */ /* 0x000162000c1e1900 */
[----:B------:R-:W-:Y:S02]  /*fda0*/  UP2UR UR50, UPR, URZ, 0x4 ;  /* 0x000000043f327883 */ /* 0x000fe40008000000 */
[----:B------:R-:W-:-:S04]  /*fdb0*/  USHF.L.U32 UR44, UR6, 0x7, URZ ;  /* 0x00000007062c7899 */ /* 0x000fc8000800063f */
[----:B------:R-:W-:Y:S01]  /*fdc0*/  UIADD3 UR6, UR44, 0x7f, URZ ;  /* 0x0000007f2c067890 */ /* 0x000fe2000fffe03f */
[----:B------:R-:W-:Y:S01]  /*fdd0*/  @UP2 ULDC UR4, c[0x0][0x44c] ;  /* 0x0001130000042ab9 */ /* 0x000fe20000000800 */
[----:B------:R-:W-:Y:S02]  /*fde0*/  @UP2 ULDC UR7, c[0x0][0x450] ;  /* 0x0001140000072ab9 */ /* 0x000fe40000000800 */
[----:B------:R-:W-:-:S04]  /*fdf0*/  UIMAD.WIDE.U32 UR4, UR6, UR4, URZ ;  /* 0x00000004060472a5 */ /* 0x000fc8000f8e003f */
[----:B------:R-:W-:-:S03]  /*fe00*/  @UP2 USHF.R.U32.HI UR6, URZ, UR7, UR5 ;  /* 0x000000073f062299 */ /* 0x000fc60008011605 */
[----:B------:R-:W-:Y:S01]  /*fe10*/  ULDC.64 UR4, c[0x0][0x9e0] ;  /* 0x0002780000047ab9 */ /* 0x000fe20000000a00 */
[----:B------:R-:W-:Y:S02]  /*fe20*/  UIADD3 UR6, UR49, UR6, URZ ;  /* 0x0000000631067290 */ /* 0x000fe4000fffe03f */
[----:B------:R-:W-:Y:S02]  /*fe30*/  UISETP.GE.AND UP0, UPT, UR5, 0x1, UPT ;  /* 0x000000010500788c */ /* 0x000fe4000bf06270 */
[----:B------:R-:W-:-:S04]  /*fe40*/  UIADD3 UR4, UR6, UR4, URZ ;  /* 0x0000000406047290 */ /* 0x000fc8000fffe03f */
[----:B------:R-:W-:-:S13]  /*fe50*/  PLOP3.LUT P0, PT, PT, PT, UP0, 0x40, 0x0 ;  /* 0x000000000000781c */ /* 0x000fda0003f0e808 */
[----:B0-----:R-:W-:Y:S05]  /*fe60*/  @P0 BRA `(.L_x_1092) ;  /* 0x0000000000440947 */ /* 0x001fea0003800000 */
        /* <DEDUP_REMOVED lines=10> */
.L_x_1093:
[----:B------:R-:W-:-:S11]  /*ff10*/  UISETP.NE.AND UP1, UPT, UR5, 0x1, UPT ;  /* 0x000000010500788c */ /* 0x000fd6000bf25270 */
[----:B------:R-:W-:Y:S02]  /*ff20*/  @UP1 ULDC.64 UR10, c[0x0][0x9e8] ;  /* 0x00027a00000a1ab9 */ /* 0x000fe40000000a00 */
[----:B------:R-:W-:-:S04]  /*ff30*/  UIMAD.WIDE.U32 UR6, UR8, UR10, URZ ;  /* 0x0000000a080672a5 */ /* 0x000fc8000f8e003f */
[----:B------:R-:W-:-:S12]  /*ff40*/  @UP1 USHF.R.U32.HI UR8, URZ, UR11, UR7 ;  /* 0x0000000b3f081299 */ /* 0x000fd80008011607 */
.L_x_1094:
[----:B------:R-:W-:-:S04]  /*ff50*/  UIMAD UR8, UR8, UR5, UR5 ;  /* 0x00000005080872a4 */ /* 0x000fc8000f8e0205 */
[----:B------:R-:W-:-:S04]  /*ff60*/  UISETP.LT.AND UP1, UPT, UR4, UR8, UPT ;  /* 0x000000080400728c */ /* 0x000fc8000bf21270 */
[----:B------:R-:W-:-:S12]  /*ff70*/  USEL UR4, UR4, UR8, UP1 ;  /* 0x0000000804047287 */ /* 0x000fd80008800000 */
.L_x_1092:
[----:B------:R-:W-:Y:S01]  /*ff80*/  UISETP.NE.AND UP1, UPT, UR50, URZ, UPT ;  /* 0x0000003f3200728c */ /* 0x000fe2000bf25270 */
[----:B------:R-:W-:Y:S01]  /*ff90*/  PLOP3.LUT P0, PT, PT, PT, UP0, 0x40, 0x0 ;  /* 0x000000000000781c */ /* 0x000fe20003f0e808 */
[----:B------:R-:W-:-:S04]  /*ffa0*/  UIADD3 UR4, UR4, 0x3f, URZ ;  /* 0x0000003f04047890 */ /* 0x000fc8000fffe03f */
[----:B------:R-:W-:-:S04]  /*ffb0*/  USHF.R.S32.HI UR8, URZ, 0x1f, UR4 ;  /* 0x0000001f3f087899 */ /* 0x000fc80008011404 */
[----:B------:R-:W-:Y:S01]  /*ffc0*/  ULEA.HI UR8, UR8, UR4, URZ, 0x6 ;  /* 0x0000000408087291 */ /* 0x000fe2000f8f303f */
[----:B------:R-:W-:Y:S01]  /*ffd0*/  @UP1 ULDC UR6, c[0x0][0x44c] ;  /* 0x0001130000061ab9 */ /* 0x000fe20000000800 */
[----:B------:R-:W-:Y:S01]  /*ffe0*/  @UP1 ULDC UR9, c[0x0][0x450] ;  /* 0x0001140000091ab9 */ /* 0x000fe20000000800 */
[----:B------:R-:W-:Y:S02]  /*fff0*/  UIMAD.WIDE.U32 UR6, UR44, UR6, URZ ;  /* 0x000000062c0672a5 */ /* 0x000fe4000f8e003f */
[----:B------:R-:W-:Y:S01]  /*10000*/  UMOV UR4, UR44 ;  /* 0x0000002c00047c82 */ /* 0x000fe20008000000 */
[----:B------:R-:W-:Y:S02]  /*10010*/  USHF.R.S32.HI UR8, URZ, 0x6, UR8 ;  /* 0x000000063f087899 */ /* 0x000fe40008011408 */
[----:B------:R-:W-:Y:S02]  /*10020*/  @UP1 USHF.R.U32.HI UR4, URZ, UR9, UR7 ;  /* 0x000000093f041299 */ /* 0x000fe40008011607 */
[----:B------:R-:W-:-:S02]  /*10030*/  UISETP.LT.AND UP1, UPT, UR41, UR8, UPT ;  /* 0x000000082900728c */ /* 0x000fc4000bf21270 */
[----:B------:R-:W-:Y:S01]  /*10040*/  UIADD3 UR4, UR40, UR4, URZ ;  /* 0x0000000428047290 */ /* 0x000fe2000fffe03f */
[----:B------:R-:W-:Y:S01]  /*10050*/  ULDC UR6, c[0x0][0x9dc] ;  /* 0x0002770000067ab9 */ /* 0x000fe20000000800 */
[----:B------:R-:W-:Y:S02]  /*10060*/  USEL UR45, UR41, UR8, UP1 ;  /* 0x00000008292d7287 */ /* 0x000fe40008800000 */
[----:B------:R-:W-:Y:S01]  /*10070*/  UIADD3 UR8, UR4, -UR6, URZ ;  /* 0x8000000604087290 */ /* 0x000fe2000fffe03f */
[----:B------:R-:W-:Y:S11]  /*10080*/  @P0 BRA `(.L_x_1095) ;  /* 0x0000000000440947 */ /* 0x000ff60003800000 */
        /* <DEDUP_REMOVED lines=10> */
.L_x_1096:
[----:B------:R-:W-:-:S11]  /*10130*/  UISETP.NE.AND UP0, UPT, UR5, 0x1, UPT ;  /* 0x000000010500788c */ /* 0x000fd6000bf05270 */
[----:B------:R-:W-:Y:S02]  /*10140*/  @UP0 ULDC.64 UR10, c[0x0][0x9e8] ;  /* 0x00027a00000a0ab9 */ /* 0x000fe40000000a00 */
[----:B------:R-:W-:-:S04]  /*10150*/  UIMAD.WIDE.U32 UR6, UR4, UR10, URZ ;  /* 0x0000000a040672a5 */ /* 0x000fc8000f8e003f */
[----:B------:R-:W-:-:S12]  /*10160*/  @UP0 USHF.R.U32.HI UR4, URZ, UR11, UR7 ;  /* 0x0000000b3f040299 */ /* 0x000fd80008011607 */
.L_x_1097:
[----:B------:R-:W-:-:S04]  /*10170*/  UIMAD UR4, UR4, UR5, URZ ;  /* 0x00000005040472a4 */ /* 0x000fc8000f8e023f */
[----:B------:R-:W-:-:S04]  /*10180*/  UISETP.LT.AND UP0, UPT, UR8, UR4, UPT ;  /* 0x000000040800728c */ /* 0x000fc8000bf01270 */
[----:B------:R-:W-:-:S12]  /*10190*/  USEL UR8, UR8, UR4, !UP0 ;  /* 0x0000000408087287 */ /* 0x000fd8000c000000 */
.L_x_1095:
[----:B------:R-:W-:Y:S01]  /*101a0*/  USHF.R.S32.HI UR4, URZ, 0x1f, UR8 ;  /* 0x0000001f3f047899 */ /* 0x000fe20008011408 */
[----:B------:R-:W-:Y:S03]  /*101b0*/  BSSY B7, `(.L_x_1098) ;  /* 0x000031a000077945 */ /* 0x000fe60003800000 */
[----:B------:R-:W-:-:S04]  /*101c0*/  ULEA.HI UR4, UR4, UR8, URZ, 0x6 ;  /* 0x0000000804047291 */ /* 0x000fc8000f8f303f */
[----:B------:R-:W-:-:S04]  /*101d0*/  USHF.R.S32.HI UR4, URZ, 0x6, UR4 ;  /* 0x000000063f047899 */ /* 0x000fc80008011404 */
[----:B------:R-:W-:-:S04]  /*101e0*/  UISETP.LT.AND UP0, UPT, URZ, UR4, UPT ;  /* 0x000000043f00728c */ /* 0x000fc8000bf01270 */
[----:B------:R-:W-:-:S04]  /*101f0*/  USEL UR46, URZ, UR4, !UP0 ;  /* 0x000000043f2e7287 */ /* 0x000fc8000c000000 */
[----:B------:R-:W-:-:S06]  /*10200*/  UISETP.GT.AND UP0, UPT, UR45, UR46, UPT ;  /* 0x0000002e2d00728c */ /* 0x000fcc000bf04270 */
[----:B------:R-:W-:-:S13]  /*10210*/  PLOP3.LUT P0, PT, PT, PT, UP0, 0x80, 0x0 ;  /* 0x000000000000781c */ /* 0x000fda0003f0f008 */
[----:B------:R-:W-:Y:S05]  /*10220*/  @P0 BRA `(.L_x_1099) ;  /* 0x0000000000440947 */ /* 0x000fea0003800000 */
[----:B------:R-:W0:Y:S02]  /*10230*/  S2R R0, SR_TID.X ;  /* 0x0000000000007919 */ /* 0x000e240000002100 */
[----:B0-----:R-:W-:-:S04]  /*10240*/  LOP3.LUT R0, R0, 0x7f, RZ, 0xc0, !PT ;  /* 0x0000007f00007812 */ /* 0x001fc800078ec0ff */
[----:B------:R-:W-:-:S13]  /*10250*/  ISETP.NE.AND P2, PT, R0, RZ, PT ;  /* 0x000000ff0000720c */ /* 0x000fda0003f45270 */
[----:B------:R-:W-:Y:S05]  /*10260*/  @P2 BRA `(.L_x_1100) ;  /* 0x0000003000382947 */ /* 0x000fea0003800000 */
[----:B------:R-:W0:Y:S01]  /*10270*/  S2R R7, SR_LANEID ;  /* 0x0000000000077919 */ /* 0x000e220000000000 */
[----:B------:R-:W-:Y:S01]  /*10280*/  VOTEU.ANY UR4, UPT, PT ;  /* 0x0000000000047886 */ /* 0x000fe200038e0100 */
[----:B------:R-:W1:Y:S01]  /*10290*/  LDC.64 R2, c[0x0][0xc80] ;  /* 0x00032000ff027b82 */ /* 0x000e620000000a00 */
[----:B------:R-:W0:Y:S08]  /*102a0*/  FLO.U32 R0, UR4 ;  /* 0x0000000400007d00 */ /* 0x000e3000080e0000 */
[----:B------:R-:W1:Y:S01]  /*102b0*/  POPC R5, UR4 ;  /* 0x0000000400057d09 */ /* 0x000e620008000000 */
[----:B0-----:R-:W-:-:S13]  /*102c0*/  ISETP.EQ.U32.AND P0, PT, R0, R7, PT ;  /* 0x000000070000720c */ /* 0x001fda0003f02070 */
[----:B-1----:R-:W2:Y:S01]  /*102d0*/  @P0 ATOMG.E.ADD.STRONG.GPU PT, R3, desc[UR36][R2.64], R5 ;  /* 0x00000005020309a8 */ /* 0x002ea200081ee1e4 */
[----:B------:R-:W0:Y:S02]  /*102e0*/  S2R R4, SR_LTMASK ;  /* 0x0000000000047919 */ /* 0x000e240000003900 */
[----:B0-----:R-:W-:-:S04]  /*102f0*/  LOP3.LUT R4, R4, UR4, RZ, 0xc0, !PT ;  /* 0x0000000404047c12 */ /* 0x001fc8000f8ec0ff */
[----:B------:R-:W0:Y:S01]  /*10300*/  POPC R7, R4 ;  /* 0x0000000400077309 */ /* 0x000e220000000000 */
[----:B--2---:R-:W0:Y:S02]  /*10310*/  SHFL.IDX PT, R0, R3, R0, 0x1f ;  /* 0x00001f0003007589 */ /* 0x004e2400000e0000 */
[----:B0-----:R-:W-:Y:S01]  /*10320*/  IADD3 R34, R0, UR47, R7 ;  /* 0x0000002f00227c10 */ /* 0x001fe2000fffe007 */
[----:B------:R-:W-:Y:S06]  /*10330*/  BRA `(.L_x_1100) ;  /* 0x0000003000047947 */ /* 0x000fec0003800000 */
.L_x_1099:
[----:B------:R-:W-:Y:S01]  /*10340*/  VIADD R0, R17, 0x20400 ;  /* 0x0002040011007836 */ /* 0x000fe20000000000 */
[----:B------:R-:W-:Y:S04]  /*10350*/  BSSY B6, `(.L_x_1101) ;  /* 0x0000013000067945 */ /* 0x000fe80003800000 */
[----:B------:R-:W-:-:S13]  /*10360*/  LOP3.LUT P0, RZ, R0, 0x3ff, RZ, 0xc0, !PT ;  /* 0x000003ff00ff7812 */ /* 0x000fda000780c0ff */
[----:B------:R-:W-:Y:S05]  /*10370*/  @!P0 BRA `(.L_x_1102) ;  /* 0x0000000000408947 */ /* 0x000fea0003800000 */
[----:B------:R-:W-:Y:S01]  /*10380*/  MOV R2, 0x0 ;  /* 0x0000000000027802 */ /* 0x000fe20000000f00 */
[----:B------:R-:W-:Y:S01]  /*10390*/  ULDC.64 UR4, c[0x4][0xa8] ;  /* 0x01002a0000047ab9 */ /* 0x000fe20000000a00 */
[----:B------:R-:W-:Y:S01]  /*103a0*/  ULDC.64 UR6, c[0x4][0xb0] ;  /* 0x01002c0000067ab9 */ /* 0x000fe20000000a00 */
[----:B------:R-:W-:Y:S02]  /*103b0*/  IMAD.U32 R4, RZ, RZ, UR4 ;  /* 0x00000004ff047e24 */ /* 0x000fe4000f8e00ff */
[----:B------:R-:W-:Y:S01]  /*103c0*/  IMAD.U32 R5, RZ, RZ, UR5 ;  /* 0x00000005ff057e24 */ /* 0x000fe2000f8e00ff */
[----:B------:R-:W0:Y:S01]  /*103d0*/  LDC.64 R2, c[0x4][R2] ;  /* 0x0100000002027b82 */ /* 0x000e220000000a00 */
[----:B------:R-:W-:Y:S01]  /*103e0*/  ULDC.64 UR4, c[0x4][0x30] ;  /* 0x01000c0000047ab9 */ /* 0x000fe20000000a00 */
[----:B------:R-:W-:Y:S01]  /*103f0*/  IMAD.U32 R6, RZ, RZ, UR6 ;  /* 0x00000006ff067e24 */ /* 0x000fe2000f8e00ff */
[----:B------:R-:W-:Y:S01]  /*10400*/  MOV R10, UR4 ;  /* 0x00000004000a7c02 */ /* 0x000fe20008000f00 */
[----:B------:R-:W-:-:S02]  /*10410*/  IMAD.U32 R7, RZ, RZ, UR7 ;  /* 0x00000007ff077e24 */ /* 0x000fc4000f8e00ff */
[----:B------:R-:W-:Y:S02]  /*10420*/  IMAD.U32 R11, RZ, RZ, UR5 ;  /* 0x00000005ff0b7e24 */ /* 0x000fe4000f8e00ff */
[----:B------:R-:W-:Y:S02]  /*10430*/  IMAD.MOV.U32 R8, RZ, RZ, 0x70 ;  /* 0x00000070ff087424 */ /* 0x000fe400078e00ff */
[----:B------:R-:W-:Y:S02]  /*10440*/  IMAD.MOV.U32 R12, RZ, RZ, 0x1 ;  /* 0x00000001ff0c7424 */ /* 0x000fe400078e00ff */
[----:B------:R-:W-:-:S07]  /*10450*/  IMAD.MOV.U32 R13, RZ, RZ, RZ ;  /* 0x000000ffff0d7224 */ /* 0x000fce00078e00ff */
[----:B------:R-:W-:-:S07]  /*10460*/  LEPC R20, `(.L_x_1102) ;  /* 0x000000001014794e */ /* 0x000fce0000000000 */
[----:B0----5:R-:W-:Y:S05]  /*10470*/  CALL.ABS.NOINC R2 ;  /* 0x0000000002007343 */ /* 0x021fea0003c00000 */
.L_x_1102:
[----:B------:R-:W-:Y:S05]  /*10480*/  BSYNC B6 ;  /* 0x0000000000067941 */ /* 0x000fea0003800000 */
.L_x_1101:
        /* <DEDUP_REMOVED lines=19> */
[----:B-1---5:R-:W-:Y:S05]  /*105c0*/  CALL.ABS.NOINC R2 ;  /* 0x0000000002007343 */ /* 0x022fea0003c00000 */
.L_x_1105:
[----:B------:R0:W1:Y:S01]  /*105d0*/  LDC.64 R2, c[0x4][R18] ;  /* 0x0100000012027b82 */ /* 0x0000620000000a00 */
[----:B------:R-:W-:Y:S01]  /*105e0*/  ULDC.64 UR4, c[0x4][0xa8] ;  /* 0x01002a0000047ab9 */ /* 0x000fe20000000a00 */
[----:B------:R-:W-:Y:S01]  /*105f0*/  ULDC.64 UR6, c[0x4][0xb0] ;  /* 0x01002c0000067ab9 */ /* 0x000fe20000000a00 */
[----:B------:R-:W-:Y:S02]  /*10600*/  IMAD.U32 R4, RZ, RZ, UR4 ;  /* 0x00000004ff047e24 */ /* 0x000fe4000f8e00ff */
        /* <DEDUP_REMOVED lines=11> */
.L_x_1104:
[----:B------:R-:W-:Y:S05]  /*106c0*/  BSYNC B6 ;  /* 0x0000000000067941 */ /* 0x000fea0003800000 */
.L_x_1103:
[----:B------:R-:W-:Y:S01]  /*106d0*/  ULDC.64 UR4, c[0x0][0x9f8] ;  /* 0x00027e0000047ab9 */ /* 0x000fe20000000a00 */
[----:B------:R-:W-:Y:S01]  /*106e0*/  IMAD.U32 R29, RZ, RZ, UR43 ;  /* 0x0000002bff1d7e24 */ /* 0x000fe2000f8e00ff */
[----:B------:R-:W-:Y:S01]  /*106f0*/  UISETP.NE.U32.AND UP0, UPT, UR4, URZ, UPT ;  /* 0x0000003f0400728c */ /* 0x000fe2000bf05070 */
[----:B------:R-:W0:Y:S03]  /*10700*/  LDC R10, c[0x0][0x430] ;  /* 0x00010c00ff0a7b82 */ /* 0x000e260000000800 */
[----:B------:R-:W-:-:S06]  /*10710*/  UISETP.NE.AND.EX UP0, UPT, UR5, URZ, UPT, UP0 ;  /* 0x0000003f0500728c */ /* 0x000fcc000bf05300 */
[----:B------:R-:W-:-:S05]  /*10720*/  PLOP3.LUT P0, PT, PT, PT, UP0, 0x80, 0x0 ;  /* 0x000000000000781c */ /* 0x000fca0003f0f008 */
[----:B------:R-:W-:Y:S02]  /*10730*/  @UP0 ULDC.64 UR4, c[0x0][0x9f8] ;  /* 0x00027e0000040ab9 */ /* 0x000fe40000000a00 */
[----:B------:R-:W-:-:S06]  /*10740*/  @UP0 UIMAD.WIDE UR4, UR43, 0x4, UR4 ;  /* 0x000000042b0408a5 */ /* 0x000fcc000f8e0204 */
[----:B------:R-:W-:Y:S01]  /*10750*/  IMAD.U32 R2, RZ, RZ, UR4 ;  /* 0x00000004ff027e24 */ /* 0x000fe2000f8e00ff */
[----:B------:R-:W1:Y:S01]  /*10760*/  S2R R18, SR_TID.X ;  /* 0x0000000000127919 */ /* 0x000e620000002100 */
[----:B------:R-:W-:Y:S01]  /*10770*/  IMAD.U32 R3, RZ, RZ, UR5 ;  /* 0x00000005ff037e24 */ /* 0x000fe2000f8e00ff */
[----:B------:R-:W-:-:S04]  /*10780*/  ULDC UR4, c[0x0][0xc48] ;  /* 0x0003120000047ab9 */ /* 0x000fc80000000800 */
[----:B------:R2:W5:Y:S01]  /*10790*/  @P0 LDG.E R29, desc[UR36][R2.64] ;  /* 0x00000024021d0981 */ /* 0x000562000c1e1900 */
[----:B------:R-:W-:Y:S01]  /*107a0*/  IMAD.U32 R0, RZ, RZ, UR45 ;  /* 0x0000002dff007e24 */ /* 0x000fe2000f8e00ff */
[----:B------:R-:W-:Y:S01]  /*107b0*/  UMOV UR5, 0xffffffff ;  /* 0xffffffff00057882 */ /* 0x000fe20000000000 */
[----:B------:R-:W-:Y:S02]  /*107c0*/  IMAD.U32 R22, RZ, RZ, UR4 ;  /* 0x00000004ff167e24 */ /* 0x000fe4000f8e00ff */
[----:B------:R-:W-:Y:S02]  /*107d0*/  VIADD R0, R0, 0xffffffff ;  /* 0xffffffff00007836 */ /* 0x000fe40000000000 */
[----:B-1----:R-:W-:-:S05]  /*107e0*/  IMAD.SHL.U32 R18, R18, 0x10, RZ ;  /* 0x0000001012127824 */ /* 0x002fca00078e00ff */
[----:B------:R-:W-:-:S05]  /*107f0*/  LOP3.LUT R18, R36, 0x70, R18, 0xf8, !PT ;  /* 0x0000007024127812 */ /* 0x000fca00078ef812 */
[----:B------:R-:W-:Y:S01]  /*10800*/  IMAD R7, R0, 0x40, R18 ;  /* 0x0000004000077824 */ /* 0x000fe200078e0212 */
[----:B0-2---:R-:W-:Y:S06]  /*10810*/  BRA.DIV UR5, `(.L_x_1106) ;  /* 0x0000003205f87947 */ /* 0x005fec000b800000 */
.L_x_1160:
[----:B------:R-:W-:Y:S01]  /*10820*/  ISETP.NE.AND P1, PT, R10, 0x1, PT ;  /* 0x000000010a00780c */ /* 0x000fe20003f25270 */
[C---:B-----5:R-:W-:Y:S01]  /*10830*/  IMAD.IADD R8, R7.reuse, 0x1, R32 ;  /* 0x0000000107087824 */ /* 0x060fe200078e0220 */
[----:B------:R-:W-:Y:S02]  /*10840*/  ISETP.GE.AND P0, PT, R7, UR38, PT ;  /* 0x0000002607007c0c */ /* 0x000fe4000bf06270 */
[----:B------:R-:W-:Y:S01]  /*10850*/  SHF.R.S32.HI R33, RZ, 0x1f, R29 ;  /* 0x0000001fff217819 */ /* 0x000fe2000001141d */
[----:B------:R-:W-:Y:S01]  /*10860*/  IMAD.MOV.U32 R9, RZ, RZ, R8 ;  /* 0x000000ffff097224 */ /* 0x000fe200078e0008 */
[----:B------:R-:W-:Y:S02]  /*10870*/  ISETP.GT.U32.OR P0, PT, R18, 0x3f, P0 ;  /* 0x0000003f1200780c */ /* 0x000fe40000704470 */
[----:B------:R-:W-:-:S05]  /*10880*/  LOP3.LUT R16, R16, 0xfffffbff, RZ, 0xc0, !PT ;  /* 0xfffffbff10107812 */ /* 0x000fca00078ec0ff */
[----:B------:R-:W0:Y:S01]  /*10890*/  @P1 LDC R3, c[0x0][0x434] ;  /* 0x00010d00ff031b82 */ /* 0x000e220000000800 */
[----:B------:R-:W-:-:S07]  /*108a0*/  @P1 LOP3.LUT R16, R16, 0x400, RZ, 0xfc, !PT ;  /* 0x0000040010101812 */ /* 0x000fce00078efcff */
[----:B------:R-:W1:Y:S08]  /*108b0*/  @P1 LDC R5, c[0x0][0x438] ;  /* 0x00010e00ff051b82 */ /* 0x000e700000000800 */
[----:B------:R-:W2:Y:S01]  /*108c0*/  @!P0 LDC.64 R6, c[0x0][0x428] ;  /* 0x00010a00ff068b82 */ /* 0x000ea20000000a00 */
[----:B0-----:R-:W-:-:S05]  /*108d0*/  @P1 IMAD.HI.U32 R2, R8, R3, RZ ;  /* 0x0000000308021227 */ /* 0x001fca00078e00ff */
[----:B-1----:R-:W-:Y:S02]  /*108e0*/  @P1 SHF.R.U32.HI R9, RZ, R5, R2 ;  /* 0x00000005ff091219 */ /* 0x002fe40000011602 */
[----:B------:R-:W0:Y:S02]  /*108f0*/  @!P0 LDC.64 R4, c[0x0][0x418] ;  /* 0x00010600ff048b82 */ /* 0x000e240000000a00 */
[----:B------:R-:W-:Y:S01]  /*10900*/  @!P0 SHF.R.S32.HI R3, RZ, 0x1f, R9 ;  /* 0x0000001fff038819 */ /* 0x000fe20000011409 */
[----:B--2---:R-:W-:-:S04]  /*10910*/  @!P0 IMAD R2, R33, R6, RZ ;  /* 0x0000000621028224 */ /* 0x004fc800078e02ff */
[----:B------:R-:W-:Y:S02]  /*10920*/  @!P0 IMAD R7, R29, R7, R2 ;  /* 0x000000071d078224 */ /* 0x000fe400078e0202 */
[----:B------:R-:W-:-:S04]  /*10930*/  @!P0 IMAD.MOV.U32 R2, RZ, RZ, R9 ;  /* 0x000000ffff028224 */ /* 0x000fc800078e0009 */
[----:B------:R-:W-:-:S04]  /*10940*/  @!P0 IMAD.WIDE.U32 R2, R29, R6, R2 ;  /* 0x000000061d028225 */ /* 0x000fc800078e0002 */
[----:B------:R-:W-:Y:S02]  /*10950*/  @!P0 IMAD.IADD R3, R3, 0x1, R7 ;  /* 0x0000000103038824 */ /* 0x000fe400078e0207 */
[----:B------:R-:W-:Y:S01]  /*10960*/  IMAD.MOV.U32 R6, RZ, RZ, RZ ;  /* 0x000000ffff067224 */ /* 0x000fe200078e00ff */
[----:B0-----:R-:W-:-:S04]  /*10970*/  @!P0 LEA R4, P1, R2, R4, 0x2 ;  /* 0x0000000402048211 */ /* 0x001fc800078210ff */
[----:B------:R-:W-:Y:S01]  /*10980*/  @!P0 LEA.HI.X R5, R2, R5, R3, 0x2, P1 ;  /* 0x0000000502058211 */ /* 0x000fe200008f1403 */
[----:B------:R-:W-:Y:S01]  /*10990*/  IMAD.U32 R2, RZ, RZ, UR48 ;  /* 0x00000030ff027e24 */ /* 0x000fe2000f8e00ff */
[----:B------:R-:W-:-:S03]  /*109a0*/  LOP3.LUT R16, R16, 0xfffffdff, RZ, 0xc0, !PT ;  /* 0xfffffdff10107812 */ /* 0x000fc600078ec0ff */
[----:B------:R0:W5:Y:S01]  /*109b0*/  @!P0 LDG.E R6, desc[UR36][R4.64] ;  /* 0x0000002404068981 */ /* 0x000162000c1e1900 */
[----:B------:R-:W-:Y:S01]  /*109c0*/  ISETP.NE.AND P2, PT, R2, 0x3, PT ;  /* 0x000000030200780c */ /* 0x000fe20003f45270 */
[----:B------:R-:W-:Y:S01]  /*109d0*/  IMAD.MOV R7, RZ, RZ, -R9 ;  /* 0x000000ffff077224 */ /* 0x000fe200078e0a09 */
[----:B------:R-:W-:Y:S01]  /*109e0*/  ISETP.GT.U32.AND P0, PT, R18, 0x3f, PT ;  /* 0x0000003f1200780c */ /* 0x000fe20003f04070 */
[----:B------:R-:W-:Y:S01]  /*109f0*/  IMAD.MOV.U32 R24, RZ, RZ, R0 ;  /* 0x000000ffff187224 */ /* 0x000fe200078e0000 */
[----:B------:R-:W-:Y:S01]  /*10a00*/  IADD3 R3, RZ, -UR43, RZ ;  /* 0x8000002bff037c10 */ /* 0x000fe2000fffe0ff */
[----:B------:R-:W-:-:S04]  /*10a10*/  IMAD R7, R10, R7, R8 ;  /* 0x000000070a077224 */ /* 0x000fc800078e0208 */
[----:B------:R-:W-:-:S04]  /*10a20*/  IMAD R22, R22, R3, UR42 ;  /* 0x0000002a16167e24 */ /* 0x000fc8000f8e0203 */
[----:B------:R-:W-:Y:S02]  /*10a30*/  @P2 LOP3.LUT R16, R16, 0x200, RZ, 0xfc, !PT ;  /* 0x0000020010102812 */ /* 0x000fe400078efcff */
[----:B------:R-:W-:Y:S02]  /*10a40*/  SHF.R.S32.HI R26, RZ, 0x1f, R22 ;  /* 0x0000001fff1a7819 */ /* 0x000fe40000011416 */
[----:B------:R-:W-:-:S04]  /*10a50*/  LOP3.LUT R16, R16, 0xfffffffe, RZ, 0xc0, !PT ;  /* 0xfffffffe10107812 */ /* 0x000fc800078ec0ff */
[----:B------:R-:W-:Y:S01]  /*10a60*/  @P0 LOP3.LUT R16, R16, 0x1, RZ, 0xfc, !PT ;  /* 0x0000000110100812 */ /* 0x000fe200078efcff */
[----:B0-----:R-:W-:Y:S06]  /*10a70*/  @!P2 BRA `(.L_x_1107) ;  /* 0x000000000004a947 */ /* 0x001fec0003800000 */
[----:B------:R-:W-:Y:S01]  /*10a80*/  BPT.TRAP 0x1 ;  /* 0x000000040000795c */ /* 0x000fe20000300000 */
.L_x_1107:
[----:B------:R-:W-:Y:S01]  /*10a90*/  SHF.R.S32.HI R8, RZ, 0x1f, R7 ;  /* 0x0000001fff087819 */ /* 0x000fe20000011407 */
[----:B------:R-:W-:Y:S01]  /*10aa0*/  ULDC.64 UR4, c[0x0][0x328] ;  /* 0x0000ca0000047ab9 */ /* 0x000fe20000000a00 */
[----:B------:R-:W-:Y:S01]  /*10ab0*/  IMAD R4, R23, 0x8, R17 ;  /* 0x0000000817047824 */ /* 0x000fe200078e0211 */
[----:B------:R-:W-:Y:S02]  /*10ac0*/  BSSY B0, `(.L_x_1108) ;  /* 0x0000016000007945 */ /* 0x000fe40003800000 */
[----:B------:R-:W-:-:S04]  /*10ad0*/  IMAD R2, R8, UR4, RZ ;  /* 0x0000000408027c24 */ /* 0x000fc8000f8e02ff */
[C---:B------:R-:W-:Y:S02]  /*10ae0*/  IMAD R5, R7.reuse, UR5, R2 ;  /* 0x0000000507057c24 */ /* 0x040fe4000f8e0202 */
[----:B------:R-:W-:Y:S01]  /*10af0*/  IMAD.WIDE.U32 R2, R7, UR4, RZ ;  /* 0x0000000407027c25 */ /* 0x000fe2000f8e00ff */
[----:B------:R-:W-:-:S03]  /*10b00*/  ULDC.64 UR4, c[0x0][0x338] ;  /* 0x0000ce0000047ab9 */ /* 0x000fc60000000a00 */
[----:B------:R-:W-:Y:S01]  /*10b10*/  IMAD.IADD R3, R3, 0x1, R5 ;  /* 0x0000000103037824 */ /* 0x000fe200078e0205 */
[----:B-----5:R-:W-:Y:S01]  /*10b20*/  SHF.R.S32.HI R5, RZ, 0x1f, R6 ;  /* 0x0000001fff057819 */ /* 0x020fe20000011406 */
[----:B------:R-:W-:-:S04]  /*10b30*/  IMAD.WIDE.U32 R2, R6, UR4, R2 ;  /* 0x0000000406027c25 */ /* 0x000fc8000f8e0002 */
[----:B------:R-:W-:-:S04]  /*10b40*/  IMAD R9, R5, UR4, RZ ;  /* 0x0000000405097c24 */ /* 0x000fc8000f8e02ff */
        /* <DEDUP_REMOVED lines=9> */
[----:B------:R-:W-:-:S04]  /*10be0*/  SHF.L.U32 R3, R25, 0x1f, RZ ;  /* 0x0000001f19037819 */ /* 0x000fc800000006ff */
[----:B------:R-:W-:-:S06]  /*10bf0*/  LEA.HI.X R19, R2, UR5, R19, 0x1, P0 ;  /* 0x0000000502137c11 */ /* 0x000fcc00080f0c13 */
[----:B------:R-:W0:Y:S02]  /*10c00*/  SYNCS.PHASECHK.TRANS64.TRYWAIT P0, [R4+URZ+0x30840], R3 ;  /* 0x03084003040075a7 */ /* 0x000e24000800017f */
[----:B0-----:R-:W-:Y:S05]  /*10c10*/  @!P0 BRA `(.L_x_1109) ;  /* 0x0000003000248947 */ /* 0x001fea0003800000 */
.L_x_1161:
[----:B------:R-:W-:Y:S05]  /*10c20*/  BSYNC B0 ;  /* 0x0000000000007941 */ /* 0x000fea0003800000 */
.L_x_1108:
[----:B------:R-:W-:Y:S01]  /*10c30*/  ULDC.64 UR4, c[0x0][0x300] ;  /* 0x0000c00000047ab9 */ /* 0x000fe20000000a00 */
[----:B------:R-:W-:Y:S01]  /*10c40*/  LOP3.LUT P5, RZ, R16, 0x10, RZ, 0xc0, !PT ;  /* 0x0000001010ff7812 */ /* 0x000fe200078ac0ff */
[----:B------:R-:W-:Y:S01]  /*10c50*/  IMAD R8, R8, UR4, RZ ;  /* 0x0000000408087c24 */ /* 0x000fe2000f8e02ff */
[C---:B------:R-:W-:Y:S01]  /*10c60*/  LOP3.LUT P4, RZ, R16.reuse, 0x8, RZ, 0xc0, !PT ;  /* 0x0000000810ff7812 */ /* 0x040fe2000788c0ff */
[C---:B0-----:R-:W-:Y:S01]  /*10c70*/  IMAD.WIDE.U32 R2, R7.reuse, UR4, RZ ;  /* 0x0000000407027c25 */ /* 0x041fe2000f8e00ff */
[C---:B------:R-:W-:Y:S02]  /*10c80*/  LOP3.LUT P3, RZ, R16.reuse, 0x4, RZ, 0xc0, !PT ;  /* 0x0000000410ff7812 */ /* 0x040fe4000786c0ff */
[----:B------:R-:W-:Y:S01]  /*10c90*/  LOP3.LUT P2, RZ, R16, 0x2, RZ, 0xc0, !PT ;  /* 0x0000000210ff7812 */ /* 0x000fe2000784c0ff */
[----:B------:R-:W-:Y:S01]  /*10ca0*/  IMAD R9, R7, UR5, R8 ;  /* 0x0000000507097c24 */ /* 0x000fe2000f8e0208 */
[----:B------:R-:W-:Y:S01]  /*10cb0*/  ULDC.64 UR4, c[0x0][0x310] ;  /* 0x0000c40000047ab9 */ /* 0x000fe20000000a00 */
[----:B------:R-:W-:-:S02]  /*10cc0*/  IMAD.MOV.U32 R7, RZ, RZ, -0x40 ;  /* 0xffffffc0ff077424 */ /* 0x000fc400078e00ff */
[----:B------:R-:W-:Y:S02]  /*10cd0*/  IMAD.IADD R3, R3, 0x1, R9 ;  /* 0x0000000103037824 */ /* 0x000fe400078e0209 */
[----:B------:R-:W-:Y:S02]  /*10ce0*/  IMAD R5, R5, UR4, RZ ;  /* 0x0000000405057c24 */ /* 0x000fe4000f8e02ff */
[----:B------:R-:W-:-:S04]  /*10cf0*/  IMAD.WIDE.U32 R2, R6, UR4, R2 ;  /* 0x0000000406027c25 */ /* 0x000fc8000f8e0002 */
[----:B------:R-:W-:Y:S01]  /*10d00*/  IMAD R5, R6, UR5, R5 ;  /* 0x0000000506057c24 */ /* 0x000fe2000f8e0205 */
[----:B------:R-:W-:Y:S01]  /*10d10*/  ULDC.64 UR4, c[0x0][0x308] ;  /* 0x0000c20000047ab9 */ /* 0x000fe20000000a00 */
[----:B------:R-:W-:Y:S02]  /*10d20*/  IMAD R7, R0, R7, UR38 ;  /* 0x0000002600077e24 */ /* 0x000fe4000f8e0207 */
[----:B------:R-:W-:Y:S02]  /*10d30*/  IMAD.IADD R3, R3, 0x1, R5 ;  /* 0x0000000103037824 */ /* 0x000fe400078e0205 */
[----:B------:R-:W-:Y:S02]  /*10d40*/  IMAD R5, R26, UR4, RZ ;  /* 0x000000041a057c24 */ /* 0x000fe4000f8e02ff */
[----:B------:R-:W-:-:S04]  /*10d50*/  IMAD.WIDE.U32 R2, R22, UR4, R2 ;  /* 0x0000000416027c25 */ /* 0x000fc8000f8e0002 */
[----:B------:R-:W-:Y:S01]  /*10d60*/  IMAD R5, R22, UR5, R5 ;  /* 0x0000000516057c24 */ /* 0x000fe2000f8e0205 */
[----:B------:R-:W-:Y:S01]  /*10d70*/  ULDC.64 UR4, c[0x0][0x2e8] ;  /* 0x0000ba0000047ab9 */ /* 0x000fe20000000a00 */
[----:B------:R-:W-:Y:S02]  /*10d80*/  IMAD.IADD R7, R7, 0x1, -R36 ;  /* 0x0000000107077824 */ /* 0x000fe400078e0a24 */
[----:B------:R-:W-:Y:S01]  /*10d90*/  IMAD.IADD R3, R3, 0x1, R5 ;  /* 0x0000000103037824 */ /* 0x000fe200078e0205 */
[C---:B------:R-:W-:Y:S01]  /*10da0*/  LEA R5, P0, R2.reuse, UR4, 0x1 ;  /* 0x0000000402057c11 */ /* 0x040fe2000f8008ff */
[----:B------:R-:W-:Y:S01]  /*10db0*/  UMOV UR4, 0xffffffff ;  /* 0xffffffff00047882 */ /* 0x000fe20000000000 */
[----:B------:R-:W-:Y:S02]  /*10dc0*/  IMAD R0, R23, 0x4000, R30 ;  /* 0x0000400017007824 */ /* 0x000fe400078e021e */
[----:B------:R-:W-:Y:S02]  /*10dd0*/  LEA.HI.X R6, R2, UR5, R3, 0x1, P0 ;  /* 0x0000000502067c11 */ /* 0x000fe400080f0c03 */
[----:B------:R-:W-:Y:S01]  /*10de0*/  ISETP.GE.AND P0, PT, R7, 0x1, PT ;  /* 0x000000010700780c */ /* 0x000fe20003f06270 */
[----:B------:R-:W-:-:S12]  /*10df0*/  BRA.DIV UR4, `(.L_x_1110) ;  /* 0x0000002e04c07947 */ /* 0x000fd8000b800000 */
[----:B------:R-:W0:Y:S01]  /*10e00*/  SHFL.IDX PT, R14, R5, RZ, 0x181f ;  /* 0x00181fff050e7589 */ /* 0x000e2200000e0000 */
[----:B------:R-:W-:-:S03]  /*10e10*/  @P0 IMAD R9, R0, 0x2, R17 ;  /* 0x0000000200090824 */ /* 0x000fc600078e0211 */
[----:B------:R-:W1:Y:S04]  /*10e20*/  SHFL.IDX PT, R2, R6, RZ, 0x181f ;  /* 0x00181fff06027589 */ /* 0x000e6800000e0000 */
[----:B------:R-:W-:Y:S01]  /*10e30*/  SHFL.IDX PT, R8, R6, 0x1, 0x181f ;  /* 0x00381f0006087f89 */ /* 0x000fe200000e0000 */
        /* <DEDUP_REMOVED lines=8> */
[----:B------:R-:W-:-:S13]  /*10ec0*/  ISETP.GE.AND P0, PT, R7, 0x11, PT ;  /* 0x000000110700780c */ /* 0x000fda0003f06270 */
[----:B0-----:R-:W-:Y:S01]  /*10ed0*/  @P0 LEA R14, P1, R37, R14, 0x1 ;  /* 0x0000000e250e0211 */ /* 0x001fe200078208ff */
[----:B------:R-:W-:-:S04]  /*10ee0*/  @P0 IMAD R27, R0, 0x2, R17 ;  /* 0x00000002001b0824 */ /* 0x000fc800078e0211 */
[----:B------:R-:W-:Y:S02]  /*10ef0*/  @P0 IMAD.X R21, RZ, RZ, R8, P1 ;  /* 0x000000ffff150224 */ /* 0x000fe400008e0608 */
[----:B-1----:R-:W-:Y:S01]  /*10f00*/  @P0 IMAD.MOV.U32 R2, RZ, RZ, R14 ;  /* 0x000000ffff020224 */ /* 0x002fe200078e000e */
[----:B------:R-:W-:Y:S02]  /*10f10*/  SHFL.IDX PT, R8, R6, 0x2, 0x181f ;  /* 0x00581f0006087f89 */ /* 0x000fe400000e0000 */
[----:B------:R-:W-:Y:S02]  /*10f20*/  @P0 MOV R3, R21 ;  /* 0x0000001500030202 */ /* 0x000fe40000000f00 */
        /* <DEDUP_REMOVED lines=10> */
[----:B------:R0:W1:Y:S01]  /*10fd0*/  SHFL.IDX PT, R8, R6, 0x3, 0x181f ;  /* 0x00781f0006087f89 */ /* 0x00006200000e0000 */
[----:B------:R-:W-:-:S03]  /*10fe0*/  @P0 IMAD.MOV.U32 R3, RZ, RZ, R9 ;  /* 0x000000ffff030224 */ /* 0x000fc600078e0009 */
[----:B------:R0:W2:Y:S04]  /*10ff0*/  SHFL.IDX PT, R14, R5, 0x3, 0x181f ;  /* 0x00781f00050e7f89 */ /* 0x0000a800000e0000 */
[----:B------:R0:W-:Y:S04]  /*11000*/  @P0 LDGSTS.E.BYPASS.LTC128B.128 [R21+0x21400], desc[UR36][R2.64], !P5 ;  /* 0x2140000002150fae */ /* 0x0001e8000e901d64 */
[----:B------:R0:W-:Y:S04]  /*11010*/  @P0 LDGSTS.E.BYPASS.LTC128B.128 [R21+0x23400], desc[UR36][R2.64+0x80], !P4 ;  /* 0x2340008002150fae */ /* 0x0001e8000e101d64 */
[----:B------:R0:W-:Y:S04]  /*11020*/  @P0 LDGSTS.E.BYPASS.LTC128B.128 [R21+0x25400], desc[UR36][R2.64+0x100], !P3 ;  /* 0x2540010002150fae */ /* 0x0001e8000d901d64 */
[----:B------:R0:W-:Y:S02]  /*11030*/  @P0 LDGSTS.E.BYPASS.LTC128B.128 [R21+0x27400], desc[UR36][R2.64+0x180], !P2 ;  /* 0x2740018002150fae */ /* 0x0001e4000d101d64 */
.L_x_1171:
[----:B------:R-:W-:-:S13]  /*11040*/  ISETP.GE.AND P0, PT, R7, 0x31, PT ;  /* 0x000000310700780c */ /* 0x000fda0003f06270 */
[----:B0-2---:R-:W-:Y:S01]  /*11050*/  @P0 LEA R2, P1, R37, R14, 0x1 ;  /* 0x0000000e25020211 */ /* 0x005fe200078208ff */
[----:B------:R-:W-:-:S04]  /*11060*/  @P0 IMAD R5, R0, 0x2, R17 ;  /* 0x0000000200050824 */ /* 0x000fc800078e0211 */
[----:B-1----:R-:W-:-:S05]  /*11070*/  @P0 IMAD.X R3, RZ, RZ, R8, P1 ;  /* 0x000000ffff030224 */ /* 0x002fca00008e0608 */
[----:B------:R-:W-:Y:S01]  /*11080*/  @!PT LDS RZ, [RZ] ;  /* 0x00000000fffff984 */ /* 0x000fe20000000800 */
[----:B------:R-:W-:Y:S01]  /*11090*/  @!PT LDS RZ, [RZ] ;  /* 0x00000000fffff984 */ /* 0x000fe20000000800 */
[----:B------:R-:W-:Y:S01]  /*110a0*/  @!PT LDS RZ, [RZ] ;  /* 0x00000000fffff984 */ /* 0x000fe20000000800 */
[----:B------:R0:W-:Y:S04]  /*110b0*/  @P0 LDGSTS.E.BYPASS.LTC128B.128 [R5+0x21c00], desc[UR36][R2.64], !P5 ;  /* 0x21c0000002050fae */ /* 0x0001e8000e901d64 */
[----:B------:R0:W-:Y:S04]  /*110c0*/  @P0 LDGSTS.E.BYPASS.LTC128B.128 [R5+0x23c00], desc[UR36][R2.64+0x80], !P4 ;  /* 0x23c0008002050fae */ /* 0x0001e8000e101d64 */
[----:B------:R0:W-:Y:S04]  /*110d0*/  @P0 LDGSTS.E.BYPASS.LTC128B.128 [R5+0x25c00], desc[UR36][R2.64+0x100], !P3 ;  /* 0x25c0010002050fae */ /* 0x0001e8000d901d64 */
[----:B------:R0:W-:Y:S01]  /*110e0*/  @P0 LDGSTS.E.BYPASS.LTC128B.128 [R5+0x27c00], desc[UR36][R2.64+0x180], !P2 ;  /* 0x27c0018002050fae */ /* 0x0001e2000d101d64 */
[----:B------:R-:W-:Y:S01]  /*110f0*/  PLOP3.LUT P0, PT, PT, PT, PT, 0x80, 0x0 ;  /* 0x000000000000781c */ /* 0x000fe20003f0f070 */
[----:B------:R-:W-:-:S12]  /*11100*/  NOP ;  /* 0x0000000000007918 */ /* 0x000fd80000000000 */
.L_x_1111:
        /* <DEDUP_REMOVED lines=10> */
.L_x_1112:
[----:B------:R-:W-:Y:S01]  /*111b0*/  VIADD R0, R17, 0x10400 ;  /* 0x0001040011007836 */ /* 0x000fe20000000000 */
[----:B------:R1:W-:Y:S06]  /*111c0*/  SYNCS.ARRIVE.TRANS64.A1T0 RZ, [R4+URZ+0x30830], RZ ;  /* 0x030830ff04ff79a7 */ /* 0x0003ec000810003f */
[----:B------:R-:W-:Y:S05]  /*111d0*/  WARPSYNC.ALL ;  /* 0x0000000000007948 */ /* 0x000fea0003800000 */
[----:B------:R-:W-:Y:S01]  /*111e0*/  BAR.SYNC.DEFER_BLOCKING 0x8, 0x180 ;  /* 0x0206000000007b1d */ /* 0x000fe20000010000 */
[----:B------:R-:W-:-:S05]  /*111f0*/  LOP3.LUT P0, RZ, R0, 0x3ff, RZ, 0xc0, !PT ;  /* 0x000003ff00ff7812 */ /* 0x000fca000780c0ff */
[----:B------:R-:W-:Y:S08]  /*11200*/  BSSY B6, `(.L_x_1113) ;  /* 0x0000012000067945 */ /* 0x000ff00003800000 */
[----:B------:R-:W-:Y:S05]  /*11210*/  @!P0 BRA `(.L_x_1114) ;  /* 0x0000000000408947 */ /* 0x000fea0003800000 */
[----:B0-----:R-:W-:Y:S01]  /*11220*/  MOV R2, 0x0 ;  /* 0x0000000000027802 */ /* 0x001fe20000000f00 */
[----:B------:R-:W-:Y:S01]  /*11230*/  ULDC.64 UR6, c[0x4][0xa8] ;  /* 0x01002a0000067ab9 */ /* 0x000fe20000000a00 */
[----:B------:R-:W-:Y:S01]  /*11240*/  ULDC.64 UR8, c[0x4][0xb0] ;  /* 0x01002c0000087ab9 */ /* 0x000fe20000000a00 */
[----:B------:R-:W-:Y:S01]  /*11250*/  ULDC.64 UR4, c[0x4][0x20] ;  /* 0x0100080000047ab9 */ /* 0x000fe20000000a00 */
[----:B-1----:R-:W-:Y:S02]  /*11260*/  IMAD.U32 R4, RZ, RZ, UR6 ;  /* 0x00000006ff047e24 */ /* 0x002fe4000f8e00ff */
[----:B------:R-:W0:Y:S01]  /*11270*/  LDC.64 R2, c[0x4][R2] ;  /* 0x0100000002027b82 */ /* 0x000e220000000a00 */
[----:B------:R-:W-:Y:S02]  /*11280*/  IMAD.U32 R5, RZ, RZ, UR7 ;  /* 0x00000007ff057e24 */ /* 0x000fe4000f8e00ff */
[----:B------:R-:W-:Y:S02]  /*11290*/  IMAD.U32 R6, RZ, RZ, UR8 ;  /* 0x00000008ff067e24 */ /* 0x000fe4000f8e00ff */
[----:B------:R-:W-:-:S02]  /*112a0*/  IMAD.U32 R7, RZ, RZ, UR9 ;  /* 0x00000009ff077e24 */ /* 0x000fc4000f8e00ff */
[----:B------:R-:W-:Y:S02]  /*112b0*/  IMAD.U32 R10, RZ, RZ, UR4 ;  /* 0x00000004ff0a7e24 */ /* 0x000fe4000f8e00ff */
[----:B------:R-:W-:Y:S02]  /*112c0*/  IMAD.U32 R11, RZ, RZ, UR5 ;  /* 0x00000005ff0b7e24 */ /* 0x000fe4000f8e00ff */
[----:B------:R-:W-:Y:S02]  /*112d0*/  IMAD.MOV.U32 R8, RZ, RZ, 0x70 ;  /* 0x00000070ff087424 */ /* 0x000fe400078e00ff */
[----:B------:R-:W-:Y:S02]  /*112e0*/  IMAD.MOV.U32 R12, RZ, RZ, 0x1 ;  /* 0x00000001ff0c7424 */ /* 0x000fe400078e00ff */
[----:B------:R-:W-:-:S07]  /*112f0*/  IMAD.MOV.U32 R13, RZ, RZ, RZ ;  /* 0x000000ffff0d7224 */ /* 0x000fce00078e00ff */
[----:B------:R-:W-:-:S07]  /*11300*/  LEPC R20, `(.L_x_1114) ;  /* 0x000000001014794e */ /* 0x000fce0000000000 */
[----:B0-----:R-:W-:Y:S05]  /*11310*/  CALL.ABS.NOINC R2 ;  /* 0x0000000002007343 */ /* 0x001fea0003c00000 */
.L_x_1114:
[----:B------:R-:W-:Y:S05]  /*11320*/  BSYNC B6 ;  /* 0x0000000000067941 */ /* 0x000fea0003800000 */
.L_x_1113:
[----:B0-----:R-:W0:Y:S01]  /*11330*/  S2R R2, SR_TID.X ;  /* 0x0000000000027919 */ /* 0x001e220000002100 */
[----:B------:R-:W-:Y:S01]  /*11340*/  UISETP.NE.AND UP0, UPT, UR50, URZ, UPT ;  /* 0x0000003f3200728c */ /* 0x000fe2000bf05270 */
[----:B------:R-:W-:Y:S01]  /*11350*/  R2UR UR6, R26 ;  /* 0x000000001a0672ca */ /* 0x000fe200000e0000 */
[----:B------:R-:W-:Y:S01]  /*11360*/  ULDC.64 UR8, c[0x0][0x2d8] ;  /* 0x0000b60000087ab9 */ /* 0x000fe20000000a00 */
[----:B------:R-:W-:Y:S02]  /*11370*/  R2UR UR7, R22 ;  /* 0x00000000160772ca */ /* 0x000fe400000e0000 */
[C---:B------:R-:W-:Y:S02]  /*11380*/  LOP3.LUT P2, RZ, R16.reuse, 0x4000, RZ, 0xc0, !PT ;  /* 0x0000400010ff7812 */ /* 0x040fe4000784c0ff */
[----:B------:R-:W-:Y:S02]  /*11390*/  PLOP3.LUT P0, PT, PT, PT, UP0, 0x80, 0x0 ;  /* 0x000000000000781c */ /* 0x000fe40003f0f008 */
[----:B------:R-:W-:-:S02]  /*113a0*/  LOP3.LUT P3, RZ, R16, 0x2000, RZ, 0xc0, !PT ;  /* 0x0000200010ff7812 */ /* 0x000fc4000786c0ff */
[----:B------:R-:W-:Y:S01]  /*113b0*/  @UP0 ULDC UR4, c[0x0][0x44c] ;  /* 0x0001130000040ab9 */ /* 0x000fe20000000800 */
[C---:B------:R-:W-:Y:S02]  /*113c0*/  LOP3.LUT P4, RZ, R16.reuse, 0x1000, RZ, 0xc0, !PT ;  /* 0x0000100010ff7812 */ /* 0x040fe4000788c0ff */
[----:B------:R-:W-:Y:S01]  /*113d0*/  UIMAD UR6, UR6, UR8, URZ ;  /* 0x00000008060672a4 */ /* 0x000fe2000f8e023f */
[----:B------:R-:W-:-:S03]  /*113e0*/  LOP3.LUT P5, RZ, R16, 0x800, RZ, 0xc0, !PT ;  /* 0x0000080010ff7812 */ /* 0x000fc600078ac0ff */
[----:B------:R-:W-:Y:S02]  /*113f0*/  UIMAD UR7, UR7, UR9, UR6 ;  /* 0x00000009070772a4 */ /* 0x000fe4000f8e0206 */
[----:B------:R-:W-:Y:S01]  /*11400*/  USHF.R.S32.HI UR6, URZ, 0x1f, UR43 ;  /* 0x0000001f3f067899 */ /* 0x000fe2000801142b */
[----:B0-----:R-:W-:-:S05]  /*11410*/  IMAD.SHL.U32 R2, R2, 0x10, RZ ;  /* 0x0000001002027824 */ /* 0x001fca00078e00ff */
[----:B------:R-:W-:-:S05]  /*11420*/  LOP3.LUT R2, R36, 0x70, R2, 0xf8, !PT ;  /* 0x0000007024027812 */ /* 0x000fca00078ef802 */
[----:B------:R-:W-:-:S04]  /*11430*/  VIADD R0, R2, UR44 ;  /* 0x0000002c02007c36 */ /* 0x000fc80008000000 */
[----:B------:R-:W-:Y:S01]  /*11440*/  @P0 IMAD.HI.U32 R3, R0, UR4, RZ ;  /* 0x0000000400030c27 */ /* 0x000fe2000f8e00ff */
[----:B------:R-:W-:Y:S01]  /*11450*/  PLOP3.LUT P0, PT, PT, PT, UP0, 0x80, 0x0 ;  /* 0x000000000000781c */ /* 0x000fe20003f0f008 */
[----:B------:R-:W-:Y:S01]  /*11460*/  @UP0 ULDC UR4, c[0x0][0x450] ;  /* 0x0001140000040ab9 */ /* 0x000fe20000000800 */
[----:B------:R-:W-:-:S11]  /*11470*/  MOV R2, R0 ;  /* 0x0000000000027202 */ /* 0x000fd60000000f00 */
[----:B------:R-:W-:Y:S02]  /*11480*/  @P0 SHF.R.U32.HI R2, RZ, UR4, R3 ;  /* 0x00000004ff020c19 */ /* 0x000fe40008011603 */
[----:B------:R-:W-:-:S03]  /*11490*/  R2UR UR4, R22 ;  /* 0x00000000160472ca */ /* 0x000fc600000e0000 */
[----:B------:R-:W-:-:S10]  /*114a0*/  IMAD.MOV R5, RZ, RZ, -R2 ;  /* 0x000000ffff057224 */ /* 0x000fd400078e0a02 */
[----:B------:R-:W-:-:S03]  /*114b0*/  UIMAD.WIDE.U32 UR4, UR4, UR8, URZ ;  /* 0x00000008040472a5 */ /* 0x000fc6000f8e003f */
[----:B------:R-:W-:Y:S01]  /*114c0*/  ULDC.64 UR8, c[0x0][0x2e0] ;  /* 0x0000b80000087ab9 */ /* 0x000fe20000000a00 */
[----:B------:R-:W-:Y:S02]  /*114d0*/  UIADD3 UR5, UR5, UR7, URZ ;  /* 0x0000000705057290 */ /* 0x000fe4000fffe03f */
[----:B------:R-:W-:Y:S01]  /*114e0*/  UIMAD UR6, UR6, UR8, URZ ;  /* 0x00000008060672a4 */ /* 0x000fe2000f8e023f */
[----:B------:R-:W-:Y:S01]  /*114f0*/  ULDC UR7, c[0x0][0x448] ;  /* 0x0001120000077ab9 */ /* 0x000fe20000000800 */
[----:B------:R-:W-:Y:S01]  /*11500*/  UIMAD.WIDE.U32 UR4, UR43, UR8, UR4 ;  /* 0x000000082b0472a5 */ /* 0x000fe2000f8e0004 */
[----:B------:R-:W-:Y:S01]  /*11510*/  IMAD R5, R5, UR7, R0 ;  /* 0x0000000705057c24 */ /* 0x000fe2000f8e0200 */
[----:B------:R-:W-:Y:S01]  /*11520*/  UIMAD UR6, UR43, UR9, UR6 ;  /* 0x000000092b0672a4 */ /* 0x000fe2000f8e0206 */
[----:B------:R-:W-:Y:S02]  /*11530*/  SHF.R.S32.HI R0, RZ, 0x1f, R2 ;  /* 0x0000001fff007819 */ /* 0x000fe40000011402 */
[----:B------:R-:W-:Y:S01]  /*11540*/  ULDC.64 UR8, c[0x0][0x2d0] ;  /* 0x0000b40000087ab9 */ /* 0x000fe20000000a00 */
[----:B------:R-:W-:Y:S01]  /*11550*/  UIADD3 UR5, UR5, UR6, URZ ;  /* 0x0000000605057290 */ /* 0x000fe2000fffe03f */
[----:B------:R-:W-:-:S02]  /*11560*/  IMAD.U32 R9, RZ, RZ, UR8 ;  /* 0x00000008ff097e24 */ /* 0x000fc4000f8e00ff */
[----:B------:R-:W-:Y:S01]  /*11570*/  IMAD R3, R0, UR8, RZ ;  /* 0x0000000800037c24 */ /* 0x000fe2000f8e02ff */
[----:B------:R-:W-:-:S03]  /*11580*/  SHF.R.S32.HI R0, RZ, 0x1f, R5 ;  /* 0x0000001fff007819 */ /* 0x000fc60000011405 */
[C---:B------:R-:W-:Y:S02]  /*11590*/  IMAD R7, R2.reuse, UR9, R3 ;  /* 0x0000000902077c24 */ /* 0x040fe4000f8e0203 */
[----:B------:R-:W-:Y:S01]  /*115a0*/  IMAD.WIDE.U32 R2, R2, R9, UR4 ;  /* 0x0000000402027e25 */ /* 0x000fe2000f8e0009 */
        /* <DEDUP_REMOVED lines=9> */
[----:B-1----:R-:W-:Y:S01]  /*11640*/  LEA.HI.X R4, R2, UR5, R3, 0x1, P0 ;  /* 0x0000000502047c11 */ /* 0x002fe200080f0c03 */
[----:B------:R-:W-:Y:S06]  /*11650*/  BRA.DIV UR4, `(.L_x_1115) ;  /* 0x0000002a04fc7947 */ /* 0x000fec000b800000 */
[----:B------:R-:W0:Y:S01]  /*11660*/  SHFL.IDX PT, R14, R5, RZ, 0x181f ;  /* 0x00181fff050e7589 */ /* 0x000e2200000e0000 */
[----:B------:R-:W-:-:S03]  /*11670*/  VIADD R0, R36, UR44 ;  /* 0x0000002c24007c36 */ /* 0x000fc60008000000 */
[----:B------:R-:W1:Y:S01]  /*11680*/  SHFL.IDX PT, R2, R4, RZ, 0x181f ;  /* 0x00181fff04027589 */ /* 0x000e6200000e0000 */
[C---:B------:R-:W-:Y:S01]  /*11690*/  VIADD R7, R0.reuse, 0x10 ;  /* 0x0000001000077836 */ /* 0x040fe20000000000 */
[----:B------:R-:W-:Y:S02]  /*116a0*/  ISETP.GE.AND P0, PT, R0, UR39, PT ;  /* 0x0000002700007c0c */ /* 0x000fe4000bf06270 */
[----:B------:R-:W-:Y:S11]  /*116b0*/  SHFL.IDX PT, R6, R4, 0x1, 0x181f ;  /* 0x00381f0004067f89 */ /* 0x000ff600000e0000 */
        /* <DEDUP_REMOVED lines=8> */
[----:B------:R-:W-:-:S13]  /*11740*/  ISETP.GE.AND P0, PT, R7, UR39, PT ;  /* 0x0000002707007c0c */ /* 0x000fda000bf06270 */
[----:B0-----:R-:W-:-:S05]  /*11750*/  @!P0 LEA R14, P1, R37, R14, 0x1 ;  /* 0x0000000e250e8211 */ /* 0x001fca00078208ff */
[----:B------:R-:W-:Y:S02]  /*11760*/  @!P0 IMAD.X R7, RZ, RZ, R6, P1 ;  /* 0x000000ffff078224 */ /* 0x000fe400008e0606 */
[----:B-1----:R-:W-:Y:S01]  /*11770*/  @!P0 IMAD.MOV.U32 R2, RZ, RZ, R14 ;  /* 0x000000ffff028224 */ /* 0x002fe200078e000e */
[----:B------:R-:W-:Y:S01]  /*11780*/  SHFL.IDX PT, R6, R4, 0x2, 0x181f ;  /* 0x00581f0004067f89 */ /* 0x000fe200000e0000 */
[----:B------:R-:W-:Y:S02]  /*11790*/  @!P0 IMAD.MOV.U32 R3, RZ, RZ, R7 ;  /* 0x000000ffff038224 */ /* 0x000fe400078e0007 */
[----:B------:R-:W-:Y:S01]  /*117a0*/  VIADD R7, R0, 0x20 ;  /* 0x0000002000077836 */ /* 0x000fe20000000000 */
        /* <DEDUP_REMOVED lines=30> */
[----:B0-----:R-:W-:-:S05]  /*11990*/  @!P0 LEA R14, P1, R37, R14, 0x1 ;  /* 0x0000000e250e8211 */ /* 0x001fca00078208ff */
[----:B-1----:R-:W-:Y:S02]  /*119a0*/  @!P0 IMAD.X R7, RZ, RZ, R6, P1 ;  /* 0x000000ffff078224 */ /* 0x002fe400008e0606 */
[----:B--2---:R-:W-:Y:S01]  /*119b0*/  @!P0 IMAD.MOV.U32 R2, RZ, RZ, R14 ;  /* 0x000000ffff028224 */ /* 0x004fe200078e000e */
        /* <DEDUP_REMOVED lines=24> */
[----:B------:R0:W1:Y:S01]  /*11b40*/  SHFL.IDX PT, R6, R4, 0x7, 0x181f ;  /* 0x00f81f0004067f89 */ /* 0x00006200000e0000 */
[----:B------:R-:W-:-:S03]  /*11b50*/  @!P0 IMAD.MOV.U32 R3, RZ, RZ, R7 ;  /* 0x000000ffff038224 */ /* 0x000fc600078e0007 */
[----:B------:R0:W2:Y:S04]  /*11b60*/  SHFL.IDX PT, R14, R5, 0x7, 0x181f ;  /* 0x00f81f00050e7f89 */ /* 0x0000a800000e0000 */
[----:B------:R0:W-:Y:S04]  /*11b70*/  @!P0 LDGSTS.E.BYPASS.LTC128B.128 [R31+0x13400], desc[UR36][R2.64], !P2 ;  /* 0x13400000021f8fae */ /* 0x0001e8000d101d64 */
[----:B------:R0:W-:Y:S04]  /*11b80*/  @!P0 LDGSTS.E.BYPASS.LTC128B.128 [R31+0x17400], desc[UR36][R2.64+0x80], !P3 ;  /* 0x17400080021f8fae */ /* 0x0001e8000d901d64 */
[----:B------:R0:W-:Y:S04]  /*11b90*/  @!P0 LDGSTS.E.BYPASS.LTC128B.128 [R31+0x1b400], desc[UR36][R2.64+0x100], !P4 ;  /* 0x1b400100021f8fae */ /* 0x0001e8000e101d64 */
[----:B------:R0:W-:Y:S02]  /*11ba0*/  @!P0 LDGSTS.E.BYPASS.LTC128B.128 [R31+0x1f400], desc[UR36][R2.64+0x180], !P5 ;  /* 0x1f400180021f8fae */ /* 0x0001e4000e901d64 */
.L_x_1188:
[----:B------:R-:W-:-:S05]  /*11bb0*/  VIADD R0, R0, 0x70 ;  /* 0x0000007000007836 */ /* 0x000fca0000000000 */
[----:B------:R-:W-:-:S13]  /*11bc0*/  ISETP.GE.AND P0, PT, R0, UR39, PT ;  /* 0x0000002700007c0c */ /* 0x000fda000bf06270 */
[----:B0-2---:R-:W-:-:S05]  /*11bd0*/  @!P0 LEA R2, P1, R37, R14, 0x1 ;  /* 0x0000000e25028211 */ /* 0x005fca00078208ff */
[----:B-1----:R-:W-:-:S05]  /*11be0*/  @!P0 IMAD.X R3, RZ, RZ, R6, P1 ;  /* 0x000000ffff038224 */ /* 0x002fca00008e0606 */
[----:B------:R-:W-:Y:S01]  /*11bf0*/  @!PT LDS RZ, [RZ] ;  /* 0x00000000fffff984 */ /* 0x000fe20000000800 */
[----:B------:R-:W-:Y:S01]  /*11c00*/  @!PT LDS RZ, [RZ] ;  /* 0x00000000fffff984 */ /* 0x000fe20000000800 */
[----:B------:R-:W-:Y:S01]  /*11c10*/  @!PT LDS RZ, [RZ] ;  /* 0x00000000fffff984 */ /* 0x000fe20000000800 */
[----:B------:R0:W-:Y:S04]  /*11c20*/  @!P0 LDGSTS.E.BYPASS.LTC128B.128 [R31+0x13c00], desc[UR36][R2.64], !P2 ;  /* 0x13c00000021f8fae */ /* 0x0001e8000d101d64 */
[----:B------:R0:W-:Y:S04]  /*11c30*/  @!P0 LDGSTS.E.BYPASS.LTC128B.128 [R31+0x17c00], desc[UR36][R2.64+0x80], !P3 ;  /* 0x17c00080021f8fae */ /* 0x0001e8000d901d64 */
[----:B------:R0:W-:Y:S04]  /*11c40*/  @!P0 LDGSTS.E.BYPASS.LTC128B.128 [R31+0x1bc00], desc[UR36][R2.64+0x100], !P4 ;  /* 0x1bc00100021f8fae */ /* 0x0001e8000e101d64 */
[----:B------:R0:W-:Y:S01]  /*11c50*/  @!P0 LDGSTS.E.BYPASS.LTC128B.128 [R31+0x1fc00], desc[UR36][R2.64+0x180], !P5 ;  /* 0x1fc00180021f8fae */ /* 0x0001e2000e901d64 */
[----:B------:R-:W-:Y:S01]  /*11c60*/  PLOP3.LUT P0, PT, PT, PT, PT, 0x80, 0x0 ;  /* 0x000000000000781c */ /* 0x000fe20003f0f070 */
[----:B------:R-:W-:-:S12]  /*11c70*/  NOP ;  /* 0x0000000000007918 */ /* 0x000fd80000000000 */
.L_x_1116:
[----:B------:R-:W-:Y:S02]  /*11c80*/  PLOP3.LUT P1, PT, P1, P0, PT, 0xa2, 0x0 ;  /* 0x000000000000781c */ /* 0x000fe40000f21472 */
[----:B------:R-:W-:-:S08]  /*11c90*/  @P0 R2UR P1, UR4, R17 ;  /* 0x00000000110402ca */ /* 0x000fd00000020000 */
[----:B------:R-:W-:-:S05]  /*11ca0*/  @P0 PLOP3.LUT P0, PT, P1, PT, PT, 0x80, 0x0 ;  /* 0x000000000000081c */ /* 0x000fca0000f0f070 */
[----:B------:R-:W-:Y:S01]  /*11cb0*/  @!P1 SYNCS.ARRIVE.TRANS64.RED.A0T1 RZ, [UR4+0x30800], RZ ;  /* 0x030800ffffff99a7 */ /* 0x000fe20008200404 */
[----:B------:R-:W-:Y:S07]  /*11cc0*/  @!P1 ARRIVES.LDGSTSBAR.64.TRANSCNT [UR4+0x30800] ;  /* 0x03080000ff0099b0 */ /* 0x000fee0008000a84 */
[----:B------:R-:W-:Y:S05]  /*11cd0*/  @P0 BRA.U.ANY `(.L_x_1116) ;  /* 0xfffffffd00e80947 */ /* 0x000fea000393ffff */
[----:B0-----:R-:W2:Y:S02]  /*11ce0*/  LDL.LU R2, [R1] ;  /* 0x0000000001027983 */ /* 0x001ea40000300800 */
[----:B--2---:R-:W-:-:S05]  /*11cf0*/  VIADD R2, R2, 0x1 ;  /* 0x0000000102027836 */ /* 0x004fca0000000000 */
[----:B------:R0:W-:Y:S01]  /*11d00*/  STL [R1], R2 ;  /* 0x0000000201007387 */ /* 0x0001e20000100800 */
[----:B------:R-:W-:-:S04]  /*11d10*/  LEA.HI R0, R2, R2, RZ, 0x1 ;  /* 0x0000000202007211 */ /* 0x000fc800078f08ff */
[----:B------:R-:W-:-:S05]  /*11d20*/  LOP3.LUT R0, R0, 0xfffffffe, RZ, 0xc0, !PT ;  /* 0xfffffffe00007812 */ /* 0x000fca00078ec0ff */
[----:B------:R-:W-:-:S05]  /*11d30*/  IMAD.IADD R0, R2, 0x1, -R0 ;  /* 0x0000000102007824 */ /* 0x000fca00078e0a00 */
[----:B------:R-:W-:Y:S01]  /*11d40*/  SHF.L.U32 R0, R0, 0x1f, RZ ;  /* 0x0000001f00007819 */ /* 0x000fe200000006ff */
[----:B------:R-:W-:Y:S01]  /*11d50*/  NOP ;  /* 0x0000000000007918 */ /* 0x000fe20000000000 */
[----:B------:R0:W-:Y:S01]  /*11d60*/  SYNCS.ARRIVE.TRANS64.A1T0 RZ, [R17+URZ+0x30800], RZ ;  /* 0x030800ff11ff79a7 */ /* 0x0001e2000810003f */
[----:B------:R-:W-:Y:S01]  /*11d70*/  BSSY B0, `(.L_x_1117) ;  /* 0x0000003000007945 */ /* 0x000fe20003800000 */
[----:B------:R-:W1:Y:S03]  /*11d80*/  SYNCS.PHASECHK.TRANS64.TRYWAIT P0, [R17+URZ+0x30820], R0 ;  /* 0x03082000110075a7 */ /* 0x000e66000800017f */
[----:B01----:R-:W-:Y:S05]  /*11d90*/  @!P0 BRA `(.L_x_1118) ;  /* 0x0000002c00e08947 */ /* 0x003fea0003800000 */
.L_x_1189:
[----:B------:R-:W-:Y:S05]  /*11da0*/  BSYNC B0 ;  /* 0x0000000000007941 */ /* 0x000fea0003800000 */
.L_x_1117:
[----:B------:R-:W-:-:S04]  /*11db0*/  UIADD3 UR4, UR45, -0x2, URZ ;  /* 0xfffffffe2d047890 */ /* 0x000fc8000fffe03f */
[----:B------:R-:W-:-:S06]  /*11dc0*/  UISETP.GE.AND UP0, UPT, UR4, UR46, UPT ;  /* 0x0000002e0400728c */ /* 0x000fcc000bf06270 */
[----:B------:R-:W-:-:S13]  /*11dd0*/  PLOP3.LUT P0, PT, PT, PT, UP0, 0x40, 0x0 ;  /* 0x000000000000781c */ /* 0x000fda0003f0e808 */
[----:B------:R-:W-:Y:S05]  /*11de0*/  @P0 BRA `(.L_x_1119) ;  /* 0x0000000c00a80947 */ /* 0x000fea0003800000 */
[----:B------:R-:W-:Y:S01]  /*11df0*/  BSSY B0, `(.L_x_1119) ;  /* 0x00000e9000007945 */ /* 0x000fe20003800000 */
[----:B------:R-:W-:Y:S01]  /*11e00*/  MOV R6, R23 ;  /* 0x0000001700067202 */ /* 0x000fe20000000f00 */
[----:B------:R-:W-:Y:S02]  /*11e10*/  IMAD.MOV.U32 R8, RZ, RZ, R25 ;  /* 0x000000ffff087224 */ /* 0x000fe400078e0019 */
[----:B------:R-:W-:Y:S02]  /*11e20*/  IMAD.MOV.U32 R28, RZ, RZ, R24 ;  /* 0x000000ffff1c7224 */ /* 0x000fe400078e0018 */
[----:B------:R-:W-:-:S07]  /*11e30*/  IMAD.U32 R7, RZ, RZ, UR4 ;  /* 0x00000004ff077e24 */ /* 0x000fce000f8e00ff */
.L_x_1132:
[----:B------:R-:W1:Y:S01]  /*11e40*/  S2R R4, SR_TID.X ;  /* 0x0000000000047919 */ /* 0x000e620000002100 */
[----:B0-----:R-:W0:Y:S01]  /*11e50*/  LDC R0, c[0x0][0x430] ;  /* 0x00010c00ff007b82 */ /* 0x001e220000000800 */
[----:B------:R-:W-:Y:S01]  /*11e60*/  IMAD R9, R7, 0x40, R32 ;  /* 0x0000004007097824 */ /* 0x000fe200078e0220 */
[----:B------:R-:W-:Y:S01]  /*11e70*/  LOP3.LUT P1, RZ, R16, 0x200, RZ, 0xc0, !PT ;  /* 0x0000020010ff7812 */ /* 0x000fe2000782c0ff */
[----:B------:R-:W-:Y:S01]  /*11e80*/  VIADD R23, R6, 0x1 ;  /* 0x0000000106177836 */ /* 0x000fe20000000000 */
[----:B0-----:R-:W-:Y:S01]  /*11e90*/  ISETP.NE.AND P0, PT, R0, 0x1, PT ;  /* 0x000000010000780c */ /* 0x001fe20003f05270 */
[----:B-1----:R-:W-:-:S05]  /*11ea0*/  IMAD.SHL.U32 R4, R4, 0x10, RZ ;  /* 0x0000001004047824 */ /* 0x002fca00078e00ff */
[----:B------:R-:W-:-:S07]  /*11eb0*/  LOP3.LUT R4, R36, 0x70, R4, 0xf8, !PT ;  /* 0x0000007024047812 */ /* 0x000fce00078ef804 */
[----:B------:R-:W0:Y:S01]  /*11ec0*/  @P0 LDC R0, c[0x0][0x434] ;  /* 0x00010d00ff000b82 */ /* 0x000e220000000800 */
[C---:B------:R-:W-:Y:S01]  /*11ed0*/  ISETP.GT.U32.AND P2, PT, R4.reuse, 0x3f, PT ;  /* 0x0000003f0400780c */ /* 0x040fe20003f44070 */
[----:B------:R-:W-:-:S06]  /*11ee0*/  IMAD.IADD R9, R4, 0x1, R9 ;  /* 0x0000000104097824 */ /* 0x000fcc00078e0209 */
[----:B------:R-:W1:Y:S01]  /*11ef0*/  @P0 LDC R3, c[0x0][0x438] ;  /* 0x00010e00ff030b82 */ /* 0x000e620000000800 */
[----:B------:R-:W-:-:S07]  /*11f00*/  IMAD.MOV.U32 R12, RZ, RZ, R9 ;  /* 0x000000ffff0c7224 */ /* 0x000fce00078e0009 */
[----:B------:R-:W2:Y:S08]  /*11f10*/  @!P2 LDC.64 R10, c[0x0][0x428] ;  /* 0x00010a00ff0aab82 */ /* 0x000eb00000000a00 */
[----:B------:R-:W3:Y:S01]  /*11f20*/  @!P2 LDC.64 R4, c[0x0][0x418] ;  /* 0x00010600ff04ab82 */ /* 0x000ee20000000a00 */
[----:B0-----:R-:W-:-:S05]  /*11f30*/  @P0 IMAD.HI.U32 R0, R9, R0, RZ ;  /* 0x0000000009000227 */ /* 0x001fca00078e00ff */
[----:B-1----:R-:W-:-:S04]  /*11f40*/  @P0 SHF.R.U32.HI R12, RZ, R3, R0 ;  /* 0x00000003ff0c0219 */ /* 0x002fc80000011600 */
[--C-:B------:R-:W-:Y:S01]  /*11f50*/  @!P2 SHF.R.S32.HI R3, RZ, 0x1f, R12.reuse ;  /* 0x0000001fff03a819 */ /* 0x100fe2000001140c */
[----:B------:R-:W-:Y:S02]  /*11f60*/  @!P2 IMAD.MOV.U32 R2, RZ, RZ, R12 ;  /* 0x000000ffff02a224 */ /* 0x000fe400078e000c */
[-C--:B--2---:R-:W-:Y:S02]  /*11f70*/  @!P2 IMAD R0, R33, R10.reuse, RZ ;  /* 0x0000000a2100a224 */ /* 0x084fe400078e02ff */
[----:B------:R-:W-:-:S04]  /*11f80*/  @!P2 IMAD.WIDE.U32 R2, R29, R10, R2 ;  /* 0x0000000a1d02a225 */ /* 0x000fc800078e0002 */
[----:B------:R-:W-:Y:S01]  /*11f90*/  @!P2 IMAD R11, R29, R11, R0 ;  /* 0x0000000b1d0ba224 */ /* 0x000fe200078e0200 */
[----:B---3--:R-:W-:-:S03]  /*11fa0*/  @!P2 LEA R4, P0, R2, R4, 0x2 ;  /* 0x000000040204a211 */ /* 0x008fc600078010ff */
[----:B------:R-:W-:-:S05]  /*11fb0*/  @!P2 IMAD.IADD R0, R11, 0x1, R3 ;  /* 0x000000010b00a824 */ /* 0x000fca00078e0203 */
[----:B------:R-:W-:Y:S01]  /*11fc0*/  @!P2 LEA.HI.X R5, R2, R5, R0, 0x2, P0 ;  /* 0x000000050205a211 */ /* 0x000fe200000f1400 */
[----:B------:R-:W-:Y:S01]  /*11fd0*/  IMAD.MOV.U32 R0, RZ, RZ, RZ ;  /* 0x000000ffff007224 */ /* 0x000fe200078e00ff */
[C---:B------:R-:W-:Y:S01]  /*11fe0*/  ISETP.NE.AND P0, PT, R23.reuse, 0x2, PT ;  /* 0x000000021700780c */ /* 0x040fe20003f05270 */
[----:B------:R-:W-:Y:S01]  /*11ff0*/  IMAD.MOV R2, RZ, RZ, -R12 ;  /* 0x000000ffff027224 */ /* 0x000fe200078e0a0c */
[----:B------:R-:W-:Y:S05]  /*12000*/  YIELD ;  /* 0x0000000000007946 */ /* 0x000fea0003800000 */
[----:B------:R-:W-:Y:S01]  /*12010*/  ULDC UR4, c[0x0][0x430] ;  /* 0x00010c0000047ab9 */ /* 0x000fe20000000800 */
[----:B------:R-:W-:Y:S01]  /*12020*/  SEL R25, RZ, 0x1, P0 ;  /* 0x00000001ff197807 */ /* 0x000fe20000000000 */
[----:B------:R0:W5:Y:S01]  /*12030*/  @!P2 LDG.E R0, desc[UR36][R4.64] ;  /* 0x000000240400a981 */ /* 0x000162000c1e1900 */
[----:B------:R-:W-:Y:S01]  /*12040*/  SEL R23, R23, RZ, P0 ;  /* 0x000000ff17177207 */ /* 0x000fe20000000000 */
[----:B------:R-:W-:Y:S01]  /*12050*/  IMAD.MOV.U32 R24, RZ, RZ, R7 ;  /* 0x000000ffff187224 */ /* 0x000fe200078e0007 */
[----:B------:R-:W-:Y:S01]  /*12060*/  LOP3.LUT R25, R8, R25, RZ, 0x3c, !PT ;  /* 0x0000001908197212 */ /* 0x000fe200078e3cff */
[----:B0-----:R-:W-:Y:S01]  /*12070*/  IMAD R5, R2, UR4, R9 ;  /* 0x0000000402057c24 */ /* 0x001fe2000f8e0209 */
[----:B------:R-:W-:Y:S06]  /*12080*/  @!P1 BRA `(.L_x_1120) ;  /* 0x0000000000049947 */ /* 0x000fec0003800000 */
[----:B------:R-:W-:Y:S01]  /*12090*/  BPT.TRAP 0x1 ;  /* 0x000000040000795c */ /* 0x000fe20000300000 */
.L_x_1120:
[----:B------:R-:W-:Y:S01]  /*120a0*/  IMAD R7, R23, 0x8, R17 ;  /* 0x0000000817077824 */ /* 0x000fe200078e0211 */
[----:B------:R-:W-:Y:S01]  /*120b0*/  SHF.L.U32 R2, R25, 0x1f, RZ ;  /* 0x0000001f19027819 */ /* 0x000fe200000006ff */
[----:B------:R-:W-:Y:S03]  /*120c0*/  BSSY B1, `(.L_x_1121) ;  /* 0x0000003000017945 */ /* 0x000fe60003800000 */
[----:B------:R-:W0:Y:S02]  /*120d0*/  SYNCS.PHASECHK.TRANS64.TRYWAIT P0, [R7+URZ+0x30840], R2 ;  /* 0x03084002070075a7 */ /* 0x000e24000800017f */
[----:B0-----:R-:W-:Y:S05]  /*120e0*/  @!P0 BRA `(.L_x_1122) ;  /* 0x0000002c00208947 */ /* 0x001fea0003800000 */
.L_x_1190:
[----:B------:R-:W-:Y:S05]  /*120f0*/  BSYNC B1 ;  /* 0x0000000000017941 */ /* 0x000fea0003800000 */
.L_x_1121:
[----:B------:R-:W-:Y:S01]  /*12100*/  SHF.R.S32.HI R9, RZ, 0x1f, R5 ;  /* 0x0000001fff097819 */ /* 0x000fe20000011405 */
[----:B------:R-:W-:Y:S01]  /*12110*/  ULDC.64 UR4, c[0x0][0x300] ;  /* 0x0000c00000047ab9 */ /* 0x000fe20000000a00 */
[----:B-----5:R-:W-:Y:S02]  /*12120*/  SHF.R.S32.HI R10, RZ, 0x1f, R0 ;  /* 0x0000001fff0a7819 */ /* 0x020fe40000011400 */
[C---:B------:R-:W-:Y:S01]  /*12130*/  LOP3.LUT P4, RZ, R16.reuse, 0x10, RZ, 0xc0, !PT ;  /* 0x0000001010ff7812 */ /* 0x040fe2000788c0ff */
[----:B0-----:R-:W-:Y:S01]  /*12140*/  IMAD R2, R9, UR4, RZ ;  /* 0x0000000409027c24 */ /* 0x001fe2000f8e02ff */
[C---:B------:R-:W-:Y:S02]  /*12150*/  LOP3.LUT P3, RZ, R16.reuse, 0x8, RZ, 0xc0, !PT ;  /* 0x0000000810ff7812 */ /* 0x040fe4000786c0ff */
[C---:B------:R-:W-:Y:S01]  /*12160*/  LOP3.LUT P2, RZ, R16.reuse, 0x4, RZ, 0xc0, !PT ;  /* 0x0000000410ff7812 */ /* 0x040fe2000784c0ff */
[C---:B------:R-:W-:Y:S01]  /*12170*/  IMAD R11, R5.reuse, UR5, R2 ;  /* 0x00000005050b7c24 */ /* 0x040fe2000f8e0202 */
[----:B------:R-:W-:Y:S01]  /*12180*/  LOP3.LUT P1, RZ, R16, 0x2, RZ, 0xc0, !PT ;  /* 0x0000000210ff7812 */ /* 0x000fe2000782c0ff */
[----:B------:R-:W-:Y:S01]  /*12190*/  IMAD.WIDE.U32 R2, R5, UR4, RZ ;  /* 0x0000000405027c25 */ /* 0x000fe2000f8e00ff */
[----:B------:R-:W-:Y:S01]  /*121a0*/  ULDC.64 UR4, c[0x0][0x310] ;  /* 0x0000c40000047ab9 */ /* 0x000fe20000000a00 */
[----:B------:R-:W-:-:S02]  /*121b0*/  LEA R21, R23, R30, 0xe ;  /* 0x0000001e17157211 */ /* 0x000fc400078e70ff */
        /* <DEDUP_REMOVED lines=16> */
[----:B------:R-:W-:Y:S02]  /*122c0*/  IMAD.SHL.U32 R4, R37, 0x2, RZ ;  /* 0x0000000225047824 */ /* 0x000fe400078e00ff */
[----:B------:R-:W-:Y:S01]  /*122d0*/  IMAD R21, R21, 0x2, R17 ;  /* 0x0000000215157824 */ /* 0x000fe200078e0211 */
        /* <DEDUP_REMOVED lines=18> */
[----:B------:R0:W2:Y:S03]  /*12400*/  SHFL.IDX PT, R14, R20, 0x3, 0x181f ;  /* 0x00781f00140e7f89 */ /* 0x0000a600000e0000 */
[----:B-1----:R-:W-:Y:S02]  /*12410*/  IMAD.X R3, RZ, RZ, R35, P0 ;  /* 0x000000ffff037224 */ /* 0x002fe400000e0623 */
[----:B------:R0:W1:Y:S04]  /*12420*/  SHFL.IDX PT, R35, R27, 0x3, 0x181f ;  /* 0x00781f001b237f89 */ /* 0x00006800000e0000 */
[----:B------:R0:W-:Y:S04]  /*12430*/  LDGSTS.E.BYPASS.LTC128B.128 [R21+0x21400], desc[UR36][R2.64], !P4 ;  /* 0x2140000002157fae */ /* 0x0001e8000e101d64 */
[----:B------:R0:W-:Y:S04]  /*12440*/  LDGSTS.E.BYPASS.LTC128B.128 [R21+0x23400], desc[UR36][R2.64+0x80], !P3 ;  /* 0x2340008002157fae */ /* 0x0001e8000d901d64 */
[----:B------:R0:W-:Y:S04]  /*12450*/  LDGSTS.E.BYPASS.LTC128B.128 [R21+0x25400], desc[UR36][R2.64+0x100], !P2 ;  /* 0x2540010002157fae */ /* 0x0001e8000d101d64 */
[----:B------:R0:W-:Y:S02]  /*12460*/  LDGSTS.E.BYPASS.LTC128B.128 [R21+0x27400], desc[UR36][R2.64+0x180], !P1 ;  /* 0x2740018002157fae */ /* 0x0001e4000c901d64 */
.L_x_1200:
        /* <DEDUP_REMOVED lines=11> */
.L_x_1124:
        /* <DEDUP_REMOVED lines=10> */
.L_x_1125:
[----:B------:R1:W-:Y:S01]  /*125c0*/  SYNCS.ARRIVE.TRANS64.A1T0 RZ, [R7+URZ+0x30830], RZ ;  /* 0x030830ff07ff79a7 */ /* 0x0003e2000810003f */
[----:B------:R-:W-:Y:S05]  /*125d0*/  @!P2 BRA `(.L_x_1126) ;  /* 0x000000000004a947 */ /* 0x000fea0003800000 */
[----:B------:R-:W-:Y:S01]  /*125e0*/  BPT.TRAP 0x1 ;  /* 0x000000040000795c */ /* 0x000fe20000300000 */
.L_x_1126:
[----:B0-----:R-:W-:Y:S01]  /*125f0*/  SHF.L.U32 R2, R8, 0x1f, RZ ;  /* 0x0000001f08027819 */ /* 0x001fe200000006ff */
[----:B-1----:R-:W-:Y:S01]  /*12600*/  IMAD R7, R6, 0x8, R17 ;  /* 0x0000000806077824 */ /* 0x002fe200078e0211 */
[----:B------:R-:W-:Y:S03]  /*12610*/  BSSY B1, `(.L_x_1127) ;  /* 0x0000003000017945 */ /* 0x000fe60003800000 */
[----:B------:R-:W0:Y:S02]  /*12620*/  SYNCS.PHASECHK.TRANS64.TRYWAIT P0, [R7+URZ+0x30860], R2 ;  /* 0x03086002070075a7 */ /* 0x000e24000800017f */
[----:B0-----:R-:W-:Y:S05]  /*12630*/  @!P0 BRA `(.L_x_1128) ;  /* 0x0000002c00148947 */ /* 0x001fea0003800000 */
.L_x_1201:
[----:B------:R-:W-:Y:S05]  /*12640*/  BSYNC B1 ;  /* 0x0000000000017941 */ /* 0x000fea0003800000 */
.L_x_1127:
[----:B------:R-:W-:Y:S01]  /*12650*/  IMAD.MOV.U32 R3, RZ, RZ, -0x40 ;  /* 0xffffffc0ff037424 */ /* 0x000fe200078e00ff */
[----:B------:R-:W-:Y:S01]  /*12660*/  UMOV UR4, 0xffffffff ;  /* 0xffffffff00047882 */ /* 0x000fe20000000000 */
[----:B------:R-:W-:Y:S01]  /*12670*/  LOP3.LUT P4, RZ, R16, 0x100, RZ, 0xc0, !PT ;  /* 0x0000010010ff7812 */ /* 0x000fe2000788c0ff */
[----:B------:R-:W-:Y:S01]  /*12680*/  IMAD R6, R6, 0x4000, R30 ;  /* 0x0000400006067824 */ /* 0x000fe200078e021e */
[----:B------:R-:W-:Y:S01]  /*12690*/  LOP3.LUT P3, RZ, R16, 0x80, RZ, 0xc0, !PT ;  /* 0x0000008010ff7812 */ /* 0x000fe2000786c0ff */
[----:B------:R-:W-:Y:S01]  /*126a0*/  IMAD R3, R28, R3, UR38 ;  /* 0x000000261c037e24 */ /* 0x000fe2000f8e0203 */
[C---:B------:R-:W-:Y:S02]  /*126b0*/  LOP3.LUT P2, RZ, R16.reuse, 0x40, RZ, 0xc0, !PT ;  /* 0x0000004010ff7812 */ /* 0x040fe4000784c0ff */
[----:B------:R-:W-:Y:S01]  /*126c0*/  LOP3.LUT P1, RZ, R16, 0x20, RZ, 0xc0, !PT ;  /* 0x0000002010ff7812 */ /* 0x000fe2000782c0ff */
[----:B------:R-:W-:Y:S01]  /*126d0*/  IMAD.IADD R8, R3, 0x1, -R36 ;  /* 0x0000000103087824 */ /* 0x000fe200078e0a24 */
[----:B------:R-:W-:Y:S11]  /*126e0*/  BRA.DIV UR4, `(.L_x_1129) ;  /* 0x0000002a04fc7947 */ /* 0x000ff6000b800000 */
[----:B------:R-:W0:Y:S01]  /*126f0*/  SHFL.IDX PT, R14, R18, RZ, 0x181f ;  /* 0x00181fff120e7589 */ /* 0x000e2200000e0000 */
[----:B------:R-:W-:-:S03]  /*12700*/  IMAD R6, R6, 0x2, R17 ;  /* 0x0000000206067824 */ /* 0x000fc600078e0211 */
[----:B------:R-:W1:Y:S01]  /*12710*/  SHFL.IDX PT, R3, R19, RZ, 0x181f ;  /* 0x00181fff13037589 */ /* 0x000e6200000e0000 */
        /* <DEDUP_REMOVED lines=36> */
.L_x_1211:
[----:B0--3--:R-:W-:Y:S01]  /*12960*/  IADD3 R2, P0, R14, R4, RZ ;  /* 0x000000040e027210 */ /* 0x009fe20007f1e0ff */
        /* <DEDUP_REMOVED lines=15> */
[----:B0-----:R-:W-:Y:S01]  /*12a60*/  IMAD.WIDE.U32 R2, R5, UR4, RZ ;  /* 0x0000000405027c25 */ /* 0x001fe2000f8e00ff */
[----:B------:R-:W-:-:S03]  /*12a70*/  ULDC.64 UR4, c[0x0][0x338] ;  /* 0x0000ce0000047ab9 */ /* 0x000fc60000000a00 */
[----:B------:R-:W-:Y:S02]  /*12a80*/  IMAD.IADD R3, R3, 0x1, R9 ;  /* 0x0000000103037824 */ /* 0x000fe400078e0209 */
[----:B------:R-:W-:Y:S02]  /*12a90*/  IMAD R5, R10, UR4, RZ ;  /* 0x000000040a057c24 */ /* 0x000fe4000f8e02ff */
[----:B------:R-:W-:-:S04]  /*12aa0*/  IMAD.WIDE.U32 R2, R0, UR4, R2 ;  /* 0x0000000400027c25 */ /* 0x000fc8000f8e0002 */
[----:B------:R-:W-:Y:S01]  /*12ab0*/  IMAD R5, R0, UR5, R5 ;  /* 0x0000000500057c24 */ /* 0x000fe2000f8e0205 */
[----:B------:R-:W-:Y:S01]  /*12ac0*/  ULDC.64 UR4, c[0x0][0x330] ;  /* 0x0000cc0000047ab9 */ /* 0x000fe20000000a00 */
[----:B------:R-:W-:Y:S02]  /*12ad0*/  NOP ;  /* 0x0000000000007918 */ /* 0x000fe40000000000 */
[----:B------:R-:W-:Y:S02]  /*12ae0*/  IMAD.IADD R3, R3, 0x1, R5 ;  /* 0x0000000103037824 */ /* 0x000fe400078e0205 */
[----:B------:R-:W-:Y:S02]  /*12af0*/  IMAD R5, R26, UR4, RZ ;  /* 0x000000041a057c24 */ /* 0x000fe4000f8e02ff */
[----:B------:R-:W-:-:S04]  /*12b00*/  IMAD.WIDE.U32 R2, R22, UR4, R2 ;  /* 0x0000000416027c25 */ /* 0x000fc8000f8e0002 */
[----:B------:R-:W-:Y:S01]  /*12b10*/  IMAD R5, R22, UR5, R5 ;  /* 0x0000000516057c24 */ /* 0x000fe2000f8e0205 */
[----:B------:R-:W-:Y:S02]  /*12b20*/  ULDC.64 UR4, c[0x0][0x318] ;  /* 0x0000c60000047ab9 */ /* 0x000fe40000000a00 */
[----:B------:R-:W-:Y:S02]  /*12b30*/  LEA R18, P0, R2, UR4, 0x1 ;  /* 0x0000000402127c11 */ /* 0x000fe4000f8008ff */
[----:B------:R-:W-:-:S04]  /*12b40*/  IADD3 R3, R5, R3, RZ ;  /* 0x0000000305037210 */ /* 0x000fc80007ffe0ff */
[----:B------:R-:W-:Y:S02]  /*12b50*/  LEA.HI.X R19, R2, UR5, R3, 0x1, P0 ;  /* 0x0000000502137c11 */ /* 0x000fe400080f0c03 */
[----:B------:R-:W-:-:S13]  /*12b60*/  PLOP3.LUT P0, PT, PT, PT, PT, 0x80, 0x0 ;  /* 0x000000000000781c */ /* 0x000fda0003f0f070 */
.L_x_1130:
        /* <DEDUP_REMOVED lines=10> */
.L_x_1131:
[C---:B------:R-:W-:Y:S01]  /*12c10*/  ISETP.GT.AND P0, PT, R24.reuse, UR46, PT ;  /* 0x0000002e18007c0c */ /* 0x040fe2000bf04270 */
[----:B------:R0:W-:Y:S01]  /*12c20*/  SYNCS.ARRIVE.TRANS64.A1T0 RZ, [R7+URZ+0x30850], RZ ;  /* 0x030850ff07ff79a7 */ /* 0x0001e2000810003f */
[----:B------:R-:W-:Y:S02]  /*12c30*/  IMAD.MOV.U32 R6, RZ, RZ, R23 ;  /* 0x000000ffff067224 */ /* 0x000fe400078e0017 */
[----:B------:R-:W-:Y:S02]  /*12c40*/  IMAD.MOV.U32 R8, RZ, RZ, R25 ;  /* 0x000000ffff087224 */ /* 0x000fe400078e0019 */
[----:B------:R-:W-:Y:S02]  /*12c50*/  IMAD.MOV.U32 R28, RZ, RZ, R24 ;  /* 0x000000ffff1c7224 */ /* 0x000fe400078e0018 */
[----:B0-----:R-:W-:-:S05]  /*12c60*/  VIADD R7, R24, 0xffffffff ;  /* 0xffffffff18077836 */ /* 0x001fca0000000000 */
[----:B------:R-:W-:Y:S05]  /*12c70*/  @P0 BRA `(.L_x_1132) ;  /* 0xfffffff000700947 */ /* 0x000fea000383ffff */
[----:B------:R-:W-:Y:S05]  /*12c80*/  BSYNC B0 ;  /* 0x0000000000007941 */ /* 0x000fea0003800000 */
.L_x_1119:
[----:B0-----:R-:W0:Y:S01]  /*12c90*/  S2R R0, SR_TID.X ;  /* 0x0000000000007919 */ /* 0x001e220000002100 */
[----:B------:R-:W-:Y:S01]  /*12ca0*/  BSSY B0, `(.L_x_1133) ;  /* 0x0000010000007945 */ /* 0x000fe20003800000 */
        /* <DEDUP_REMOVED lines=14> */
[----:B0-----:R-:W-:-:S07]  /*12d90*/  IADD3 R34, R0, UR47, R7 ;  /* 0x0000002f00227c10 */ /* 0x001fce000fffe007 */
.L_x_1134:
[----:B------:R-:W-:Y:S05]  /*12da0*/  BSYNC B0 ;  /* 0x0000000000007941 */ /* 0x000fea0003800000 */
.L_x_1133:
[----:B------:R-:W-:-:S13]  /*12db0*/  LOP3.LUT P0, RZ, R16, 0x200, RZ, 0xc0, !PT ;  /* 0x0000020010ff7812 */ /* 0x000fda000780c0ff */
[----:B------:R-:W-:Y:S05]  /*12dc0*/  @!P0 BRA `(.L_x_1135) ;  /* 0x0000000000048947 */ /* 0x000fea0003800000 */
[----:B------:R-:W-:Y:S01]  /*12dd0*/  BPT.TRAP 0x1 ;  /* 0x000000040000795c */ /* 0x000fe20000300000 */
.L_x_1135:
[----:B------:R-:W-:Y:S01]  /*12de0*/  IMAD R4, R23, 0x8, R17 ;  /* 0x0000000817047824 */ /* 0x000fe200078e0211 */
[----:B------:R-:W-:Y:S01]  /*12df0*/  SHF.L.U32 R3, R25, 0x1f, RZ ;  /* 0x0000001f19037819 */ /* 0x000fe200000006ff */
[----:B------:R-:W-:Y:S01]  /*12e00*/  IMAD.MOV.U32 R5, RZ, RZ, -0x40 ;  /* 0xffffffc0ff057424 */ /* 0x000fe200078e00ff */
[----:B------:R-:W-:Y:S02]  /*12e10*/  BSSY B0, `(.L_x_1136) ;  /* 0x0000004000007945 */ /* 0x000fe40003800000 */
[----:B------:R-:W0:Y:S01]  /*12e20*/  SYNCS.PHASECHK.TRANS64.TRYWAIT P0, [R4+URZ+0x30860], R3 ;  /* 0x03086003040075a7 */ /* 0x000e22000800017f */
[----:B------:R-:W-:Y:S01]  /*12e30*/  IMAD R5, R24, R5, UR38 ;  /* 0x0000002618057e24 */ /* 0x000fe2000f8e0205 */
[----:B0-----:R-:W-:Y:S06]  /*12e40*/  @!P0 BRA `(.L_x_1137) ;  /* 0x0000002800908947 */ /* 0x001fec0003800000 */
.L_x_1212:
[----:B------:R-:W-:Y:S05]  /*12e50*/  BSYNC B0 ;  /* 0x0000000000007941 */ /* 0x000fea0003800000 */
.L_x_1136:
[----:B------:R-:W-:Y:S01]  /*12e60*/  UMOV UR4, 0xffffffff ;  /* 0xffffffff00047882 */ /* 0x000fe20000000000 */
[C---:B------:R-:W-:Y:S01]  /*12e70*/  LOP3.LUT P5, RZ, R16.reuse, 0x100, RZ, 0xc0, !PT ;  /* 0x0000010010ff7812 */ /* 0x040fe200078ac0ff */
        /* <DEDUP_REMOVED lines=8> */
[----:B------:R-:W0:Y:S04]  /*12f00*/  SHFL.IDX PT, R0, R19, RZ, 0x181f ;  /* 0x00181fff13007589 */ /* 0x000e2800000e0000 */
[----:B------:R-:W-:Y:S01]  /*12f10*/  SHFL.IDX PT, R7, R19, 0x1, 0x181f ;  /* 0x00381f0013077f89 */ /* 0x000fe200000e0000 */
[----:B-1----:R-:W-:-:S03]  /*12f20*/  IADD3 R2, P0, R14, R6, RZ ;  /* 0x000000060e027210 */ /* 0x002fc60007f1e0ff */
[----:B------:R-:W1:Y:S02]  /*12f30*/  SHFL.IDX PT, R14, R18, 0x1, 0x181f ;  /* 0x00381f00120e7f89 */ /* 0x000e6400000e0000 */
[----:B0-----:R-:W-:Y:S01]  /*12f40*/  IMAD.X R3, RZ, RZ, R0, P0 ;  /* 0x000000ffff037224 */ /* 0x001fe200000e0600 */
[----:B------:R-:W-:Y:S01]  /*12f50*/  ISETP.LT.OR P0, PT, R5, 0x1, P5 ;  /* 0x000000010500780c */ /* 0x000fe20002f01670 */
[----:B------:R-:W-:-:S12]  /*12f60*/  IMAD R0, R8, 0x2, R17 ;  /* 0x0000000208007824 */ /* 0x000fd800078e0211 */
        /* <DEDUP_REMOVED lines=8> */
[----:B------:R-:W0:Y:S03]  /*12ff0*/  SHFL.IDX PT, R14, R18, 0x2, 0x181f ;  /* 0x00581f00120e7f89 */ /* 0x000e2600000e0000 */
[----:B------:R-:W-:Y:S01]  /*13000*/  IMAD.X R3, RZ, RZ, R7, P0 ;  /* 0x000000ffff037224 */ /* 0x000fe200000e0607 */
        /* <DEDUP_REMOVED lines=21> */
.L_x_1222:
[----:B0--3--:R-:W-:-:S05]  /*13160*/  IADD3 R2, P0, R14, R6, RZ ;  /* 0x000000060e027210 */ /* 0x009fca0007f1e0ff */
        /* <DEDUP_REMOVED lines=14> */
.L_x_1139:
        /* <DEDUP_REMOVED lines=10> */
.L_x_1140:
[----:B------:R1:W-:Y:S01]  /*132f0*/  SYNCS.ARRIVE.TRANS64.A1T0 RZ, [R4+URZ+0x30850], RZ ;  /* 0x030850ff04ff79a7 */ /* 0x0003e2000810003f */
[----:B------:R-:W-:-:S05]  /*13300*/  VIADD R23, R23, 0x1 ;  /* 0x0000000117177836 */ /* 0x000fca0000000000 */
[----:B------:R-:W-:-:S04]  /*13310*/  ISETP.NE.AND P0, PT, R23, 0x2, PT ;  /* 0x000000021700780c */ /* 0x000fc80003f05270 */
[----:B0-----:R-:W-:Y:S02]  /*13320*/  SEL R0, RZ, 0x1, P0 ;  /* 0x00000001ff007807 */ /* 0x001fe40000000000 */
[----:B------:R-:W-:Y:S02]  /*13330*/  SEL R23, R23, RZ, P0 ;  /* 0x000000ff17177207 */ /* 0x000fe40000000000 */
[----:B-1----:R-:W-:-:S07]  /*13340*/  LOP3.LUT R25, R25, R0, RZ, 0x3c, !PT ;  /* 0x0000000019197212 */ /* 0x002fce00078e3cff */
.L_x_1100:
[----:B------:R-:W-:Y:S05]  /*13350*/  BSYNC B7 ;  /* 0x0000000000077941 */ /* 0x000fea0003800000 */
.L_x_1098:
[----:B------:R-:W-:-:S13]  /*13360*/  LOP3.LUT P0, RZ, R16, 0x8000, RZ, 0xc0, !PT ;  /* 0x0000800010ff7812 */ /* 0x000fda000780c0ff */
[----:B------:R-:W-:Y:S05]  /*13370*/  @!P0 BRA `(.L_x_1141) ;  /* 0x0000000000248947 */ /* 0x000fea0003800000 */
[----:B------:R-:W-:Y:S05]  /*13380*/  WARPSYNC.ALL ;  /* 0x0000000000007948 */ /* 0x000fea0003800000 */
[----:B------:R-:W0:Y:S08]  /*13390*/  S2UR UR5, SR_CgaCtaId ;  /* 0x00000000000579c3 */ /* 0x000e300000008800 */
[----:B------:R-:W-:Y:S06]  /*133a0*/  BAR.SYNC.DEFER_BLOCKING 0x5, 0x180 ;  /* 0x0146000000007b1d */ /* 0x000fec0000010000 */
[----:B------:R-:W-:-:S02]  /*133b0*/  UMOV UR4, 0x400 ;  /* 0x0000040000047882 */ /* 0x000fc40000000000 */
[----:B0-----:R-:W-:-:S06]  /*133c0*/  ULEA UR4, UR5, UR4, 0x18 ;  /* 0x0000000405047291 */ /* 0x001fcc000f8ec03f */
[----:B------:R-:W-:-:S05]  /*133d0*/  IMAD.U32 R17, RZ, RZ, UR4 ;  /* 0x00000004ff117e24 */ /* 0x000fca000f8e00ff */
[----:B------:R0:W1:Y:S01]  /*133e0*/  LDS R34, [R17+0x308d0] ;  /* 0x0308d00011227984 */ /* 0x0000620000000800 */
[----:B------:R-:W-:Y:S06]  /*133f0*/  BAR.ARV 0x4, 0x180 ;  /* 0x0106000000007b1d */ /* 0x000fec0000002000 */
[----:B------:R-:W-:Y:S05]  /*13400*/  BRA `(.L_x_1142) ;  /* 0x00000000002c7947 */ /* 0x000fea0003800000 */
.L_x_1141:
[----:B------:R-:W-:-:S03]  /*13410*/  UMOV UR4, 0xffffffff ;  /* 0xffffffff00047882 */ /* 0x000fc60000000000 */
[----:B------:R-:W-:Y:S05]  /*13420*/  BRA.DIV UR4, `(.L_x_1143) ;  /* 0x0000002a04b47947 */ /* 0x000fea000b800000 */
[----:B------:R0:W1:Y:S02]  /*13430*/  SHFL.IDX PT, R14, R34, RZ, 0x1f ;  /* 0x00001fff220e7589 */ /* 0x00006400000e0000 */
.L_x_1225:
[----:B------:R-:W2:Y:S01]  /*13440*/  @!P2 S2R R3, SR_CgaCtaId ;  /* 0x000000000003a919 */ /* 0x000ea20000008800 */
[----:B------:R-:W-:Y:S05]  /*13450*/  WARPSYNC.ALL ;  /* 0x0000000000007948 */ /* 0x000fea0003800000 */
[----:B------:R-:W-:Y:S01]  /*13460*/  BAR.SYNC.DEFER_BLOCKING 0x4, 0x180 ;  /* 0x0106000000007b1d */ /* 0x000fe20000010000 */
[----:B------:R-:W-:-:S04]  /*13470*/  @!P2 MOV R0, 0x400 ;  /* 0x000004000000a802 */ /* 0x000fc80000000f00 */
[----:B--2---:R-:W-:-:S05]  /*13480*/  @!P2 LEA R17, R3, R0, 0x18 ;  /* 0x000000000311a211 */ /* 0x004fca00078ec0ff */
[----:B------:R0:W-:Y:S02]  /*13490*/  @!P2 STS [R17+0x308d0], R34 ;  /* 0x0308d0221100a388 */ /* 0x0001e40000000800 */
[----:B01----:R-:W-:Y:S01]  /*134a0*/  IMAD.MOV.U32 R34, RZ, RZ, R14 ;  /* 0x000000ffff227224 */ /* 0x003fe200078e000e */
[----:B------:R-:W-:Y:S06]  /*134b0*/  BAR.ARV 0x5, 0x180 ;  /* 0x0146000000007b1d */ /* 0x000fec0000002000 */
.L_x_1142:
[----:B------:R-:W-:Y:S02]  /*134c0*/  ULDC UR4, c[0x0][0xc38] ;  /* 0x00030e0000047ab9 */ /* 0x000fe40000000800 */
[----:B-1----:R-:W-:-:S13]  /*134d0*/  ISETP.GE.AND P0, PT, R34, UR4, PT ;  /* 0x0000000422007c0c */ /* 0x002fda000bf06270 */
[----:B------:R-:W-:Y:S05]  /*134e0*/  @!P0 BRA `(.L_x_1144) ;  /* 0xffffffc400548947 */ /* 0x000fea000383ffff */
.L_x_1089:
[----:B------:R-:W2:Y:S01]  /*134f0*/  LDL.LU R0, [R1] ;  /* 0x0000000001007983 */ /* 0x000ea20000300800 */
[----:B------:R-:W-:Y:S01]  /*13500*/  BSSY B0, `(.L_x_1145) ;  /* 0x000000b000007945 */ /* 0x000fe20003800000 */
[----:B------:R-:W1:Y:S01]  /*13510*/  S2R R5, SR_CgaCtaId ;  /* 0x0000000000057919 */ /* 0x000e620000008800 */
[----:B--2---:R-:W-:-:S04]  /*13520*/  IADD3 R0, R0, 0x1, RZ ;  /* 0x0000000100007810 */ /* 0x004fc80007ffe0ff */
[----:B------:R-:W-:-:S04]  /*13530*/  LEA.HI R2, R0, R0, RZ, 0x1 ;  /* 0x0000000000027211 */ /* 0x000fc800078f08ff */
[----:B------:R-:W-:Y:S02]  /*13540*/  LOP3.LUT R3, R2, 0xfffffffe, RZ, 0xc0, !PT ;  /* 0xfffffffe02037812 */ /* 0x000fe400078ec0ff */
[----:B------:R-:W-:-:S03]  /*13550*/  MOV R2, 0x400 ;  /* 0x0000040000027802 */ /* 0x000fc60000000f00 */
[----:B------:R-:W-:Y:S01]  /*13560*/  IMAD.IADD R0, R0, 0x1, -R3 ;  /* 0x0000000100007824 */ /* 0x000fe200078e0a03 */
[----:B-1----:R-:W-:-:S04]  /*13570*/  LEA R5, R5, R2, 0x18 ;  /* 0x0000000205057211 */ /* 0x002fc800078ec0ff */
[----:B------:R-:W-:-:S04]  /*13580*/  SHF.L.U32 R0, R0, 0x1f, RZ ;  /* 0x0000001f00007819 */ /* 0x000fc800000006ff */
[----:B------:R-:W1:Y:S02]  /*13590*/  SYNCS.PHASECHK.TRANS64.TRYWAIT P0, [R5+URZ+0x30820], R0 ;  /* 0x03082000050075a7 */ /* 0x000e64000800017f */
[----:B-1----:R-:W-:Y:S05]  /*135a0*/  @!P0 BRA `(.L_x_1146) ;  /* 0x00000028007c8947 */ /* 0x002fea0003800000 */
.L_x_1226:
[----:B------:R-:W-:Y:S05]  /*135b0*/  BSYNC B0 ;  /* 0x0000000000007941 */ /* 0x000fea0003800000 */
.L_x_1145:
[----:B------:R-:W-:-:S03]  /*135c0*/  UMOV UR4, 0xffffffff ;  /* 0xffffffff00047882 */ /* 0x000fc60000000000 */
[----:B------:R-:W-:Y:S05]  /*135d0*/  BRA.DIV UR4, `(.L_x_1147) ;  /* 0x0000002a04847947 */ /* 0x000fea000b800000 */
[----:B-1----:R-:W1:Y:S02]  /*135e0*/  S2R R0, SR_TID.X ;  /* 0x0000000000007919 */ /* 0x002e640000002100 */
[----:B-1----:R-:W-:-:S04]  /*135f0*/  SHF.R.U32.HI R0, RZ, 0x5, R0 ;  /* 0x00000005ff007819 */ /* 0x002fc80000011600 */
[----:B------:R-:W-:-:S05]  /*13600*/  LOP3.LUT R0, R0, 0x3, RZ, 0xc0, !PT ;  /* 0x0000000300007812 */ /* 0x000fca00078ec0ff */
[----:B------:R1:W2:Y:S02]  /*13610*/  SHFL.IDX PT, R14, R0, RZ, 0x1f ;  /* 0x00001fff000e7589 */ /* 0x0002a400000e0000 */
.L_x_1229:
[----:B--2---:R-:W-:Y:S01]  /*13620*/  ISETP.NE.AND P0, PT, R14, RZ, PT ;  /* 0x000000ff0e00720c */ /* 0x004fe20003f05270 */
[----:B------:R-:W-:-:S12]  /*13630*/  BSSY B0, `(.L_x_1148) ;  /* 0x0000026000007945 */ /* 0x000fd80003800000 */
[----:B------:R-:W-:Y:S05]  /*13640*/  @P0 BRA `(.L_x_1149) ;  /* 0x0000000000900947 */ /* 0x000fea0003800000 */
[----:B------:R-:W-:-:S03]  /*13650*/  UMOV UR4, 0xffffffff ;  /* 0xffffffff00047882 */ /* 0x000fc60000000000 */
[----:B------:R-:W-:Y:S05]  /*13660*/  BRA.DIV UR4, `(.L_x_1150) ;  /* 0x0000002a04947947 */ /* 0x000fea000b800000 */
[----:B------:R-:W-:-:S13]  /*13670*/  ELECT P6, URZ, PT ;  /* 0x00000000003f782f */ /* 0x000fda00038c0000 */
.L_x_1232:
[----:B------:R-:W-:Y:S05]  /*13680*/  @!P6 BRA `(.L_x_1149) ;  /* 0x000000000080e947 */ /* 0x000fea0003800000 */
[----:B-1----:R-:W2:Y:S02]  /*13690*/  LDL R0, [R1+0x4] ;  /* 0x0000040001007983 */ /* 0x002ea40000100800 */
[----:B--2---:R-:W-:-:S13]  /*136a0*/  R2UR UR4, R0 ;  /* 0x00000000000472ca */ /* 0x004fda00000e0000 */
[----:B------:R-:W-:-:S06]  /*136b0*/  ULOP3.LUT UR4, UR4, 0x2, URZ, 0xfc, !UPT ;  /* 0x0000000204047892 */ /* 0x000fcc000f8efc3f */
[----:B------:R-:W-:-:S05]  /*136c0*/  IMAD.U32 R0, RZ, RZ, UR4 ;  /* 0x00000004ff007e24 */ /* 0x000fca000f8e00ff */
[----:B------:R-:W-:-:S13]  /*136d0*/  ISETP.NE.AND P0, PT, R0, 0x3, PT ;  /* 0x000000030000780c */ /* 0x000fda0003f05270 */
[----:B------:R-:W-:Y:S05]  /*136e0*/  @!P0 BRA `(.L_x_1151) ;  /* 0x0000000000048947 */ /* 0x000fea0003800000 */
[----:B------:R-:W-:Y:S01]  /*136f0*/  BPT.TRAP 0x1 ;  /* 0x000000040000795c */ /* 0x000fe20000300000 */
.L_x_1151:
[----:B------:R-:W-:Y:S01]  /*13700*/  IMAD R3, R23, 0x8, R5 ;  /* 0x0000000817037824 */ /* 0x000fe200078e0205 */
[----:B------:R-:W-:Y:S01]  /*13710*/  SHF.L.U32 R2, R25, 0x1f, RZ ;  /* 0x0000001f19027819 */ /* 0x000fe200000006ff */
[----:B------:R-:W-:-:S03]  /*13720*/  VIADD R23, R23, 0x1 ;  /* 0x0000000117177836 */ /* 0x000fc60000000000 */
[----:B------:R-:W1:Y:S02]  /*13730*/  SYNCS.PHASECHK.TRANS64.TRYWAIT P1, [R3+URZ+0x30840], R2 ;  /* 0x03084002030075a7 */ /* 0x000e64000802017f */
[----:B------:R-:W-:-:S04]  /*13740*/  ISETP.NE.AND P2, PT, R23, 0x2, PT ;  /* 0x000000021700780c */ /* 0x000fc80003f45270 */
[----:B------:R-:W-:Y:S01]  /*13750*/  SEL R0, RZ, 0x1, P2 ;  /* 0x00000001ff007807 */ /* 0x000fe20001000000 */
[----:B-1----:R-:W-:Y:S08]  /*13760*/  @!P1 BRA `(.L_x_1152) ;  /* 0x0000002800749947 */ /* 0x002ff00003800000 */
.L_x_1233:
[----:B------:R-:W-:Y:S02]  /*13770*/  SEL R23, R23, RZ, P2 ;  /* 0x000000ff17177207 */ /* 0x000fe40001000000 */
[----:B------:R-:W-:Y:S01]  /*13780*/  LOP3.LUT R0, R25, R0, RZ, 0x3c, !PT ;  /* 0x0000000019007212 */ /* 0x000fe200078e3cff */
[----:B------:R-:W-:Y:S06]  /*13790*/  @!P0 BRA `(.L_x_1153) ;  /* 0x0000000000048947 */ /* 0x000fec0003800000 */
[----:B------:R-:W-:Y:S01]  /*137a0*/  BPT.TRAP 0x1 ;  /* 0x000000040000795c */ /* 0x000fe20000300000 */
.L_x_1153:
[----:B------:R-:W-:Y:S01]  /*137b0*/  IMAD R23, R23, 0x8, R5 ;  /* 0x0000000817177824 */ /* 0x000fe200078e0205 */
[----:B------:R-:W-:-:S04]  /*137c0*/  SHF.L.U32 R0, R0, 0x1f, RZ ;  /* 0x0000001f00007819 */ /* 0x000fc800000006ff */
[----:B------:R-:W2:Y:S02]  /*137d0*/  SYNCS.PHASECHK.TRANS64.TRYWAIT P1, [R23+URZ+0x30840], R0 ;  /* 0x03084000170075a7 */ /* 0x000ea4000802017f */
[----:B--2---:R-:W-:Y:S05]  /*137e0*/  @!P1 BRA `(.L_x_1154) ;  /* 0x0000002800689947 */ /* 0x004fea0003800000 */
.L_x_1234:
[----:B------:R-:W-:Y:S05]  /*137f0*/  @!P0 BRA `(.L_x_1155) ;  /* 0x0000000000048947 */ /* 0x000fea0003800000 */
[----:B------:R-:W-:Y:S01]  /*13800*/  BPT.TRAP 0x1 ;  /* 0x000000040000795c */ /* 0x000fe20000300000 */
.L_x_1155:
[----:B------:R-:W3:Y:S02]  /*13810*/  SYNCS.PHASECHK.TRANS64.TRYWAIT P1, [R3+URZ+0x30860], R2 ;  /* 0x03086002030075a7 */ /* 0x000ee4000802017f */
[----:B---3--:R-:W-:Y:S05]  /*13820*/  @!P1 BRA `(.L_x_1156) ;  /* 0x00000028006c9947 */ /* 0x008fea0003800000 */
.L_x_1235:
[----:B------:R-:W-:Y:S05]  /*13830*/  @!P0 BRA `(.L_x_1157) ;  /* 0x0000000000048947 */ /* 0x000fea0003800000 */
[----:B------:R-:W-:Y:S01]  /*13840*/  BPT.TRAP 0x1 ;  /* 0x000000040000795c */ /* 0x000fe20000300000 */
.L_x_1157:
[----:B----4-:R4:W0:Y:S02]  /*13850*/  SYNCS.PHASECHK.TRANS64.TRYWAIT P0, [R23+URZ+0x30860], R0 ;  /* 0x03086000170075a7 */ /* 0x010824000800017f */
[----:B0-----:R-:W-:Y:S05]  /*13860*/  @!P0 NANOSLEEP.SYNCS 0x989680 ;  /* 0x009896800000895d */ /* 0x001fea0003900000 */
[----:B------:R-:W0:Y:S02]  /*13870*/  @!P0 SYNCS.PHASECHK.TRANS64 P0, [R23+URZ+0x30860], R0 ;  /* 0x03086000170085a7 */ /* 0x000e24000800007f */
[----:B0-----:R-:W-:Y:S05]  /*13880*/  @!P0 BRA `(.L_x_1157) ;  /* 0xfffffffc00f08947 */ /* 0x001fea000383ffff */
.L_x_1149:
[----:B------:R-:W-:Y:S05]  /*13890*/  BSYNC B0 ;  /* 0x0000000000007941 */ /* 0x000fea0003800000 */
.L_x_1148:
[----:B------:R-:W-:Y:S05]  /*138a0*/  EXIT ;  /* 0x000000000000794d */ /* 0x000fea0003800000 */
.L_x_994:
[----:B0-----:R-:W-:-:S04]  /*138b0*/  IMAD.U32 R3, RZ, RZ, UR40 ;  /* 0x00000028ff037e24 */ /* 0x001fc8000f8e00ff */
[----:B------:R0:W1:Y:S03]  /*138c0*/  SYNCS.PHASECHK.TRANS64.TRYWAIT P1, [R3+URZ+0x30800], R0 ;  /* 0x03080000030075a7 */ /* 0x000066000802017f */
[----:B-1----:R-:W-:Y:S05]  /*138d0*/  @!P1 NANOSLEEP.SYNCS 0x989680 ;  /* 0x009896800000995d */ /* 0x002fea0003900000 */
[----:B------:R-:W1:Y:S02]  /*138e0*/  @!P1 SYNCS.PHASECHK.TRANS64 P1, [R3+URZ+0x30800], R0 ;  /* 0x03080000030095a7 */ /* 0x000e64000802007f */
[----:B-1----:R-:W-:Y:S05]  /*138f0*/  @!P1 BRA `(.L_x_994) ;  /* 0xfffffffc00ec9947 */ /* 0x002fea000383ffff */
[----:B------:R-:W-:Y:S05]  /*13900*/  BRA `(.L_x_1158) ;  /* 0xfffffee000d47947 */ /* 0x000fea000383ffff */
.L_x_998:
[----:B-1----:R1:W2:Y:S02]  /*13910*/  SYNCS.PHASECHK.TRANS64.TRYWAIT P1, [R3+URZ+0x30830], R0 ;  /* 0x03083000030075a7 */ /* 0x0022a4000802017f */
[----:B--2---:R-:W-:Y:S05]  /*13920*/  @!P1 NANOSLEEP.SYNCS 0x989680 ;  /* 0x009896800000995d */ /* 0x004fea0003900000 */
[----:B------:R-:W2:Y:S02]  /*13930*/  @!P1 SYNCS.PHASECHK.TRANS64 P1, [R3+URZ+0x30830], R0 ;  /* 0x03083000030095a7 */ /* 0x000ea4000802007f */
[----:B--2---:R-:W-:Y:S05]  /*13940*/  @!P1 BRA `(.L_x_998) ;  /* 0xfffffffc00f09947 */ /* 0x004fea000383ffff */
[----:B------:R-:W-:Y:S05]  /*13950*/  BRA `(.L_x_997) ;  /* 0xfffffee000f07947 */ /* 0x000fea000383ffff */
.L_x_1015:
[----:B-1----:R-:W-:-:S04]  /*13960*/  IMAD.U32 R4, RZ, RZ, UR6 ;  /* 0x00000006ff047e24 */ /* 0x002fc8000f8e00ff */
[----:B------:R1:W2:Y:S03]  /*13970*/  SYNCS.PHASECHK.TRANS64.TRYWAIT P1, [R4+URZ+0x30830], R3 ;  /* 0x03083003040075a7 */ /* 0x0002a6000802017f */
[----:B--2---:R-:W-:Y:S05]  /*13980*/  @!P1 NANOSLEEP.SYNCS 0x989680 ;  /* 0x009896800000995d */ /* 0x004fea0003900000 */
[----:B------:R-:W2:Y:S02]  /*13990*/  @!P1 SYNCS.PHASECHK.TRANS64 P1, [R4+URZ+0x30830], R3 ;  /* 0x03083003040095a7 */ /* 0x000ea4000802007f */
[----:B--2---:R-:W-:Y:S05]  /*139a0*/  @!P1 BRA `(.L_x_1015) ;  /* 0xfffffffc00ec9947 */ /* 0x004fea000383ffff */
[----:B------:R-:W-:Y:S05]  /*139b0*/  BRA `(.L_x_1014) ;  /* 0xffffff0c00147947 */ /* 0x000fea000383ffff */
.L_x_1019:
[----:B01----:R-:W-:-:S04]  /*139c0*/  IMAD.U32 R3, RZ, RZ, UR5 ;  /* 0x00000005ff037e24 */ /* 0x003fc8000f8e00ff */
[----:B------:R0:W1:Y:S03]  /*139d0*/  SYNCS.PHASECHK.TRANS64.TRYWAIT P1, [R3+URZ+0x30850], R0 ;  /* 0x03085000030075a7 */ /* 0x000066000802017f */
[----:B-1----:R-:W-:Y:S05]  /*139e0*/  @!P1 NANOSLEEP.SYNCS 0x989680 ;  /* 0x009896800000995d */ /* 0x002fea0003900000 */
[----:B------:R-:W1:Y:S02]  /*139f0*/  @!P1 SYNCS.PHASECHK.TRANS64 P1, [R3+URZ+0x30850], R0 ;  /* 0x03085000030095a7 */ /* 0x000e64000802007f */
[----:B-1----:R-:W-:Y:S05]  /*13a00*/  @!P1 BRA `(.L_x_1019) ;  /* 0xfffffffc00ec9947 */ /* 0x002fea000383ffff */
[----:B------:R-:W-:Y:S05]  /*13a10*/  BRA `(.L_x_1018) ;  /* 0xffffff1800ac7947 */ /* 0x000fea000383ffff */
.L_x_1038:
[----:B-1----:R-:W-:-:S04]  /*13a20*/  IMAD.U32 R4, RZ, RZ, UR6 ;  /* 0x00000006ff047e24 */ /* 0x002fc8000f8e00ff */
[----:B------:R1:W2:Y:S03]  /*13a30*/  SYNCS.PHASECHK.TRANS64.TRYWAIT P1, [R4+URZ+0x30830], R3 ;  /* 0x03083003040075a7 */ /* 0x0002a6000802017f */
[----:B--2---:R-:W-:Y:S05]  /*13a40*/  @!P1 NANOSLEEP.SYNCS 0x989680 ;  /* 0x009896800000995d */ /* 0x004fea0003900000 */
[----:B------:R-:W2:Y:S02]  /*13a50*/  @!P1 SYNCS.PHASECHK.TRANS64 P1, [R4+URZ+0x30830], R3 ;  /* 0x03083003040095a7 */ /* 0x000ea4000802007f */
[----:B--2---:R-:W-:Y:S05]  /*13a60*/  @!P1 BRA `(.L_x_1038) ;  /* 0xfffffffc00ec9947 */ /* 0x004fea000383ffff */
[----:B------:R-:W-:Y:S05]  /*13a70*/  BRA `(.L_x_1037) ;  /* 0xffffff3400987947 */ /* 0x000fea000383ffff */
.L_x_1042:
[----:B01----:R-:W-:-:S04]  /*13a80*/  IMAD.U32 R3, RZ, RZ, UR5 ;  /* 0x00000005ff037e24 */ /* 0x003fc8000f8e00ff */
[----:B------:R0:W1:Y:S03]  /*13a90*/  SYNCS.PHASECHK.TRANS64.TRYWAIT P1, [R3+URZ+0x30850], R0 ;  /* 0x03085000030075a7 */ /* 0x000066000802017f */
[----:B-1----:R-:W-:Y:S05]  /*13aa0*/  @!P1 NANOSLEEP.SYNCS 0x989680 ;  /* 0x009896800000995d */ /* 0x002fea0003900000 */
[----:B------:R-:W1:Y:S02]  /*13ab0*/  @!P1 SYNCS.PHASECHK.TRANS64 P1, [R3+URZ+0x30850], R0 ;  /* 0x03085000030095a7 */ /* 0x000e64000802007f */
[----:B-1----:R-:W-:Y:S05]  /*13ac0*/  @!P1 BRA `(.L_x_1042) ;  /* 0xfffffffc00ec9947 */ /* 0x002fea000383ffff */
[----:B------:R-:W-:Y:S05]  /*13ad0*/  BRA `(.L_x_1041) ;  /* 0xffffff4400307947 */ /* 0x000fea000383ffff */
.L_x_1050:
[----:B-1----:R-:W-:-:S04]  /*13ae0*/  IMAD.U32 R4, RZ, RZ, UR5 ;  /* 0x00000005ff047e24 */ /* 0x002fc8000f8e00ff */
[----:B------:R1:W2:Y:S03]  /*13af0*/  SYNCS.PHASECHK.TRANS64.TRYWAIT P1, [R4+URZ+0x30830], R3 ;  /* 0x03083003040075a7 */ /* 0x0002a6000802017f */
[----:B--2---:R-:W-:Y:S05]  /*13b00*/  @!P1 NANOSLEEP.SYNCS 0x989680 ;  /* 0x009896800000995d */ /* 0x004fea0003900000 */
[----:B------:R-:W2:Y:S02]  /*13b10*/  @!P1 SYNCS.PHASECHK.TRANS64 P1, [R4+URZ+0x30830], R3 ;  /* 0x03083003040095a7 */ /* 0x000ea4000802007f */
[----:B--2---:R-:W-:Y:S05]  /*13b20*/  @!P1 BRA `(.L_x_1050) ;  /* 0xfffffffc00ec9947 */ /* 0x004fea000383ffff */
[----:B------:R-:W-:Y:S05]  /*13b30*/  BRA `(.L_x_1049) ;  /* 0xffffff5000c87947 */ /* 0x000fea000383ffff */
.L_x_1054:
[----:B01----:R-:W-:-:S04]  /*13b40*/  IMAD.U32 R3, RZ, RZ, UR5 ;  /* 0x00000005ff037e24 */ /* 0x003fc8000f8e00ff */
[----:B------:R0:W1:Y:S03]  /*13b50*/  SYNCS.PHASECHK.TRANS64.TRYWAIT P1, [R3+URZ+0x30850], R0 ;  /* 0x03085000030075a7 */ /* 0x000066000802017f */
[----:B-1----:R-:W-:Y:S05]  /*13b60*/  @!P1 NANOSLEEP.SYNCS 0x989680 ;  /* 0x009896800000995d */ /* 0x002fea0003900000 */
[----:B------:R-:W1:Y:S02]  /*13b70*/  @!P1 SYNCS.PHASECHK.TRANS64 P1, [R3+URZ+0x30850], R0 ;  /* 0x03085000030095a7 */ /* 0x000e64000802007f */
[----:B-1----:R-:W-:Y:S05]  /*13b80*/  @!P1 BRA `(.L_x_1054) ;  /* 0xfffffffc00ec9947 */ /* 0x002fea000383ffff */
[----:B------:R-:W-:Y:S05]  /*13b90*/  BRA `(.L_x_1053) ;  /* 0xffffff6000607947 */ /* 0x000fea000383ffff */
.L_x_1069:
[----:B-1----:R-:W-:-:S04]  /*13ba0*/  IMAD.U32 R7, RZ, RZ, UR5 ;  /* 0x00000005ff077e24 */ /* 0x002fc8000f8e00ff */
[----:B------:R1:W2:Y:S03]  /*13bb0*/  SYNCS.PHASECHK.TRANS64.TRYWAIT P1, [R7+URZ+0x30850], R0 ;  /* 0x03085000070075a7 */ /* 0x0002a6000802017f */
[----:B--2---:R-:W-:Y:S05]  /*13bc0*/  @!P1 NANOSLEEP.SYNCS 0x989680 ;  /* 0x009896800000995d */ /* 0x004fea0003900000 */
[----:B------:R-:W2:Y:S02]  /*13bd0*/  @!P1 SYNCS.PHASECHK.TRANS64 P1, [R7+URZ+0x30850], R0 ;  /* 0x03085000070095a7 */ /* 0x000ea4000802007f */
[----:B--2---:R-:W-:Y:S05]  /*13be0*/  @!P1 BRA `(.L_x_1069) ;  /* 0xfffffffc00ec9947 */ /* 0x004fea000383ffff */
[----:B------:R-:W-:Y:S05]  /*13bf0*/  BRA `(.L_x_1068) ;  /* 0xffffff80008c7947 */ /* 0x000fea000383ffff */
.L_x_1106:
[----:B------:R-:W0:Y:S01]  /*13c00*/  S2R R19, SR_TID.X ;  /* 0x0000000000137919 */ /* 0x000e220000002100 */
[----:B------:R-:W-:Y:S02]  /*13c10*/  IMAD.MOV.U32 R12, RZ, RZ, RZ ;  /* 0x000000ffff0c7224 */ /* 0x000fe400078e00ff */
        /* <DEDUP_REMOVED lines=8> */
.L_x_1159:
[----:B------:R-:W-:Y:S05]  /*13ca0*/  BRA `(.L_x_1160) ;  /* 0xffffffc800dc7947 */ /* 0x000fea000383ffff */
.L_x_1109:
[----:B0-----:R0:W1:Y:S02]  /*13cb0*/  SYNCS.PHASECHK.TRANS64.TRYWAIT P0, [R4+URZ+0x30840], R3 ;  /* 0x03084003040075a7 */ /* 0x001064000800017f */
[----:B-1----:R-:W-:Y:S05]  /*13cc0*/  @!P0 NANOSLEEP.SYNCS 0x989680 ;  /* 0x009896800000895d */ /* 0x002fea0003900000 */
[----:B------:R-:W1:Y:S02]  /*13cd0*/  @!P0 SYNCS.PHASECHK.TRANS64 P0, [R4+URZ+0x30840], R3 ;  /* 0x03084003040085a7 */ /* 0x000e64000800007f */
[----:B-1----:R-:W-:Y:S05]  /*13ce0*/  @!P0 BRA `(.L_x_1109) ;  /* 0xfffffffc00f08947 */ /* 0x002fea000383ffff */
[----:B------:R-:W-:Y:S05]  /*13cf0*/  BRA `(.L_x_1161) ;  /* 0xffffffcc00c87947 */ /* 0x000fea000383ffff */
.L_x_1110:
[----:B------:R-:W-:Y:S01]  /*13d00*/  BSSY B0, `(.L_x_1162) ;  /* 0x0000008000007945 */ /* 0x000fe20003800000 */
[----:B------:R-:W-:Y:S01]  /*13d10*/  MOV R13, R6 ;  /* 0x00000006000d7202 */ /* 0x000fe20000000f00 */
[----:B------:R-:W-:Y:S02]  /*13d20*/  IMAD.MOV.U32 R12, RZ, RZ, RZ ;  /* 0x000000ffff0c7224 */ /* 0x000fe400078e00ff */
[----:B------:R-:W-:Y:S02]  /*13d30*/  IMAD.MOV.U32 R11, RZ, RZ, 0x181f ;  /* 0x0000181fff0b7424 */ /* 0x000fe400078e00ff */
[----:B------:R-:W-:-:S07]  /*13d40*/  IMAD.MOV.U32 R15, RZ, RZ, -0x1 ;  /* 0xffffffffff0f7424 */ /* 0x000fce00078e00ff */
[----:B------:R-:W-:Y:S05]  /*13d50*/  WARPSYNC.COLLECTIVE R15, `(.L_x_1163) ;  /* 0x000000000f087348 */ /* 0x000fea0003c00000 */
[----:B------:R0:W1:Y:S02]  /*13d60*/  SHFL.IDX P6, R14, R13, R12, R11 ;  /* 0x0000000c0d0e7389 */ /* 0x00006400000c000b */
[----:B01----:R-:W-:Y:S01]  /*13d70*/  ENDCOLLECTIVE ;  /* 0x000000000000791b */ /* 0x003fe20003800000 */
.L_x_1163:
[----:B------:R-:W-:Y:S05]  /*13d80*/  BSYNC B0 ;  /* 0x0000000000007941 */ /* 0x000fea0003800000 */
.L_x_1162:
[----:B------:R-:W-:Y:S02]  /*13d90*/  IMAD.MOV.U32 R13, RZ, RZ, R5 ;  /* 0x000000ffff0d7224 */ /* 0x000fe400078e0005 */
[----:B------:R-:W-:Y:S02]  /*13da0*/  IMAD.MOV.U32 R12, RZ, RZ, RZ ;  /* 0x000000ffff0c7224 */ /* 0x000fe400078e00ff */
[----:B------:R-:W-:Y:S02]  /*13db0*/  IMAD.MOV.U32 R11, RZ, RZ, 0x181f ;  /* 0x0000181fff0b7424 */ /* 0x000fe400078e00ff */
[----:B------:R-:W-:Y:S02]  /*13dc0*/  IMAD.MOV.U32 R15, RZ, RZ, -0x1 ;  /* 0xffffffffff0f7424 */ /* 0x000fe400078e00ff */
[----:B------:R-:W-:Y:S02]  /*13dd0*/  IMAD.MOV.U32 R2, RZ, RZ, R14 ;  /* 0x000000ffff027224 */ /* 0x000fe400078e000e */
[----:B------:R-:W-:-:S07]  /*13de0*/  @P0 IMAD R9, R0, 0x2, R17 ;  /* 0x0000000200090824 */ /* 0x000fce00078e0211 */
[----:B------:R-:W-:Y:S05]  /*13df0*/  WARPSYNC.COLLECTIVE R15, `(.L_x_1164) ;  /* 0x000000000f087348 */ /* 0x000fea0003c00000 */
[----:B------:R0:W1:Y:S02]  /*13e00*/  SHFL.IDX P6, R14, R13, R12, R11 ;  /* 0x0000000c0d0e7389 */ /* 0x00006400000c000b */
[----:B01----:R-:W-:Y:S01]  /*13e10*/  ENDCOLLECTIVE ;  /* 0x000000000000791b */ /* 0x003fe20003800000 */
.L_x_1164:
[----:B------:R-:W-:Y:S02]  /*13e20*/  IMAD.MOV.U32 R13, RZ, RZ, R6 ;  /* 0x000000ffff0d7224 */ /* 0x000fe400078e0006 */
[----:B------:R-:W-:Y:S01]  /*13e30*/  IMAD.MOV.U32 R12, RZ, RZ, 0x1 ;  /* 0x00000001ff0c7424 */ /* 0x000fe200078e00ff */
[----:B------:R-:W-:-:S05]  /*13e40*/  @P0 LEA R14, P1, R37, R14, 0x1 ;  /* 0x0000000e250e0211 */ /* 0x000fca00078208ff */
[----:B------:R-:W-:Y:S02]  /*13e50*/  @P0 IMAD.X R3, RZ, RZ, R2, P1 ;  /* 0x000000ffff030224 */ /* 0x000fe400008e0602 */
[----:B------:R-:W-:-:S07]  /*13e60*/  @P0 IMAD.MOV.U32 R2, RZ, RZ, R14 ;  /* 0x000000ffff020224 */ /* 0x000fce00078e000e */
[----:B------:R-:W-:Y:S05]  /*13e70*/  WARPSYNC.COLLECTIVE R15, `(.L_x_1165) ;  /* 0x000000000f087348 */ /* 0x000fea0003c00000 */
[----:B------:R0:W1:Y:S02]  /*13e80*/  SHFL.IDX P6, R14, R13, R12, R11 ;  /* 0x0000000c0d0e7389 */ /* 0x00006400000c000b */
[----:B01----:R-:W-:Y:S01]  /*13e90*/  ENDCOLLECTIVE ;  /* 0x000000000000791b */ /* 0x003fe20003800000 */
.L_x_1165:
        /* <DEDUP_REMOVED lines=8> */
[----:B------:R-:W-:Y:S01]  /*13f20*/  ISETP.GE.AND P0, PT, R7, 0x11, PT ;  /* 0x000000110700780c */ /* 0x000fe20003f06270 */
[----:B------:R-:W-:-:S12]  /*13f30*/  IMAD.MOV.U32 R8, RZ, RZ, R14 ;  /* 0x000000ffff087224 */ /* 0x000fd800078e000e */
[----:B0-----:R-:W-:Y:S05]  /*13f40*/  WARPSYNC.COLLECTIVE R15, `(.L_x_1166) ;  /* 0x000000000f087348 */ /* 0x001fea0003c00000 */
[----:B------:R1:W2:Y:S02]  /*13f50*/  SHFL.IDX P6, R14, R13, R12, R11 ;  /* 0x0000000c0d0e7389 */ /* 0x0002a400000c000b */
[----:B012---:R-:W-:Y:S01]  /*13f60*/  ENDCOLLECTIVE ;  /* 0x000000000000791b */ /* 0x007fe20003800000 */
.L_x_1166:
[----:B------:R-:W-:Y:S02]  /*13f70*/  @P0 IMAD R27, R0, 0x2, R17 ;  /* 0x00000002001b0824 */ /* 0x000fe400078e0211 */
[----:B------:R-:W-:Y:S02]  /*13f80*/  IMAD.MOV.U32 R13, RZ, RZ, R6 ;  /* 0x000000ffff0d7224 */ /* 0x000fe400078e0006 */
[----:B------:R-:W-:Y:S01]  /*13f90*/  IMAD.MOV.U32 R12, RZ, RZ, 0x2 ;  /* 0x00000002ff0c7424 */ /* 0x000fe200078e00ff */
[----:B------:R-:W-:-:S04]  /*13fa0*/  @P0 LEA R14, P1, R37, R14, 0x1 ;  /* 0x0000000e250e0211 */ /* 0x000fc800078208ff */
[----:B------:R-:W-:Y:S01]  /*13fb0*/  @P0 MOV R2, R14 ;  /* 0x0000000e00020202 */ /* 0x000fe20000000f00 */
[----:B------:R-:W-:-:S08]  /*13fc0*/  @P0 IMAD.X R21, RZ, RZ, R8, P1 ;  /* 0x000000ffff150224 */ /* 0x000fd000008e0608 */
[----:B------:R-:W-:Y:S05]  /*13fd0*/  WARPSYNC.COLLECTIVE R15, `(.L_x_1167) ;  /* 0x000000000f087348 */ /* 0x000fea0003c00000 */
[----:B------:R0:W1:Y:S02]  /*13fe0*/  SHFL.IDX P6, R14, R13, R12, R11 ;  /* 0x0000000c0d0e7389 */ /* 0x00006400000c000b */
[----:B01----:R-:W-:Y:S01]  /*13ff0*/  ENDCOLLECTIVE ;  /* 0x000000000000791b */ /* 0x003fe20003800000 */
.L_x_1167:
        /* <DEDUP_REMOVED lines=9> */
[----:B------:R-:W-:Y:S01]  /*14090*/  ISETP.GE.AND P0, PT, R7, 0x21, PT ;  /* 0x000000210700780c */ /* 0x000fe20003f06270 */
[----:B------:R-:W-:-:S12]  /*140a0*/  IMAD.MOV.U32 R8, RZ, RZ, R14 ;  /* 0x000000ffff087224 */ /* 0x000fd800078e000e */
[----:B0-----:R-:W-:Y:S05]  /*140b0*/  WARPSYNC.COLLECTIVE R15, `(.L_x_1168) ;  /* 0x000000000f087348 */ /* 0x001fea0003c00000 */
[----:B------:R1:W2:Y:S02]  /*140c0*/  SHFL.IDX P6, R14, R13, R12, R11 ;  /* 0x0000000c0d0e7389 */ /* 0x0002a400000c000b */
[----:B012---:R-:W-:Y:S01]  /*140d0*/  ENDCOLLECTIVE ;  /* 0x000000000000791b */ /* 0x007fe20003800000 */
.L_x_1168:
[----:B------:R-:W-:Y:S02]  /*140e0*/  @P0 IMAD R21, R0, 0x2, R17 ;  /* 0x0000000200150824 */ /* 0x000fe400078e0211 */
[----:B------:R-:W-:Y:S02]  /*140f0*/  IMAD.MOV.U32 R13, RZ, RZ, R6 ;  /* 0x000000ffff0d7224 */ /* 0x000fe400078e0006 */
[----:B------:R-:W-:Y:S01]  /*14100*/  IMAD.MOV.U32 R12, RZ, RZ, 0x3 ;  /* 0x00000003ff0c7424 */ /* 0x000fe200078e00ff */
[----:B------:R-:W-:-:S05]  /*14110*/  @P0 LEA R14, P1, R37, R14, 0x1 ;  /* 0x0000000e250e0211 */ /* 0x000fca00078208ff */
[----:B------:R-:W-:-:S08]  /*14120*/  @P0 IMAD.MOV.U32 R2, RZ, RZ, R14 ;  /* 0x000000ffff020224 */ /* 0x000fd000078e000e */
[----:B------:R-:W-:Y:S05]  /*14130*/  WARPSYNC.COLLECTIVE R15, `(.L_x_1169) ;  /* 0x000000000f087348 */ /* 0x000fea0003c00000 */
[----:B------:R0:W1:Y:S02]  /*14140*/  SHFL.IDX P6, R14, R13, R12, R11 ;  /* 0x0000000c0d0e7389 */ /* 0x00006400000c000b */
[----:B01----:R-:W-:Y:S01]  /*14150*/  ENDCOLLECTIVE ;  /* 0x000000000000791b */ /* 0x003fe20003800000 */
.L_x_1169:
        /* <DEDUP_REMOVED lines=10> */
[----:B------:R-:W-:-:S07]  /*14200*/  IMAD.MOV.U32 R8, RZ, RZ, R14 ;  /* 0x000000ffff087224 */ /* 0x000fce00078e000e */
[----:B0-----:R-:W-:Y:S05]  /*14210*/  WARPSYNC.COLLECTIVE R15, `(.L_x_1170) ;  /* 0x000000000f087348 */ /* 0x001fea0003c00000 */
[----:B------:R1:W2:Y:S02]  /*14220*/  SHFL.IDX P6, R14, R13, R12, R11 ;  /* 0x0000000c0d0e7389 */ /* 0x0002a400000c000b */
[----:B012---:R-:W-:Y:S01]  /*14230*/  ENDCOLLECTIVE ;  /* 0x000000000000791b */ /* 0x007fe20003800000 */
.L_x_1170:
[----:B------:R-:W-:Y:S05]  /*14240*/  BRA `(.L_x_1171) ;  /* 0xffffffcc007c7947 */ /* 0x000fea000383ffff */
.L_x_1115:
[----:B------:R-:W-:Y:S02]  /*14250*/  IMAD.MOV.U32 R13, RZ, RZ, R4 ;  /* 0x000000ffff0d7224 */ /* 0x000fe400078e0004 */
[----:B------:R-:W-:Y:S02]  /*14260*/  IMAD.MOV.U32 R12, RZ, RZ, RZ ;  /* 0x000000ffff0c7224 */ /* 0x000fe400078e00ff */
[----:B------:R-:W-:Y:S02]  /*14270*/  IMAD.MOV.U32 R11, RZ, RZ, 0x181f ;  /* 0x0000181fff0b7424 */ /* 0x000fe400078e00ff */
[----:B------:R-:W-:Y:S02]  /*14280*/  IMAD.MOV.U32 R15, RZ, RZ, -0x1 ;  /* 0xffffffffff0f7424 */ /* 0x000fe400078e00ff */
[----:B------:R-:W-:-:S07]  /*14290*/  VIADD R0, R36, UR44 ;  /* 0x0000002c24007c36 */ /* 0x000fce0008000000 */
[----:B------:R-:W-:Y:S05]  /*142a0*/  WARPSYNC.COLLECTIVE R15, `(.L_x_1172) ;  /* 0x000000000f087348 */ /* 0x000fea0003c00000 */
[----:B------:R0:W1:Y:S02]  /*142b0*/  SHFL.IDX P6, R14, R13, R12, R11 ;  /* 0x0000000c0d0e7389 */ /* 0x00006400000c000b */
[----:B01----:R-:W-:Y:S01]  /*142c0*/  ENDCOLLECTIVE ;  /* 0x000000000000791b */ /* 0x003fe20003800000 */
.L_x_1172:
[C---:B------:R-:W-:Y:S01]  /*142d0*/  VIADD R6, R0.reuse, 0x10 ;  /* 0x0000001000067836 */ /* 0x040fe20000000000 */
[----:B------:R-:W-:Y:S01]  /*142e0*/  ISETP.GE.AND P0, PT, R0, UR39, PT ;  /* 0x0000002700007c0c */ /* 0x000fe2000bf06270 */
[----:B------:R-:W-:Y:S01]  /*142f0*/  IMAD.MOV.U32 R13, RZ, RZ, R5 ;  /* 0x000000ffff0d7224 */ /* 0x000fe200078e0005 */
[----:B------:R-:W-:-:S11]  /*14300*/  MOV R2, R14 ;  /* 0x0000000e00027202 */ /* 0x000fd60000000f00 */
[----:B------:R-:W-:Y:S05]  /*14310*/  WARPSYNC.COLLECTIVE R15, `(.L_x_1173) ;  /* 0x000000000f087348 */ /* 0x000fea0003c00000 */
[----:B------:R0:W1:Y:S02]  /*14320*/  SHFL.IDX P6, R14, R13, R12, R11 ;  /* 0x0000000c0d0e7389 */ /* 0x00006400000c000b */
[----:B01----:R-:W-:Y:S01]  /*14330*/  ENDCOLLECTIVE ;  /* 0x000000000000791b */ /* 0x003fe20003800000 */
.L_x_1173:
        /* <DEDUP_REMOVED lines=8> */
.L_x_1174:
[----:B------:R-:W-:Y:S01]  /*143c0*/  @!PT LDS RZ, [RZ] ;  /* 0x00000000fffff984 */ /* 0x000fe20000000800 */
[----:B------:R-:W-:Y:S01]  /*143d0*/  @!PT LDS RZ, [RZ] ;  /* 0x00000000fffff984 */ /* 0x000fe20000000800 */
[----:B------:R-:W-:Y:S01]  /*143e0*/  @!PT LDS RZ, [RZ] ;  /* 0x00000000fffff984 */ /* 0x000fe20000000800 */
[----:B------:R0:W-:Y:S04]  /*143f0*/  @!P0 LDGSTS.E.BYPASS.LTC128B.128 [R31+0x10400], desc[UR36][R2.64], !P2 ;  /* 0x10400000021f8fae */ /* 0x0001e8000d101d64 */
[----:B------:R0:W-:Y:S04]  /*14400*/  @!P0 LDGSTS.E.BYPASS.LTC128B.128 [R31+0x14400], desc[UR36][R2.64+0x80], !P3 ;  /* 0x14400080021f8fae */ /* 0x0001e8000d901d64 */
[----:B------:R0:W-:Y:S01]  /*14410*/  @!P0 LDGSTS.E.BYPASS.LTC128B.128 [R31+0x18400], desc[UR36][R2.64+0x100], !P4 ;  /* 0x18400100021f8fae */ /* 0x0001e2000e101d64 */
[----:B------:R-:W-:-:S03]  /*14420*/  IMAD.MOV.U32 R13, RZ, RZ, R5 ;  /* 0x000000ffff0d7224 */ /* 0x000fc600078e0005 */
[----:B------:R0:W-:Y:S01]  /*14430*/  @!P0 LDGSTS.E.BYPASS.LTC128B.128 [R31+0x1c400], desc[UR36][R2.64+0x180], !P5 ;  /* 0x1c400180021f8fae */ /* 0x0001e2000e901d64 */
[----:B------:R-:W-:Y:S01]  /*14440*/  ISETP.GE.AND P0, PT, R6, UR39, PT ;  /* 0x0000002706007c0c */ /* 0x000fe2000bf06270 */
[----:B------:R-:W-:-:S12]  /*14450*/  IMAD.MOV.U32 R6, RZ, RZ, R14 ;  /* 0x000000ffff067224 */ /* 0x000fd800078e000e */
[----:B0-----:R-:W-:Y:S05]  /*14460*/  WARPSYNC.COLLECTIVE R15, `(.L_x_1175) ;  /* 0x000000000f087348 */ /* 0x001fea0003c00000 */
[----:B------:R1:W2:Y:S02]  /*14470*/  SHFL.IDX P6, R14, R13, R12, R11 ;  /* 0x0000000c0d0e7389 */ /* 0x0002a400000c000b */
[----:B012---:R-:W-:Y:S01]  /*14480*/  ENDCOLLECTIVE ;  /* 0x000000000000791b */ /* 0x007fe20003800000 */
.L_x_1175:
[----:B------:R-:W-:Y:S02]  /*14490*/  IMAD.MOV.U32 R13, RZ, RZ, R4 ;  /* 0x000000ffff0d7224 */ /* 0x000fe400078e0004 */
[----:B------:R-:W-:Y:S01]  /*144a0*/  IMAD.MOV.U32 R12, RZ, RZ, 0x2 ;  /* 0x00000002ff0c7424 */ /* 0x000fe200078e00ff */
[----:B------:R-:W-:-:S05]  /*144b0*/  @!P0 LEA R14, P1, R37, R14, 0x1 ;  /* 0x0000000e250e8211 */ /* 0x000fca00078208ff */
[----:B------:R-:W-:-:S08]  /*144c0*/  @!P0 IMAD.MOV.U32 R2, RZ, RZ, R14 ;  /* 0x000000ffff028224 */ /* 0x000fd000078e000e */
[----:B------:R-:W-:Y:S05]  /*144d0*/  WARPSYNC.COLLECTIVE R15, `(.L_x_1176) ;  /* 0x000000000f087348 */ /* 0x000fea0003c00000 */
[----:B------:R0:W1:Y:S02]  /*144e0*/  SHFL.IDX P6, R14, R13, R12, R11 ;  /* 0x0000000c0d0e7389 */ /* 0x00006400000c000b */
[----:B01----:R-:W-:Y:S01]  /*144f0*/  ENDCOLLECTIVE ;  /* 0x000000000000791b */ /* 0x003fe20003800000 */
.L_x_1176:
[----:B------:R-:W-:Y:S02]  /*14500*/  @!P0 IMAD.X R7, RZ, RZ, R6, P1 ;  /* 0x000000ffff078224 */ /* 0x000fe400008e0606 */
[----:B------:R-:W-:Y:S02]  /*14510*/  VIADD R6, R0, 0x20 ;  /* 0x0000002000067836 */ /* 0x000fe40000000000 */
        /* <DEDUP_REMOVED lines=9> */
[----:B------:R-:W-:Y:S01]  /*145b0*/  ISETP.GE.AND P0, PT, R6, UR39, PT ;  /* 0x0000002706007c0c */ /* 0x000fe2000bf06270 */
[----:B------:R-:W-:-:S12]  /*145c0*/  IMAD.MOV.U32 R6, RZ, RZ, R14 ;  /* 0x000000ffff067224 */ /* 0x000fd800078e000e */
[----:B0-----:R-:W-:Y:S05]  /*145d0*/  WARPSYNC.COLLECTIVE R15, `(.L_x_1177) ;  /* 0x000000000f087348 */ /* 0x001fea0003c00000 */
[----:B------:R1:W2:Y:S02]  /*145e0*/  SHFL.IDX P6, R14, R13, R12, R11 ;  /* 0x0000000c0d0e7389 */ /* 0x0002a400000c000b */
[----:B012---:R-:W-:Y:S01]  /*145f0*/  ENDCOLLECTIVE ;  /* 0x000000000000791b */ /* 0x007fe20003800000 */
.L_x_1177:
[----:B------:R-:W-:Y:S02]  /*14600*/  IMAD.MOV.U32 R13, RZ, RZ, R4 ;  /* 0x000000ffff0d7224 */ /* 0x000fe400078e0004 */
[----:B------:R-:W-:Y:S01]  /*14610*/  IMAD.MOV.U32 R12, RZ, RZ, 0x3 ;  /* 0x00000003ff0c7424 */ /* 0x000fe200078e00ff */
[----:B------:R-:W-:-:S04]  /*14620*/  @!P0 LEA R14, P1, R37, R14, 0x1 ;  /* 0x0000000e250e8211 */ /* 0x000fc800078208ff */
[----:B------:R-:W-:Y:S01]  /*14630*/  @!P0 IADD3.X R7, RZ, R6, RZ, P1, !PT ;  /* 0x00000006ff078210 */ /* 0x000fe20000ffe4ff */
[----:B------:R-:W-:-:S08]  /*14640*/  @!P0 IMAD.MOV.U32 R2, RZ, RZ, R14 ;  /* 0x000000ffff028224 */ /* 0x000fd000078e000e */
[----:B------:R-:W-:Y:S05]  /*14650*/  WARPSYNC.COLLECTIVE R15, `(.L_x_1178) ;  /* 0x000000000f087348 */ /* 0x000fea0003c00000 */
[----:B------:R0:W1:Y:S02]  /*14660*/  SHFL.IDX P6, R14, R13, R12, R11 ;  /* 0x0000000c0d0e7389 */ /* 0x00006400000c000b */
[----:B01----:R-:W-:Y:S01]  /*14670*/  ENDCOLLECTIVE ;  /* 0x000000000000791b */ /* 0x003fe20003800000 */
.L_x_1178:
        /* <DEDUP_REMOVED lines=15> */
.L_x_1179:
[----:B------:R-:W-:Y:S02]  /*14770*/  IMAD.MOV.U32 R13, RZ, RZ, R4 ;  /* 0x000000ffff0d7224 */ /* 0x000fe400078e0004 */
[----:B------:R-:W-:Y:S01]  /*14780*/  IMAD.MOV.U32 R12, RZ, RZ, 0x4 ;  /* 0x00000004ff0c7424 */ /* 0x000fe200078e00ff */
[----:B------:R-:W-:-:S05]  /*14790*/  @!P0 LEA R14, P1, R37, R14, 0x1 ;  /* 0x0000000e250e8211 */ /* 0x000fca00078208ff */
[----:B------:R-:W-:-:S08]  /*147a0*/  @!P0 IMAD.MOV.U32 R2, RZ, RZ, R14 ;  /* 0x000000ffff028224 */ /* 0x000fd000078e000e */
[----:B------:R-:W-:Y:S05]  /*147b0*/  WARPSYNC.COLLECTIVE R15, `(.L_x_1180) ;  /* 0x000000000f087348 */ /* 0x000fea0003c00000 */
[----:B------:R0:W1:Y:S02]  /*147c0*/  SHFL.IDX P6, R14, R13, R12, R11 ;  /* 0x0000000c0d0e7389 */ /* 0x00006400000c000b */
[----:B01----:R-:W-:Y:S01]  /*147d0*/  ENDCOLLECTIVE ;  /* 0x000000000000791b */ /* 0x003fe20003800000 */
.L_x_1180:
        /* <DEDUP_REMOVED lines=16> */
.L_x_1181:
[----:B------:R-:W-:Y:S02]  /*148e0*/  IMAD.MOV.U32 R13, RZ, RZ, R4 ;  /* 0x000000ffff0d7224 */ /* 0x000fe400078e0004 */
[----:B------:R-:W-:Y:S01]  /*148f0*/  IMAD.MOV.U32 R12, RZ, RZ, 0x5 ;  /* 0x00000005ff0c7424 */ /* 0x000fe200078e00ff */
[----:B------:R-:W-:-:S05]  /*14900*/  @!P0 LEA R14, P1, R37, R14, 0x1 ;  /* 0x0000000e250e8211 */ /* 0x000fca00078208ff */
[----:B------:R-:W-:-:S08]  /*14910*/  @!P0 IMAD.MOV.U32 R2, RZ, RZ, R14 ;  /* 0x000000ffff028224 */ /* 0x000fd000078e000e */
[----:B------:R-:W-:Y:S05]  /*14920*/  WARPSYNC.COLLECTIVE R15, `(.L_x_1182) ;  /* 0x000000000f087348 */ /* 0x000fea0003c00000 */
[----:B------:R0:W1:Y:S02]  /*14930*/  SHFL.IDX P6, R14, R13, R12, R11 ;  /* 0x0000000c0d0e7389 */ /* 0x00006400000c000b */
[----:B01----:R-:W-:Y:S01]  /*14940*/  ENDCOLLECTIVE ;  /* 0x000000000000791b */ /* 0x003fe20003800000 */
.L_x_1182:
[----:B------:R-:W-:Y:S02]  /*14950*/  @!P0 IMAD.X R7, RZ, RZ, R6, P1 ;  /* 0x000000ffff078224 */ /* 0x000fe400008e0606 */
[----:B------:R-:W-:-:S03]  /*14960*/  VIADD R6, R0, 0x50 ;  /* 0x0000005000067836 */ /* 0x000fc60000000000 */
[----:B------:R-:W-:-:S05]  /*14970*/  @!P0 MOV R3, R7 ;  /* 0x0000000700038202 */ /* 0x000fca0000000f00 */
        /* <DEDUP_REMOVED lines=8> */
[----:B------:R-:W-:Y:S01]  /*14a00*/  ISETP.GE.AND P0, PT, R6, UR39, PT ;  /* 0x0000002706007c0c */ /* 0x000fe2000bf06270 */
[----:B------:R-:W-:-:S12]  /*14a10*/  IMAD.MOV.U32 R6, RZ, RZ, R14 ;  /* 0x000000ffff067224 */ /* 0x000fd800078e000e */
[----:B0-----:R-:W-:Y:S05]  /*14a20*/  WARPSYNC.COLLECTIVE R15, `(.L_x_1183) ;  /* 0x000000000f087348 */ /* 0x001fea0003c00000 */
[----:B------:R1:W2:Y:S02]  /*14a30*/  SHFL.IDX P6, R14, R13, R12, R11 ;  /* 0x0000000c0d0e7389 */ /* 0x0002a400000c000b */
[----:B012---:R-:W-:Y:S01]  /*14a40*/  ENDCOLLECTIVE ;  /* 0x000000000000791b */ /* 0x007fe20003800000 */
.L_x_1183:
[----:B------:R-:W-:Y:S02]  /*14a50*/  IMAD.MOV.U32 R13, RZ, RZ, R4 ;  /* 0x000000ffff0d7224 */ /* 0x000fe400078e0004 */
[----:B------:R-:W-:Y:S01]  /*14a60*/  IMAD.MOV.U32 R12, RZ, RZ, 0x6 ;  /* 0x00000006ff0c7424 */ /* 0x000fe200078e00ff */
[----:B------:R-:W-:-:S05]  /*14a70*/  @!P0 LEA R14, P1, R37, R14, 0x1 ;  /* 0x0000000e250e8211 */ /* 0x000fca00078208ff */
[----:B------:R-:W-:-:S08]  /*14a80*/  @!P0 IMAD.MOV.U32 R2, RZ, RZ, R14 ;  /* 0x000000ffff028224 */ /* 0x000fd000078e000e */
[----:B------:R-:W-:Y:S05]  /*14a90*/  WARPSYNC.COLLECTIVE R15, `(.L_x_1184) ;  /* 0x000000000f087348 */ /* 0x000fea0003c00000 */
[----:B------:R0:W1:Y:S02]  /*14aa0*/  SHFL.IDX P6, R14, R13, R12, R11 ;  /* 0x0000000c0d0e7389 */ /* 0x00006400000c000b */
[----:B01----:R-:W-:Y:S01]  /*14ab0*/  ENDCOLLECTIVE ;  /* 0x000000000000791b */ /* 0x003fe20003800000 */
.L_x_1184:
        /* <DEDUP_REMOVED lines=16> */
.L_x_1185:
[----:B------:R-:W-:Y:S01]  /*14bc0*/  IMAD.MOV.U32 R13, RZ, RZ, R4 ;  /* 0x000000ffff0d7224 */ /* 0x000fe200078e0004 */
[----:B------:R-:W-:Y:S02]  /*14bd0*/  MOV R12, 0x7 ;  /* 0x00000007000c7802 */ /* 0x000fe40000000f00 */
[----:B------:R-:W-:-:S05]  /*14be0*/  @!P0 LEA R14, P1, R37, R14, 0x1 ;  /* 0x0000000e250e8211 */ /* 0x000fca00078208ff */
[----:B------:R-:W-:-:S08]  /*14bf0*/  @!P0 IMAD.MOV.U32 R2, RZ, RZ, R14 ;  /* 0x000000ffff028224 */ /* 0x000fd000078e000e */
[----:B------:R-:W-:Y:S05]  /*14c00*/  WARPSYNC.COLLECTIVE R15, `(.L_x_1186) ;  /* 0x000000000f087348 */ /* 0x000fea0003c00000 */
[----:B------:R0:W1:Y:S02]  /*14c10*/  SHFL.IDX P6, R14, R13, R12, R11 ;  /* 0x0000000c0d0e7389 */ /* 0x00006400000c000b */
[----:B01----:R-:W-:Y:S01]  /*14c20*/  ENDCOLLECTIVE ;  /* 0x000000000000791b */ /* 0x003fe20003800000 */
.L_x_1186:
        /* <DEDUP_REMOVED lines=14> */
.L_x_1187:
[----:B------:R-:W-:Y:S05]  /*14d10*/  BRA `(.L_x_1188) ;  /* 0xffffffcc00a47947 */ /* 0x000fea000383ffff */
.L_x_1118:
[----:B0-----:R0:W1:Y:S02]  /*14d20*/  SYNCS.PHASECHK.TRANS64.TRYWAIT P0, [R17+URZ+0x30820], R0 ;  /* 0x03082000110075a7 */ /* 0x001064000800017f */
[----:B-1----:R-:W-:Y:S05]  /*14d30*/  @!P0 NANOSLEEP.SYNCS 0x989680 ;  /* 0x009896800000895d */ /* 0x002fea0003900000 */
[----:B------:R-:W1:Y:S02]  /*14d40*/  @!P0 SYNCS.PHASECHK.TRANS64 P0, [R17+URZ+0x30820], R0 ;  /* 0x03082000110085a7 */ /* 0x000e64000800007f */
[----:B-1----:R-:W-:Y:S05]  /*14d50*/  @!P0 BRA `(.L_x_1118) ;  /* 0xfffffffc00f08947 */ /* 0x002fea000383ffff */
[----:B------:R-:W-:Y:S05]  /*14d60*/  BRA `(.L_x_1189) ;  /* 0xffffffd0000c7947 */ /* 0x000fea000383ffff */
.L_x_1122:
[----:B0-----:R0:W1:Y:S02]  /*14d70*/  SYNCS.PHASECHK.TRANS64.TRYWAIT P0, [R7+URZ+0x30840], R2 ;  /* 0x03084002070075a7 */ /* 0x001064000800017f */
[----:B-1----:R-:W-:Y:S05]  /*14d80*/  @!P0 NANOSLEEP.SYNCS 0x989680 ;  /* 0x009896800000895d */ /* 0x002fea0003900000 */
[----:B------:R-:W1:Y:S02]  /*14d90*/  @!P0 SYNCS.PHASECHK.TRANS64 P0, [R7+URZ+0x30840], R2 ;  /* 0x03084002070085a7 */ /* 0x000e64000800007f */
[----:B-1----:R-:W-:Y:S05]  /*14da0*/  @!P0 BRA `(.L_x_1122) ;  /* 0xfffffffc00f08947 */ /* 0x002fea000383ffff */
[----:B------:R-:W-:Y:S05]  /*14db0*/  BRA `(.L_x_1190) ;  /* 0xffffffd000cc7947 */ /* 0x000fea000383ffff */
.L_x_1123:
[----:B------:R-:W-:Y:S01]  /*14dc0*/  BSSY B1, `(.L_x_1191) ;  /* 0x0000008000017945 */ /* 0x000fe20003800000 */
[----:B------:R-:W-:Y:S02]  /*14dd0*/  IMAD.MOV.U32 R13, RZ, RZ, R27 ;  /* 0x000000ffff0d7224 */ /* 0x000fe400078e001b */
[----:B------:R-:W-:Y:S02]  /*14de0*/  IMAD.MOV.U32 R12, RZ, RZ, RZ ;  /* 0x000000ffff0c7224 */ /* 0x000fe400078e00ff */
[----:B------:R-:W-:Y:S02]  /*14df0*/  IMAD.MOV.U32 R11, RZ, RZ, 0x181f ;  /* 0x0000181fff0b7424 */ /* 0x000fe400078e00ff */
[----:B------:R-:W-:-:S07]  /*14e00*/  IMAD.MOV.U32 R15, RZ, RZ, -0x1 ;  /* 0xffffffffff0f7424 */ /* 0x000fce00078e00ff */
[----:B------:R-:W-:Y:S05]  /*14e10*/  WARPSYNC.COLLECTIVE R15, `(.L_x_1192) ;  /* 0x000000000f087348 */ /* 0x000fea0003c00000 */
[----:B------:R0:W1:Y:S02]  /*14e20*/  SHFL.IDX P6, R14, R13, R12, R11 ;  /* 0x0000000c0d0e7389 */ /* 0x00006400000c000b */
[----:B01----:R-:W-:Y:S01]  /*14e30*/  ENDCOLLECTIVE ;  /* 0x000000000000791b */ /* 0x003fe20003800000 */
.L_x_1192:
[----:B------:R-:W-:Y:S05]  /*14e40*/  BSYNC B1 ;  /* 0x0000000000017941 */ /* 0x000fea0003800000 */
.L_x_1191:
[----:B------:R-:W-:Y:S02]  /*14e50*/  IMAD.MOV.U32 R13, RZ, RZ, R20 ;  /* 0x000000ffff0d7224 */ /* 0x000fe400078e0014 */
[----:B------:R-:W-:Y:S02]  /*14e60*/  IMAD.MOV.U32 R12, RZ, RZ, RZ ;  /* 0x000000ffff0c7224 */ /* 0x000fe400078e00ff */
[----:B------:R-:W-:Y:S02]  /*14e70*/  IMAD.MOV.U32 R11, RZ, RZ, 0x181f ;  /* 0x0000181fff0b7424 */ /* 0x000fe400078e00ff */
[----:B------:R-:W-:Y:S02]  /*14e80*/  IMAD.MOV.U32 R15, RZ, RZ, -0x1 ;  /* 0xffffffffff0f7424 */ /* 0x000fe400078e00ff */
[----:B------:R-:W-:Y:S02]  /*14e90*/  IMAD.MOV.U32 R3, RZ, RZ, R14 ;  /* 0x000000ffff037224 */ /* 0x000fe400078e000e */
[----:B------:R-:W-:-:S07]  /*14ea0*/  IMAD.SHL.U32 R4, R37, 0x2, RZ ;  /* 0x0000000225047824 */ /* 0x000fce00078e00ff */
[----:B------:R-:W-:Y:S05]  /*14eb0*/  WARPSYNC.COLLECTIVE R15, `(.L_x_1193) ;  /* 0x000000000f087348 */ /* 0x000fea0003c00000 */
[----:B------:R0:W1:Y:S02]  /*14ec0*/  SHFL.IDX P6, R14, R13, R12, R11 ;  /* 0x0000000c0d0e7389 */ /* 0x00006400000c000b */
[----:B01----:R-:W-:Y:S01]  /*14ed0*/  ENDCOLLECTIVE ;  /* 0x000000000000791b */ /* 0x003fe20003800000 */
.L_x_1193:
[----:B------:R-:W-:Y:S02]  /*14ee0*/  IMAD R21, R21, 0x2, R17 ;  /* 0x0000000215157824 */ /* 0x000fe400078e0211 */
[----:B------:R-:W-:Y:S02]  /*14ef0*/  IMAD.MOV.U32 R13, RZ, RZ, R27 ;  /* 0x000000ffff0d7224 */ /* 0x000fe400078e001b */
[----:B------:R-:W-:Y:S01]  /*14f00*/  IMAD.MOV.U32 R12, RZ, RZ, 0x1 ;  /* 0x00000001ff0c7424 */ /* 0x000fe200078e00ff */
[----:B------:R-:W-:-:S13]  /*14f10*/  IADD3 R2, P0, R14, R4, RZ ;  /* 0x000000040e027210 */ /* 0x000fda0007f1e0ff */
[----:B------:R-:W-:Y:S05]  /*14f20*/  WARPSYNC.COLLECTIVE R15, `(.L_x_1194) ;  /* 0x000000000f087348 */ /* 0x000fea0003c00000 */
[----:B------:R0:W1:Y:S02]  /*14f30*/  SHFL.IDX P6, R14, R13, R12, R11 ;  /* 0x0000000c0d0e7389 */ /* 0x00006400000c000b */
[----:B01----:R-:W-:Y:S01]  /*14f40*/  ENDCOLLECTIVE ;  /* 0x000000000000791b */ /* 0x003fe20003800000 */
.L_x_1194:
[----:B------:R-:W-:-:S05]  /*14f50*/  IMAD.X R3, RZ, RZ, R3, P0 ;  /* 0x000000ffff037224 */ /* 0x000fca00000e0603 */
        /* <DEDUP_REMOVED lines=12> */
.L_x_1195:
[----:B------:R-:W-:Y:S02]  /*15020*/  IMAD.MOV.U32 R13, RZ, RZ, R27 ;  /* 0x000000ffff0d7224 */ /* 0x000fe400078e001b */
[----:B------:R-:W-:Y:S01]  /*15030*/  IMAD.MOV.U32 R12, RZ, RZ, 0x2 ;  /* 0x00000002ff0c7424 */ /* 0x000fe200078e00ff */
[----:B------:R-:W-:-:S13]  /*15040*/  IADD3 R2, P0, R14, R4, RZ ;  /* 0x000000040e027210 */ /* 0x000fda0007f1e0ff */
[----:B------:R-:W-:Y:S05]  /*15050*/  WARPSYNC.COLLECTIVE R15, `(.L_x_1196) ;  /* 0x000000000f087348 */ /* 0x000fea0003c00000 */
[----:B------:R0:W1:Y:S02]  /*15060*/  SHFL.IDX P6, R14, R13, R12, R11 ;  /* 0x0000000c0d0e7389 */ /* 0x00006400000c000b */
[----:B01----:R-:W-:Y:S01]  /*15070*/  ENDCOLLECTIVE ;  /* 0x000000000000791b */ /* 0x003fe20003800000 */
.L_x_1196:
        /* <DEDUP_REMOVED lines=13> */
.L_x_1197:
[----:B------:R-:W-:Y:S02]  /*15150*/  IMAD.MOV.U32 R13, RZ, RZ, R27 ;  /* 0x000000ffff0d7224 */ /* 0x000fe400078e001b */
[----:B------:R-:W-:Y:S01]  /*15160*/  IMAD.MOV.U32 R12, RZ, RZ, 0x3 ;  /* 0x00000003ff0c7424 */ /* 0x000fe200078e00ff */
[----:B------:R-:W-:-:S13]  /*15170*/  IADD3 R2, P0, R14, R4, RZ ;  /* 0x000000040e027210 */ /* 0x000fda0007f1e0ff */
[----:B------:R-:W-:Y:S05]  /*15180*/  WARPSYNC.COLLECTIVE R15, `(.L_x_1198) ;  /* 0x000000000f087348 */ /* 0x000fea0003c00000 */
[----:B------:R0:W1:Y:S02]  /*15190*/  SHFL.IDX P6, R14, R13, R12, R11 ;  /* 0x0000000c0d0e7389 */ /* 0x00006400000c000b */
[----:B01----:R-:W-:Y:S01]  /*151a0*/  ENDCOLLECTIVE ;  /* 0x000000000000791b */ /* 0x003fe20003800000 */
.L_x_1198:
        /* <DEDUP_REMOVED lines=13> */
.L_x_1199:
[----:B------:R-:W-:Y:S05]  /*15280*/  BRA `(.L_x_1200) ;  /* 0xffffffd000787947 */ /* 0x000fea000383ffff */
.L_x_1128:
[----:B0-----:R0:W1:Y:S02]  /*15290*/  SYNCS.PHASECHK.TRANS64.TRYWAIT P0, [R7+URZ+0x30860], R2 ;  /* 0x03086002070075a7 */ /* 0x001064000800017f */
[----:B-1----:R-:W-:Y:S05]  /*152a0*/  @!P0 NANOSLEEP.SYNCS 0x989680 ;  /* 0x009896800000895d */ /* 0x002fea0003900000 */
[----:B------:R-:W1:Y:S02]  /*152b0*/  @!P0 SYNCS.PHASECHK.TRANS64 P0, [R7+URZ+0x30860], R2 ;  /* 0x03086002070085a7 */ /* 0x000e64000800007f */
[----:B-1----:R-:W-:Y:S05]  /*152c0*/  @!P0 BRA `(.L_x_1128) ;  /* 0xfffffffc00f08947 */ /* 0x002fea000383ffff */
[----:B------:R-:W-:Y:S05]  /*152d0*/  BRA `(.L_x_1201) ;  /* 0xffffffd000d87947 */ /* 0x000fea000383ffff */
.L_x_1129:
        /* <DEDUP_REMOVED lines=8> */
.L_x_1203:
[----:B------:R-:W-:Y:S05]  /*15360*/  BSYNC B1 ;  /* 0x0000000000017941 */ /* 0x000fea0003800000 */
.L_x_1202:
        /* <DEDUP_REMOVED lines=9> */
.L_x_1204:
[----:B------:R-:W-:Y:S02]  /*15400*/  IMAD.MOV.U32 R13, RZ, RZ, R19 ;  /* 0x000000ffff0d7224 */ /* 0x000fe400078e0013 */
[----:B------:R-:W-:Y:S01]  /*15410*/  IMAD.MOV.U32 R12, RZ, RZ, 0x1 ;  /* 0x00000001ff0c7424 */ /* 0x000fe200078e00ff */
[----:B------:R-:W-:-:S13]  /*15420*/  IADD3 R2, P0, R14, R4, RZ ;  /* 0x000000040e027210 */ /* 0x000fda0007f1e0ff */
[----:B------:R-:W-:Y:S05]  /*15430*/  WARPSYNC.COLLECTIVE R15, `(.L_x_1205) ;  /* 0x000000000f087348 */ /* 0x000fea0003c00000 */
[----:B------:R0:W1:Y:S02]  /*15440*/  SHFL.IDX P6, R14, R13, R12, R11 ;  /* 0x0000000c0d0e7389 */ /* 0x00006400000c000b */
[----:B01----:R-:W-:Y:S01]  /*15450*/  ENDCOLLECTIVE ;  /* 0x000000000000791b */ /* 0x003fe20003800000 */
.L_x_1205:
        /* <DEDUP_REMOVED lines=17> */
.L_x_1206:
[----:B------:R-:W-:Y:S02]  /*15570*/  IMAD.MOV.U32 R13, RZ, RZ, R19 ;  /* 0x000000ffff0d7224 */ /* 0x000fe400078e0013 */
[----:B------:R-:W-:Y:S01]  /*15580*/  IMAD.MOV.U32 R12, RZ, RZ, 0x2 ;  /* 0x00000002ff0c7424 */ /* 0x000fe200078e00ff */
[----:B------:R-:W-:-:S13]  /*15590*/  IADD3 R2, P0, R14, R4, RZ ;  /* 0x000000040e027210 */ /* 0x000fda0007f1e0ff */
[----:B------:R-:W-:Y:S05]  /*155a0*/  WARPSYNC.COLLECTIVE R15, `(.L_x_1207) ;  /* 0x000000000f087348 */ /* 0x000fea0003c00000 */
[----:B------:R0:W1:Y:S02]  /*155b0*/  SHFL.IDX P6, R14, R13, R12, R11 ;  /* 0x0000000c0d0e7389 */ /* 0x00006400000c000b */
[----:B01----:R-:W-:Y:S01]  /*155c0*/  ENDCOLLECTIVE ;  /* 0x000000000000791b */ /* 0x003fe20003800000 */
.L_x_1207:
        /* <DEDUP_REMOVED lines=17> */
.L_x_1208:
[----:B------:R-:W-:Y:S02]  /*156e0*/  IMAD.MOV.U32 R13, RZ, RZ, R19 ;  /* 0x000000ffff0d7224 */ /* 0x000fe400078e0013 */
[----:B------:R-:W-:Y:S01]  /*156f0*/  IMAD.MOV.U32 R12, RZ, RZ, 0x3 ;  /* 0x00000003ff0c7424 */ /* 0x000fe200078e00ff */
[----:B------:R-:W-:-:S13]  /*15700*/  IADD3 R2, P0, R14, R4, RZ ;  /* 0x000000040e027210 */ /* 0x000fda0007f1e0ff */
[----:B------:R-:W-:Y:S05]  /*15710*/  WARPSYNC.COLLECTIVE R15, `(.L_x_1209) ;  /* 0x000000000f087348 */ /* 0x000fea0003c00000 */
[----:B------:R0:W1:Y:S02]  /*15720*/  SHFL.IDX P6, R14, R13, R12, R11 ;  /* 0x0000000c0d0e7389 */ /* 0x00006400000c000b */
[----:B01----:R-:W-:Y:S01]  /*15730*/  ENDCOLLECTIVE ;  /* 0x000000000000791b */ /* 0x003fe20003800000 */
.L_x_1209:
        /* <DEDUP_REMOVED lines=12> */
.L_x_1210:
        /* <DEDUP_REMOVED lines=9> */
.L_x_1137:
[----:B0-----:R0:W1:Y:S02]  /*15890*/  SYNCS.PHASECHK.TRANS64.TRYWAIT P0, [R4+URZ+0x30860], R3 ;  /* 0x03086003040075a7 */ /* 0x001064000800017f */
[----:B-1----:R-:W-:Y:S05]  /*158a0*/  @!P0 NANOSLEEP.SYNCS 0x989680 ;  /* 0x009896800000895d */ /* 0x002fea0003900000 */
[----:B------:R-:W1:Y:S02]  /*158b0*/  @!P0 SYNCS.PHASECHK.TRANS64 P0, [R4+URZ+0x30860], R3 ;  /* 0x03086003040085a7 */ /* 0x000e64000800007f */
[----:B-1----:R-:W-:Y:S05]  /*158c0*/  @!P0 BRA `(.L_x_1137) ;  /* 0xfffffffc00f08947 */ /* 0x002fea000383ffff */
[----:B------:R-:W-:Y:S05]  /*158d0*/  BRA `(.L_x_1212) ;  /* 0xffffffd4005c7947 */ /* 0x000fea000383ffff */
.L_x_1138:
        /* <DEDUP_REMOVED lines=8> */
.L_x_1214:
[----:B------:R-:W-:Y:S05]  /*15960*/  BSYNC B0 ;  /* 0x0000000000007941 */ /* 0x000fea0003800000 */
.L_x_1213:
        /* <DEDUP_REMOVED lines=9> */
.L_x_1215:
[----:B------:R-:W-:Y:S02]  /*15a00*/  IMAD.MOV.U32 R13, RZ, RZ, R19 ;  /* 0x000000ffff0d7224 */ /* 0x000fe400078e0013 */
[----:B------:R-:W-:Y:S01]  /*15a10*/  IMAD.MOV.U32 R12, RZ, RZ, 0x1 ;  /* 0x00000001ff0c7424 */ /* 0x000fe200078e00ff */
[----:B------:R-:W-:-:S13]  /*15a20*/  IADD3 R2, P0, R14, R6, RZ ;  /* 0x000000060e027210 */ /* 0x000fda0007f1e0ff */
[----:B------:R-:W-:Y:S05]  /*15a30*/  WARPSYNC.COLLECTIVE R15, `(.L_x_1216) ;  /* 0x000000000f087348 */ /* 0x000fea0003c00000 */
[----:B------:R0:W1:Y:S02]  /*15a40*/  SHFL.IDX P6, R14, R13, R12, R11 ;  /* 0x0000000c0d0e7389 */ /* 0x00006400000c000b */
[----:B01----:R-:W-:Y:S01]  /*15a50*/  ENDCOLLECTIVE ;  /* 0x000000000000791b */ /* 0x003fe20003800000 */
.L_x_1216:
[----:B------:R-:W-:Y:S01]  /*15a60*/  IMAD.X R3, RZ, RZ, R0, P0 ;  /* 0x000000ffff037224 */ /* 0x000fe200000e0600 */
[----:B------:R-:W-:Y:S01]  /*15a70*/  ISETP.LT.OR P0, PT, R5, 0x1, P5 ;  /* 0x000000010500780c */ /* 0x000fe20002f01670 */
[----:B------:R-:W-:Y:S02]  /*15a80*/  IMAD R0, R8, 0x2, R17 ;  /* 0x0000000208007824 */ /* 0x000fe400078e0211 */
        /* <DEDUP_REMOVED lines=10> */
.L_x_1217:
[----:B------:R-:W-:Y:S01]  /*15b30*/  @!PT LDS RZ, [RZ] ;  /* 0x00000000fffff984 */ /* 0x000fe20000000800 */
[----:B------:R-:W-:Y:S01]  /*15b40*/  @!PT LDS RZ, [RZ] ;  /* 0x00000000fffff984 */ /* 0x000fe20000000800 */
[----:B------:R-:W-:Y:S01]  /*15b50*/  @!PT LDS RZ, [RZ] ;  /* 0x00000000fffff984 */ /* 0x000fe20000000800 */
[----:B------:R-:W-:Y:S01]  /*15b60*/  LDGSTS.E.BYPASS.LTC128B.128 [R0+0x2400], desc[UR36][R2.64+0x80], !P0 ;  /* 0x0240008002007fae */ /* 0x000fe2000c101d64 */
[----:B------:R-:W-:Y:S01]  /*15b70*/  ISETP.LT.OR P0, PT, R5, 0x1, P3 ;  /* 0x000000010500780c */ /* 0x000fe20001f01670 */
[----:B------:R-:W-:Y:S01]  /*15b80*/  IMAD.MOV.U32 R13, RZ, RZ, R19 ;  /* 0x000000ffff0d7224 */ /* 0x000fe200078e0013 */
[----:B------:R-:W-:-:S11]  /*15b90*/  MOV R12, 0x2 ;  /* 0x00000002000c7802 */ /* 0x000fd60000000f00 */
[----:B------:R-:W-:Y:S01]  /*15ba0*/  LDGSTS.E.BYPASS.LTC128B.128 [R0+0x4400], desc[UR36][R2.64+0x100], !P0 ;  /* 0x0440010002007fae */ /* 0x000fe2000c101d64 */
[----:B------:R-:W-:-:S13]  /*15bb0*/  ISETP.LT.OR P0, PT, R5, 0x1, P1 ;  /* 0x000000010500780c */ /* 0x000fda0000f01670 */
[----:B------:R0:W-:Y:S02]  /*15bc0*/  LDGSTS.E.BYPASS.LTC128B.128 [R0+0x6400], desc[UR36][R2.64+0x180], !P0 ;  /* 0x0640018002007fae */ /* 0x0001e4000c101d64 */
[----:B0-----:R-:W-:-:S13]  /*15bd0*/  IADD3 R2, P0, R14, R6, RZ ;  /* 0x000000060e027210 */ /* 0x001fda0007f1e0ff */
[----:B------:R-:W-:Y:S05]  /*15be0*/  WARPSYNC.COLLECTIVE R15, `(.L_x_1218) ;  /* 0x000000000f087348 */ /* 0x000fea0003c00000 */
[----:B------:R0:W1:Y:S02]  /*15bf0*/  SHFL.IDX P6, R14, R13, R12, R11 ;  /* 0x0000000c0d0e7389 */ /* 0x00006400000c000b */
[----:B01----:R-:W-:Y:S01]  /*15c00*/  ENDCOLLECTIVE ;  /* 0x000000000000791b */ /* 0x003fe20003800000 */
.L_x_1218:
        /* <DEDUP_REMOVED lines=12> */
.L_x_1219:
        /* <DEDUP_REMOVED lines=14> */
.L_x_1220:
        /* <DEDUP_REMOVED lines=12> */
.L_x_1221:
        /* <DEDUP_REMOVED lines=9> */
.L_x_1143:
[----:B------:R-:W-:Y:S01]  /*15f00*/  BSSY B0, `(.L_x_1223) ;  /* 0x0000008000007945 */ /* 0x000fe20003800000 */
[----:B------:R-:W-:Y:S02]  /*15f10*/  IMAD.MOV.U32 R13, RZ, RZ, R34 ;  /* 0x000000ffff0d7224 */ /* 0x000fe400078e0022 */
[----:B------:R-:W-:Y:S02]  /*15f20*/  IMAD.MOV.U32 R12, RZ, RZ, RZ ;  /* 0x000000ffff0c7224 */ /* 0x000fe400078e00ff */
[----:B------:R-:W-:Y:S02]  /*15f30*/  IMAD.MOV.U32 R11, RZ, RZ, 0x1f ;  /* 0x0000001fff0b7424 */ /* 0x000fe400078e00ff */
[----:B------:R-:W-:-:S07]  /*15f40*/  IMAD.MOV.U32 R15, RZ, RZ, -0x1 ;  /* 0xffffffffff0f7424 */ /* 0x000fce00078e00ff */
[----:B-----5:R-:W-:Y:S05]  /*15f50*/  WARPSYNC.COLLECTIVE R15, `(.L_x_1224) ;  /* 0x000000000f087348 */ /* 0x020fea0003c00000 */
[----:B------:R0:W1:Y:S02]  /*15f60*/  SHFL.IDX P6, R14, R13, R12, R11 ;  /* 0x0000000c0d0e7389 */ /* 0x00006400000c000b */
[----:B01---5:R-:W-:Y:S01]  /*15f70*/  ENDCOLLECTIVE ;  /* 0x000000000000791b */ /* 0x023fe20003800000 */
.L_x_1224:
[----:B------:R-:W-:Y:S05]  /*15f80*/  BSYNC B0 ;  /* 0x0000000000007941 */ /* 0x000fea0003800000 */
.L_x_1223:
[----:B------:R-:W-:Y:S05]  /*15f90*/  BRA `(.L_x_1225) ;  /* 0xffffffd400287947 */ /* 0x000fea000383ffff */
.L_x_1146:
[----:B-1----:R1:W2:Y:S02]  /*15fa0*/  SYNCS.PHASECHK.TRANS64.TRYWAIT P0, [R5+URZ+0x30820], R0 ;  /* 0x03082000050075a7 */ /* 0x0022a4000800017f */
[----:B--2---:R-:W-:Y:S05]  /*15fb0*/  @!P0 NANOSLEEP.SYNCS 0x989680 ;  /* 0x009896800000895d */ /* 0x004fea0003900000 */
[----:B------:R-:W2:Y:S02]  /*15fc0*/  @!P0 SYNCS.PHASECHK.TRANS64 P0, [R5+URZ+0x30820], R0 ;  /* 0x03082000050085a7 */ /* 0x000ea4000800007f */
[----:B--2---:R-:W-:Y:S05]  /*15fd0*/  @!P0 BRA `(.L_x_1146) ;  /* 0xfffffffc00f08947 */ /* 0x004fea000383ffff */
[----:B------:R-:W-:Y:S05]  /*15fe0*/  BRA `(.L_x_1226) ;  /* 0xffffffd400707947 */ /* 0x000fea000383ffff */
.L_x_1147:
[----:B------:R-:W2:Y:S01]  /*15ff0*/  S2R R2, SR_TID.X ;  /* 0x0000000000027919 */ /* 0x000ea20000002100 */
[----:B------:R-:W-:Y:S01]  /*16000*/  BSSY B0, `(.L_x_1227) ;  /* 0x000000a000007945 */ /* 0x000fe20003800000 */
[----:B------:R-:W-:Y:S02]  /*16010*/  IMAD.MOV.U32 R12, RZ, RZ, RZ ;  /* 0x000000ffff0c7224 */ /* 0x000fe400078e00ff */
[----:B------:R-:W-:Y:S02]  /*16020*/  IMAD.MOV.U32 R11, RZ, RZ, 0x1f ;  /* 0x0000001fff0b7424 */ /* 0x000fe400078e00ff */
[----:B------:R-:W-:Y:S01]  /*16030*/  IMAD.MOV.U32 R15, RZ, RZ, -0x1 ;  /* 0xffffffffff0f7424 */ /* 0x000fe200078e00ff */
[----:B--2---:R-:W-:-:S04]  /*16040*/  SHF.R.U32.HI R2, RZ, 0x5, R2 ;  /* 0x00000005ff027819 */ /* 0x004fc80000011602 */
[----:B------:R-:W-:-:S05]  /*16050*/  LOP3.LUT R2, R2, 0x3, RZ, 0xc0, !PT ;  /* 0x0000000302027812 */ /* 0x000fca00078ec0ff */
[----:B------:R-:W-:-:S07]  /*16060*/  IMAD.MOV.U32 R13, RZ, RZ, R2 ;  /* 0x000000ffff0d7224 */ /* 0x000fce00078e0002 */
[----:B01---5:R-:W-:Y:S05]  /*16070*/  WARPSYNC.COLLECTIVE R15, `(.L_x_1228) ;  /* 0x000000000f087348 */ /* 0x023fea0003c00000 */
[----:B------:R2:W3:Y:S02]  /*16080*/  SHFL.IDX P6, R14, R13, R12, R11 ;  /* 0x0000000c0d0e7389 */ /* 0x0004e400000c000b */
[----:B0123-5:R-:W-:Y:S01]  /*16090*/  ENDCOLLECTIVE ;  /* 0x000000000000791b */ /* 0x02ffe20003800000 */
.L_x_1228:
[----:B------:R-:W-:Y:S05]  /*160a0*/  BSYNC B0 ;  /* 0x0000000000007941 */ /* 0x000fea0003800000 */
.L_x_1227:
[----:B------:R-:W-:Y:S05]  /*160b0*/  BRA `(.L_x_1229) ;  /* 0xffffffd400587947 */ /* 0x000fea000383ffff */
.L_x_1150:
[----:B------:R-:W-:Y:S01]  /*160c0*/  BSSY B1, `(.L_x_1230) ;  /* 0x0000006000017945 */ /* 0x000fe20003800000 */
[----:B------:R-:W-:-:S07]  /*160d0*/  IMAD.MOV.U32 R15, RZ, RZ, -0x1 ;  /* 0xffffffffff0f7424 */ /* 0x000fce00078e00ff */
[----:B01---5:R-:W-:Y:S05]  /*160e0*/  WARPSYNC.COLLECTIVE R15, `(.L_x_1231) ;  /* 0x000000000f0c7348 */ /* 0x023fea0003c00000 */
[----:B------:R-:W-:Y:S02]  /*160f0*/  ELECT P6, UR62, PT ;  /* 0x00000000003e782f */ /* 0x000fe400038c0000 */
[----:B------:R-:W-:Y:S01]  /*16100*/  MOV R14, UR62 ;  /* 0x0000003e000e7c02 */ /* 0x000fe20008000f00 */
[----:B01---5:R-:W-:Y:S10]  /*16110*/  ENDCOLLECTIVE ;  /* 0x000000000000791b */ /* 0x023ff40003800000 */
.L_x_1231:
[----:B------:R-:W-:Y:S05]  /*16120*/  BSYNC B1 ;  /* 0x0000000000017941 */ /* 0x000fea0003800000 */
.L_x_1230:
[----:B------:R-:W-:Y:S05]  /*16130*/  BRA `(.L_x_1232) ;  /* 0xffffffd400507947 */ /* 0x000fea000383ffff */
.L_x_1152:
[----:B-1----:R1:W2:Y:S02]  /*16140*/  SYNCS.PHASECHK.TRANS64.TRYWAIT P1, [R3+URZ+0x30840], R2 ;  /* 0x03084002030075a7 */ /* 0x0022a4000802017f */
[----:B--2---:R-:W-:Y:S05]  /*16150*/  @!P1 NANOSLEEP.SYNCS 0x989680 ;  /* 0x009896800000995d */ /* 0x004fea0003900000 */
[----:B------:R-:W2:Y:S02]  /*16160*/  @!P1 SYNCS.PHASECHK.TRANS64 P1, [R3+URZ+0x30840], R2 ;  /* 0x03084002030095a7 */ /* 0x000ea4000802007f */
[----:B--2---:R-:W-:Y:S05]  /*16170*/  @!P1 BRA `(.L_x_1152) ;  /* 0xfffffffc00f09947 */ /* 0x004fea000383ffff */
[----:B------:R-:W-:Y:S05]  /*16180*/  BRA `(.L_x_1233) ;  /* 0xffffffd400787947 */ /* 0x000fea000383ffff */
.L_x_1154:
[----:B--2---:R2:W3:Y:S02]  /*16190*/  SYNCS.PHASECHK.TRANS64.TRYWAIT P1, [R23+URZ+0x30840], R0 ;  /* 0x03084000170075a7 */ /* 0x0044e4000802017f */
[----:B---3--:R-:W-:Y:S05]  /*161a0*/  @!P1 NANOSLEEP.SYNCS 0x989680 ;  /* 0x009896800000995d */ /* 0x008fea0003900000 */
[----:B------:R-:W3:Y:S02]  /*161b0*/  @!P1 SYNCS.PHASECHK.TRANS64 P1, [R23+URZ+0x30840], R0 ;  /* 0x03084000170095a7 */ /* 0x000ee4000802007f */
[----:B---3--:R-:W-:Y:S05]  /*161c0*/  @!P1 BRA `(.L_x_1154) ;  /* 0xfffffffc00f09947 */ /* 0x008fea000383ffff */
[----:B------:R-:W-:Y:S05]  /*161d0*/  BRA `(.L_x_1234) ;  /* 0xffffffd400847947 */ /* 0x000fea000383ffff */
.L_x_1156:
[----:B---3--:R3:W4:Y:S02]  /*161e0*/  SYNCS.PHASECHK.TRANS64.TRYWAIT P1, [R3+URZ+0x30860], R2 ;  /* 0x03086002030075a7 */ /* 0x008724000802017f */
[----:B----4-:R-:W-:Y:S05]  /*161f0*/  @!P1 NANOSLEEP.SYNCS 0x989680 ;  /* 0x009896800000995d */ /* 0x010fea0003900000 */
[----:B------:R-:W4:Y:S02]  /*16200*/  @!P1 SYNCS.PHASECHK.TRANS64 P1, [R3+URZ+0x30860], R2 ;  /* 0x03086002030095a7 */ /* 0x000f24000802007f */
[----:B----4-:R-:W-:Y:S05]  /*16210*/  @!P1 BRA `(.L_x_1156) ;  /* 0xfffffffc00f09947 */ /* 0x010fea000383ffff */
[----:B------:R-:W-:Y:S05]  /*16220*/  BRA `(.L_x_1235) ;  /* 0xffffffd400807947 */ /* 0x000fea000383ffff */
.L_x_1236:
        /* <DEDUP_REMOVED lines=13> */
.L_x_3296:


//--------------------- .text._ZN7cutlass13device_kernelIN5flash11enable_sm90INS1_16FlashAttnFwdSm90INS1_25CollectiveMainloopFwdSm90ILi2EN4cute5tupleIJNS5_1CILi1EEES8_S8_EEENS6_IJNS7_ILi128EEENS7_ILi64EEENS7_ILi256EEEEEELi256ENS_6half_tEfNS_4arch4Sm90ELb0ELb1ELb0ELb1ELb1ELb0ELb0ELb1ELb1ELb1ELb0ELb0EEENS1_21CollectiveEpilogueFwdINS6_IJSA_SC_SB_EEES9_SE_SG_Li256ELb1ELb1ELb0ELb0EEENS1_36VarlenDynamicPersistentTileSchedulerILi128ELi64ELi256ELi128ELb0ELb1ELb1ELb1ELb0ELb1EEEEEEEEEvNT_6ParamsE --------------------------
	.section	.text._ZN7cutlass13device_kernelIN5flash11enable_sm90INS1_16FlashAttnFwdSm90INS1_25CollectiveMainloopFwdSm90ILi2EN4cute5tupleIJNS5_1CILi1EEES8_S8_EEENS6_IJNS7_ILi128EEENS7_ILi64EEENS7_ILi256EEEEEELi256ENS_6half_tEfNS_4arch4Sm90ELb0ELb1ELb0ELb1ELb1ELb0ELb0ELb1ELb1ELb1ELb0ELb0EEENS1_21CollectiveEpilogueFwdINS6_IJSA_SC_SB_EEES9_SE_SG_Li256ELb1ELb1ELb0ELb0EEENS1_36VarlenDynamicPersistentTileSchedulerILi128ELi64ELi256ELi128ELb0ELb1ELb1ELb1ELb0ELb1EEEEEEEEEvNT_6ParamsE,"ax",@progbits
	.align	128
.text._ZN7cutlass13device_kernelIN5flash11enable_sm90INS1_16FlashAttnFwdSm90INS1_25CollectiveMainloopFwdSm90ILi2EN4cute5tupleIJNS5_1CILi1EEES8_S8_EEENS6_IJNS7_ILi128EEENS7_ILi64EEENS7_ILi256EEEEEELi256ENS_6half_tEfNS_4arch4Sm90ELb0ELb1ELb0ELb1ELb1ELb0ELb0ELb1ELb1ELb1ELb0ELb0EEENS1_21CollectiveEpilogueFwdINS6_IJSA_SC_SB_EEES9_SE_SG_Li256ELb1ELb1ELb0ELb0EEENS1_36VarlenDynamicPersistentTileSchedulerILi128ELi64ELi256ELi128ELb0ELb1ELb1ELb1ELb0ELb1EEEEEEEEEvNT_6ParamsE:
        .type           _ZN7cutlass13device_kernelIN5flash11enable_sm90INS1_16FlashAttnFwdSm90INS1_25CollectiveMainloopFwdSm90ILi2EN4cute5tupleIJNS5_1CILi1EEES8_S8_EEENS6_IJNS7_ILi128EEENS7_ILi64EEENS7_ILi256EEEEEELi256ENS_6half_tEfNS_4arch4Sm90ELb0ELb1ELb0ELb1ELb1ELb0ELb0ELb1ELb1ELb1ELb0ELb0EEENS1_21CollectiveEpilogueFwdINS6_IJSA_SC_SB_EEES9_SE_SG_Li256ELb1ELb1ELb0ELb0EEENS1_36VarlenDynamicPersistentTileSchedulerILi128ELi64ELi256ELi128ELb0ELb1ELb1ELb1ELb0ELb1EEEEEEEEEvNT_6ParamsE,@function
        .size           _ZN7cutlass13device_kernelIN5flash11enable_sm90INS1_16FlashAttnFwdSm90INS1_25CollectiveMainloopFwdSm90ILi2EN4cute5tupleIJNS5_1CILi1EEES8_S8_EEENS6_IJNS7_ILi128EEENS7_ILi64EEENS7_ILi256EEEEEELi256ENS_6half_tEfNS_4arch4Sm90ELb0ELb1ELb0ELb1ELb1ELb0ELb0ELb1ELb1ELb1ELb0ELb0EEENS1_21CollectiveEpilogueFwdINS6_IJSA_SC_SB_EEES9_SE_SG_Li256ELb1ELb1ELb0ELb0EEENS1_36VarlenDynamicPersistentTileSchedulerILi128ELi64ELi256ELi128ELb0ELb1ELb1ELb1ELb0ELb1EEEEEEEEEvNT_6ParamsE,(.L_x_3297 - _ZN7cutlass13device_kernelIN5flash11enable_sm90INS1_16FlashAttnFwdSm90INS1_25CollectiveMainloopFwdSm90ILi2EN4cute5tupleIJNS5_1CILi1EEES8_S8_EEENS6_IJNS7_ILi128EEENS7_ILi64EEENS7_ILi256EEEEEELi256ENS_6half_tEfNS_4arch4Sm90ELb0ELb1ELb0ELb1ELb1ELb0ELb0ELb1ELb1ELb1ELb0ELb0EEENS1_21CollectiveEpilogueFwdINS6_IJSA_SC_SB_EEES9_SE_SG_Li256ELb1ELb1ELb0ELb0EEENS1_36VarlenDynamicPersistentTileSchedulerILi128ELi64ELi256ELi128ELb0ELb1ELb1ELb1ELb0ELb1EEEEEEEEEvNT_6ParamsE)
        .other          _ZN7cutlass13device_kernelIN5flash11enable_sm90INS1_16FlashAttnFwdSm90INS1_25CollectiveMainloopFwdSm90ILi2EN4cute5tupleIJNS5_1CILi1EEES8_S8_EEENS6_IJNS7_ILi128EEENS7_ILi64EEENS7_ILi256EEEEEELi256ENS_6half_tEfNS_4arch4Sm90ELb0ELb1ELb0ELb1ELb1ELb0ELb0ELb1ELb1ELb1ELb0ELb0EEENS1_21CollectiveEpilogueFwdINS6_IJSA_SC_SB_EEES9_SE_SG_Li256ELb1ELb1ELb0ELb0EEENS1_36VarlenDynamicPersistentTileSchedulerILi128ELi64ELi256ELi128ELb0ELb1ELb1ELb1ELb0ELb1EEEEEEEEEvNT_6ParamsE,@"STO_CUDA_ENTRY STV_DEFAULT"
_ZN7cutlass13device_kernelIN5flash11enable_sm90INS1_16FlashAttnFwdSm90INS1_25CollectiveMainloopFwdSm90ILi2EN4cute5tupleIJNS5_1CILi1EEES8_S8_EEENS6_IJNS7_ILi128EEENS7_ILi64EEENS7_ILi256EEEEEELi256ENS_6half_tEfNS_4arch4Sm90ELb0ELb1ELb0ELb1ELb1ELb0ELb0ELb1ELb1ELb1ELb0ELb0EEENS1_21CollectiveEpilogueFwdINS6_IJSA_SC_SB_EEES9_SE_SG_Li256ELb1ELb1ELb0ELb0EEENS1_36VarlenDynamicPersistentTileSchedulerILi128ELi64ELi256ELi128ELb0ELb1ELb1ELb1ELb0ELb1EEEEEEEEEvNT_6ParamsE:
        /* <DEDUP_REMOVED lines=45> */
.L_x_1237:
        /* <DEDUP_REMOVED lines=22> */
.L_x_1238:
        /* <DEDUP_REMOVED lines=18> */
.L_x_1239:
        /* <DEDUP_REMOVED lines=22> */
.L_x_1240:
        /* <DEDUP_REMOVED lines=23> */
.L_x_1241:
        /* <DEDUP_REMOVED lines=10> */
.L_x_1243:
        /* <DEDUP_REMOVED lines=14> */
[----:B------:R-:W2:Y:S01]  /*09a0*/  LDL R2, [R1+0x20] ;  /* 0x0000200001027983 */ /* 0x000ea20000100800 */
[----:B------:R-:W-:Y:S01]  /*09b0*/  VIADD R219, R0, 0xffffff80 ;  /* 0xffffff8000db7836 */ /* 0x000fe20000000000 */
[----:B------:R-:W-:Y:S01]  /*09c0*/  R2UR UR6, R11 ;  /* 0x000000000b0672ca */ /* 0x000fe200000e0000 */
[----:B------:R-:W-:Y:S01]  /*09d0*/  UMOV UR38, URZ ;  /* 0x0000003f00267c82 */ /* 0x000fe20008000000 */
[----:B------:R-:W-:Y:S01]  /*09e0*/  R2UR UR5, R9 ;  /* 0x00000000090572ca */ /* 0x000fe200000e0000 */
[----:B------:R-:W-:Y:S01]  /*09f0*/  UMOV UR39, URZ ;  /* 0x0000003f00277c82 */ /* 0x000fe20008000000 */
[----:B------:R-:W-:Y:S02]  /*0a00*/  SHF.R.S32.HI R0, RZ, 0x1f, R219 ;  /* 0x0000001fff007819 */ /* 0x000fe400000114db */
[----:B------:R-:W-:Y:S02]  /*0a10*/  R2UR UR7, R10 ;  /* 0x000000000a0772ca */ /* 0x000fe400000e0000 */
[----:B0-----:R-:W-:-:S02]  /*0a20*/  LEA.HI R3, R0, R219, RZ, 0x4 ;  /* 0x000000db00037211 */ /* 0x001fc400078f20ff */
[CC--:B------:R-:W-:Y:S02]  /*0a30*/  LEA.HI R4, R0.reuse, R219.reuse, RZ, 0x5 ;  /* 0x000000db00047211 */ /* 0x0c0fe400078f28ff */
[----:B------:R-:W-:Y:S02]  /*0a40*/  SHF.R.S32.HI R6, RZ, 0x4, R3 ;  /* 0x00000004ff067819 */ /* 0x000fe40000011403 */
[----:B------:R-:W-:Y:S01]  /*0a50*/  LEA.HI R11, R0, R219, RZ, 0x2 ;  /* 0x000000db000b7211 */ /* 0x000fe200078f10ff */
[----:B------:R-:W-:Y:S01]  /*0a60*/  IMAD.SHL.U32 R5, R4, 0x20, RZ ;  /* 0x0000002004057824 */ /* 0x000fe200078e00ff */
[C---:B------:R-:W-:Y:S02]  /*0a70*/  LOP3.LUT R4, R3.reuse, 0x3fffff0, RZ, 0xc0, !PT ;  /* 0x03fffff003047812 */ /* 0x040fe400078ec0ff */
[----:B------:R-:W-:Y:S02]  /*0a80*/  LEA.HI R3, R3, R6, RZ, 0x1 ;  /* 0x0000000603037211 */ /* 0x000fe400078f08ff */
[----:B------:R-:W-:Y:S01]  /*0a90*/  LOP3.LUT R5, R5, 0xfffffc00, RZ, 0xc0, !PT ;  /* 0xfffffc0005057812 */ /* 0x000fe200078ec0ff */
[----:B------:R-:W-:Y:S01]  /*0aa0*/  IMAD.IADD R4, R219, 0x1, -R4 ;  /* 0x00000001db047824 */ /* 0x000fe200078e0a04 */
[----:B------:R-:W-:-:S03]  /*0ab0*/  LOP3.LUT R3, R3, 0x1ffffffe, RZ, 0xc0, !PT ;  /* 0x1ffffffe03037812 */ /* 0x000fc600078ec0ff */
[----:B------:R-:W-:Y:S02]  /*0ac0*/  IMAD R4, R4, 0x40, R5 ;  /* 0x0000004004047824 */ /* 0x000fe400078e0205 */
[----:B------:R-:W-:Y:S01]  /*0ad0*/  IMAD.IADD R3, R6, 0x1, -R3 ;  /* 0x0000000106037824 */ /* 0x000fe200078e0a03 */
[----:B------:R-:W-:-:S03]  /*0ae0*/  LOP3.LUT R6, R11, 0xfffffffc, RZ, 0xc0, !PT ;  /* 0xfffffffc0b067812 */ /* 0x000fc600078ec0ff */
[----:B------:R-:W-:Y:S02]  /*0af0*/  IMAD R213, R3, 0x8, R4 ;  /* 0x0000000803d57824 */ /* 0x000fe400078e0204 */
[----:B------:R-:W-:Y:S01]  /*0b00*/  IMAD.IADD R5, R219, 0x1, -R6 ;  /* 0x00000001db057824 */ /* 0x000fe200078e0a06 */
[----:B--2---:R-:W-:Y:S02]  /*0b10*/  R2UR UR4, R2 ;  /* 0x00000000020472ca */ /* 0x004fe400000e0000 */
[CC--:B------:R-:W-:Y:S02]  /*0b20*/  LEA.HI R2, R0.reuse, R219.reuse, RZ, 0x7 ;  /* 0x000000db00027211 */ /* 0x0c0fe400078f38ff */
[----:B------:R-:W-:Y:S02]  /*0b30*/  LEA.HI R0, R0, R219, RZ, 0x3 ;  /* 0x000000db00007211 */ /* 0x000fe400078f18ff */
[----:B------:R-:W-:Y:S02]  /*0b40*/  LOP3.LUT R210, R2, 0xffffff80, RZ, 0xc0, !PT ;  /* 0xffffff8002d27812 */ /* 0x000fe400078ec0ff */
[----:B------:R-:W-:-:S02]  /*0b50*/  SHF.R.S32.HI R211, RZ, 0x7, R2 ;  /* 0x00000007ffd37819 */ /* 0x000fc40000011402 */
[----:B------:R-:W-:Y:S01]  /*0b60*/  SHF.R.S32.HI R207, RZ, 0x3, R0 ;  /* 0x00000003ffcf7819 */ /* 0x000fe20000011400 */
[----:B------:R-:W-:Y:S01]  /*0b70*/  IMAD.IADD R210, R219, 0x1, -R210 ;  /* 0x00000001dbd27824 */ /* 0x000fe200078e0ad2 */
[----:B------:R-:W-:Y:S01]  /*0b80*/  LEA.HI R2, R2, R211, RZ, 0x1 ;  /* 0x000000d302027211 */ /* 0x000fe200078f08ff */
[----:B------:R-:W-:-:S03]  /*0b90*/  ULOP3.LUT UR8, UR4, 0x1, URZ, 0xfc, !UPT ;  /* 0x0000000104087892 */ /* 0x000fc6000f8efc3f */
[----:B------:R-:W-:Y:S01]  /*0ba0*/  SHF.R.S32.HI R7, RZ, 0x1f, R210 ;  /* 0x0000001fff077819 */ /* 0x000fe200000114d2 */
[----:B------:R-:W-:Y:S01]  /*0bb0*/  UMOV UR4, URZ ;  /* 0x0000003f00047c82 */ /* 0x000fe20008000000 */
[----:B------:R-:W-:Y:S01]  /*0bc0*/  LOP3.LUT R6, R2, 0x3fffffe, RZ, 0xc0, !PT ;  /* 0x03fffffe02067812 */ /* 0x000fe200078ec0ff */
[----:B------:R-:W-:Y:S01]  /*0bd0*/  IMAD.U32 R214, RZ, RZ, UR8 ;  /* 0x00000008ffd67e24 */ /* 0x000fe2000f8e00ff */
[-C--:B------:R-:W-:Y:S01]  /*0be0*/  LEA.HI R8, R7, R210.reuse, RZ, 0x2 ;  /* 0x000000d207087211 */ /* 0x080fe200078f10ff */
[----:B------:R-:W-:Y:S01]  /*0bf0*/  IMAD.U32 R209, RZ, RZ, UR4 ;  /* 0x00000004ffd17e24 */ /* 0x000fe2000f8e00ff */
[----:B------:R-:W-:Y:S01]  /*0c00*/  LOP3.LUT R2, R0, 0xfffffff8, RZ, 0xc0, !PT ;  /* 0xfffffff800027812 */ /* 0x000fe200078ec0ff */
[----:B------:R-:W-:Y:S01]  /*0c10*/  IMAD.IADD R6, R211, 0x1, -R6 ;  /* 0x00000001d3067824 */ /* 0x000fe200078e0a06 */
[--C-:B------:R-:W-:Y:S02]  /*0c20*/  SHF.R.S32.HI R9, RZ, 0x2, R8.reuse ;  /* 0x00000002ff097819 */ /* 0x100fe40000011408 */
[----:B------:R-:W-:Y:S01]  /*0c30*/  SHF.R.S32.HI R10, RZ, 0x1f, R8 ;  /* 0x0000001fff0a7819 */ /* 0x000fe20000011408 */
[----:B------:R-:W-:Y:S01]  /*0c40*/  IMAD.IADD R205, R219, 0x1, -R2 ;  /* 0x00000001dbcd7824 */ /* 0x000fe200078e0a02 */
[----:B------:R-:W-:-:S02]  /*0c50*/  LEA.HI R7, R7, R210, RZ, 0x5 ;  /* 0x000000d207077211 */ /* 0x000fc400078f28ff */
[----:B------:R-:W-:Y:S02]  /*0c60*/  LEA.HI R10, R10, R9, RZ, 0x3 ;  /* 0x000000090a0a7211 */ /* 0x000fe400078f18ff */
[----:B------:R-:W-:Y:S02]  /*0c70*/  SHF.R.S32.HI R7, RZ, 0x5, R7 ;  /* 0x00000005ff077819 */ /* 0x000fe40000011407 */
[----:B------:R-:W-:Y:S02]  /*0c80*/  LOP3.LUT R10, R10, 0xfffffff8, RZ, 0xc0, !PT ;  /* 0xfffffff80a0a7812 */ /* 0x000fe400078ec0ff */
[----:B------:R-:W-:Y:S02]  /*0c90*/  SHF.L.U32 R23, R205, 0x3, RZ ;  /* 0x00000003cd177819 */ /* 0x000fe400000006ff */
[----:B------:R-:W-:Y:S01]  /*0ca0*/  LOP3.LUT R19, R8, 0x7ffffffc, RZ, 0xc0, !PT ;  /* 0x7ffffffc08137812 */ /* 0x000fe200078ec0ff */
[----:B------:R-:W-:Y:S01]  /*0cb0*/  IMAD.IADD R10, R9, 0x1, -R10 ;  /* 0x00000001090a7824 */ /* 0x000fe200078e0a0a */
[----:B------:R-:W-:Y:S01]  /*0cc0*/  LEA.HI R9, R5, R5, RZ, 0x1 ;  /* 0x0000000505097211 */ /* 0x000fe200078f08ff */
[----:B------:R-:W-:Y:S01]  /*0cd0*/  VIADD R203, R23, 0x40 ;  /* 0x0000004017cb7836 */ /* 0x000fe20000000000 */
[----:B------:R-:W-:Y:S01]  /*0ce0*/  SHF.R.S32.HI R218, RZ, 0x1f, R23 ;  /* 0x0000001fffda7819 */ /* 0x000fe20000011417 */
[----:B------:R-:W-:Y:S01]  /*0cf0*/  IMAD R7, R7, 0x10, R10 ;  /* 0x0000001007077824 */ /* 0x000fe200078e020a */
[----:B------:R-:W-:Y:S01]  /*0d00*/  LOP3.LUT R10, R9, 0x1ffffffe, RZ, 0xc0, !PT ;  /* 0x1ffffffe090a7812 */ /* 0x000fe200078ec0ff */
[C---:B------:R-:W-:Y:S01]  /*0d10*/  VIADD R202, R23.reuse, 0x80 ;  /* 0x0000008017ca7836 */ /* 0x040fe20000000000 */
[----:B------:R-:W-:Y:S01]  /*0d20*/  SHF.R.S32.HI R217, RZ, 0x1f, R203 ;  /* 0x0000001fffd97819 */ /* 0x000fe200000114cb */
[----:B------:R-:W-:-:S02]  /*0d30*/  VIADD R204, R23, 0xc0 ;  /* 0x000000c017cc7836 */ /* 0x000fc40000000000 */
[----:B------:R-:W-:Y:S01]  /*0d40*/  IMAD.IADD R5, R5, 0x1, -R10 ;  /* 0x0000000105057824 */ /* 0x000fe200078e0a0a */
[----:B------:R-:W-:Y:S01]  /*0d50*/  SHF.R.S32.HI R216, RZ, 0x1f, R202 ;  /* 0x0000001fffd87819 */ /* 0x000fe200000114ca */
[----:B------:R-:W-:Y:S01]  /*0d60*/  IMAD R212, R6, 0x40, R7 ;  /* 0x0000004006d47824 */ /* 0x000fe200078e0207 */
[----:B------:R-:W-:Y:S01]  /*0d70*/  SHF.R.S32.HI R215, RZ, 0x1f, R204 ;  /* 0x0000001fffd77819 */ /* 0x000fe200000114cc */
[----:B------:R-:W-:Y:S02]  /*0d80*/  IMAD.IADD R19, R210, 0x1, -R19 ;  /* 0x00000001d2137824 */ /* 0x000fe400078e0a13 */
[----:B------:R-:W-:-:S07]  /*0d90*/  IMAD R200, R5, 0x8, R212 ;  /* 0x0000000805c87824 */ /* 0x000fce00078e02d4 */
.L_x_1351:
[----:B------:R-:W-:Y:S01]  /*0da0*/  ULDC.64 UR8, c[0x0][0xa28] ;  /* 0x00028a0000087ab9 */ /* 0x000fe20000000a00 */
[----:B------:R-:W-:Y:S01]  /*0db0*/  ULDC UR4, c[0x0][0x424] ;  /* 0x0001090000047ab9 */ /* 0x000fe20000000800 */
[----:B------:R-:W-:-:S04]  /*0dc0*/  UISETP.NE.U32.AND UP0, UPT, UR8, URZ, UPT ;  /* 0x0000003f0800728c */ /* 0x000fc8000bf05070 */
[----:B------:R-:W-:-:S03]  /*0dd0*/  UISETP.NE.AND.EX UP0, UPT, UR9, URZ, UPT, UP0 ;  /* 0x0000003f0900728c */ /* 0x000fc6000bf05300 */
[----:B------:R-:W-:Y:S02]  /*0de0*/  ULDC.64 UR8, c[0x0][0xa18] ;  /* 0x0002860000087ab9 */ /* 0x000fe40000000a00 */
[----:B------:R-:W-:Y:S01]  /*0df0*/  UISETP.NE.U32.AND UP1, UPT, UR8, URZ, UPT ;  /* 0x0000003f0800728c */ /* 0x000fe2000bf25070 */
[----:B------:R-:W-:-:S03]  /*0e00*/  PLOP3.LUT P0, PT, PT, PT, UP0, 0x80, 0x0 ;  /* 0x000000000000781c */ /* 0x000fc60003f0f008 */
[----:B------:R-:W-:-:S03]  /*0e10*/  UISETP.NE.AND.EX UP1, UPT, UR9, URZ, UPT, UP1 ;  /* 0x0000003f0900728c */ /* 0x000fc6000bf25310 */
[----:B------:R-:W-:Y:S02]  /*0e20*/  @UP0 ULDC.64 UR8, c[0x0][0xa28] ;  /* 0x00028a0000080ab9 */ /* 0x000fe40000000a00 */
[----:B------:R-:W-:Y:S01]  /*0e30*/  @UP0 UIMAD.WIDE UR8, UR6, 0x4, UR8 ;  /* 0x00000004060808a5 */ /* 0x000fe2000f8e0208 */
[----:B------:R-:W-:-:S05]  /*0e40*/  PLOP3.LUT P2, PT, PT, PT, UP1, 0x80, 0x0 ;  /* 0x000000000000781c */ /* 0x000fca0003f4f018 */
[----:B------:R-:W-:Y:S01]  /*0e50*/  @UP1 ULDC.64 UR10, c[0x0][0xa18] ;  /* 0x00028600000a1ab9 */ /* 0x000fe20000000a00 */
[----:B0-2-4-:R-:W-:Y:S02]  /*0e60*/  IMAD.U32 R2, RZ, RZ, UR8 ;  /* 0x00000008ff027e24 */ /* 0x015fe4000f8e00ff */
[----:B------:R-:W-:Y:S01]  /*0e70*/  IMAD.U32 R3, RZ, RZ, UR9 ;  /* 0x00000009ff037e24 */ /* 0x000fe2000f8e00ff */
[----:B------:R-:W-:-:S04]  /*0e80*/  @UP1 UIMAD.WIDE UR8, UR6, 0x4, UR10 ;  /* 0x00000004060818a5 */ /* 0x000fc8000f8e020a */
[----:B------:R-:W2:Y:S02]  /*0e90*/  @P0 LDG.E R2, desc[UR36][R2.64] ;  /* 0x0000002402020981 */ /* 0x000ea4000c1e1900 */
[----:B------:R-:W-:Y:S02]  /*0ea0*/  IMAD.U32 R4, RZ, RZ, UR8 ;  /* 0x00000008ff047e24 */ /* 0x000fe4000f8e00ff */
[----:B------:R-:W-:Y:S01]  /*0eb0*/  IMAD.U32 R5, RZ, RZ, UR9 ;  /* 0x00000009ff057e24 */ /* 0x000fe2000f8e00ff */
[----:B------:R-:W-:-:S04]  /*0ec0*/  ULDC.64 UR8, c[0x0][0x418] ;  /* 0x0001060000087ab9 */ /* 0x000fc80000000a00 */
[----:B---3--:R-:W3:Y:S01]  /*0ed0*/  @P2 LDG.E R4, desc[UR36][R4.64] ;  /* 0x0000002404042981 */ /* 0x008ee2000c1e1900 */
[----:B------:R-:W-:Y:S01]  /*0ee0*/  UISETP.NE.U32.AND UP0, UPT, UR8, URZ, UPT ;  /* 0x0000003f0800728c */ /* 0x000fe2000bf05070 */
[----:B------:R-:W-:Y:S01]  /*0ef0*/  IMAD.U32 R206, RZ, RZ, UR7 ;  /* 0x00000007ffce7e24 */ /* 0x000fe2000f8e00ff */
[----:B------:R-:W-:Y:S02]  /*0f00*/  UMOV UR42, URZ ;  /* 0x0000003f002a7c82 */ /* 0x000fe40008000000 */
[----:B------:R-:W-:-:S03]  /*0f10*/  UISETP.NE.AND.EX UP0, UPT, UR9, URZ, UPT, UP0 ;  /* 0x0000003f0900728c */ /* 0x000fc6000bf05300 */
[----:B------:R-:W-:Y:S01]  /*0f20*/  ULDC.64 UR8, c[0x0][0xa20] ;  /* 0x0002880000087ab9 */ /* 0x000fe20000000a00 */
[----:B------:R-:W-:Y:S01]  /*0f30*/  USEL UR4, UR4, 0x1, UP0 ;  /* 0x0000000104047887 */ /* 0x000fe20008000000 */
[----:B------:R-:W-:Y:S01]  /*0f40*/  ISETP.NE.U32.AND P1, PT, RZ, UR8, PT ;  /* 0x00000008ff007c0c */ /* 0x000fe2000bf25070 */
[----:B------:R-:W-:Y:S02]  /*0f50*/  ULDC UR8, c[0x0][0x2f0] ;  /* 0x0000bc0000087ab9 */ /* 0x000fe40000000800 */
[----:B------:R-:W-:Y:S01]  /*0f60*/  UIMAD UR4, UR4, UR8, URZ ;  /* 0x00000008040472a4 */ /* 0x000fe2000f8e023f */
[----:B------:R-:W-:Y:S02]  /*0f70*/  ISETP.NE.AND.EX P1, PT, RZ, UR9, PT, P1 ;  /* 0x00000009ff007c0c */ /* 0x000fe4000bf25310 */
[----:B--2---:R-:W-:Y:S02]  /*0f80*/  @P0 R2UR UR42, R2 ;  /* 0x00000000022a02ca */ /* 0x004fe400000e0000 */
[----:B---3--:R-:W-:Y:S01]  /*0f90*/  @P2 R2UR UR41, R4 ;  /* 0x00000000042922ca */ /* 0x008fe200000e0000 */
[----:B-1----:R-:W-:-:S14]  /*0fa0*/  @P2 BRA `(.L_x_1244) ;  /* 0x0000000000382947 */ /* 0x002fdc0003800000 */
[----:B------:R-:W-:Y:S01]  /*0fb0*/  ULDC.64 UR8, c[0x0][0xa00] ;  /* 0x0002800000087ab9 */ /* 0x000fe20000000a00 */
[----:B------:R-:W-:Y:S01]  /*0fc0*/  ULDC UR41, c[0x0][0x288] ;  /* 0x0000a20000297ab9 */ /* 0x000fe20000000800 */
[----:B------:R-:W-:-:S04]  /*0fd0*/  ISETP.NE.U32.AND P0, PT, RZ, UR8, PT ;  /* 0x00000008ff007c0c */ /* 0x000fc8000bf05070 */
[----:B------:R-:W-:-:S13]  /*0fe0*/  ISETP.NE.AND.EX P0, PT, RZ, UR9, PT, P0 ;  /* 0x00000009ff007c0c */ /* 0x000fda000bf05300 */
[----:B------:R-:W-:Y:S05]  /*0ff0*/  @!P0 BRA `(.L_x_1244) ;  /* 0x0000000000248947 */ /* 0x000fea0003800000 */
[----:B------:R-:W-:Y:S02]  /*1000*/  ULDC.64 UR8, c[0x0][0xa00] ;  /* 0x0002800000087ab9 */ /* 0x000fe40000000a00 */
[----:B------:R-:W-:-:S06]  /*1010*/  UIMAD.WIDE UR8, UR6, 0x4, UR8 ;  /* 0x00000004060878a5 */ /* 0x000fcc000f8e0208 */
[----:B------:R-:W-:Y:S02]  /*1020*/  IMAD.U32 R2, RZ, RZ, UR8 ;  /* 0x00000008ff027e24 */ /* 0x000fe4000f8e00ff */
[----:B------:R-:W-:-:S05]  /*1030*/  IMAD.U32 R3, RZ, RZ, UR9 ;  /* 0x00000009ff037e24 */ /* 0x000fca000f8e00ff */
[----:B------:R-:W2:Y:S04]  /*1040*/  LDG.E R4, desc[UR36][R2.64] ;  /* 0x0000002402047981 */ /* 0x000ea8000c1e1900 */
[----:B------:R-:W3:Y:S01]  /*1050*/  LDG.E R0, desc[UR36][R2.64+0x4] ;  /* 0x0000042402007981 */ /* 0x000ee2000c1e1900 */
[----:B--2---:R-:W-:Y:S02]  /*1060*/  R2UR UR41, R4 ;  /* 0x00000000042972ca */ /* 0x004fe400000e0000 */
[----:B---3--:R-:W-:-:S13]  /*1070*/  R2UR UR7, R0 ;  /* 0x00000000000772ca */ /* 0x008fda00000e0000 */
[----:B------:R-:W-:-:S12]  /*1080*/  UIADD3 UR41, -UR41, UR7, URZ ;  /* 0x0000000729297290 */ /* 0x000fd8000fffe13f */
.L_x_1244:
[----:B------:R-:W-:Y:S01]  /*1090*/  IMAD.U32 R208, RZ, RZ, UR6 ;  /* 0x00000006ffd07e24 */ /* 0x000fe2000f8e00ff */
[----:B------:R-:W-:Y:S06]  /*10a0*/  @!P1 BRA `(.L_x_1245) ;  /* 0x00000000001c9947 */ /* 0x000fec0003800000 */
[----:B------:R-:W-:Y:S02]  /*10b0*/  ULDC.64 UR8, c[0x0][0xa20] ;  /* 0x0002880000087ab9 */ /* 0x000fe40000000a00 */
[----:B------:R-:W-:-:S06]  /*10c0*/  UIMAD.WIDE UR6, UR6, 0x4, UR8 ;  /* 0x00000004060678a5 */ /* 0x000fcc000f8e0208 */
[----:B------:R-:W-:Y:S01]  /*10d0*/  IMAD.U32 R2, RZ, RZ, UR6 ;  /* 0x00000006ff027e24 */ /* 0x000fe2000f8e00ff */
[----:B------:R-:W-:-:S05]  /*10e0*/  MOV R3, UR7 ;  /* 0x0000000700037c02 */ /* 0x000fca0008000f00 */
[----:B------:R-:W2:Y:S02]  /*10f0*/  LDG.E R2, desc[UR36][R2.64] ;  /* 0x0000002402027981 */ /* 0x000ea4000c1e1900 */
[----:B--2---:R-:W-:Y:S01]  /*1100*/  R2UR UR4, R2 ;  /* 0x00000000020472ca */ /* 0x004fe200000e0000 */
[----:B------:R-:W-:-:S14]  /*1110*/  BRA `(.L_x_1246) ;  /* 0x0000000000347947 */ /* 0x000fdc0003800000 */
.L_x_1245:
[----:B------:R-:W-:Y:S02]  /*1120*/  ULDC.64 UR8, c[0x0][0xa08] ;  /* 0x0002820000087ab9 */ /* 0x000fe40000000a00 */
        /* <DEDUP_REMOVED lines=12> */
.L_x_1246:
[----:B------:R-:W-:Y:S01]  /*11f0*/  ULDC UR6, c[0x0][0x448] ;  /* 0x0001120000067ab9 */ /* 0x000fe20000000800 */
[----:B------:R-:W-:Y:S02]  /*1200*/  USHF.L.U32 UR60, UR5, 0x7, URZ ;  /* 0x00000007053c7899 */ /* 0x000fe4000800063f */
[----:B------:R-:W-:Y:S02]  /*1210*/  UISETP.NE.AND UP0, UPT, UR6, 0x1, UPT ;  /* 0x000000010600788c */ /* 0x000fe4000bf05270 */
[----:B------:R-:W-:Y:S02]  /*1220*/  UIADD3 UR42, -UR42, UR4, URZ ;  /* 0x000000042a2a7290 */ /* 0x000fe4000fffe13f */
[----:B------:R-:W-:Y:S02]  /*1230*/  UIADD3 UR8, UR60, 0x7f, URZ ;  /* 0x0000007f3c087890 */ /* 0x000fe4000fffe03f */
[----:B------:R-:W-:Y:S02]  /*1240*/  UP2UR UR4, UPR, URZ, 0x1 ;  /* 0x000000013f047883 */ /* 0x000fe40008000000 */
[----:B------:R-:W-:-:S03]  /*1250*/  UIADD3 UR9, UR42, 0x1, -UR41 ;  /* 0x000000012a097890 */ /* 0x000fc6000fffe829 */
[----:B------:R-:W-:Y:S01]  /*1260*/  @UP0 ULDC UR6, c[0x0][0x44c] ;  /* 0x0001130000060ab9 */ /* 0x000fe20000000800 */
[----:B------:R-:W-:Y:S01]  /*1270*/  IMAD.U32 R22, RZ, RZ, UR4 ;  /* 0x00000004ff167e24 */ /* 0x000fe2000f8e00ff */
[----:B------:R-:W-:Y:S01]  /*1280*/  UIMAD.WIDE.U32 UR6, UR8, UR6, URZ ;  /* 0x00000006080672a5 */ /* 0x000fe2000f8e003f */
[----:B------:R-:W-:Y:S01]  /*1290*/  @UP0 ULDC UR10, c[0x0][0x450] ;  /* 0x00011400000a0ab9 */ /* 0x000fe20000000800 */
[----:B------:R-:W-:Y:S02]  /*12a0*/  ULDC.64 UR4, c[0x0][0x9e0] ;  /* 0x0002780000047ab9 */ /* 0x000fe40000000a00 */
[----:B------:R-:W-:Y:S02]  /*12b0*/  @UP0 USHF.R.U32.HI UR8, URZ, UR10, UR7 ;  /* 0x0000000a3f080299 */ /* 0x000fe40008011607 */
[----:B------:R-:W-:Y:S02]  /*12c0*/  UISETP.GE.AND UP0, UPT, UR5, 0x1, UPT ;  /* 0x000000010500788c */ /* 0x000fe4000bf06270 */
[----:B------:R-:W-:-:S02]  /*12d0*/  UIADD3 UR8, UR9, UR8, URZ ;  /* 0x0000000809087290 */ /* 0x000fc4000fffe03f */
[----:B------:R-:W-:Y:S02]  /*12e0*/  UP2UR UR43, UPR, URZ, 0x1 ;  /* 0x000000013f2b7883 */ /* 0x000fe40008000000 */
[----:B------:R-:W-:Y:S01]  /*12f0*/  PLOP3.LUT P0, PT, PT, PT, UP0, 0x40, 0x0 ;  /* 0x000000000000781c */ /* 0x000fe20003f0e808 */
[----:B------:R-:W-:-:S06]  /*1300*/  UIADD3 UR4, UR8, UR4, URZ ;  /* 0x0000000408047290 */ /* 0x000fcc000fffe03f */
[----:B------:R-:W-:-:S06]  /*1310*/  IMAD.U32 R0, RZ, RZ, UR4 ;  /* 0x00000004ff007e24 */ /* 0x000fcc000f8e00ff */
[----:B------:R-:W-:Y:S05]  /*1320*/  @P0 BRA `(.L_x_1247) ;  /* 0x0000000000400947 */ /* 0x000fea0003800000 */
        /* <DEDUP_REMOVED lines=10> */
.L_x_1248:
[----:B------:R-:W-:-:S11]  /*13d0*/  UISETP.NE.AND UP0, UPT, UR5, 0x1, UPT ;  /* 0x000000010500788c */ /* 0x000fd6000bf05270 */
[----:B------:R-:W-:Y:S02]  /*13e0*/  @UP0 ULDC.64 UR8, c[0x0][0x9e8] ;  /* 0x00027a0000080ab9 */ /* 0x000fe40000000a00 */
[----:B------:R-:W-:-:S04]  /*13f0*/  UIMAD.WIDE.U32 UR6, UR4, UR8, URZ ;  /* 0x00000008040672a5 */ /* 0x000fc8000f8e003f */
[----:B------:R-:W-:-:S12]  /*1400*/  @UP0 USHF.R.U32.HI UR4, URZ, UR9, UR7 ;  /* 0x000000093f040299 */ /* 0x000fd80008011607 */
.L_x_1249:
[----:B------:R-:W-:-:S06]  /*1410*/  UIMAD UR4, UR4, UR5, UR5 ;  /* 0x00000005040472a4 */ /* 0x000fcc000f8e0205 */
[----:B------:R-:W-:-:S07]  /*1420*/  VIMNMX R0, R0, UR4, PT ;  /* 0x0000000400007c48 */ /* 0x000fce000bfe0100 */
.L_x_1247:
[----:B------:R-:W-:Y:S01]  /*1430*/  R2UR UR4, R22 ;  /* 0x00000000160472ca */ /* 0x000fe200000e0000 */
[----:B------:R-:W-:Y:S01]  /*1440*/  UMOV UR9, UR60 ;  /* 0x0000003c00097c82 */ /* 0x000fe20008000000 */
[----:B------:R-:W-:Y:S01]  /*1450*/  VIADD R0, R0, 0x3f ;  /* 0x0000003f00007836 */ /* 0x000fe20000000000 */
[----:B------:R-:W-:Y:S01]  /*1460*/  UIADD3 UR48, UR42, -UR41, URZ ;  /* 0x800000292a307290 */ /* 0x000fe2000fffe03f */
[----:B------:R-:W-:-:S03]  /*1470*/  ULDC UR10, c[0x0][0x9dc] ;  /* 0x00027700000a7ab9 */ /* 0x000fc60000000800 */
[----:B------:R-:W-:-:S04]  /*1480*/  SHF.R.S32.HI R3, RZ, 0x1f, R0 ;  /* 0x0000001fff037819 */ /* 0x000fc80000011400 */
[----:B------:R-:W-:Y:S02]  /*1490*/  LEA.HI R3, R3, R0, RZ, 0x6 ;  /* 0x0000000003037211 */ /* 0x000fe400078f30ff */
[----:B------:R-:W-:Y:S02]  /*14a0*/  UISETP.NE.AND UP0, UPT, UR4, URZ, UPT ;  /* 0x0000003f0400728c */ /* 0x000fe4000bf05270 */
[----:B------:R-:W-:Y:S01]  /*14b0*/  UIADD3 UR4, UR42, 0x3f, URZ ;  /* 0x0000003f2a047890 */ /* 0x000fe2000fffe03f */
[----:B------:R-:W-:-:S03]  /*14c0*/  SHF.R.S32.HI R3, RZ, 0x6, R3 ;  /* 0x00000006ff037819 */ /* 0x000fc60000011403 */
[----:B------:R-:W-:-:S04]  /*14d0*/  USHF.R.S32.HI UR8, URZ, 0x1f, UR4 ;  /* 0x0000001f3f087899 */ /* 0x000fc80008011404 */
[----:B------:R-:W-:Y:S01]  /*14e0*/  ULEA.HI UR8, UR8, UR4, URZ, 0x6 ;  /* 0x0000000408087291 */ /* 0x000fe2000f8f303f */
[----:B------:R-:W-:Y:S01]  /*14f0*/  @UP0 ULDC UR6, c[0x0][0x44c] ;  /* 0x0001130000060ab9 */ /* 0x000fe20000000800 */
[----:B------:R-:W-:Y:S01]  /*1500*/  @UP0 ULDC UR11, c[0x0][0x450] ;  /* 0x00011400000b0ab9 */ /* 0x000fe20000000800 */
[----:B------:R-:W-:Y:S02]  /*1510*/  UIMAD.WIDE.U32 UR6, UR60, UR6, URZ ;  /* 0x000000063c0672a5 */ /* 0x000fe4000f8e003f */
[----:B------:R-:W-:Y:S02]  /*1520*/  USHF.R.S32.HI UR8, URZ, 0x6, UR8 ;  /* 0x000000063f087899 */ /* 0x000fe40008011408 */
[----:B------:R-:W-:Y:S02]  /*1530*/  @UP0 USHF.R.U32.HI UR9, URZ, UR11, UR7 ;  /* 0x0000000b3f090299 */ /* 0x000fe40008011607 */
[----:B------:R-:W-:Y:S02]  /*1540*/  UISETP.GE.AND UP0, UPT, UR5, 0x1, UPT ;  /* 0x000000010500788c */ /* 0x000fe4000bf06270 */
[----:B------:R-:W-:Y:S01]  /*1550*/  UIADD3 UR4, UR48, UR9, URZ ;  /* 0x0000000930047290 */ /* 0x000fe2000fffe03f */
[----:B------:R-:W-:-:S03]  /*1560*/  VIMNMX R62, R3, UR8, PT ;  /* 0x00000008033e7c48 */ /* 0x000fc6000bfe0100 */
[----:B------:R-:W-:Y:S01]  /*1570*/  PLOP3.LUT P0, PT, PT, PT, UP0, 0x40, 0x0 ;  /* 0x000000000000781c */ /* 0x000fe20003f0e808 */
[----:B------:R-:W-:-:S12]  /*1580*/  UIADD3 UR9, UR4, -UR10, URZ ;  /* 0x8000000a04097290 */ /* 0x000fd8000fffe03f */
        /* <DEDUP_REMOVED lines=11> */
.L_x_1251:
[----:B------:R-:W-:-:S11]  /*1640*/  UISETP.NE.AND UP0, UPT, UR5, 0x1, UPT ;  /* 0x000000010500788c */ /* 0x000fd6000bf05270 */
[----:B------:R-:W-:Y:S02]  /*1650*/  @UP0 ULDC.64 UR10, c[0x0][0x9e8] ;  /* 0x00027a00000a0ab9 */ /* 0x000fe40000000a00 */
[----:B------:R-:W-:-:S04]  /*1660*/  UIMAD.WIDE.U32 UR6, UR4, UR10, URZ ;  /* 0x0000000a040672a5 */ /* 0x000fc8000f8e003f */
[----:B------:R-:W-:-:S12]  /*1670*/  @UP0 USHF.R.U32.HI UR4, URZ, UR11, UR7 ;  /* 0x0000000b3f040299 */ /* 0x000fd80008011607 */
.L_x_1252:
[----:B------:R-:W-:-:S04]  /*1680*/  UIMAD UR4, UR4, UR5, URZ ;  /* 0x00000005040472a4 */ /* 0x000fc8000f8e023f */
[----:B------:R-:W-:-:S04]  /*1690*/  UISETP.LT.AND UP0, UPT, UR9, UR4, UPT ;  /* 0x000000040900728c */ /* 0x000fc8000bf01270 */
[----:B------:R-:W-:-:S12]  /*16a0*/  USEL UR9, UR9, UR4, !UP0 ;  /* 0x0000000409097287 */ /* 0x000fd8000c000000 */
.L_x_1250:
        /* <DEDUP_REMOVED lines=33> */
[----:B------:R-:W-:Y:S01]  /*18c0*/  CS2R R104, SRZ ;  /* 0x0000000000687805 */ /* 0x000fe2000001ff00 */
[----:B------:R-:W-:Y:S01]  /*18d0*/  IMAD.MOV.U32 R166, RZ, RZ, RZ ;  /* 0x000000ffffa67224 */ /* 0x000fe200078e00ff */
        /* <DEDUP_REMOVED lines=36> */
[----:B------:R-:W-:Y:S01]  /*1b20*/  IMAD.MOV.U32 R8, RZ, RZ, RZ ;  /* 0x000000ffff087224 */ /* 0x000fe200078e00ff */
        /* <DEDUP_REMOVED lines=35> */
.L_x_1254:
        /* <DEDUP_REMOVED lines=11> */
.L_x_1446:
[----:B------:R-:W-:Y:S05]  /*1e10*/  @!P0 BRA `(.L_x_1256) ;  /* 0x0000000000048947 */ /* 0x000fea0003800000 */
[----:B------:R-:W-:Y:S01]  /*1e20*/  BPT.TRAP 0x1 ;  /* 0x000000040000795c */ /* 0x000fe20000300000 */
.L_x_1256:
[----:B0-----:R-:W-:Y:S02]  /*1e30*/  IMAD.U32 R3, RZ, RZ, UR39 ;  /* 0x00000027ff037e24 */ /* 0x001fe4000f8e00ff */
[----:B------:R-:W-:-:S03]  /*1e40*/  IMAD.U32 R0, RZ, RZ, UR38 ;  /* 0x00000026ff007e24 */ /* 0x000fc6000f8e00ff */
[----:B------:R-:W-:Y:S02]  /*1e50*/  LEA R3, R3, UR40, 0x3 ;  /* 0x0000002803037c11 */ /* 0x000fe4000f8e18ff */
[----:B------:R-:W-:-:S04]  /*1e60*/  SHF.L.U32 R0, R0, 0x1f, RZ ;  /* 0x0000001f00007819 */ /* 0x000fc800000006ff */
[----:B------:R0:W1:Y:S01]  /*1e70*/  SYNCS.PHASECHK.TRANS64.TRYWAIT P1, [R3+URZ+0x30830], R0 ;  /* 0x03083000030075a7 */ /* 0x000062000802017f */
[----:B------:R-:W-:Y:S05]  /*1e80*/  @!P0 BRA `(.L_x_1257) ;  /* 0x0000000000048947 */ /* 0x000fea0003800000 */
[----:B------:R-:W-:Y:S01]  /*1e90*/  BPT.TRAP 0x1 ;  /* 0x000000040000795c */ /* 0x000fe20000300000 */
.L_x_1257:
[----:B-1----:R-:W-:Y:S05]  /*1ea0*/  @P1 BRA `(.L_x_1258) ;  /* 0x0000000000081947 */ /* 0x002fea0003800000 */
[----:B------:R-:W1:Y:S02]  /*1eb0*/  SYNCS.PHASECHK.TRANS64.TRYWAIT P1, [R3+URZ+0x30830], R0 ;  /* 0x03083000030075a7 */ /* 0x000e64000802017f */
[----:B-1----:R-:W-:Y:S05]  /*1ec0*/  @!P1 BRA `(.L_x_1259) ;  /* 0x0000013400a09947 */ /* 0x002fea0003800000 */
.L_x_1258:
        /* <DEDUP_REMOVED lines=101> */
[----:B------:R-:W-:Y:S01]  /*2520*/  MOV R6, UR8 ;  /* 0x0000000800067c02 */ /* 0x000fe20008000f00 */
        /* <DEDUP_REMOVED lines=41> */
.L_x_1260:
[----:B------:R-:W-:Y:S01]  /*27c0*/  R2UR UR4, R22 ;  /* 0x00000000160472ca */ /* 0x000fe200000e0000 */
[----:B------:R-:W2:Y:S01]  /*27d0*/  S2UR UR6, SR_CgaCtaId ;  /* 0x00000000000679c3 */ /* 0x000ea20000008800 */
[----:B01----:R-:W-:Y:S01]  /*27e0*/  VIADD R0, R200, UR60 ;  /* 0x0000003cc8007c36 */ /* 0x003fe20008000000 */
[----:B------:R-:W-:Y:S01]  /*27f0*/  UISETP.NE.AND UP0, UPT, UR43, URZ, UPT ;  /* 0x0000003f2b00728c */ /* 0x000fe2000bf05270 */
[----:B------:R-:W-:Y:S01]  /*2800*/  IMAD.U32 R18, RZ, RZ, UR41 ;  /* 0x00000029ff127e24 */ /* 0x000fe2000f8e00ff */
[----:B------:R-:W-:Y:S01]  /*2810*/  ULDC UR7, c[0x0][0x9e0] ;  /* 0x0002780000077ab9 */ /* 0x000fe20000000800 */
[----:B------:R-:W-:-:S07]  /*2820*/  IMAD.MOV.U32 R2, RZ, RZ, R0 ;  /* 0x000000ffff027224 */ /* 0x000fce00078e0000 */
[----:B------:R-:W-:Y:S01]  /*2830*/  UISETP.NE.AND UP1, UPT, UR4, URZ, UPT ;  /* 0x0000003f0400728c */ /* 0x000fe2000bf25270 */
[----:B------:R-:W-:-:S05]  /*2840*/  R2UR UR4, R3 ;  /* 0x00000000030472ca */ /* 0x000fca00000e0000 */
[----:B------:R-:W-:Y:S02]  /*2850*/  PLOP3.LUT P1, PT, PT, PT, UP1, 0x80, 0x0 ;  /* 0x000000000000781c */ /* 0x000fe40003f2f018 */
[----:B------:R-:W-:-:S03]  /*2860*/  PLOP3.LUT P2, PT, PT, PT, UP1, 0x80, 0x0 ;  /* 0x000000000000781c */ /* 0x000fc60003f4f018 */
[----:B------:R-:W-:-:S03]  /*2870*/  @UP1 ULDC UR5, c[0x0][0x44c] ;  /* 0x0001130000051ab9 */ /* 0x000fc60000000800 */
[----:B------:R-:W-:-:S04]  /*2880*/  UIADD3 UR4, UR4, 0x30840, URZ ;  /* 0x0003084004047890 */ /* 0x000fc8000fffe03f */
[----:B--2---:R-:W-:Y:S01]  /*2890*/  UPRMT UR4, UR6, 0x654, UR4 ;  /* 0x0000065406047896 */ /* 0x004fe20008000004 */
[----:B------:R-:W-:Y:S01]  /*28a0*/  @P1 IMAD.HI.U32 R3, R0, UR5, RZ ;  /* 0x0000000500031c27 */ /* 0x000fe2000f8e00ff */
[----:B------:R-:W-:Y:S01]  /*28b0*/  @UP1 ULDC UR5, c[0x0][0x450] ;  /* 0x0001140000051ab9 */ /* 0x000fe20000000800 */
[----:B------:R-:W-:Y:S01]  /*28c0*/  PLOP3.LUT P1, PT, PT, PT, UP0, 0x40, 0x0 ;  /* 0x000000000000781c */ /* 0x000fe20003f2e808 */
[----:B------:R-:W-:Y:S02]  /*28d0*/  ULDC UR6, c[0x0][0x9dc] ;  /* 0x0002770000067ab9 */ /* 0x000fe40000000800 */
[----:B------:R-:W-:Y:S01]  /*28e0*/  @P2 SHF.R.U32.HI R2, RZ, UR5, R3 ;  /* 0x00000005ff022c19 */ /* 0x000fe20008011603 */
[----:B------:R-:W-:Y:S02]  /*28f0*/  IMAD.MOV.U32 R3, RZ, RZ, -0x40 ;  /* 0xffffffc0ff037424 */ /* 0x000fe400078e00ff */
[----:B------:R-:W-:Y:S01]  /*2900*/  SYNCS.ARRIVE.TRANS64.RED.A1T0 RZ, [UR4], RZ ;  /* 0x000000ffffff79a7 */ /* 0x000fe20008100404 */
[----:B------:R-:W-:Y:S01]  /*2910*/  ULOP3.LUT UR4, URZ, UR6, URZ, 0x33, !UPT ;  /* 0x000000063f047292 */ /* 0x000fe2000f8e333f */
[----:B------:R-:W0:Y:S01]  /*2920*/  SHFL.IDX PT, R4, R2, RZ, 0x1c1f ;  /* 0x001c1fff02047589 */ /* 0x000e2200000e0000 */
[----:B------:R-:W-:-:S04]  /*2930*/  IMAD R20, R62, R3, 0x40 ;  /* 0x000000403e147424 */ /* 0x000fc800078e0203 */
[----:B------:R-:W-:-:S04]  /*2940*/  VIADD R0, R20, 0x1 ;  /* 0x0000000114007836 */ /* 0x000fc80000000000 */
[----:B------:R-:W-:Y:S02]  /*2950*/  IMAD R3, R19, -0x2, R0 ;  /* 0xfffffffe13037824 */ /* 0x000fe400078e0200 */
[----:B------:R-:W-:-:S03]  /*2960*/  VIADD R0, R20, UR42 ;  /* 0x0000002a14007c36 */ /* 0x000fc60008000000 */
[----:B------:R-:W-:Y:S01]  /*2970*/  IADD3 R3, -R18, UR42, R3 ;  /* 0x0000002a12037c10 */ /* 0x000fe2000fffe103 */
[----:B------:R-:W-:Y:S01]  /*2980*/  IMAD R21, R19, -0x2, R0 ;  /* 0xfffffffe13157824 */ /* 0x000fe200078e0200 */
[----:B------:R-:W-:-:S03]  /*2990*/  LEA R18, R62, 0xffffffc0, 0x6 ;  /* 0xffffffc03e127811 */ /* 0x000fc600078e30ff */
[C---:B------:R-:W-:Y:S02]  /*29a0*/  VIADD R56, R3.reuse, UR7 ;  /* 0x0000000703387c36 */ /* 0x040fe40008000000 */
[----:B------:R-:W-:-:S03]  /*29b0*/  VIADD R57, R3, UR4 ;  /* 0x0000000403397c36 */ /* 0x000fc60008000000 */
[----:B0-----:R-:W-:Y:S01]  /*29c0*/  VIADDMNMX R0, R4, R56, R21, PT ;  /* 0x0000003804007246 */ /* 0x001fe20003800115 */
[----:B------:R-:W-:Y:S01]  /*29d0*/  IMAD.IADD R3, R57, 0x1, R4 ;  /* 0x0000000139037824 */ /* 0x000fe200078e0204 */
[----:B------:R-:W-:Y:S06]  /*29e0*/  @P1 BRA `(.L_x_1261) ;  /* 0x0000000000641947 */ /* 0x000fec0003800000 */
[----:B------:R-:W-:Y:S01]  /*29f0*/  IMAD.U32 R5, RZ, RZ, UR41 ;  /* 0x00000029ff057e24 */ /* 0x000fe2000f8e00ff */
[----:B------:R-:W-:Y:S04]  /*2a00*/  BSSY B0, `(.L_x_1262) ;  /* 0x0000013000007945 */ /* 0x000fe80003800000 */
[----:B------:R-:W-:-:S04]  /*2a10*/  IADD3 R5, -R5, UR42, R4 ;  /* 0x0000002a05057c10 */ /* 0x000fc8000fffe104 */
        /* <DEDUP_REMOVED lines=11> */
.L_x_1263:
[----:B------:R-:W-:Y:S02]  /*2ad0*/  ULDC UR4, c[0x0][0x9e4] ;  /* 0x0002790000047ab9 */ /* 0x000fe40000000800 */
[----:B------:R-:W-:-:S05]  /*2ae0*/  IMAD.U32 R59, RZ, RZ, UR4 ;  /* 0x00000004ff3b7e24 */ /* 0x000fca000f8e00ff */
[----:B------:R-:W-:-:S13]  /*2af0*/  ISETP.NE.AND P1, PT, R59, 0x1, PT ;  /* 0x000000013b00780c */ /* 0x000fda0003f25270 */
[----:B------:R-:W0:Y:S02]  /*2b00*/  @P1 LDC.64 R60, c[0x0][0x9e8] ;  /* 0x00027a00ff3c1b82 */ /* 0x000e240000000a00 */
[----:B0-----:R-:W-:-:S05]  /*2b10*/  @P1 IMAD.HI.U32 R4, R5, R60, RZ ;  /* 0x0000003c05041227 */ /* 0x001fca00078e00ff */
[----:B------:R-:W-:-:S07]  /*2b20*/  @P1 SHF.R.U32.HI R5, RZ, R61, R4 ;  /* 0x0000003dff051219 */ /* 0x000fce0000011604 */
.L_x_1264:
[----:B------:R-:W-:Y:S05]  /*2b30*/  BSYNC B0 ;  /* 0x0000000000007941 */ /* 0x000fea0003800000 */
.L_x_1262:
[----:B------:R-:W-:-:S04]  /*2b40*/  IMAD R4, R5, R59, -R18 ;  /* 0x0000003b05047224 */ /* 0x000fc800078e0a12 */
[----:B------:R-:W-:-:S05]  /*2b50*/  IMAD R4, R19, -0x2, R4 ;  /* 0xfffffffe13047824 */ /* 0x000fca00078e0204 */
[----:B------:R-:W-:Y:S02]  /*2b60*/  VIADDMNMX R0, R4, R59, R0, PT ;  /* 0x0000003b04007246 */ /* 0x000fe40003800100 */
[----:B------:R-:W-:-:S07]  /*2b70*/  VIMNMX R3, R3, R4, !PT ;  /* 0x0000000403037248 */ /* 0x000fce0007fe0100 */
.L_x_1261:
        /* <DEDUP_REMOVED lines=15> */
[C---:B------:R-:W-:Y:S02]  /*2c70*/  ISETP.GT.AND P4, PT, R3.reuse, 0x9, !P6 ;  /* 0x000000090300780c */ /* 0x040fe40007784270 */
        /* <DEDUP_REMOVED lines=28> */
[C---:B------:R-:W-:Y:S02]  /*2e40*/  ISETP.GT.AND P3, PT, R3.reuse, 0x28, !P4 ;  /* 0x000000280300780c */ /* 0x040fe40006764270 */
        /* <DEDUP_REMOVED lines=50> */
.L_x_1267:
[----:B------:R-:W-:Y:S02]  /*3170*/  ULDC UR4, c[0x0][0x9e4] ;  /* 0x0002790000047ab9 */ /* 0x000fe40000000800 */
[----:B------:R-:W-:-:S04]  /*3180*/  MOV R21, UR4 ;  /* 0x0000000400157c02 */ /* 0x000fc80008000f00 */
[----:B------:R-:W-:-:S13]  /*3190*/  ISETP.NE.AND P6, PT, R21, 0x1, PT ;  /* 0x000000011500780c */ /* 0x000fda0003fc5270 */
[----:B------:R-:W0:Y:S02]  /*31a0*/  @P6 LDC.64 R56, c[0x0][0x9e8] ;  /* 0x00027a00ff386b82 */ /* 0x000e240000000a00 */
[----:B0-----:R-:W-:-:S05]  /*31b0*/  @P6 IMAD.HI.U32 R2, R5, R56, RZ ;  /* 0x0000003805026227 */ /* 0x001fca00078e00ff */
[----:B------:R-:W-:-:S07]  /*31c0*/  @P6 SHF.R.U32.HI R5, RZ, R57, R2 ;  /* 0x00000039ff056219 */ /* 0x000fce0000011602 */
.L_x_1268:
[----:B------:R-:W-:Y:S05]  /*31d0*/  BSYNC B0 ;  /* 0x0000000000007941 */ /* 0x000fea0003800000 */
.L_x_1266:
[----:B------:R-:W-:-:S04]  /*31e0*/  IMAD R2, R5, R21, -R18 ;  /* 0x0000001505027224 */ /* 0x000fc800078e0a12 */
[----:B------:R-:W-:-:S05]  /*31f0*/  IMAD R2, R19, -0x2, R2 ;  /* 0xfffffffe13027824 */ /* 0x000fca00078e0202 */
[----:B------:R-:W-:Y:S02]  /*3200*/  VIADDMNMX R0, R2, R21, R0, PT ;  /* 0x0000001502007246 */ /* 0x000fe40003800100 */
[----:B------:R-:W-:-:S07]  /*3210*/  VIMNMX R3, R3, R2, !PT ;  /* 0x0000000203037248 */ /* 0x000fce0007fe0100 */
.L_x_1265:
[----:B------:R-:W-:Y:S01]  /*3220*/  ISETP.GT.AND P1, PT, R3, 0x1, !P1 ;  /* 0x000000010300780c */ /* 0x000fe20004f24270 */
[----:B------:R-:W-:Y:S01]  /*3230*/  ULDC UR10, c[0x0][0x988] ;  /* 0x00026200000a7ab9 */ /* 0x000fe20000000800 */
[----:B------:R-:W-:Y:S01]  /*3240*/  FMNMX.FTZ R2, R25, R59, !PT ;  /* 0x0000003b19027209 */ /* 0x000fe20007810000 */
[----:B------:R-:W-:Y:S01]  /*3250*/  UISETP.NE.AND UP0, UPT, UR43, URZ, UPT ;  /* 0x0000003f2b00728c */ /* 0x000fe2000bf05270 */
[----:B------:R-:W-:Y:S01]  /*3260*/  ISETP.LT.OR P1, PT, R0, 0x2, P1 ;  /* 0x000000020000780c */ /* 0x000fe20000f21670 */
[----:B------:R-:W-:Y:S01]  /*3270*/  UMOV UR11, UR60 ;  /* 0x0000003c000b7c82 */ /* 0x000fe20008000000 */
[----:B------:R-:W-:Y:S01]  /*3280*/  FMNMX.FTZ R2, R61, R2, !PT ;  /* 0x000000023d027209 */ /* 0x000fe20007810000 */
[----:B------:R-:W-:Y:S01]  /*3290*/  VIADD R220, R62, 0xfffffffe ;  /* 0xfffffffe3edc7836 */ /* 0x000fe20000000000 */
[----:B------:R-:W-:Y:S02]  /*32a0*/  FSEL R27, R27, -INF , !P1 ;  /* 0xff8000001b1b7808 */ /* 0x000fe40004800000 */
[----:B------:R-:W-:-:S02]  /*32b0*/  ISETP.NE.AND P1, PT, R58, RZ, PT ;  /* 0x000000ff3a00720c */ /* 0x000fc40003f25270 */
[----:B------:R-:W-:Y:S02]  /*32c0*/  FMNMX.FTZ R2, R29, R2, !PT ;  /* 0x000000021d027209 */ /* 0x000fe40007810000 */
[----:B------:R-:W-:Y:S02]  /*32d0*/  ISETP.GT.AND P1, PT, R3, 0x9, !P1 ;  /* 0x000000090300780c */ /* 0x000fe40004f24270 */
[----:B------:R-:W-:Y:S02]  /*32e0*/  FMNMX.FTZ R2, R63, R2, !PT ;  /* 0x000000023f027209 */ /* 0x000fe40007810000 */
[----:B------:R-:W-:Y:S02]  /*32f0*/  ISETP.LT.OR P1, PT, R0, 0xa, P1 ;  /* 0x0000000a0000780c */ /* 0x000fe40000f21670 */
[----:B------:R-:W-:Y:S02]  /*3300*/  FMNMX.FTZ R2, R33, R2, !PT ;  /* 0x0000000221027209 */ /* 0x000fe40007810000 */
[----:B------:R-:W-:-:S02]  /*3310*/  FSEL R31, R31, -INF , !P1 ;  /* 0xff8000001f1f7808 */ /* 0x000fc40004800000 */
[----:B------:R-:W-:Y:S02]  /*3320*/  ISETP.NE.AND P1, PT, R60, RZ, PT ;  /* 0x000000ff3c00720c */ /* 0x000fe40003f25270 */
[----:B------:R-:W-:Y:S02]  /*3330*/  FMNMX.FTZ R2, R65, R2, !PT ;  /* 0x0000000241027209 */ /* 0x000fe40007810000 */
[----:B------:R-:W-:Y:S02]  /*3340*/  ISETP.GT.AND P1, PT, R3, 0x10, !P1 ;  /* 0x000000100300780c */ /* 0x000fe40004f24270 */
        /* <DEDUP_REMOVED lines=92> */
[--C-:B------:R-:W-:Y:S01]  /*3910*/  FFMA.FTZ R37, R45, UR10, -R18.reuse ;  /* 0x0000000a2d257c23 */ /* 0x100fe20008010812 */
[----:B------:R-:W-:Y:S01]  /*3920*/  FMNMX.FTZ R0, R54, R3, !PT ;  /* 0x0000000336007209 */ /* 0x000fe20007810000 */
[----:B------:R-:W-:Y:S01]  /*3930*/  FFMA.FTZ R40, R71, UR10, -R18 ;  /* 0x0000000a47287c23 */ /* 0x000fe20008010812 */
[----:B------:R-:W-:Y:S01]  /*3940*/  R2UR UR4, R22 ;  /* 0x00000000160472ca */ /* 0x000fe200000e0000 */
[----:B------:R1:W-:Y:S01]  /*3950*/  MUFU.EX2 R198, R2 ;  /* 0x0000000200c67308 */ /* 0x0003e20000000800 */
[----:B------:R-:W-:-:S02]  /*3960*/  FMNMX.FTZ R0, R55, R0, !PT ;  /* 0x0000000037007209 */ /* 0x000fc40007810000 */
[----:B0-----:R-:W-:-:S03]  /*3970*/  F2FP.F16.F32.PACK_AB R196, R20, R5 ;  /* 0x0000000514c4723e */ /* 0x001fc600000000ff */
[----:B------:R-:W1:Y:S02]  /*3980*/  SHFL.BFLY PT, R3, R0, 0x2, 0x1f ;  /* 0x0c401f0000037f89 */ /* 0x000e6400000e0000 */
[----:B------:R-:W-:Y:S04]  /*3990*/  MUFU.EX2 R24, R24 ;  /* 0x0000001800187308 */ /* 0x000fe80000000800 */
[----:B------:R-:W-:-:S04]  /*39a0*/  UISETP.NE.AND UP1, UPT, UR4, URZ, UPT ;  /* 0x0000003f0400728c */ /* 0x000fc8000bf25270 */
[----:B------:R-:W0:Y:S07]  /*39b0*/  MUFU.EX2 R25, R25 ;  /* 0x0000001900197308 */ /* 0x000e2e0000000800 */
[----:B------:R-:W-:Y:S01]  /*39c0*/  @UP1 ULDC UR4, c[0x0][0x44c] ;  /* 0x0001130000041ab9 */ /* 0x000fe20000000800 */
[----:B------:R-:W-:Y:S01]  /*39d0*/  MUFU.EX2 R28, R28 ;  /* 0x0000001c001c7308 */ /* 0x000fe20000000800 */
[----:B------:R-:W-:Y:S01]  /*39e0*/  UIMAD.WIDE.U32 UR4, UR60, UR4, URZ ;  /* 0x000000043c0472a5 */ /* 0x000fe2000f8e003f */
[----:B------:R-:W-:-:S03]  /*39f0*/  @UP1 ULDC UR14, c[0x0][0x450] ;  /* 0x00011400000e1ab9 */ /* 0x000fc60000000800 */
[----:B------:R-:W-:Y:S01]  /*3a00*/  @UP1 USHF.R.U32.HI UR11, URZ, UR14, UR5 ;  /* 0x0000000e3f0b1299 */ /* 0x000fe20008011605 */
[----:B-1----:R-:W-:Y:S01]  /*3a10*/  FMNMX.FTZ R2, R0, R3, !PT ;  /* 0x0000000300027209 */ /* 0x002fe20007810000 */
[--C-:B------:R-:W-:Y:S01]  /*3a20*/  FFMA.FTZ R0, R41, UR10, -R18.reuse ;  /* 0x0000000a29007c23 */ /* 0x100fe20008010812 */
[----:B------:R-:W-:Y:S01]  /*3a30*/  FFMA.FTZ R41, R49, UR10, -R18 ;  /* 0x0000000a31297c23 */ /* 0x000fe20008010812 */
[----:B------:R-:W-:Y:S01]  /*3a40*/  FADD.FTZ R49, R5, R20 ;  /* 0x0000001405317221 */ /* 0x000fe20000010000 */
[----:B------:R-:W1:Y:S01]  /*3a50*/  MUFU.EX2 R29, R29 ;  /* 0x0000001d001d7308 */ /* 0x000e620000000800 */
[----:B------:R-:W2:Y:S01]  /*3a60*/  SHFL.BFLY PT, R3, R2, 0x1, 0x1f ;  /* 0x0c201f0002037f89 */ /* 0x000ea200000e0000 */
[----:B------:R-:W-:Y:S01]  /*3a70*/  UIADD3 UR48, UR48, UR11, URZ ;  /* 0x0000000b30307290 */ /* 0x000fe2000fffe03f */
[----:B0-----:R-:W-:-:S03]  /*3a80*/  F2FP.F16.F32.PACK_AB R192, R25, R24 ;  /* 0x0000001819c0723e */ /* 0x001fc600000000ff */
[----:B------:R-:W-:Y:S02]  /*3a90*/  UIADD3 UR7, UR48, UR7, URZ ;  /* 0x0000000730077290 */ /* 0x000fe4000fffe03f */
[----:B------:R0:W-:Y:S08]  /*3aa0*/  MUFU.EX2 R33, R0 ;  /* 0x0000000000217308 */ /* 0x0001f00000000800 */
[----:B------:R-:W3:Y:S01]  /*3ab0*/  MUFU.EX2 R32, R32 ;  /* 0x0000002000207308 */ /* 0x000ee20000000800 */
[----:B-1----:R-:W-:-:S07]  /*3ac0*/  F2FP.F16.F32.PACK_AB R194, R29, R28 ;  /* 0x0000001c1dc2723e */ /* 0x002fce00000000ff */
[----:B------:R-:W-:Y:S01]  /*3ad0*/  MUFU.EX2 R36, R36 ;  /* 0x0000002400247308 */ /* 0x000fe20000000800 */
[----:B--2---:R-:W-:Y:S01]  /*3ae0*/  FMNMX.FTZ R3, R2, R3, !PT ;  /* 0x0000000302037209 */ /* 0x004fe20007810000 */
[--C-:B------:R-:W-:Y:S01]  /*3af0*/  FFMA.FTZ R2, R73, UR10, -R18.reuse ;  /* 0x0000000a49027c23 */ /* 0x100fe20008010812 */
[----:B------:R-:W-:Y:S02]  /*3b00*/  FFMA.FTZ R18, R53, UR10, -R18 ;  /* 0x0000000a35127c23 */ /* 0x000fe40008010812 */
        /* <DEDUP_REMOVED lines=95> */
.L_x_1270:
[----:B------:R-:W-:Y:S02]  /*4100*/  ULDC UR11, c[0x0][0x9e4] ;  /* 0x00027900000b7ab9 */ /* 0x000fe40000000800 */
[----:B------:R-:W-:-:S11]  /*4110*/  UISETP.NE.AND UP0, UPT, UR11, 0x1, UPT ;  /* 0x000000010b00788c */ /* 0x000fd6000bf05270 */
[----:B------:R-:W-:Y:S02]  /*4120*/  @UP0 ULDC.64 UR4, c[0x0][0x9e8] ;  /* 0x00027a0000040ab9 */ /* 0x000fe40000000a00 */
[----:B------:R-:W-:-:S04]  /*4130*/  UIMAD.WIDE.U32 UR14, UR18, UR4, URZ ;  /* 0x00000004120e72a5 */ /* 0x000fc8000f8e003f */
[----:B------:R-:W-:-:S12]  /*4140*/  @UP0 USHF.R.U32.HI UR18, URZ, UR5, UR15 ;  /* 0x000000053f120299 */ /* 0x000fd8000801160f */
.L_x_1271:
[----:B------:R-:W-:-:S04]  /*4150*/  UIMAD UR11, UR18, UR11, UR11 ;  /* 0x0000000b120b72a4 */ /* 0x000fc8000f8e020b */
[----:B------:R-:W-:-:S04]  /*4160*/  UISETP.LT.AND UP0, UPT, UR7, UR11, UPT ;  /* 0x0000000b0700728c */ /* 0x000fc8000bf01270 */
[----:B------:R-:W-:-:S12]  /*4170*/  USEL UR7, UR7, UR11, UP0 ;  /* 0x0000000b07077287 */ /* 0x000fd80008000000 */
.L_x_1269:
        /* <DEDUP_REMOVED lines=75> */
[----:B------:R-:W-:Y:S01]  /*4630*/  UMOV UR7, UR38 ;  /* 0x0000002600077c82 */ /* 0x000fe20008000000 */
[----:B------:R-:W-:Y:S01]  /*4640*/  IMAD.MOV.U32 R21, RZ, RZ, R4 ;  /* 0x000000ffff157224 */ /* 0x000fe200078e0004 */
[----:B------:R-:W-:Y:S01]  /*4650*/  UMOV UR4, UR39 ;  /* 0x0000002700047c82 */ /* 0x000fe20008000000 */
[----:B------:R-:W-:Y:S01]  /*4660*/  IMAD.MOV.U32 R2, RZ, RZ, 0x3f800000 ;  /* 0x3f800000ff027424 */ /* 0x000fe200078e00ff */
[----:B------:R-:W-:Y:S01]  /*4670*/  ULDC UR55, c[0x0][0x9e4] ;  /* 0x0002790000377ab9 */ /* 0x000fe20000000800 */
[----:B------:R-:W-:Y:S01]  /*4680*/  IMAD.MOV.U32 R151, RZ, RZ, RZ ;  /* 0x000000ffff977224 */ /* 0x000fe200078e00ff */
[----:B------:R-:W-:Y:S01]  /*4690*/  ULDC UR59, c[0x0][0x9dc] ;  /* 0x00027700003b7ab9 */ /* 0x000fe20000000800 */
[----:B------:R-:W-:-:S05]  /*46a0*/  ULDC UR58, c[0x0][0x988] ;  /* 0x00026200003a7ab9 */ /* 0x000fca0000000800 */
.L_x_1291:
[----:B------:R-:W-:-:S04]  /*46b0*/  UISETP.NE.AND UP0, UPT, UR4, 0x1, UPT ;  /* 0x000000010400788c */ /* 0x000fc8000bf05270 */
[----:B------:R-:W-:-:S04]  /*46c0*/  USEL UR38, URZ, 0x1, UP0 ;  /* 0x000000013f267887 */ /* 0x000fc80008000000 */
[----:B------:R-:W-:Y:S01]  /*46d0*/  ULOP3.LUT UR38, UR7, UR38, URZ, 0x3c, !UPT ;  /* 0x0000002607267292 */ /* 0x000fe2000f8e3c3f */
[----:B------:R-:W-:Y:S11]  /*46e0*/  @!P0 BRA `(.L_x_1273) ;  /* 0x0000000000048947 */ /* 0x000ff60003800000 */
[----:B------:R-:W-:Y:S01]  /*46f0*/  BPT.TRAP 0x1 ;  /* 0x000000040000795c */ /* 0x000fe20000300000 */
.L_x_1273:
        /* <DEDUP_REMOVED lines=9> */
.L_x_1274:
[----:B-1----:R-:W-:Y:S05]  /*4790*/  @P1 BRA `(.L_x_1275) ;  /* 0x0000000000081947 */ /* 0x002fea0003800000 */
[----:B------:R-:W1:Y:S02]  /*47a0*/  SYNCS.PHASECHK.TRANS64.TRYWAIT P1, [UR6+0x30830], R3 ;  /* 0x03083003ff0075a7 */ /* 0x000e640008020146 */
[----:B-1----:R-:W-:Y:S05]  /*47b0*/  @!P1 BRA `(.L_x_1276) ;  /* 0x0000010c00789947 */ /* 0x002fea0003800000 */
.L_x_1275:
        /* <DEDUP_REMOVED lines=227> */
.L_x_1277:
[----:B------:R-:W-:Y:S01]  /*55f0*/  ULEA UR5, UR4, UR40, 0x3 ;  /* 0x0000002804057291 */ /* 0x000fe2000f8e183f */
[----:B------:R-:W-:-:S05]  /*5600*/  IMAD.U32 R0, RZ, RZ, UR7 ;  /* 0x00000007ff007e24 */ /* 0x000fca000f8e00ff */
[----:B------:R-:W-:-:S04]  /*5610*/  SHF.L.U32 R0, R0, 0x1f, RZ ;  /* 0x0000001f00007819 */ /* 0x000fc800000006ff */
[----:B------:R2:W3:Y:S01]  /*5620*/  SYNCS.PHASECHK.TRANS64.TRYWAIT P1, [UR5+0x30850], R0 ;  /* 0x03085000ff0075a7 */ /* 0x0004e20008020145 */
[----:B------:R-:W-:Y:S05]  /*5630*/  @!P0 BRA `(.L_x_1278) ;  /* 0x0000000000048947 */ /* 0x000fea0003800000 */
[----:B------:R-:W-:Y:S01]  /*5640*/  BPT.TRAP 0x1 ;  /* 0x000000040000795c */ /* 0x000fe20000300000 */
.L_x_1278:
[----:B---3--:R-:W-:Y:S05]  /*5650*/  @P1 BRA `(.L_x_1279) ;  /* 0x0000000000081947 */ /* 0x008fea0003800000 */
[----:B------:R-:W3:Y:S02]  /*5660*/  SYNCS.PHASECHK.TRANS64.TRYWAIT P1, [UR5+0x30850], R0 ;  /* 0x03085000ff0075a7 */ /* 0x000ee40008020145 */
[----:B---3--:R-:W-:Y:S05]  /*5670*/  @!P1 BRA `(.L_x_1280) ;  /* 0x000000fc00e09947 */ /* 0x008fea0003800000 */
.L_x_1279:
        /* <DEDUP_REMOVED lines=30> */
.L_x_1281:
[----:B------:R-:W-:Y:S01]  /*5860*/  R2UR UR4, R22 ;  /* 0x00000000160472ca */ /* 0x000fe200000e0000 */
[----:B------:R-:W3:Y:S01]  /*5870*/  S2UR UR7, SR_CgaCtaId ;  /* 0x00000000000779c3 */ /* 0x000ee20000008800 */
[----:B------:R-:W-:Y:S01]  /*5880*/  VIADD R187, R200, UR60 ;  /* 0x0000003cc8bb7c36 */ /* 0x000fe20008000000 */
[----:B------:R-:W-:Y:S01]  /*5890*/  UIADD3 UR6, UR6, 0x30840, URZ ;  /* 0x0003084006067890 */ /* 0x000fe2000fffe03f */
[----:B-1----:R-:W-:Y:S01]  /*58a0*/  IMAD.SHL.U32 R4, R220, 0x40, RZ ;  /* 0x00000040dc047824 */ /* 0x002fe200078e00ff */
[----:B------:R-:W-:Y:S01]  /*58b0*/  UISETP.NE.AND UP0, UPT, UR43, URZ, UPT ;  /* 0x0000003f2b00728c */ /* 0x000fe2000bf05270 */
[----:B0-----:R-:W-:-:S07]  /*58c0*/  IMAD.U32 R3, RZ, RZ, UR41 ;  /* 0x00000029ff037e24 */ /* 0x001fce000f8e00ff */
[----:B------:R-:W-:-:S06]  /*58d0*/  UISETP.NE.AND UP1, UPT, UR4, URZ, UPT ;  /* 0x0000003f0400728c */ /* 0x000fcc000bf25270 */
[----:B------:R-:W-:Y:S02]  /*58e0*/  PLOP3.LUT P1, PT, PT, PT, UP1, 0x80, 0x0 ;  /* 0x000000000000781c */ /* 0x000fe40003f2f018 */
[----:B------:R-:W-:-:S03]  /*58f0*/  PLOP3.LUT P2, PT, PT, PT, UP1, 0x80, 0x0 ;  /* 0x000000000000781c */ /* 0x000fc60003f4f018 */
[----:B------:R-:W-:Y:S01]  /*5900*/  @UP1 ULDC UR4, c[0x0][0x44c] ;  /* 0x0001130000041ab9 */ /* 0x000fe20000000800 */
[----:B---3--:R-:W-:-:S03]  /*5910*/  UPRMT UR6, UR7, 0x654, UR6 ;  /* 0x0000065407067896 */ /* 0x008fc60008000006 */
[----:B------:R-:W-:-:S04]  /*5920*/  ULDC UR7, c[0x0][0x9e0] ;  /* 0x0002780000077ab9 */ /* 0x000fc80000000800 */
[----:B--2---:R-:W-:Y:S01]  /*5930*/  @P1 IMAD.HI.U32 R0, R187, UR4, RZ ;  /* 0x00000004bb001c27 */ /* 0x004fe2000f8e00ff */
[----:B------:R-:W-:Y:S01]  /*5940*/  @UP1 ULDC UR4, c[0x0][0x450] ;  /* 0x0001140000041ab9 */ /* 0x000fe20000000800 */
[----:B------:R-:W-:Y:S01]  /*5950*/  PLOP3.LUT P1, PT, PT, PT, UP0, 0x40, 0x0 ;  /* 0x000000000000781c */ /* 0x000fe20003f2e808 */
[----:B------:R-:W-:Y:S01]  /*5960*/  SYNCS.ARRIVE.TRANS64.RED.A1T0 RZ, [UR6], RZ ;  /* 0x000000ffffff79a7 */ /* 0x000fe20008100406 */
[----:B------:R-:W-:Y:S01]  /*5970*/  UMOV UR6, UR59 ;  /* 0x0000003b00067c82 */ /* 0x000fe20008000000 */
[----:B------:R-:W-:Y:S01]  /*5980*/  @P2 SHF.R.U32.HI R187, RZ, UR4, R0 ;  /* 0x00000004ffbb2c19 */ /* 0x000fe20008011600 */
[----:B------:R-:W-:Y:S01]  /*5990*/  ULOP3.LUT UR4, URZ, UR6, URZ, 0x33, !UPT ;  /* 0x000000063f047292 */ /* 0x000fe2000f8e333f */
[----:B------:R-:W-:-:S03]  /*59a0*/  IADD3 R0, -R4, 0x1, RZ ;  /* 0x0000000104007810 */ /* 0x000fc60007ffe1ff */
[----:B------:R-:W0:Y:S02]  /*59b0*/  SHFL.IDX PT, R189, R187, RZ, 0x1c1f ;  /* 0x001c1fffbbbd7589 */ /* 0x000e2400000e0000 */
[----:B------:R-:W-:-:S05]  /*59c0*/  IMAD R0, R19, -0x2, R0 ;  /* 0xfffffffe13007824 */ /* 0x000fca00078e0200 */
[----:B------:R-:W-:-:S05]  /*59d0*/  IADD3 R184, -R3, UR42, R0 ;  /* 0x0000002a03b87c10 */ /* 0x000fca000fffe100 */
[C---:B------:R-:W-:Y:S02]  /*59e0*/  VIADD R0, R184.reuse, UR7 ;  /* 0x00000007b8007c36 */ /* 0x040fe40008000000 */
[----:B------:R-:W-:Y:S02]  /*59f0*/  VIADD R184, R184, UR4 ;  /* 0x00000004b8b87c36 */ /* 0x000fe40008000000 */
[--C-:B0-----:R-:W-:Y:S02]  /*5a00*/  IMAD.IADD R186, R0, 0x1, R189.reuse ;  /* 0x0000000100ba7824 */ /* 0x101fe400078e02bd */
[----:B------:R-:W-:Y:S01]  /*5a10*/  IMAD.IADD R185, R184, 0x1, R189 ;  /* 0x00000001b8b97824 */ /* 0x000fe200078e02bd */
[----:B------:R-:W-:Y:S06]  /*5a20*/  @P1 BRA `(.L_x_1282) ;  /* 0x00000000005c1947 */ /* 0x000fec0003800000 */
[----:B------:R-:W-:Y:S01]  /*5a30*/  MOV R2, UR41 ;  /* 0x0000002900027c02 */ /* 0x000fe20008000f00 */
[----:B------:R-:W-:Y:S03]  /*5a40*/  BSSY B0, `(.L_x_1283) ;  /* 0x0000011000007945 */ /* 0x000fe60003800000 */
[----:B------:R-:W-:-:S04]  /*5a50*/  IADD3 R189, -R2, UR42, R189 ;  /* 0x0000002a02bd7c10 */ /* 0x000fc8000fffe1bd */
        /* <DEDUP_REMOVED lines=10> */
.L_x_1284:
[----:B------:R-:W-:-:S05]  /*5b00*/  IMAD.U32 R191, RZ, RZ, UR55 ;  /* 0x00000037ffbf7e24 */ /* 0x000fca000f8e00ff */
[----:B------:R-:W-:-:S13]  /*5b10*/  ISETP.NE.AND P1, PT, R191, 0x1, PT ;  /* 0x00000001bf00780c */ /* 0x000fda0003f25270 */
[----:B------:R-:W0:Y:S02]  /*5b20*/  @P1 LDC.64 R2, c[0x0][0x9e8] ;  /* 0x00027a00ff021b82 */ /* 0x000e240000000a00 */
[----:B0-----:R-:W-:-:S05]  /*5b30*/  @P1 IMAD.HI.U32 R2, R189, R2, RZ ;  /* 0x00000002bd021227 */ /* 0x001fca00078e00ff */
[----:B------:R-:W-:-:S07]  /*5b40*/  @P1 SHF.R.U32.HI R189, RZ, R3, R2 ;  /* 0x00000003ffbd1219 */ /* 0x000fce0000011602 */
.L_x_1285:
[----:B------:R-:W-:Y:S05]  /*5b50*/  BSYNC B0 ;  /* 0x0000000000007941 */ /* 0x000fea0003800000 */
.L_x_1283:
[----:B------:R-:W-:-:S04]  /*5b60*/  IMAD R2, R189, R191, -R4 ;  /* 0x000000bfbd027224 */ /* 0x000fc800078e0a04 */
[----:B------:R-:W-:-:S05]  /*5b70*/  IMAD R2, R19, -0x2, R2 ;  /* 0xfffffffe13027824 */ /* 0x000fca00078e0202 */
[----:B------:R-:W-:Y:S02]  /*5b80*/  VIADDMNMX R186, R2, R191, R186, PT ;  /* 0x000000bf02ba7246 */ /* 0x000fe400038001ba */
[----:B------:R-:W-:-:S07]  /*5b90*/  VIMNMX R185, R185, R2, !PT ;  /* 0x00000002b9b97248 */ /* 0x000fce0007fe0100 */
.L_x_1282:
        /* <DEDUP_REMOVED lines=55> */
[----:B------:R-:W-:Y:S01]  /*5f10*/  IMAD.U32 R2, RZ, RZ, UR41 ;  /* 0x00000029ff027e24 */ /* 0x000fe2000f8e00ff */
[----:B------:R-:W-:Y:S04]  /*5f20*/  BSSY B0, `(.L_x_1287) ;  /* 0x0000011000007945 */ /* 0x000fe80003800000 */
        /* <DEDUP_REMOVED lines=11> */
.L_x_1288:
[----:B------:R-:W-:-:S05]  /*5fe0*/  IMAD.U32 R186, RZ, RZ, UR55 ;  /* 0x00000037ffba7e24 */ /* 0x000fca000f8e00ff */
[----:B------:R-:W-:-:S13]  /*5ff0*/  ISETP.NE.AND P2, PT, R186, 0x1, PT ;  /* 0x00000001ba00780c */ /* 0x000fda0003f45270 */
[----:B------:R-:W0:Y:S02]  /*6000*/  @P2 LDC.64 R2, c[0x0][0x9e8] ;  /* 0x00027a00ff022b82 */ /* 0x000e240000000a00 */
[----:B0-----:R-:W-:-:S05]  /*6010*/  @P2 IMAD.HI.U32 R2, R185, R2, RZ ;  /* 0x00000002b9022227 */ /* 0x001fca00078e00ff */
[----:B------:R-:W-:-:S07]  /*6020*/  @P2 SHF.R.U32.HI R185, RZ, R3, R2 ;  /* 0x00000003ffb92219 */ /* 0x000fce0000011602 */
.L_x_1289:
[----:B------:R-:W-:Y:S05]  /*6030*/  BSYNC B0 ;  /* 0x0000000000007941 */ /* 0x000fea0003800000 */
.L_x_1287:
[----:B------:R-:W-:-:S04]  /*6040*/  IMAD R4, R185, R186, -R4 ;  /* 0x000000bab9047224 */ /* 0x000fc800078e0a04 */
[----:B------:R-:W-:-:S05]  /*6050*/  IMAD R3, R19, -0x2, R4 ;  /* 0xfffffffe13037824 */ /* 0x000fca00078e0204 */
[----:B------:R-:W-:Y:S02]  /*6060*/  VIADDMNMX R0, R3, R186, R0, PT ;  /* 0x000000ba03007246 */ /* 0x000fe40003800100 */
[----:B------:R-:W-:-:S07]  /*6070*/  VIMNMX R184, R184, R3, !PT ;  /* 0x00000003b8b87248 */ /* 0x000fce0007fe0100 */
.L_x_1286:
        /* <DEDUP_REMOVED lines=84> */
[----:B------:R-:W-:Y:S01]  /*65c0*/  FSEL R154, R4, RZ, P3 ;  /* 0x000000ff049a7208 */ /* 0x000fe20001800000 */
[--C-:B------:R-:W-:Y:S01]  /*65d0*/  FFMA.FTZ R192, R160, UR10, -R2.reuse ;  /* 0x0000000aa0c07c23 */ /* 0x100fe20008010802 */
[----:B------:R-:W-:Y:S01]  /*65e0*/  FMNMX.FTZ R3, R171, R152, !PT ;  /* 0x00000098ab037209 */ /* 0x000fe20007810000 */
[--C-:B------:R-:W-:Y:S01]  /*65f0*/  FFMA.FTZ R194, R164, UR10, -R2.reuse ;  /* 0x0000000aa4c27c23 */ /* 0x100fe20008010802 */
[--C-:B------:R-:W-:Y:S01]  /*6600*/  FFMA.FTZ R165, R165, UR10, -R2.reuse ;  /* 0x0000000aa5a57c23 */ /* 0x100fe20008010802 */
[----:B------:R-:W-:Y:S01]  /*6610*/  FADD.FTZ R154, -R154, R21 ;  /* 0x000000159a9a7221 */ /* 0x000fe20000010100 */
[----:B------:R-:W-:Y:S01]  /*6620*/  FMNMX.FTZ R152, R174, R3, !PT ;  /* 0x00000003ae987209 */ /* 0x000fe20007810000 */
[--C-:B------:R-:W-:Y:S01]  /*6630*/  FFMA.FTZ R188, R168, UR10, -R2.reuse ;  /* 0x0000000aa8bc7c23 */ /* 0x100fe20008010802 */
[--C-:B------:R-:W-:Y:S01]  /*6640*/  FFMA.FTZ R190, R172, UR10, -R2.reuse ;  /* 0x0000000aacbe7c23 */ /* 0x100fe20008010802 */
[--C-:B------:R-:W-:Y:S01]  /*6650*/  FFMA.FTZ R157, R173, UR10, -R2.reuse ;  /* 0x0000000aad9d7c23 */ /* 0x100fe20008010802 */
[----:B------:R-:W-:Y:S01]  /*6660*/  FMNMX.FTZ R3, R175, R152, !PT ;  /* 0x00000098af037209 */ /* 0x000fe20007810000 */
[--C-:B------:R-:W-:Y:S01]  /*6670*/  FFMA.FTZ R184, R176, UR10, -R2.reuse ;  /* 0x0000000ab0b87c23 */ /* 0x100fe20008010802 */
[--C-:B------:R-:W-:Y:S01]  /*6680*/  FFMA.FTZ R153, R177, UR10, -R2.reuse ;  /* 0x0000000ab1997c23 */ /* 0x100fe20008010802 */
[----:B------:R-:W-:Y:S01]  /*6690*/  FFMA.FTZ R186, R180, UR10, -R2 ;  /* 0x0000000ab4ba7c23 */ /* 0x000fe20008010802 */
[----:B------:R-:W-:Y:S01]  /*66a0*/  FMNMX.FTZ R152, R178, R3, !PT ;  /* 0x00000003b2987209 */ /* 0x000fe20007810000 */
[----:B------:R-:W-:Y:S03]  /*66b0*/  MUFU.EX2 R187, R187 ;  /* 0x000000bb00bb7308 */ /* 0x000fe60000000800 */
[----:B------:R-:W-:-:S02]  /*66c0*/  FMNMX.FTZ R3, R179, R152, !PT ;  /* 0x00000098b3037209 */ /* 0x000fc40007810000 */
[----:B------:R-:W-:Y:S01]  /*66d0*/  FSEL R152, R183, -INF , !P1 ;  /* 0xff800000b7987808 */ /* 0x000fe20004800000 */
[--C-:B------:R-:W-:Y:S01]  /*66e0*/  FFMA.FTZ R183, R161, UR10, -R2.reuse ;  /* 0x0000000aa1b77c23 */ /* 0x100fe20008010802 */
[----:B------:R-:W-:Y:S01]  /*66f0*/  FMNMX.FTZ R3, R182, R3, !PT ;  /* 0x00000003b6037209 */ /* 0x000fe20007810000 */
[--C-:B------:R-:W-:Y:S01]  /*6700*/  FFMA.FTZ R161, R169, UR10, -R2.reuse ;  /* 0x0000000aa9a17c23 */ /* 0x100fe20008010802 */
[----:B------:R-:W-:Y:S01]  /*6710*/  FFMA.FTZ R2, R181, UR10, -R2 ;  /* 0x0000000ab5027c23 */ /* 0x000fe20008010802 */
[----:B------:R-:W-:Y:S01]  /*6720*/  MUFU.EX2 R196, R196 ;  /* 0x000000c400c47308 */ /* 0x000fe20000000800 */
[----:B------:R-:W-:-:S05]  /*6730*/  FMNMX.FTZ R3, R152, R3, !PT ;  /* 0x0000000398037209 */ /* 0x000fca0007810000 */
[----:B------:R-:W0:Y:S02]  /*6740*/  SHFL.BFLY PT, R0, R3, 0x2, 0x1f ;  /* 0x0c401f0003007f89 */ /* 0x000e2400000e0000 */
[----:B------:R1:W-:Y:S08]  /*6750*/  MUFU.EX2 R21, R2 ;  /* 0x0000000200157308 */ /* 0x0003f00000000800 */
        /* <DEDUP_REMOVED lines=9> */
[----:B------:R-:W-:-:S03]  /*67f0*/  FMUL.FTZ R0, R154, UR10 ;  /* 0x0000000a9a007c20 */ /* 0x000fc60008410000 */
[C---:B------:R-:W-:Y:S01]  /*6800*/  FSETP.NEU.FTZ.AND P1, PT, R3.reuse, -INF , PT ;  /* 0xff8000000300780b */ /* 0x040fe20003f3d000 */
[----:B------:R-:W-:Y:S02]  /*6810*/  FMUL.FTZ R156, R3, UR10 ;  /* 0x0000000a039c7c20 */ /* 0x000fe40008410000 */
[----:B------:R-:W-:Y:S03]  /*6820*/  MUFU.EX2 R188, R188 ;  /* 0x000000bc00bc7308 */ /* 0x000fe60000000800 */
[----:B------:R-:W-:-:S05]  /*6830*/  FSEL R154, R156, RZ, P1 ;  /* 0x000000ff9c9a7208 */ /* 0x000fca0000800000 */
[----:B------:R-:W0:Y:S01]  /*6840*/  MUFU.EX2 R0, R0 ;  /* 0x0000000000007308 */ /* 0x000e220000000800 */
[--C-:B------:R-:W-:Y:S01]  /*6850*/  FFMA.FTZ R156, R155, UR10, -R154.reuse ;  /* 0x0000000a9b9c7c23 */ /* 0x100fe2000801089a */
[----:B------:R-:W-:Y:S01]  /*6860*/  FSEL R155, R3, RZ, P1 ;  /* 0x000000ff039b7208 */ /* 0x000fe20000800000 */
[--C-:B------:R-:W-:Y:S01]  /*6870*/  FFMA.FTZ R197, R185, UR10, -R154.reuse ;  /* 0x0000000ab9c57c23 */ /* 0x100fe2000801089a */
[--C-:B------:R-:W-:Y:S01]  /*6880*/  FFMA.FTZ R199, R158, UR10, -R154.reuse ;  /* 0x0000000a9ec77c23 */ /* 0x100fe2000801089a */
[--C-:B------:R-:W-:Y:S01]  /*6890*/  FFMA.FTZ R158, R159, UR10, -R154.reuse ;  /* 0x0000000a9f9e7c23 */ /* 0x100fe2000801089a */
[----:B------:R-:W-:Y:S01]  /*68a0*/  FFMA.FTZ R193, R162, UR10, -R154 ;  /* 0x0000000aa2c17c23 */ /* 0x000fe2000801089a */
[----:B------:R-:W-:Y:S01]  /*68b0*/  FADD.FTZ R155, -R155, R20 ;  /* 0x000000149b9b7221 */ /* 0x000fe20000010100 */
[----:B------:R-:W-:Y:S01]  /*68c0*/  MUFU.EX2 R156, R156 ;  /* 0x0000009c009c7308 */ /* 0x000fe20000000800 */
[--C-:B------:R-:W-:Y:S01]  /*68d0*/  FFMA.FTZ R160, R163, UR10, -R154.reuse ;  /* 0x0000000aa3a07c23 */ /* 0x100fe2000801089a */
[--C-:B------:R-:W-:Y:S01]  /*68e0*/  FFMA.FTZ R195, R166, UR10, -R154.reuse ;  /* 0x0000000aa6c37c23 */ /* 0x100fe2000801089a */
[----:B-1----:R-:W-:Y:S01]  /*68f0*/  FMUL.FTZ R2, R155, UR10 ;  /* 0x0000000a9b027c20 */ /* 0x002fe20008410000 */
[--C-:B------:R-:W-:Y:S01]  /*6900*/  FFMA.FTZ R20, R167, UR10, -R154.reuse ;  /* 0x0000000aa7147c23 */ /* 0x100fe2000801089a */
[--C-:B------:R-:W-:Y:S01]  /*6910*/  FFMA.FTZ R155, R170, UR10, -R154.reuse ;  /* 0x0000000aaa9b7c23 */ /* 0x100fe2000801089a */
[--C-:B------:R-:W-:Y:S01]  /*6920*/  FFMA.FTZ R162, R171, UR10, -R154.reuse ;  /* 0x0000000aaba27c23 */ /* 0x100fe2000801089a */
[--C-:B------:R-:W-:Y:S01]  /*6930*/  FFMA.FTZ R191, R174, UR10, -R154.reuse ;  /* 0x0000000aaebf7c23 */ /* 0x100fe2000801089a */
[----:B------:R-:W-:Y:S01]  /*6940*/  MUFU.EX2 R197, R197 ;  /* 0x000000c500c57308 */ /* 0x000fe20000000800 */
[----:B0-----:R-:W-:Y:S01]  /*6950*/  FFMA.FTZ R159, R0, R18, R187 ;  /* 0x00000012009f7223 */ /* 0x001fe200000100bb */
[--C-:B------:R-:W-:Y:S01]  /*6960*/  FFMA.FTZ R164, R175, UR10, -R154.reuse ;  /* 0x0000000aafa47c23 */ /* 0x100fe2000801089a */
[--C-:B------:R-:W-:Y:S01]  /*6970*/  FFMA.FTZ R185, R178, UR10, -R154.reuse ;  /* 0x0000000ab2b97c23 */ /* 0x100fe2000801089a */
[----:B------:R-:W-:Y:S01]  /*6980*/  FFMA.FTZ R152, R152, UR10, -R154 ;  /* 0x0000000a98987c23 */ /* 0x000fe2000801089a */
[----:B------:R-:W-:-:S03]  /*6990*/  FADD.FTZ R159, R196, R159 ;  /* 0x0000009fc49f7221 */ /* 0x000fc60000010000 */
[----:B------:R-:W0:Y:S01]  /*69a0*/  MUFU.EX2 R2, R2 ;  /* 0x0000000200027308 */ /* 0x000e220000000800 */
[----:B------:R-:W-:-:S04]  /*69b0*/  FADD.FTZ R166, R198, R159 ;  /* 0x0000009fc6a67221 */ /* 0x000fc80000010000 */
[----:B------:R-:W-:-:S03]  /*69c0*/  FADD.FTZ R159, R189, R166 ;  /* 0x000000a6bd9f7221 */ /* 0x000fc60000010000 */
[----:B------:R-:W1:Y:S01]  /*69d0*/  MUFU.EX2 R199, R199 ;  /* 0x000000c700c77308 */ /* 0x000e620000000800 */
[----:B------:R-:W-:-:S04]  /*69e0*/  FADD.FTZ R166, R192, R159 ;  /* 0x0000009fc0a67221 */ /* 0x000fc80000010000 */
[----:B------:R-:W-:Y:S01]  /*69f0*/  FADD.FTZ R159, R183, R166 ;  /* 0x000000a6b79f7221 */ /* 0x000fe20000010000 */
[--C-:B------:R-:W-:Y:S02]  /*6a00*/  FFMA.FTZ R166, R179, UR10, -R154.reuse ;  /* 0x0000000ab3a67c23 */ /* 0x100fe4000801089a */
[----:B------:R-:W2:Y:S01]  /*6a10*/  MUFU.EX2 R158, R158 ;  /* 0x0000009e009e7308 */ /* 0x000ea20000000800 */
[----:B0-----:R-:W-:Y:S01]  /*6a20*/  FFMA.FTZ R5, R2, R5, R197 ;  /* 0x0000000502057223 */ /* 0x001fe200000100c5 */
[----:B------:R-:W-:Y:S01]  /*6a30*/  FADD.FTZ R168, R194, R159 ;  /* 0x0000009fc2a87221 */ /* 0x000fe20000010000 */
[----:B------:R-:W-:Y:S02]  /*6a40*/  FFMA.FTZ R159, R182, UR10, -R154 ;  /* 0x0000000ab69f7c23 */ /* 0x000fe4000801089a */
[----:B------:R-:W-:Y:S01]  /*6a50*/  FADD.FTZ R18, R156, R5 ;  /* 0x000000059c127221 */ /* 0x000fe20000010000 */
[----:B------:R-:W-:Y:S02]  /*6a60*/  FADD.FTZ R163, R165, R168 ;  /* 0x000000a8a5a37221 */ /* 0x000fe40000010000 */
[----:B------:R-:W0:Y:S01]  /*6a70*/  MUFU.EX2 R193, R193 ;  /* 0x000000c100c17308 */ /* 0x000e220000000800 */
[----:B-1----:R-:W-:Y:S01]  /*6a80*/  FADD.FTZ R5, R199, R18 ;  /* 0x00000012c7057221 */ /* 0x002fe20000010000 */
[----:B------:R-:W-:-:S06]  /*6a90*/  FADD.FTZ R168, R188, R163 ;  /* 0x000000a3bca87221 */ /* 0x000fcc0000010000 */
        /* <DEDUP_REMOVED lines=35> */
[----:B------:R-:W-:Y:S01]  /*6cd0*/  FADD.FTZ R18, R21, R154 ;  /* 0x0000009a15127221 */ /* 0x000fe20000010000 */
[----:B--2---:R-:W-:Y:S01]  /*6ce0*/  FADD.FTZ R5, R152, R5 ;  /* 0x0000000598057221 */ /* 0x004fe20000010000 */
[----:B------:R-:W-:Y:S06]  /*6cf0*/  @!P0 BRA `(.L_x_1290) ;  /* 0x0000000000048947 */ /* 0x000fec0003800000 */
[----:B------:R-:W-:Y:S01]  /*6d00*/  BPT.TRAP 0x1 ;  /* 0x000000040000795c */ /* 0x000fe20000300000 */
.L_x_1290:
[----:B------:R-:W0:Y:S01]  /*6d10*/  S2UR UR4, SR_CgaCtaId ;  /* 0x00000000000479c3 */ /* 0x000e220000008800 */
[----:B------:R-:W-:Y:S01]  /*6d20*/  UIADD3 UR5, UR5, 0x30860, URZ ;  /* 0x0003086005057890 */ /* 0x000fe2000fffe03f */
[----:B------:R-:W-:Y:S01]  /*6d30*/  ISETP.GT.AND P1, PT, R220, UR54, PT ;  /* 0x00000036dc007c0c */ /* 0x000fe2000bf24270 */
[----:B------:R-:W-:Y:S01]  /*6d40*/  UMOV UR7, UR38 ;  /* 0x0000002600077c82 */ /* 0x000fe20008000000 */
[----:B------:R-:W-:Y:S01]  /*6d50*/  F2FP.F16.F32.PACK_AB R196, R196, R187 ;  /* 0x000000bbc4c4723e */ /* 0x000fe200000000ff */
[----:B------:R-:W-:Y:S01]  /*6d60*/  VIADD R220, R220, 0xffffffff ;  /* 0xffffffffdcdc7836 */ /* 0x000fe20000000000 */
[----:B------:R-:W-:Y:S02]  /*6d70*/  F2FP.F16.F32.PACK_AB R198, R189, R198 ;  /* 0x000000c6bdc6723e */ /* 0x000fe400000000ff */
        /* <DEDUP_REMOVED lines=20> */
.L_x_1272:
[----:B------:R-:W-:Y:S01]  /*6ec0*/  R2UR UR4, R22 ;  /* 0x00000000160472ca */ /* 0x000fe200000e0000 */
[----:B------:R-:W-:Y:S02]  /*6ed0*/  UISETP.NE.AND UP0, UPT, UR43, URZ, UPT ;  /* 0x0000003f2b00728c */ /* 0x000fe4000bf05270 */
[----:B------:R-:W-:Y:S02]  /*6ee0*/  UIADD3 UR11, UR60, 0x7f, URZ ;  /* 0x0000007f3c0b7890 */ /* 0x000fe4000fffe03f */
[----:B------:R-:W-:Y:S02]  /*6ef0*/  UIADD3 UR7, UR42, 0x1, -UR41 ;  /* 0x000000012a077890 */ /* 0x000fe4000fffe829 */
[----:B------:R-:W-:-:S06]  /*6f00*/  PLOP3.LUT P1, PT, PT, PT, UP0, 0x40, 0x0 ;  /* 0x000000000000781c */ /* 0x000fcc0003f2e808 */
[----:B------:R-:W-:-:S11]  /*6f10*/  UISETP.NE.AND UP1, UPT, UR4, URZ, UPT ;  /* 0x0000003f0400728c */ /* 0x000fd6000bf25270 */
[----:B------:R-:W-:Y:S01]  /*6f20*/  @UP1 ULDC UR4, c[0x0][0x44c] ;  /* 0x0001130000041ab9 */ /* 0x000fe20000000800 */
[----:B------:R-:W-:Y:S01]  /*6f30*/  @UP1 ULDC UR14, c[0x0][0x450] ;  /* 0x00011400000e1ab9 */ /* 0x000fe20000000800 */
[----:B------:R-:W-:-:S04]  /*6f40*/  UIMAD.WIDE.U32 UR4, UR11, UR4, URZ ;  /* 0x000000040b0472a5 */ /* 0x000fc8000f8e003f */
[----:B------:R-:W-:-:S04]  /*6f50*/  @UP1 USHF.R.U32.HI UR11, URZ, UR14, UR5 ;  /* 0x0000000e3f0b1299 */ /* 0x000fc80008011605 */
[----:B------:R-:W-:-:S04]  /*6f60*/  UIADD3 UR15, UR7, UR11, URZ ;  /* 0x0000000b070f7290 */ /* 0x000fc8000fffe03f */
[----:B------:R-:W-:Y:S01]  /*6f70*/  UIADD3 UR11, UR15, -UR6, URZ ;  /* 0x800000060f0b7290 */ /* 0x000fe2000fffe03f */
[----:B------:R-:W-:Y:S11]  /*6f80*/  @P1 BRA `(.L_x_1292) ;  /* 0x00000000004c1947 */ /* 0x000ff60003800000 */
[----:B------:R-:W-:-:S06]  /*6f90*/  UISETP.GT.AND UP0, UPT, UR15, -0x1, UPT ;  /* 0xffffffff0f00788c */ /* 0x000fcc000bf04270 */
[----:B------:R-:W-:-:S13]  /*6fa0*/  PLOP3.LUT P1, PT, PT, PT, UP0, 0x80, 0x0 ;  /* 0x000000000000781c */ /* 0x000fda0003f2f008 */
[----:B------:R-:W-:Y:S05]  /*6fb0*/  @P1 BRA `(.L_x_1293) ;  /* 0x0000000000201947 */ /* 0x000fea0003800000 */
[----:B------:R-:W-:Y:S01]  /*6fc0*/  ULDC UR14, c[0x0][0x9e4] ;  /* 0x00027900000e7ab9 */ /* 0x000fe20000000800 */
[----:B------:R-:W-:Y:S02]  /*6fd0*/  ULOP3.LUT UR15, URZ, UR15, URZ, 0x33, !UPT ;  /* 0x0000000f3f0f7292 */ /* 0x000fe4000f8e333f */
[----:B------:R-:W-:-:S11]  /*6fe0*/  UISETP.NE.AND UP0, UPT, UR14, 0x1, UPT ;  /* 0x000000010e00788c */ /* 0x000fd6000bf05270 */
[----:B------:R-:W-:Y:S02]  /*6ff0*/  @UP0 ULDC.64 UR4, c[0x0][0x9e8] ;  /* 0x00027a0000040ab9 */ /* 0x000fe40000000a00 */
[----:B------:R-:W-:-:S04]  /*7000*/  UIMAD.WIDE.U32 UR6, UR15, UR4, URZ ;  /* 0x000000040f0672a5 */ /* 0x000fc8000f8e003f */
[----:B------:R-:W-:-:S04]  /*7010*/  @UP0 USHF.R.U32.HI UR15, URZ, UR5, UR7 ;  /* 0x000000053f0f0299 */ /* 0x000fc80008011607 */
[----:B------:R-:W-:Y:S01]  /*7020*/  ULOP3.LUT UR15, URZ, UR15, URZ, 0x33, !UPT ;  /* 0x0000000f3f0f7292 */ /* 0x000fe2000f8e333f */
[----:B------:R-:W-:Y:S11]  /*7030*/  BRA `(.L_x_1294) ;  /* 0x0000000000147947 */ /* 0x000ff60003800000 */
.L_x_1293:
[----:B------:R-:W-:Y:S02]  /*7040*/  ULDC UR14, c[0x0][0x9e4] ;  /* 0x00027900000e7ab9 */ /* 0x000fe40000000800 */
[----:B------:R-:W-:-:S11]  /*7050*/  UISETP.NE.AND UP0, UPT, UR14, 0x1, UPT ;  /* 0x000000010e00788c */ /* 0x000fd6000bf05270 */
[----:B------:R-:W-:Y:S02]  /*7060*/  @UP0 ULDC.64 UR4, c[0x0][0x9e8] ;  /* 0x00027a0000040ab9 */ /* 0x000fe40000000a00 */
[----:B------:R-:W-:-:S04]  /*7070*/  UIMAD.WIDE.U32 UR6, UR15, UR4, URZ ;  /* 0x000000040f0672a5 */ /* 0x000fc8000f8e003f */
[----:B------:R-:W-:-:S12]  /*7080*/  @UP0 USHF.R.U32.HI UR15, URZ, UR5, UR7 ;  /* 0x000000053f0f0299 */ /* 0x000fd80008011607 */
.L_x_1294:
[----:B------:R-:W-:-:S04]  /*7090*/  UIMAD UR14, UR15, UR14, URZ ;  /* 0x0000000e0f0e72a4 */ /* 0x000fc8000f8e023f */
[----:B------:R-:W-:-:S04]  /*70a0*/  UISETP.LT.AND UP0, UPT, UR11, UR14, UPT ;  /* 0x0000000e0b00728c */ /* 0x000fc8000bf01270 */
[----:B------:R-:W-:-:S12]  /*70b0*/  USEL UR11, UR11, UR14, !UP0 ;  /* 0x0000000e0b0b7287 */ /* 0x000fd8000c000000 */
.L_x_1292:
[----:B------:R-:W-:Y:S01]  /*70c0*/  UIADD3 UR11, UR11, 0x3f, URZ ;  /* 0x0000003f0b0b7890 */ /* 0x000fe2000fffe03f */
[----:B------:R-:W-:-:S03]  /*70d0*/  R2UR UR5, R201 ;  /* 0x00000000c90572ca */ /* 0x000fc600000e0000 */
[----:B------:R-:W-:-:S04]  /*70e0*/  USHF.R.S32.HI UR4, URZ, 0x1f, UR11 ;  /* 0x0000001f3f047899 */ /* 0x000fc8000801140b */
[----:B------:R-:W-:-:S04]  /*70f0*/  ULEA.HI UR4, UR4, UR11, URZ, 0x6 ;  /* 0x0000000b04047291 */ /* 0x000fc8000f8f303f */
[----:B------:R-:W-:-:S04]  /*7100*/  USHF.R.S32.HI UR4, URZ, 0x6, UR4 ;  /* 0x000000063f047899 */ /* 0x000fc80008011404 */
[----:B------:R-:W-:-:S04]  /*7110*/  UISETP.LT.AND UP0, UPT, UR5, UR4, UPT ;  /* 0x000000040500728c */ /* 0x000fc8000bf01270 */
[----:B------:R-:W-:-:S06]  /*7120*/  USEL UR54, UR5, UR4, !UP0 ;  /* 0x0000000405367287 */ /* 0x000fcc000c000000 */
[----:B------:R-:W-:-:S13]  /*7130*/  ISETP.GE.AND P1, PT, R220, UR54, PT ;  /* 0x00000036dc007c0c */ /* 0x000fda000bf26270 */
[----:B------:R-:W-:Y:S05]  /*7140*/  @!P1 BRA `(.L_x_1295) ;  /* 0x0000001c00489947 */ /* 0x000fea0003800000 */
[----:B------:R-:W-:Y:S01]  /*7150*/  IMAD.MOV.U32 R20, RZ, RZ, R3 ;  /* 0x000000ffff147224 */ /* 0x000fe200078e0003 */
[----:B------:R-:W-:Y:S01]  /*7160*/  UMOV UR7, UR38 ;  /* 0x0000002600077c82 */ /* 0x000fe20008000000 */
[----:B------:R-:W-:Y:S01]  /*7170*/  IMAD.MOV.U32 R21, RZ, RZ, R4 ;  /* 0x000000ffff157224 */ /* 0x000fe200078e0004 */
[----:B------:R-:W-:Y:S01]  /*7180*/  UMOV UR4, UR39 ;  /* 0x0000002700047c82 */ /* 0x000fe20008000000 */
[----:B------:R-:W-:-:S05]  /*7190*/  ULDC UR55, c[0x0][0x988] ;  /* 0x0002620000377ab9 */ /* 0x000fca0000000800 */
.L_x_1306:
[----:B------:R-:W-:-:S04]  /*71a0*/  UISETP.NE.AND UP0, UPT, UR4, 0x1, UPT ;  /* 0x000000010400788c */ /* 0x000fc8000bf05270 */
[----:B------:R-:W-:-:S04]  /*71b0*/  USEL UR38, URZ, 0x1, UP0 ;  /* 0x000000013f267887 */ /* 0x000fc80008000000 */
[----:B------:R-:W-:Y:S01]  /*71c0*/  ULOP3.LUT UR38, UR7, UR38, URZ, 0x3c, !UPT ;  /* 0x0000002607267292 */ /* 0x000fe2000f8e3c3f */
[----:B------:R-:W-:Y:S11]  /*71d0*/  @!P0 BRA `(.L_x_1296) ;  /* 0x0000000000048947 */ /* 0x000ff60003800000 */
[----:B------:R-:W-:Y:S01]  /*71e0*/  BPT.TRAP 0x1 ;  /* 0x000000040000795c */ /* 0x000fe20000300000 */
.L_x_1296:
        /* <DEDUP_REMOVED lines=9> */
.L_x_1297:
[----:B-1----:R-:W-:Y:S05]  /*7280*/  @P1 BRA `(.L_x_1298) ;  /* 0x0000000000081947 */ /* 0x002fea0003800000 */
[----:B------:R-:W1:Y:S02]  /*7290*/  SYNCS.PHASECHK.TRANS64.TRYWAIT P1, [UR6+0x30830], R3 ;  /* 0x03083003ff0075a7 */ /* 0x000e640008020146 */
[----:B-1----:R-:W-:Y:S05]  /*72a0*/  @!P1 BRA `(.L_x_1299) ;  /* 0x000000e000ec9947 */ /* 0x002fea0003800000 */
.L_x_1298:
        /* <DEDUP_REMOVED lines=227> */
.L_x_1300:
[----:B------:R-:W-:Y:S01]  /*80e0*/  ULEA UR5, UR4, UR40, 0x3 ;  /* 0x0000002804057291 */ /* 0x000fe2000f8e183f */
[----:B------:R-:W-:-:S05]  /*80f0*/  IMAD.U32 R0, RZ, RZ, UR7 ;  /* 0x00000007ff007e24 */ /* 0x000fca000f8e00ff */
[----:B------:R-:W-:-:S04]  /*8100*/  SHF.L.U32 R0, R0, 0x1f, RZ ;  /* 0x0000001f00007819 */ /* 0x000fc800000006ff */
[----:B------:R2:W3:Y:S01]  /*8110*/  SYNCS.PHASECHK.TRANS64.TRYWAIT P1, [UR5+0x30850], R0 ;  /* 0x03085000ff0075a7 */ /* 0x0004e20008020145 */
[----:B------:R-:W-:Y:S05]  /*8120*/  @!P0 BRA `(.L_x_1301) ;  /* 0x0000000000048947 */ /* 0x000fea0003800000 */
[----:B------:R-:W-:Y:S01]  /*8130*/  BPT.TRAP 0x1 ;  /* 0x000000040000795c */ /* 0x000fe20000300000 */
.L_x_1301:
[----:B---3--:R-:W-:Y:S05]  /*8140*/  @P1 BRA `(.L_x_1302) ;  /* 0x0000000000081947 */ /* 0x008fea0003800000 */
[----:B------:R-:W3:Y:S02]  /*8150*/  SYNCS.PHASECHK.TRANS64.TRYWAIT P1, [UR5+0x30850], R0 ;  /* 0x03085000ff0075a7 */ /* 0x000ee40008020145 */
[----:B---3--:R-:W-:Y:S05]  /*8160*/  @!P1 BRA `(.L_x_1303) ;  /* 0x000000d400549947 */ /* 0x008fea0003800000 */
.L_x_1302:
        /* <DEDUP_REMOVED lines=30> */
.L_x_1304:
        /* <DEDUP_REMOVED lines=68> */
[----:B------:R-:W-:Y:S03]  /*8790*/  MUFU.EX2 R2, R2 ;  /* 0x0000000200027308 */ /* 0x000fe60000000800 */
[--C-:B------:R-:W-:Y:S01]  /*87a0*/  FFMA.FTZ R197, R154, UR10, -R20.reuse ;  /* 0x0000000a9ac57c23 */ /* 0x100fe20008010814 */
[--C-:B------:R-:W-:Y:S01]  /*87b0*/  FFMA.FTZ R152, R155, UR10, -R20.reuse ;  /* 0x0000000a9b987c23 */ /* 0x100fe20008010814 */
[--C-:B------:R-:W-:Y:S01]  /*87c0*/  FFMA.FTZ R199, R158, UR10, -R20.reuse ;  /* 0x0000000a9ec77c23 */ /* 0x100fe20008010814 */
[--C-:B------:R-:W-:Y:S01]  /*87d0*/  FFMA.FTZ R154, R159, UR10, -R20.reuse ;  /* 0x0000000a9f9a7c23 */ /* 0x100fe20008010814 */
[--C-:B------:R-:W-:Y:S01]  /*87e0*/  FFMA.FTZ R193, R162, UR10, -R20.reuse ;  /* 0x0000000aa2c17c23 */ /* 0x100fe20008010814 */
[----:B------:R-:W0:Y:S01]  /*87f0*/  MUFU.EX2 R21, R21 ;  /* 0x0000001500157308 */ /* 0x000e220000000800 */
[--C-:B------:R-:W-:Y:S01]  /*8800*/  FFMA.FTZ R156, R163, UR10, -R20.reuse ;  /* 0x0000000aa39c7c23 */ /* 0x100fe20008010814 */
[--C-:B------:R-:W-:Y:S01]  /*8810*/  FFMA.FTZ R195, R166, UR10, -R20.reuse ;  /* 0x0000000aa6c37c23 */ /* 0x100fe20008010814 */
[--C-:B------:R-:W-:Y:S01]  /*8820*/  FFMA.FTZ R158, R167, UR10, -R20.reuse ;  /* 0x0000000aa79e7c23 */ /* 0x100fe20008010814 */
[--C-:B------:R-:W-:Y:S01]  /*8830*/  FFMA.FTZ R189, R170, UR10, -R20.reuse ;  /* 0x0000000aaabd7c23 */ /* 0x100fe20008010814 */
[--C-:B------:R-:W-:Y:S01]  /*8840*/  FFMA.FTZ R160, R171, UR10, -R20.reuse ;  /* 0x0000000aaba07c23 */ /* 0x100fe20008010814 */
[--C-:B------:R-:W-:Y:S01]  /*8850*/  FFMA.FTZ R191, R174, UR10, -R20.reuse ;  /* 0x0000000aaebf7c23 */ /* 0x100fe20008010814 */
[----:B------:R-:W-:Y:S01]  /*8860*/  FFMA.FTZ R162, R175, UR10, -R20 ;  /* 0x0000000aafa27c23 */ /* 0x000fe20008010814 */
[----:B------:R-:W1:Y:S08]  /*8870*/  MUFU.EX2 R197, R197 ;  /* 0x000000c500c57308 */ /* 0x000e700000000800 */
[----:B------:R-:W2:Y:S01]  /*8880*/  MUFU.EX2 R196, R196 ;  /* 0x000000c400c47308 */ /* 0x000ea20000000800 */
[----:B0-----:R-:W-:-:S07]  /*8890*/  FFMA.FTZ R155, R0, R18, R21 ;  /* 0x00000012009b7223 */ /* 0x001fce0000010015 */
[----:B------:R-:W0:Y:S01]  /*88a0*/  MUFU.EX2 R152, R152 ;  /* 0x0000009800987308 */ /* 0x000e220000000800 */
[----:B-1----:R-:W-:-:S07]  /*88b0*/  FFMA.FTZ R5, R2, R5, R197 ;  /* 0x0000000502057223 */ /* 0x002fce00000100c5 */
[----:B------:R-:W1:Y:S01]  /*88c0*/  MUFU.EX2 R198, R198 ;  /* 0x000000c600c67308 */ /* 0x000e620000000800 */
[----:B--2---:R-:W-:-:S07]  /*88d0*/  FADD.FTZ R155, R196, R155 ;  /* 0x0000009bc49b7221 */ /* 0x004fce0000010000 */
[----:B------:R-:W2:Y:S01]  /*88e0*/  MUFU.EX2 R199, R199 ;  /* 0x000000c700c77308 */ /* 0x000ea20000000800 */
[----:B0-----:R-:W-:-:S07]  /*88f0*/  FADD.FTZ R18, R152, R5 ;  /* 0x0000000598127221 */ /* 0x001fce0000010000 */
[----:B------:R-:W0:Y:S01]  /*8900*/  MUFU.EX2 R187, R187 ;  /* 0x000000bb00bb7308 */ /* 0x000e220000000800 */
[----:B-1----:R-:W-:Y:S01]  /*8910*/  FADD.FTZ R164, R198, R155 ;  /* 0x0000009bc6a47221 */ /* 0x002fe20000010000 */
[----:B------:R-:W-:-:S06]  /*8920*/  FFMA.FTZ R155, R178, UR10, -R20 ;  /* 0x0000000ab29b7c23 */ /* 0x000fcc0008010814 */
        /* <DEDUP_REMOVED lines=16> */
[----:B0-----:R-:W-:Y:S01]  /*8a30*/  FADD.FTZ R166, R194, R159 ;  /* 0x0000009fc2a67221 */ /* 0x001fe20000010000 */
[--C-:B------:R-:W-:Y:S01]  /*8a40*/  FFMA.FTZ R159, R182, UR10, -R20.reuse ;  /* 0x0000000ab69f7c23 */ /* 0x100fe20008010814 */
[----:B------:R-:W-:-:S05]  /*8a50*/  FFMA.FTZ R20, R183, UR10, -R20 ;  /* 0x0000000ab7147c23 */ /* 0x000fca0008010814 */
        /* <DEDUP_REMOVED lines=34> */
[----:B0-----:R-:W-:-:S03]  /*8c80*/  FADD.FTZ R18, R169, R166 ;  /* 0x000000a6a9127221 */ /* 0x001fc60000010000 */
[----:B-1----:R-:W-:Y:S01]  /*8c90*/  FADD.FTZ R5, R20, R5 ;  /* 0x0000000514057221 */ /* 0x002fe20000010000 */
[----:B------:R-:W-:Y:S06]  /*8ca0*/  @!P0 BRA `(.L_x_1305) ;  /* 0x0000000000048947 */ /* 0x000fec0003800000 */
[----:B------:R-:W-:Y:S01]  /*8cb0*/  BPT.TRAP 0x1 ;  /* 0x000000040000795c */ /* 0x000fe20000300000 */
.L_x_1305:
[----:B------:R-:W0:Y:S01]  /*8cc0*/  S2UR UR4, SR_CgaCtaId ;  /* 0x00000000000479c3 */ /* 0x000e220000008800 */
[----:B------:R-:W-:Y:S01]  /*8cd0*/  UIADD3 UR5, UR5, 0x30860, URZ ;  /* 0x0003086005057890 */ /* 0x000fe2000fffe03f */
[C---:B------:R-:W-:Y:S01]  /*8ce0*/  ISETP.GT.AND P1, PT, R220.reuse, UR54, PT ;  /* 0x00000036dc007c0c */ /* 0x040fe2000bf24270 */
[----:B------:R-:W-:Y:S01]  /*8cf0*/  UMOV UR7, UR38 ;  /* 0x0000002600077c82 */ /* 0x000fe20008000000 */
[----:B------:R-:W-:Y:S01]  /*8d00*/  F2FP.F16.F32.PACK_AB R198, R187, R198 ;  /* 0x000000c6bbc6723e */ /* 0x000fe200000000ff */
[----:B------:R-:W-:Y:S01]  /*8d10*/  VIADD R220, R220, 0xffffffff ;  /* 0xffffffffdcdc7836 */ /* 0x000fe20000000000 */
[----:B------:R-:W-:Y:S02]  /*8d20*/  F2FP.F16.F32.PACK_AB R196, R196, R21 ;  /* 0x00000015c4c4723e */ /* 0x000fe400000000ff */
[----:B------:R-:W-:Y:S02]  /*8d30*/  F2FP.F16.F32.PACK_AB R192, R185, R192 ;  /* 0x000000c0b9c0723e */ /* 0x000fe400000000ff */
        /* <DEDUP_REMOVED lines=16> */
[----:B------:R-:W-:Y:S02]  /*8e40*/  F2FP.F16.F32.PACK_AB R186, R169, R186 ;  /* 0x000000baa9ba723e */ /* 0x000fe400000000ff */
[----:B------:R-:W-:Y:S01]  /*8e50*/  MOV R21, R4 ;  /* 0x0000000400157202 */ /* 0x000fe20000000f00 */
[----:B------:R-:W-:Y:S06]  /*8e60*/  @P1 BRA `(.L_x_1306) ;  /* 0xffffffe000cc1947 */ /* 0x000fec000383ffff */
.L_x_1295:
        /* <DEDUP_REMOVED lines=11> */
.L_x_1326:
        /* <DEDUP_REMOVED lines=8> */
.L_x_1308:
[----:B------:R-:W-:Y:S01]  /*8fa0*/  ULEA UR5, UR39, UR40, 0x3 ;  /* 0x0000002827057291 */ /* 0x000fe2000f8e183f */
[----:B------:R-:W-:-:S05]  /*8fb0*/  IMAD.U32 R3, RZ, RZ, UR38 ;  /* 0x00000026ff037e24 */ /* 0x000fca000f8e00ff */
[----:B------:R-:W-:-:S04]  /*8fc0*/  SHF.L.U32 R3, R3, 0x1f, RZ ;  /* 0x0000001f03037819 */ /* 0x000fc800000006ff */
[----:B------:R0:W1:Y:S01]  /*8fd0*/  SYNCS.PHASECHK.TRANS64.TRYWAIT P1, [UR5+0x30830], R3 ;  /* 0x03083003ff0075a7 */ /* 0x0000620008020145 */
[----:B------:R-:W-:Y:S05]  /*8fe0*/  @!P0 BRA `(.L_x_1309) ;  /* 0x0000000000048947 */ /* 0x000fea0003800000 */
[----:B------:R-:W-:Y:S01]  /*8ff0*/  BPT.TRAP 0x1 ;  /* 0x000000040000795c */ /* 0x000fe20000300000 */
.L_x_1309:
[----:B-1----:R-:W-:Y:S05]  /*9000*/  @P1 BRA `(.L_x_1310) ;  /* 0x0000000000081947 */ /* 0x002fea0003800000 */
[----:B------:R-:W1:Y:S02]  /*9010*/  SYNCS.PHASECHK.TRANS64.TRYWAIT P1, [UR5+0x30830], R3 ;  /* 0x03083003ff0075a7 */ /* 0x000e640008020145 */
[----:B-1----:R-:W-:Y:S05]  /*9020*/  @!P1 BRA `(.L_x_1311) ;  /* 0x000000c400bc9947 */ /* 0x002fea0003800000 */
.L_x_1310:
        /* <DEDUP_REMOVED lines=227> */
.L_x_1312:
[----:B------:R-:W-:Y:S01]  /*9e60*/  ULEA UR5, UR4, UR40, 0x3 ;  /* 0x0000002804057291 */ /* 0x000fe2000f8e183f */
[----:B------:R-:W-:-:S05]  /*9e70*/  IMAD.U32 R0, RZ, RZ, UR6 ;  /* 0x00000006ff007e24 */ /* 0x000fca000f8e00ff */
[----:B------:R-:W-:-:S04]  /*9e80*/  SHF.L.U32 R0, R0, 0x1f, RZ ;  /* 0x0000001f00007819 */ /* 0x000fc800000006ff */
[----:B------:R2:W3:Y:S01]  /*9e90*/  SYNCS.PHASECHK.TRANS64.TRYWAIT P1, [UR5+0x30850], R0 ;  /* 0x03085000ff0075a7 */ /* 0x0004e20008020145 */
[----:B------:R-:W-:Y:S05]  /*9ea0*/  @!P0 BRA `(.L_x_1313) ;  /* 0x0000000000048947 */ /* 0x000fea0003800000 */
[----:B------:R-:W-:Y:S01]  /*9eb0*/  BPT.TRAP 0x1 ;  /* 0x000000040000795c */ /* 0x000fe20000300000 */
.L_x_1313:
[----:B---3--:R-:W-:Y:S05]  /*9ec0*/  @P1 BRA `(.L_x_1314) ;  /* 0x0000000000081947 */ /* 0x008fea0003800000 */
[----:B------:R-:W3:Y:S02]  /*9ed0*/  SYNCS.PHASECHK.TRANS64.TRYWAIT P1, [UR5+0x30850], R0 ;  /* 0x03085000ff0075a7 */ /* 0x000ee40008020145 */
[----:B---3--:R-:W-:Y:S05]  /*9ee0*/  @!P1 BRA `(.L_x_1315) ;  /* 0x000000b800249947 */ /* 0x008fea0003800000 */
.L_x_1314:
        /* <DEDUP_REMOVED lines=30> */
.L_x_1316:
[----:B------:R-:W-:Y:S01]  /*a0d0*/  R2UR UR4, R22 ;  /* 0x00000000160472ca */ /* 0x000fe200000e0000 */
[----:B------:R-:W3:Y:S01]  /*a0e0*/  S2UR UR10, SR_CgaCtaId ;  /* 0x00000000000a79c3 */ /* 0x000ee20000008800 */
[----:B------:R-:W-:Y:S01]  /*a0f0*/  VIADD R188, R200, UR60 ;  /* 0x0000003cc8bc7c36 */ /* 0x000fe20008000000 */
[----:B------:R-:W-:Y:S01]  /*a100*/  UISETP.NE.AND UP0, UPT, UR43, URZ, UPT ;  /* 0x0000003f2b00728c */ /* 0x000fe2000bf05270 */
[----:B-1----:R-:W-:Y:S02]  /*a110*/  IMAD.SHL.U32 R4, R220, 0x40, RZ ;  /* 0x00000040dc047824 */ /* 0x002fe400078e00ff */
[----:B0-----:R-:W-:-:S07]  /*a120*/  IMAD.U32 R3, RZ, RZ, UR41 ;  /* 0x00000029ff037e24 */ /* 0x001fce000f8e00ff */
[----:B------:R-:W-:Y:S02]  /*a130*/  UISETP.NE.AND UP1, UPT, UR4, URZ, UPT ;  /* 0x0000003f0400728c */ /* 0x000fe4000bf25270 */
[----:B------:R-:W-:-:S04]  /*a140*/  ULEA UR4, UR7, UR40, 0x3 ;  /* 0x0000002807047291 */ /* 0x000fc8000f8e183f */
[----:B------:R-:W-:Y:S01]  /*a150*/  PLOP3.LUT P1, PT, PT, PT, UP1, 0x80, 0x0 ;  /* 0x000000000000781c */ /* 0x000fe20003f2f018 */
[----:B------:R-:W-:Y:S01]  /*a160*/  UIADD3 UR4, UR4, 0x30840, URZ ;  /* 0x0003084004047890 */ /* 0x000fe2000fffe03f */
[----:B------:R-:W-:-:S03]  /*a170*/  PLOP3.LUT P2, PT, PT, PT, UP1, 0x80, 0x0 ;  /* 0x000000000000781c */ /* 0x000fc60003f4f018 */
[----:B------:R-:W-:Y:S01]  /*a180*/  @UP1 ULDC UR6, c[0x0][0x44c] ;  /* 0x0001130000061ab9 */ /* 0x000fe20000000800 */
[----:B---3--:R-:W-:-:S07]  /*a190*/  UPRMT UR4, UR10, 0x654, UR4 ;  /* 0x000006540a047896 */ /* 0x008fce0008000004 */
[----:B--2---:R-:W-:Y:S01]  /*a1a0*/  @P1 IMAD.HI.U32 R0, R188, UR6, RZ ;  /* 0x00000006bc001c27 */ /* 0x004fe2000f8e00ff */
[----:B------:R-:W-:Y:S01]  /*a1b0*/  @UP1 ULDC UR6, c[0x0][0x450] ;  /* 0x0001140000061ab9 */ /* 0x000fe20000000800 */
[----:B------:R-:W-:Y:S01]  /*a1c0*/  PLOP3.LUT P1, PT, PT, PT, UP0, 0x40, 0x0 ;  /* 0x000000000000781c */ /* 0x000fe20003f2e808 */
[----:B------:R-:W-:Y:S01]  /*a1d0*/  SYNCS.ARRIVE.TRANS64.RED.A1T0 RZ, [UR4], RZ ;  /* 0x000000ffffff79a7 */ /* 0x000fe20008100404 */
[----:B------:R-:W-:Y:S01]  /*a1e0*/  ULOP3.LUT UR4, URZ, UR55, URZ, 0x33, !UPT ;  /* 0x000000373f047292 */ /* 0x000fe2000f8e333f */
[----:B------:R-:W-:Y:S02]  /*a1f0*/  @P2 SHF.R.U32.HI R188, RZ, UR6, R0 ;  /* 0x00000006ffbc2c19 */ /* 0x000fe40008011600 */
        /* <DEDUP_REMOVED lines=22> */
.L_x_1319:
[----:B------:R-:W-:-:S05]  /*a360*/  IMAD.U32 R189, RZ, RZ, UR54 ;  /* 0x00000036ffbd7e24 */ /* 0x000fca000f8e00ff */
[----:B------:R-:W-:-:S13]  /*a370*/  ISETP.NE.AND P1, PT, R189, 0x1, PT ;  /* 0x00000001bd00780c */ /* 0x000fda0003f25270 */
[----:B------:R-:W0:Y:S02]  /*a380*/  @P1 LDC.64 R2, c[0x0][0x9e8] ;  /* 0x00027a00ff021b82 */ /* 0x000e240000000a00 */
[----:B0-----:R-:W-:-:S05]  /*a390*/  @P1 IMAD.HI.U32 R2, R185, R2, RZ ;  /* 0x00000002b9021227 */ /* 0x001fca00078e00ff */
[----:B------:R-:W-:-:S07]  /*a3a0*/  @P1 SHF.R.U32.HI R185, RZ, R3, R2 ;  /* 0x00000003ffb91219 */ /* 0x000fce0000011602 */
.L_x_1320:
[----:B------:R-:W-:Y:S05]  /*a3b0*/  BSYNC B0 ;  /* 0x0000000000007941 */ /* 0x000fea0003800000 */
.L_x_1318:
[----:B------:R-:W-:-:S04]  /*a3c0*/  IMAD R2, R185, R189, -R4 ;  /* 0x000000bdb9027224 */ /* 0x000fc800078e0a04 */
[----:B------:R-:W-:-:S05]  /*a3d0*/  IMAD R2, R19, -0x2, R2 ;  /* 0xfffffffe13027824 */ /* 0x000fca00078e0202 */
[----:B------:R-:W-:Y:S02]  /*a3e0*/  VIADDMNMX R187, R2, R189, R187, PT ;  /* 0x000000bd02bb7246 */ /* 0x000fe400038001bb */
[----:B------:R-:W-:-:S07]  /*a3f0*/  VIMNMX R186, R186, R2, !PT ;  /* 0x00000002baba7248 */ /* 0x000fce0007fe0100 */
.L_x_1317:
        /* <DEDUP_REMOVED lines=68> */
.L_x_1323:
[----:B------:R-:W-:-:S05]  /*a840*/  IMAD.U32 R152, RZ, RZ, UR54 ;  /* 0x00000036ff987e24 */ /* 0x000fca000f8e00ff */
[----:B------:R-:W-:-:S13]  /*a850*/  ISETP.NE.AND P2, PT, R152, 0x1, PT ;  /* 0x000000019800780c */ /* 0x000fda0003f45270 */
[----:B------:R-:W0:Y:S02]  /*a860*/  @P2 LDC.64 R2, c[0x0][0x9e8] ;  /* 0x00027a00ff022b82 */ /* 0x000e240000000a00 */
[----:B0-----:R-:W-:-:S05]  /*a870*/  @P2 IMAD.HI.U32 R2, R187, R2, RZ ;  /* 0x00000002bb022227 */ /* 0x001fca00078e00ff */
[----:B------:R-:W-:-:S07]  /*a880*/  @P2 SHF.R.U32.HI R187, RZ, R3, R2 ;  /* 0x00000003ffbb2219 */ /* 0x000fce0000011602 */
.L_x_1324:
[----:B------:R-:W-:Y:S05]  /*a890*/  BSYNC B0 ;  /* 0x0000000000007941 */ /* 0x000fea0003800000 */
.L_x_1322:
[----:B------:R-:W-:-:S04]  /*a8a0*/  IMAD R4, R187, R152, -R4 ;  /* 0x00000098bb047224 */ /* 0x000fc800078e0a04 */
[----:B------:R-:W-:-:S05]  /*a8b0*/  IMAD R3, R19, -0x2, R4 ;  /* 0xfffffffe13037824 */ /* 0x000fca00078e0204 */
[----:B------:R-:W-:Y:S02]  /*a8c0*/  VIADDMNMX R0, R3, R152, R0, PT ;  /* 0x0000009803007246 */ /* 0x000fe40003800100 */
[----:B------:R-:W-:-:S07]  /*a8d0*/  VIMNMX R184, R184, R3, !PT ;  /* 0x00000003b8b87248 */ /* 0x000fce0007fe0100 */
.L_x_1321:
        /* <DEDUP_REMOVED lines=201> */
.L_x_1325:
        /* <DEDUP_REMOVED lines=11> */
[----:B------:R-:W-:Y:S01]  /*b620*/  ISETP.GT.AND P1, PT, R220, UR4, PT ;  /* 0x00000004dc007c0c */ /* 0x000fe2000bf24270 */
        /* <DEDUP_REMOVED lines=16> */
.L_x_1307:
        /* <DEDUP_REMOVED lines=131> */
.L_x_1327:
[----:B------:R-:W-:Y:S01]  /*bf60*/  ULEA UR5, UR39, UR40, 0x3 ;  /* 0x0000002827057291 */ /* 0x000fe2000f8e183f */
[----:B------:R-:W-:-:S05]  /*bf70*/  IMAD.U32 R0, RZ, RZ, UR38 ;  /* 0x00000026ff007e24 */ /* 0x000fca000f8e00ff */
[----:B------:R-:W-:-:S04]  /*bf80*/  SHF.L.U32 R0, R0, 0x1f, RZ ;  /* 0x0000001f00007819 */ /* 0x000fc800000006ff */
[----:B------:R0:W1:Y:S01]  /*bf90*/  SYNCS.PHASECHK.TRANS64.TRYWAIT P1, [UR5+0x30850], R0 ;  /* 0x03085000ff0075a7 */ /* 0x0000620008020145 */
[----:B------:R-:W-:Y:S05]  /*bfa0*/  @!P0 BRA `(.L_x_1328) ;  /* 0x0000000000048947 */ /* 0x000fea0003800000 */
[----:B------:R-:W-:Y:S01]  /*bfb0*/  BPT.TRAP 0x1 ;  /* 0x000000040000795c */ /* 0x000fe20000300000 */
.L_x_1328:
[----:B-1----:R-:W-:Y:S05]  /*bfc0*/  @P1 BRA `(.L_x_1329) ;  /* 0x0000000000081947 */ /* 0x002fea0003800000 */
[----:B------:R-:W1:Y:S02]  /*bfd0*/  SYNCS.PHASECHK.TRANS64.TRYWAIT P1, [UR5+0x30850], R0 ;  /* 0x03085000ff0075a7 */ /* 0x000e640008020145 */
[----:B-1----:R-:W-:Y:S05]  /*bfe0*/  @!P1 BRA `(.L_x_1330) ;  /* 0x0000009400fc9947 */ /* 0x002fea0003800000 */
.L_x_1329:
        /* <DEDUP_REMOVED lines=21> */
[----:B------:R-:W-:-:S02]  /*c140*/  IMAD.U32 R7, RZ, RZ, UR10 ;  /* 0x0000000aff077e24 */ /* 0x000fc4000f8e00ff */
[----:B------:R-:W-:Y:S02]  /*c150*/  IMAD.MOV.U32 R0, RZ, RZ, -0x800000 ;  /* 0xff800000ff007424 */ /* 0x000fe400078e00ff */
        /* <DEDUP_REMOVED lines=33> */
.L_x_1331:
        /* <DEDUP_REMOVED lines=141> */
.L_x_1253:
[----:B------:R-:W0:Y:S01]  /*cc40*/  S2R R5, SR_CgaCtaId ;  /* 0x0000000000057919 */ /* 0x000e220000008800 */
[----:B------:R-:W-:Y:S01]  /*cc50*/  MOV R22, 0x400 ;  /* 0x0000040000167802 */ /* 0x000fe20000000f00 */
[----:B------:R-:W-:Y:S01]  /*cc60*/  BSSY B0, `(.L_x_1332) ;  /* 0x00002dd000007945 */ /* 0x000fe20003800000 */
[----:B------:R-:W-:Y:S02]  /*cc70*/  BAR.SYNC.DEFER_BLOCKING 0x5, 0x180 ;  /* 0x0146000000007b1d */ /* 0x000fe40000010000 */
[----:B0-----:R-:W-:-:S05]  /*cc80*/  LEA R22, R5, R22, 0x18 ;  /* 0x0000001605167211 */ /* 0x001fca00078ec0ff */
[----:B------:R-:W0:Y:S02]  /*cc90*/  LDS.128 R4, [R22+0x308d0] ;  /* 0x0308d00016047984 */ /* 0x000e240000000c00 */
[----:B0-----:R-:W-:Y:S02]  /*cca0*/  R2UR UR5, R5 ;  /* 0x00000000050572ca */ /* 0x001fe400000e0000 */
[----:B------:R-:W-:Y:S02]  /*ccb0*/  R2UR UR7, R6 ;  /* 0x00000000060772ca */ /* 0x000fe400000e0000 */
[----:B------:R-:W-:Y:S01]  /*ccc0*/  R2UR UR6, R7 ;  /* 0x00000000070672ca */ /* 0x000fe200000e0000 */
[----:B------:R-:W-:Y:S06]  /*ccd0*/  BAR.ARV 0x4, 0x180 ;  /* 0x0106000000007b1d */ /* 0x000fec0000002000 */
[----:B------:R-:W-:Y:S08]  /*cce0*/  @P0 BRA `(.L_x_1333) ;  /* 0x0000001c00dc0947 */ /* 0x000ff00003800000 */
[----:B------:R-:W0:Y:S01]  /*ccf0*/  S2R R7, SR_SWINHI ;  /* 0x0000000000077919 */ /* 0x000e220000002f00 */
[----:B------:R-:W-:Y:S01]  /*cd00*/  F2FP.F16.F32.PACK_AB R24, R25, R24 ;  /* 0x000000181918723e */ /* 0x000fe200000000ff */
[----:B------:R-:W-:Y:S01]  /*cd10*/  ULDC.64 UR8, c[0x0][0xc00] ;  /* 0x0003000000087ab9 */ /* 0x000fe20000000a00 */
[----:B------:R-:W-:Y:S01]  /*cd20*/  F2FP.F16.F32.PACK_AB R25, R161, R26 ;  /* 0x0000001aa119723e */ /* 0x000fe200000000ff */
[----:B------:R-:W-:Y:S01]  /*cd30*/  UISETP.NE.U32.AND UP0, UPT, UR8, URZ, UPT ;  /* 0x0000003f0800728c */ /* 0x000fe2000bf05070 */
[----:B------:R-:W-:Y:S02]  /*cd40*/  F2FP.F16.F32.PACK_AB R26, R29, R28 ;  /* 0x0000001c1d1a723e */ /* 0x000fe400000000ff */
[----:B------:R-:W-:Y:S01]  /*cd50*/  F2FP.F16.F32.PACK_AB R27, R8, R27 ;  /* 0x0000001b081b723e */ /* 0x000fe200000000ff */
[----:B------:R-:W-:Y:S01]  /*cd60*/  UISETP.NE.AND.EX UP0, UPT, UR9, URZ, UPT, UP0 ;  /* 0x0000003f0900728c */ /* 0x000fe2000bf05300 */
[----:B------:R-:W-:Y:S02]  /*cd70*/  F2FP.F16.F32.PACK_AB R32, R33, R32 ;  /* 0x000000202120723e */ /* 0x000fe400000000ff */
[----:B------:R-:W-:Y:S01]  /*cd80*/  F2FP.F16.F32.PACK_AB R33, R160, R34 ;  /* 0x00000022a021723e */ /* 0x000fe200000000ff */
[----:B------:R-:W-:Y:S01]  /*cd90*/  ULDC.64 UR8, c[0x0][0xc00] ;  /* 0x0003000000087ab9 */ /* 0x000fe20000000a00 */
        /* <DEDUP_REMOVED lines=10> */
[----:B------:R-:W-:Y:S02]  /*ce40*/  MOV R4, R22 ;  /* 0x0000001600047202 */ /* 0x000fe40000000f00 */
[----:B0-----:R-:W-:Y:S02]  /*ce50*/  MOV R5, R7 ;  /* 0x0000000700057202 */ /* 0x001fe40000000f00 */
[----:B------:R-:W-:-:S02]  /*ce60*/  F2FP.F16.F32.PACK_AB R51, R155, R51 ;  /* 0x000000339b33723e */ /* 0x000fc400000000ff */
[----:B------:R-:W-:Y:S01]  /*ce70*/  F2FP.F16.F32.PACK_AB R57, R154, R58 ;  /* 0x0000003a9a39723e */ /* 0x000fe200000000ff */
[----:B------:R-:W-:Y:S01]  /*ce80*/  IMAD.WIDE R102, R213, 0x2, R4 ;  /* 0x00000002d5667825 */ /* 0x000fe200078e0204 */
[----:B------:R-:W-:Y:S02]  /*ce90*/  F2FP.F16.F32.PACK_AB R64, R65, R64 ;  /* 0x000000404140723e */ /* 0x000fe400000000ff */
[----:B------:R-:W-:Y:S02]  /*cea0*/  F2FP.F16.F32.PACK_AB R58, R61, R60 ;  /* 0x0000003c3d3a723e */ /* 0x000fe400000000ff */
[C---:B------:R-:W-:Y:S02]  /*ceb0*/  IADD3 R169, P1, R102.reuse, 0x20, RZ ;  /* 0x0000002066a97810 */ /* 0x040fe40007f3e0ff */
        /* <DEDUP_REMOVED lines=9> */
[C---:B------:R-:W-:Y:S01]  /*cf50*/  LOP3.LUT R7, R102.reuse, 0x380, RZ, 0xc0, !PT ;  /* 0x0000038066077812 */ /* 0x040fe200078ec0ff */
[----:B------:R-:W-:Y:S01]  /*cf60*/  IMAD.X R31, RZ, RZ, R103, P5 ;  /* 0x000000ffff1f7224 */ /* 0x000fe200028e0667 */
[----:B------:R-:W-:-:S02]  /*cf70*/  IADD3 R167, P1, R102, 0xc060, RZ ;  /* 0x0000c06066a77810 */ /* 0x000fc40007f3e0ff */
[----:B------:R-:W-:Y:S02]  /*cf80*/  LOP3.LUT R10, R169, 0x380, RZ, 0xc0, !PT ;  /* 0x00000380a90a7812 */ /* 0x000fe400078ec0ff */
[C---:B------:R-:W-:Y:S01]  /*cf90*/  IADD3 R177, P6, R102.reuse, 0x4020, RZ ;  /* 0x0000402066b17810 */ /* 0x040fe20007fde0ff */
[--C-:B------:R-:W-:Y:S01]  /*cfa0*/  IMAD.X R9, RZ, RZ, R103.reuse, P1 ;  /* 0x000000ffff097224 */ /* 0x100fe200008e0667 */
[----:B------:R-:W-:Y:S02]  /*cfb0*/  IADD3 R181, P2, R102, 0x4060, RZ ;  /* 0x0000406066b57810 */ /* 0x000fe40007f5e0ff */
[----:B------:R-:W-:Y:S01]  /*cfc0*/  LOP3.LUT R12, R171, 0x380, RZ, 0xc0, !PT ;  /* 0x00000380ab0c7812 */ /* 0x000fe200078ec0ff */
[--C-:B------:R-:W-:Y:S01]  /*cfd0*/  IMAD.X R21, RZ, RZ, R103.reuse, P6 ;  /* 0x000000ffff157224 */ /* 0x100fe200030e0667 */
[----:B------:R-:W-:Y:S01]  /*cfe0*/  LOP3.LUT R14, R173, 0x380, RZ, 0xc0, !PT ;  /* 0x00000380ad0e7812 */ /* 0x000fe200078ec0ff */
[----:B------:R-:W-:Y:S01]  /*cff0*/  IMAD.X R39, RZ, RZ, R103, P2 ;  /* 0x000000ffff277224 */ /* 0x000fe200010e0667 */
[----:B------:R-:W-:-:S02]  /*d000*/  LOP3.LUT R16, R175, 0x380, RZ, 0xc0, !PT ;  /* 0x00000380af107812 */ /* 0x000fc400078ec0ff */
[----:B------:R-:W-:Y:S02]  /*d010*/  IADD3 R6, P5, R102, 0xc020, RZ ;  /* 0x0000c02066067810 */ /* 0x000fe40007fbe0ff */
[----:B------:R-:W-:Y:S02]  /*d020*/  SHF.R.U64 R7, R7, 0x3, RZ ;  /* 0x0000000307077819 */ /* 0x000fe400000012ff */
[----:B------:R-:W-:Y:S01]  /*d030*/  SHF.R.U64 R10, R10, 0x3, RZ ;  /* 0x000000030a0a7819 */ /* 0x000fe200000012ff */
[----:B------:R-:W-:Y:S01]  /*d040*/  IMAD.X R99, RZ, RZ, R103, P5 ;  /* 0x000000ffff637224 */ /* 0x000fe200028e0667 */
[----:B------:R-:W-:Y:S02]  /*d050*/  LOP3.LUT R161, R167, 0x380, RZ, 0xc0, !PT ;  /* 0x00000380a7a17812 */ /* 0x000fe400078ec0ff */
[----:B------:R-:W-:Y:S02]  /*d060*/  IADD3 R54, P0, R102, 0x8020, RZ ;  /* 0x0000802066367810 */ /* 0x000fe40007f1e0ff */
[----:B------:R-:W-:-:S02]  /*d070*/  SHF.R.U64 R12, R12, 0x3, RZ ;  /* 0x000000030c0c7819 */ /* 0x000fc400000012ff */
[----:B------:R-:W-:Y:S01]  /*d080*/  LOP3.LUT R20, R177, 0x380, RZ, 0xc0, !PT ;  /* 0x00000380b1147812 */ /* 0x000fe200078ec0ff */
[--C-:B------:R-:W-:Y:S01]  /*d090*/  IMAD.X R55, RZ, RZ, R103.reuse, P0 ;  /* 0x000000ffff377224 */ /* 0x100fe200000e0667 */
[----:B------:R-:W-:Y:S02]  /*d0a0*/  IADD3 R62, P4, R102, 0x8040, RZ ;  /* 0x00008040663e7810 */ /* 0x000fe40007f9e0ff */
[----:B------:R-:W-:Y:S02]  /*d0b0*/  IADD3.X R17, RZ, R103, RZ, P3, !PT ;  /* 0x00000067ff117210 */ /* 0x000fe40001ffe4ff */
[----:B------:R-:W-:Y:S01]  /*d0c0*/  SHF.R.U64 R14, R14, 0x3, RZ ;  /* 0x000000030e0e7819 */ /* 0x000fe200000012ff */
[----:B------:R-:W-:Y:S01]  /*d0d0*/  IMAD.X R63, RZ, RZ, R103, P4 ;  /* 0x000000ffff3f7224 */ /* 0x000fe200020e0667 */
[----:B------:R-:W-:Y:S02]  /*d0e0*/  LOP3.LUT R30, R179, 0x380, RZ, 0xc0, !PT ;  /* 0x00000380b31e7812 */ /* 0x000fe400078ec0ff */
[----:B------:R-:W-:-:S02]  /*d0f0*/  IADD3 R70, P3, R102, 0x8060, RZ ;  /* 0x0000806066467810 */ /* 0x000fc40007f7e0ff */
[C---:B------:R-:W-:Y:S02]  /*d100*/  IADD3 R94, P6, R102.reuse, 0xc000, RZ ;  /* 0x0000c000665e7810 */ /* 0x040fe40007fde0ff */
[----:B------:R-:W-:Y:S01]  /*d110*/  IADD3 R168, P2, R102, 0xc040, RZ ;  /* 0x0000c04066a87810 */ /* 0x000fe20007f5e0ff */
[--C-:B------:R-:W-:Y:S01]  /*d120*/  IMAD.X R71, RZ, RZ, R103.reuse, P3 ;  /* 0x000000ffff477224 */ /* 0x100fe200018e0667 */
[----:B------:R-:W-:Y:S01]  /*d130*/  SHF.R.U64 R16, R16, 0x3, RZ ;  /* 0x0000000310107819 */ /* 0x000fe200000012ff */
[--C-:B------:R-:W-:Y:S01]  /*d140*/  IMAD.X R95, RZ, RZ, R103.reuse, P6 ;  /* 0x000000ffff5f7224 */ /* 0x100fe200030e0667 */
[----:B------:R-:W-:Y:S02]  /*d150*/  LOP3.LUT R38, R181, 0x380, RZ, 0xc0, !PT ;  /* 0x00000380b5267812 */ /* 0x000fe400078ec0ff */
[----:B------:R-:W-:Y:S01]  /*d160*/  LOP3.LUT R102, R7, R102, RZ, 0x3c, !PT ;  /* 0x0000006607667212 */ /* 0x000fe200078e3cff */
[----:B------:R-:W-:Y:S01]  /*d170*/  IMAD.X R7, RZ, RZ, R103, P2 ;  /* 0x000000ffff077224 */ /* 0x000fe200010e0667 */
[----:B------:R-:W-:-:S02]  /*d180*/  LOP3.LUT R10, R10, R169, RZ, 0x3c, !PT ;  /* 0x000000a90a0a7212 */ /* 0x000fc400078e3cff */
[----:B------:R-:W-:Y:S02]  /*d190*/  LOP3.LUT R46, R183, 0x380, RZ, 0xc0, !PT ;  /* 0x00000380b72e7812 */ /* 0x000fe400078ec0ff */
[----:B------:R-:W-:Y:S02]  /*d1a0*/  LOP3.LUT R98, R6, 0x380, RZ, 0xc0, !PT ;  /* 0x0000038006627812 */ /* 0x000fe400078ec0ff */
[----:B------:R-:W-:Y:S02]  /*d1b0*/  SHF.R.U64 R28, R161, 0x3, RZ ;  /* 0x00000003a11c7819 */ /* 0x000fe400000012ff */
[----:B------:R-:W-:Y:S02]  /*d1c0*/  LOP3.LUT R12, R12, R171, RZ, 0x3c, !PT ;  /* 0x000000ab0c0c7212 */ /* 0x000fe400078e3cff */
[----:B------:R-:W-:Y:S02]  /*d1d0*/  SHF.R.U64 R20, R20, 0x3, RZ ;  /* 0x0000000314147819 */ /* 0x000fe400000012ff */
[----:B------:R-:W-:-:S02]  /*d1e0*/  LOP3.LUT R169, R54, 0x380, RZ, 0xc0, !PT ;  /* 0x0000038036a97812 */ /* 0x000fc400078ec0ff */
[----:B------:R-:W-:Y:S02]  /*d1f0*/  LOP3.LUT R14, R14, R173, RZ, 0x3c, !PT ;  /* 0x000000ad0e0e7212 */ /* 0x000fe400078e3cff */
[----:B------:R-:W-:Y:S02]  /*d200*/  SHF.R.U64 R30, R30, 0x3, RZ ;  /* 0x000000031e1e7819 */ /* 0x000fe400000012ff */
[----:B------:R-:W-:Y:S02]  /*d210*/  LOP3.LUT R171, R62, 0x380, RZ, 0xc0, !PT ;  /* 0x000003803eab7812 */ /* 0x000fe400078ec0ff */
[----:B------:R-:W-:Y:S02]  /*d220*/  LOP3.LUT R16, R16, R175, RZ, 0x3c, !PT ;  /* 0x000000af10107212 */ /* 0x000fe400078e3cff */
[----:B------:R-:W-:Y:S02]  /*d230*/  SHF.R.U64 R38, R38, 0x3, RZ ;  /* 0x0000000326267819 */ /* 0x000fe400000012ff */
[----:B------:R-:W-:-:S02]  /*d240*/  LOP3.LUT R173, R70, 0x380, RZ, 0xc0, !PT ;  /* 0x0000038046ad7812 */ /* 0x000fc400078ec0ff */
[----:B------:R-:W-:Y:S02]  /*d250*/  SHF.R.U64 R46, R46, 0x3, RZ ;  /* 0x000000032e2e7819 */ /* 0x000fe400000012ff */
[----:B------:R-:W-:Y:S02]  /*d260*/  LOP3.LUT R175, R94, 0x380, RZ, 0xc0, !PT ;  /* 0x000003805eaf7812 */ /* 0x000fe400078ec0ff */
[----:B------:R-:W-:Y:S01]  /*d270*/  MOV R102, R102 ;  /* 0x0000006600667202 */ /* 0x000fe20000000f00 */
[----:B------:R-:W-:Y:S01]  /*d280*/  BAR.SYNC.DEFER_BLOCKING 0x1, 0x100 ;  /* 0x0044000000007b1d */ /* 0x000fe20000010000 */
[----:B------:R-:W-:Y:S02]  /*d290*/  SHF.R.U64 R29, R98, 0x3, RZ ;  /* 0x00000003621d7819 */ /* 0x000fe400000012ff */
[----:B------:R-:W-:Y:S02]  /*d2a0*/  LOP3.LUT R8, R28, R167, RZ, 0x3c, !PT ;  /* 0x000000a71c087212 */ /* 0x000fe400078e3cff */
[----:B------:R-:W-:-:S02]  /*d2b0*/  LOP3.LUT R20, R20, R177, RZ, 0x3c, !PT ;  /* 0x000000b114147212 */ /* 0x000fc400078e3cff */
[----:B------:R-:W-:Y:S02]  /*d2c0*/  SHF.R.U64 R169, R169, 0x3, RZ ;  /* 0x00000003a9a97819 */ /* 0x000fe400000012ff */
[----:B------:R-:W-:Y:S02]  /*d2d0*/  MOV R28, R10 ;  /* 0x0000000a001c7202 */ /* 0x000fe40000000f00 */
[----:B------:R-:W-:Y:S02]  /*d2e0*/  LOP3.LUT R30, R30, R179, RZ, 0x3c, !PT ;  /* 0x000000b31e1e7212 */ /* 0x000fe400078e3cff */
[----:B------:R-:W-:Y:S02]  /*d2f0*/  SHF.R.U64 R171, R171, 0x3, RZ ;  /* 0x00000003abab7819 */ /* 0x000fe400000012ff */
[----:B------:R-:W-:Y:S02]  /*d300*/  LOP3.LUT R103, R168, 0x380, RZ, 0xc0, !PT ;  /* 0x00000380a8677812 */ /* 0x000fe400078ec0ff */
[----:B------:R-:W-:-:S02]  /*d310*/  MOV R12, R12 ;  /* 0x0000000c000c7202 */ /* 0x000fc40000000f00 */
[----:B------:R-:W-:Y:S02]  /*d320*/  LOP3.LUT R38, R38, R181, RZ, 0x3c, !PT ;  /* 0x000000b526267212 */ /* 0x000fe400078e3cff */
[----:B------:R-:W-:Y:S02]  /*d330*/  SHF.R.U64 R173, R173, 0x3, RZ ;  /* 0x00000003adad7819 */ /* 0x000fe400000012ff */
[----:B------:R-:W-:Y:S01]  /*d340*/  MOV R14, R14 ;  /* 0x0000000e000e7202 */ /* 0x000fe20000000f00 */
[----:B------:R-:W-:Y:S01]  /*d350*/  STSM.16.M88.4 [R102], R24 ;  /* 0x0000001866007844 */ /* 0x000fe20000000200 */
[----:B------:R-:W-:Y:S02]  /*d360*/  LOP3.LUT R46, R46, R183, RZ, 0x3c, !PT ;  /* 0x000000b72e2e7212 */ /* 0x000fe400078e3cff */
[----:B------:R-:W-:Y:S01]  /*d370*/  SHF.R.U64 R175, R175, 0x3, RZ ;  /* 0x00000003afaf7819 */ /* 0x000fe200000012ff */
[----:B------:R-:W-:Y:S01]  /*d380*/  STSM.16.M88.4 [R28], R32 ;  /* 0x000000201c007844 */ /* 0x000fe20000000200 */
[----:B------:R-:W-:-:S02]  /*d390*/  LOP3.LUT R98, R29, R6, RZ, 0x3c, !PT ;  /* 0x000000061d627212 */ /* 0x000fc400078e3cff */
[----:B------:R-:W-:Y:S01]  /*d3a0*/  MOV R16, R16 ;  /* 0x0000001000107202 */ /* 0x000fe20000000f00 */
[----:B------:R0:W-:Y:S01]  /*d3b0*/  STSM.16.M88.4 [R12], R40 ;  /* 0x000000280c007844 */ /* 0x0001e20000000200 */
[----:B------:R-:W-:Y:S02]  /*d3c0*/  F2FP.F16.F32.PACK_AB R59, R153, R59 ;  /* 0x0000003b993b723e */ /* 0x000fe400000000ff */
[----:B------:R-:W-:Y:S01]  /*d3d0*/  F2FP.F16.F32.PACK_AB R65, R152, R66 ;  /* 0x000000429841723e */ /* 0x000fe200000000ff */
[----:B------:R-:W-:Y:S01]  /*d3e0*/  STSM.16.M88.4 [R14], R48 ;  /* 0x000000300e007844 */ /* 0x000fe20000000200 */
[----:B------:R-:W-:Y:S02]  /*d3f0*/  F2FP.F16.F32.PACK_AB R72, R73, R72 ;  /* 0x000000484948723e */ /* 0x000fe400000000ff */
[----:B------:R-:W-:Y:S01]  /*d400*/  LOP3.LUT R54, R169, R54, RZ, 0x3c, !PT ;  /* 0x00000036a9367212 */ /* 0x000fe200078e3cff */
[----:B------:R-:W-:Y:S01]  /*d410*/  STSM.16.M88.4 [R16], R56 ;  /* 0x0000003810007844 */ /* 0x000fe20000000200 */
[----:B------:R-:W-:-:S02]  /*d420*/  MOV R20, R20 ;  /* 0x0000001400147202 */ /* 0x000fc40000000f00 */
[----:B------:R-:W-:Y:S02]  /*d430*/  F2FP.F16.F32.PACK_AB R66, R69, R68 ;  /* 0x000000444542723e */ /* 0x000fe400000000ff */
[----:B------:R-:W-:Y:S02]  /*d440*/  F2FP.F16.F32.PACK_AB R67, R18, R67 ;  /* 0x000000431243723e */ /* 0x000fe400000000ff */
[----:B------:R-:W-:Y:S02]  /*d450*/  F2FP.F16.F32.PACK_AB R73, R3, R74 ;  /* 0x0000004a0349723e */ /* 0x000fe400000000ff */
[----:B------:R-:W-:Y:S01]  /*d460*/  F2FP.F16.F32.PACK_AB R80, R81, R80 ;  /* 0x000000505150723e */ /* 0x000fe200000000ff */
[----:B------:R-:W-:Y:S01]  /*d470*/  STSM.16.M88.4 [R20], R64 ;  /* 0x0000004014007844 */ /* 0x000fe20000000200 */
[----:B------:R-:W-:Y:S02]  /*d480*/  LOP3.LUT R62, R171, R62, RZ, 0x3c, !PT ;  /* 0x0000003eab3e7212 */ /* 0x000fe400078e3cff */
        /* <DEDUP_REMOVED lines=9> */
[----:B------:R-:W-:Y:S01]  /*d520*/  R2UR UR4, R208 ;  /* 0x00000000d00472ca */ /* 0x000fe200000e0000 */
[----:B------:R-:W-:Y:S01]  /*d530*/  ULDC UR10, c[0x0][0xa88] ;  /* 0x0002a200000a7ab9 */ /* 0x000fe20000000800 */
[----:B------:R-:W-:Y:S01]  /*d540*/  SHF.R.U64 R103, R103, 0x3, RZ ;  /* 0x0000000367677819 */ /* 0x000fe200000012ff */
[----:B------:R-:W1:Y:S01]  /*d550*/  LDC R18, c[0x0][0xbe8] ;  /* 0x0002fa00ff127b82 */ /* 0x000e620000000800 */
[----:B------:R-:W-:Y:S02]  /*d560*/  MOV R30, R30 ;  /* 0x0000001e001e7202 */ /* 0x000fe40000000f00 */
[----:B------:R-:W-:-:S02]  /*d570*/  F2FP.F16.F32.PACK_AB R74, R77, R76 ;  /* 0x0000004c4d4a723e */ /* 0x000fc400000000ff */
[----:B------:R-:W-:Y:S02]  /*d580*/  F2FP.F16.F32.PACK_AB R81, R83, R82 ;  /* 0x000000525351723e */ /* 0x000fe400000000ff */
[----:B------:R-:W-:Y:S01]  /*d590*/  LOP3.LUT R70, R173, R70, RZ, 0x3c, !PT ;  /* 0x00000046ad467212 */ /* 0x000fe200078e3cff */
[----:B------:R-:W-:Y:S01]  /*d5a0*/  STSM.16.M88.4 [R30], R72 ;  /* 0x000000481e007844 */ /* 0x000fe20000000200 */
[----:B------:R-:W-:Y:S01]  /*d5b0*/  MOV R38, R38 ;  /* 0x0000002600267202 */ /* 0x000fe20000000f00 */
[----:B------:R-:W-:Y:S01]  /*d5c0*/  UIMAD.WIDE UR8, UR4, 0x4, UR8 ;  /* 0x00000004040878a5 */ /* 0x000fe2000f8e0208 */
[----:B------:R-:W-:Y:S02]  /*d5d0*/  F2FP.F16.F32.PACK_AB R82, R85, R84 ;  /* 0x000000545552723e */ /* 0x000fe400000000ff */
[----:B------:R-:W-:Y:S02]  /*d5e0*/  F2FP.F16.F32.PACK_AB R83, R87, R86 ;  /* 0x000000565753723e */ /* 0x000fe400000000ff */
[----:B------:R-:W-:-:S02]  /*d5f0*/  LOP3.LUT R94, R175, R94, RZ, 0x3c, !PT ;  /* 0x0000005eaf5e7212 */ /* 0x000fc400078e3cff */
[----:B------:R-:W-:Y:S01]  /*d600*/  MOV R46, R46 ;  /* 0x0000002e002e7202 */ /* 0x000fe20000000f00 */
[----:B------:R-:W-:Y:S01]  /*d610*/  STSM.16.M88.4 [R38], R80 ;  /* 0x0000005026007844 */ /* 0x000fe20000000200 */
[----:B------:R-:W-:Y:S02]  /*d620*/  MOV R11, R98 ;  /* 0x00000062000b7202 */ /* 0x000fe40000000f00 */
[----:B------:R-:W-:Y:S02]  /*d630*/  F2FP.F16.F32.PACK_AB R76, R89, R88 ;  /* 0x00000058594c723e */ /* 0x000fe400000000ff */
[----:B------:R-:W-:Y:S02]  /*d640*/  F2FP.F16.F32.PACK_AB R77, R91, R90 ;  /* 0x0000005a5b4d723e */ /* 0x000fe400000000ff */
[----:B------:R-:W-:Y:S02]  /*d650*/  F2FP.F16.F32.PACK_AB R78, R93, R92 ;  /* 0x0000005c5d4e723e */ /* 0x000fe400000000ff */
[----:B------:R-:W-:-:S02]  /*d660*/  MOV R54, R54 ;  /* 0x0000003600367202 */ /* 0x000fc40000000f00 */
[----:B------:R-:W-:Y:S01]  /*d670*/  F2FP.F16.F32.PACK_AB R97, R164, R163 ;  /* 0x000000a3a461723e */ /* 0x000fe200000000ff */
[----:B------:R-:W-:Y:S01]  /*d680*/  STSM.16.M88.4 [R46], R76 ;  /* 0x0000004c2e007844 */ /* 0x000fe20000000200 */
[----:B------:R-:W-:Y:S02]  /*d690*/  F2FP.F16.F32.PACK_AB R98, R101, R100 ;  /* 0x000000646562723e */ /* 0x000fe400000000ff */
[----:B------:R-:W-:Y:S02]  /*d6a0*/  F2FP.F16.F32.PACK_AB R99, R166, R165 ;  /* 0x000000a5a663723e */ /* 0x000fe400000000ff */
[----:B------:R-:W-:Y:S02]  /*d6b0*/  F2FP.F16.F32.PACK_AB R105, R107, R106 ;  /* 0x0000006a6b69723e */ /* 0x000fe400000000ff */
[----:B------:R-:W-:Y:S01]  /*d6c0*/  LOP3.LUT R6, R103, R168, RZ, 0x3c, !PT ;  /* 0x000000a867067212 */ /* 0x000fe200078e3cff */
[----:B------:R-:W-:Y:S01]  /*d6d0*/  STSM.16.M88.4 [R54], R96 ;  /* 0x0000006036007844 */ /* 0x000fe20000000200 */
[----:B------:R-:W-:-:S02]  /*d6e0*/  MOV R62, R62 ;  /* 0x0000003e003e7202 */ /* 0x000fc40000000f00 */
[----:B------:R-:W-:Y:S02]  /*d6f0*/  F2FP.F16.F32.PACK_AB R106, R109, R108 ;  /* 0x0000006c6d6a723e */ /* 0x000fe400000000ff */
[----:B------:R-:W-:Y:S02]  /*d700*/  F2FP.F16.F32.PACK_AB R107, R111, R110 ;  /* 0x0000006e6f6b723e */ /* 0x000fe400000000ff */
[----:B------:R-:W-:Y:S02]  /*d710*/  F2FP.F16.F32.PACK_AB R113, R115, R114 ;  /* 0x000000727371723e */ /* 0x000fe400000000ff */
[----:B------:R-:W-:Y:S01]  /*d720*/  MOV R70, R70 ;  /* 0x0000004600467202 */ /* 0x000fe20000000f00 */
[----:B------:R-:W-:Y:S01]  /*d730*/  STSM.16.M88.4 [R62], R104 ;  /* 0x000000683e007844 */ /* 0x000fe20000000200 */
[----:B------:R-:W-:Y:S02]  /*d740*/  F2FP.F16.F32.PACK_AB R114, R117, R116 ;  /* 0x000000747572723e */ /* 0x000fe400000000ff */
[----:B------:R-:W-:-:S02]  /*d750*/  F2FP.F16.F32.PACK_AB R115, R119, R118 ;  /* 0x000000767773723e */ /* 0x000fc400000000ff */
[----:B------:R-:W-:Y:S02]  /*d760*/  F2FP.F16.F32.PACK_AB R121, R123, R122 ;  /* 0x0000007a7b79723e */ /* 0x000fe400000000ff */
[----:B------:R-:W-:Y:S01]  /*d770*/  MOV R94, R94 ;  /* 0x0000005e005e7202 */ /* 0x000fe20000000f00 */
[----:B------:R-:W-:Y:S01]  /*d780*/  STSM.16.M88.4 [R70], R112 ;  /* 0x0000007046007844 */ /* 0x000fe20000000200 */
[----:B------:R-:W-:Y:S02]  /*d790*/  F2FP.F16.F32.PACK_AB R122, R125, R124 ;  /* 0x0000007c7d7a723e */ /* 0x000fe400000000ff */
[----:B------:R-:W-:Y:S02]  /*d7a0*/  F2FP.F16.F32.PACK_AB R123, R127, R126 ;  /* 0x0000007e7f7b723e */ /* 0x000fe400000000ff */
[----:B------:R-:W-:Y:S02]  /*d7b0*/  F2FP.F16.F32.PACK_AB R129, R131, R130 ;  /* 0x000000828381723e */ /* 0x000fe400000000ff */
[----:B------:R-:W-:Y:S01]  /*d7c0*/  F2FP.F16.F32.PACK_AB R130, R133, R132 ;  /* 0x000000848582723e */ /* 0x000fe200000000ff */
[----:B------:R-:W-:Y:S01]  /*d7d0*/  STSM.16.M88.4 [R94], R120 ;  /* 0x000000785e007844 */ /* 0x000fe20000000200 */
[----:B------:R-:W-:-:S02]  /*d7e0*/  F2FP.F16.F32.PACK_AB R131, R135, R134 ;  /* 0x000000868783723e */ /* 0x000fc400000000ff */
[----:B------:R-:W-:Y:S02]  /*d7f0*/  F2FP.F16.F32.PACK_AB R137, R139, R138 ;  /* 0x0000008a8b89723e */ /* 0x000fe400000000ff */
[----:B------:R-:W-:Y:S01]  /*d800*/  MOV R10, R6 ;  /* 0x00000006000a7202 */ /* 0x000fe20000000f00 */
[----:B------:R-:W-:Y:S01]  /*d810*/  STSM.16.M88.4 [R11], R128 ;  /* 0x000000800b007844 */ /* 0x000fe20000000200 */
[----:B------:R-:W-:Y:S01]  /*d820*/  F2FP.F16.F32.PACK_AB R138, R141, R140 ;  /* 0x0000008c8d8a723e */ /* 0x000fe200000000ff */
[----:B------:R-:W-:Y:S01]  /*d830*/  IMAD.U32 R6, RZ, RZ, UR8 ;  /* 0x00000008ff067e24 */ /* 0x000fe2000f8e00ff */
[----:B------:R-:W-:Y:S01]  /*d840*/  F2FP.F16.F32.PACK_AB R139, R143, R142 ;  /* 0x0000008e8f8b723e */ /* 0x000fe200000000ff */
[----:B------:R-:W-:Y:S01]  /*d850*/  IMAD.U32 R7, RZ, RZ, UR9 ;  /* 0x00000009ff077e24 */ /* 0x000fe2000f8e00ff */
[----:B------:R-:W-:Y:S01]  /*d860*/  F2FP.F16.F32.PACK_AB R145, R147, R146 ;  /* 0x000000929391723e */ /* 0x000fe200000000ff */
[----:B------:R-:W-:Y:S01]  /*d870*/  ULDC.64 UR8, c[0x0][0xc08] ;  /* 0x0003020000087ab9 */ /* 0x000fe20000000a00 */
[----:B------:R-:W-:Y:S01]  /*d880*/  MOV R8, R8 ;  /* 0x0000000800087202 */ /* 0x000fe20000000f00 */
[----:B------:R2:W-:Y:S01]  /*d890*/  STSM.16.M88.4 [R10], R136 ;  /* 0x000000880a007844 */ /* 0x0005e20000000200 */
[----:B------:R-:W-:-:S02]  /*d8a0*/  F2FP.F16.F32.PACK_AB R146, R149, R148 ;  /* 0x000000949592723e */ /* 0x000fc400000000ff */
[----:B------:R-:W-:Y:S02]  /*d8b0*/  F2FP.F16.F32.PACK_AB R147, R151, R150 ;  /* 0x000000969793723e */ /* 0x000fe400000000ff */
[----:B------:R-:W-:-:S03]  /*d8c0*/  PLOP3.LUT P0, PT, PT, PT, UP0, 0x80, 0x0 ;  /* 0x000000000000781c */ /* 0x000fc60003f0f008 */
[----:B------:R3:W-:Y:S01]  /*d8d0*/  STSM.16.M88.4 [R8], R144 ;  /* 0x0000009008007844 */ /* 0x0007e20000000200 */
[----:B------:R-:W-:Y:S09]  /*d8e0*/  BAR.SYNC.DEFER_BLOCKING 0x1, 0x100 ;  /* 0x0044000000007b1d */ /* 0x000ff20000010000 */
[----:B------:R-:W4:Y:S01]  /*d8f0*/  @P0 LDG.E R3, desc[UR36][R6.64] ;  /* 0x0000002406030981 */ /* 0x000f22000c1e1900 */
[----:B------:R-:W-:Y:S01]  /*d900*/  UISETP.NE.U32.AND UP1, UPT, UR8, URZ, UPT ;  /* 0x0000003f0800728c */ /* 0x000fe2000bf25070 */
[----:B-1----:R-:W-:-:S03]  /*d910*/  ISETP.NE.AND P1, PT, R18, 0x1, PT ;  /* 0x000000011200780c */ /* 0x002fc60003f25270 */
[----:B------:R-:W-:-:S06]  /*d920*/  UISETP.NE.AND.EX UP1, UPT, UR9, URZ, UPT, UP1 ;  /* 0x0000003f0900728c */ /* 0x000fcc000bf25310 */
[----:B------:R-:W-:-:S04]  /*d930*/  PLOP3.LUT P2, PT, PT, PT, UP1, 0x80, 0x0 ;  /* 0x000000000000781c */ /* 0x000fc80003f4f018 */
[----:B------:R-:W1:Y:S01]  /*d940*/  @P1 LDC R9, c[0x0][0xbec] ;  /* 0x0002fb00ff091b82 */ /* 0x000e620000000800 */
[----:B------:R-:W-:Y:S02]  /*d950*/  @UP1 ULDC.64 UR8, c[0x0][0xc08] ;  /* 0x0003020000081ab9 */ /* 0x000fe40000000a00 */
[----:B------:R-:W-:-:S03]  /*d960*/  @UP1 UIMAD.WIDE UR8, UR4, 0x4, UR8 ;  /* 0x00000004040818a5 */ /* 0x000fc6000f8e0208 */
[----:B------:R-:W-:Y:S02]  /*d970*/  UMOV UR4, URZ ;  /* 0x0000003f00047c82 */ /* 0x000fe40008000000 */
[----:B0-----:R-:W0:Y:S01]  /*d980*/  @P1 LDC R12, c[0x0][0xbf0] ;  /* 0x0002fc00ff0c1b82 */ /* 0x001e220000000800 */
[----:B--2---:R-:W-:Y:S02]  /*d990*/  IMAD.U32 R10, RZ, RZ, UR8 ;  /* 0x00000008ff0a7e24 */ /* 0x004fe4000f8e00ff */
[----:B------:R-:W-:Y:S01]  /*d9a0*/  IMAD.U32 R11, RZ, RZ, UR9 ;  /* 0x00000009ff0b7e24 */ /* 0x000fe2000f8e00ff */
[----:B----4-:R-:W-:Y:S01]  /*d9b0*/  @P0 R2UR UR4, R3 ;  /* 0x00000000030402ca */ /* 0x010fe200000e0000 */
[----:B------:R-:W-:-:S06]  /*d9c0*/  IMAD.U32 R3, RZ, RZ, UR10 ;  /* 0x0000000aff037e24 */ /* 0x000fcc000f8e00ff */
[----:B------:R3:W5:Y:S01]  /*d9d0*/  @P2 LDG.E R3, desc[UR36][R10.64] ;  /* 0x000000240a032981 */ /* 0x000762000c1e1900 */
[----:B01----:R-:W-:Y:S07]  /*d9e0*/  @P2 BRA `(.L_x_1334) ;  /* 0x0000000000102947 */ /* 0x003fee0003800000 */
[----:B------:R-:W-:Y:S05]  /*d9f0*/  @!P0 BRA `(.L_x_1334) ;  /* 0x00000000000c8947 */ /* 0x000fea0003800000 */
[----:B---3--:R-:W2:Y:S04]  /*da00*/  LDG.E R8, desc[UR36][R6.64] ;  /* 0x0000002406087981 */ /* 0x008ea8000c1e1900 */
[----:B-----5:R-:W2:Y:S02]  /*da10*/  LDG.E R3, desc[UR36][R6.64+0x4] ;  /* 0x0000042406037981 */ /* 0x020ea4000c1e1900 */
[----:B--2---:R-:W-:-:S07]  /*da20*/  IADD3 R3, -R8, R3, RZ ;  /* 0x0000000308037210 */ /* 0x004fce0007ffe1ff */
.L_x_1334:
[----:B------:R-:W-:Y:S01]  /*da30*/  R2UR UR19, R206 ;  /* 0x00000000ce1372ca */ /* 0x000fe200000e0000 */
[----:B------:R-:W-:Y:S01]  /*da40*/  USHF.R.S32.HI UR9, URZ, 0x1f, UR4 ;  /* 0x0000001f3f097899 */ /* 0x000fe20008011404 */
[----:B------:R-:W-:Y:S01]  /*da50*/  R2UR UR13, R208 ;  /* 0x00000000d00d72ca */ /* 0x000fe200000e0000 */
[----:B------:R-:W-:Y:S01]  /*da60*/  ULDC.64 UR14, c[0x0][0xb90] ;  /* 0x0002e400000e7ab9 */ /* 0x000fe20000000a00 */
[----:B------:R-:W-:Y:S01]  /*da70*/  UMOV UR8, UR4 ;  /* 0x0000000400087c82 */ /* 0x000fe20008000000 */
[----:B---3--:R-:W-:Y:S02]  /*da80*/  VIADD R8, R200, UR60 ;  /* 0x0000003cc8087c36 */ /* 0x008fe40008000000 */
[----:B------:R-:W-:Y:S02]  /*da90*/  VIADD R26, R212, UR60 ;  /* 0x0000003cd41a7c36 */ /* 0x000fe40008000000 */
[----:B------:R-:W-:-:S04]  /*daa0*/  @P1 IMAD.HI.U32 R7, R8, R9, RZ ;  /* 0x0000000908071227 */ /* 0x000fc800078e00ff */
[----:B------:R-:W-:Y:S01]  /*dab0*/  USHF.R.S32.HI UR16, URZ, 0x1f, UR19 ;  /* 0x0000001f3f107899 */ /* 0x000fe20008011413 */
[----:B------:R-:W-:Y:S01]  /*dac0*/  IMAD.MOV.U32 R6, RZ, RZ, R8 ;  /* 0x000000ffff067224 */ /* 0x000fe200078e0008 */
[----:B------:R-:W-:Y:S01]  /*dad0*/  UIMAD.WIDE.U32 UR10, UR19, UR14, UR8 ;  /* 0x0000000e130a72a5 */ /* 0x000fe2000f8e0008 */
[----:B------:R-:W-:Y:S01]  /*dae0*/  @P1 SHF.R.U32.HI R6, RZ, R12, R7 ;  /* 0x0000000cff061219 */ /* 0x000fe20000011607 */
[----:B------:R-:W-:Y:S01]  /*daf0*/  USHF.R.S32.HI UR8, URZ, 0x1f, UR13 ;  /* 0x0000001f3f087899 */ /* 0x000fe2000801140d */
[----:B------:R-:W-:Y:S01]  /*db00*/  IMAD R7, R207, 0x40, R23 ;  /* 0x00000040cf077824 */ /* 0x000fe200078e0217 */
[----:B------:R-:W-:Y:S01]  /*db10*/  UIMAD UR12, UR16, UR14, URZ ;  /* 0x0000000e100c72a4 */ /* 0x000fe2000f8e023f */
[----:B-----5:R-:W-:Y:S01]  /*db20*/  IMAD R79, R3, R18, RZ ;  /* 0x00000012034f7224 */ /* 0x020fe200078e02ff */
[----:B------:R-:W-:Y:S01]  /*db30*/  USEL UR18, UR8, URZ, !UP0 ;  /* 0x0000003f08127287 */ /* 0x000fe2000c000000 */
[----:B------:R-:W-:Y:S01]  /*db40*/  IMAD.MOV R9, RZ, RZ, -R6 ;  /* 0x000000ffff097224 */ /* 0x000fe200078e0a06 */
[----:B------:R-:W-:Y:S01]  /*db50*/  UIMAD UR12, UR19, UR15, UR12 ;  /* 0x0000000f130c72a4 */ /* 0x000fe2000f8e020c */
[----:B------:R-:W-:Y:S01]  /*db60*/  IMAD.WIDE R4, R7, 0x2, R4 ;  /* 0x0000000207047825 */ /* 0x000fe200078e0204 */
[----:B------:R-:W-:Y:S01]  /*db70*/  USEL UR17, UR13, URZ, !UP0 ;  /* 0x0000003f0d117287 */ /* 0x000fe2000c000000 */
[----:B------:R-:W-:Y:S01]  /*db80*/  SHF.R.S32.HI R7, RZ, 0x1f, R6 ;  /* 0x0000001fff077819 */ /* 0x000fe20000011406 */
[----:B------:R-:W-:Y:S01]  /*db90*/  ULDC.64 UR14, c[0x0][0xb98] ;  /* 0x0002e600000e7ab9 */ /* 0x000fe20000000a00 */
[----:B------:R-:W-:Y:S01]  /*dba0*/  UIADD3 UR11, UR11, UR12, URZ ;  /* 0x0000000c0b0b7290 */ /* 0x000fe2000fffe03f */
[----:B------:R-:W-:Y:S01]  /*dbb0*/  IMAD R9, R18, R9, R8 ;  /* 0x0000000912097224 */ /* 0x000fe200078e0208 */
[----:B------:R-:W-:Y:S01]  /*dbc0*/  UIMAD UR8, UR18, UR14, URZ ;  /* 0x0000000e120872a4 */ /* 0x000fe2000f8e023f */
[C---:B------:R-:W-:Y:S01]  /*dbd0*/  IADD3 R11, P5, R4.reuse, 0x1000, RZ ;  /* 0x00001000040b7810 */ /* 0x040fe20007fbe0ff */
[----:B------:R-:W-:Y:S01]  /*dbe0*/  UIMAD.WIDE.U32 UR10, UR17, UR14, UR10 ;  /* 0x0000000e110a72a5 */ /* 0x000fe2000f8e000a */
[C---:B------:R-:W-:Y:S01]  /*dbf0*/  IADD3 R53, P3, R4.reuse, 0x4000, RZ ;  /* 0x0000400004357810 */ /* 0x040fe20007f7e0ff */
[----:B------:R-:W-:Y:S01]  /*dc00*/  UIMAD UR8, UR17, UR15, UR8 ;  /* 0x0000000f110872a4 */ /* 0x000fe2000f8e0208 */
[----:B------:R-:W-:Y:S01]  /*dc10*/  SHF.R.S32.HI R8, RZ, 0x1f, R9 ;  /* 0x0000001fff087819 */ /* 0x000fe20000011409 */
[----:B------:R-:W-:Y:S01]  /*dc20*/  ULDC.64 UR12, c[0x0][0xaa0] ;  /* 0x0002a800000c7ab9 */ /* 0x000fe20000000a00 */
[----:B------:R-:W-:-:S02]  /*dc30*/  IADD3 R29, P2, R4, 0x5000, RZ ;  /* 0x00005000041d7810 */ /* 0x000fc40007f5e0ff */
[----:B------:R-:W-:Y:S01]  /*dc40*/  IADD3 R6, P0, R6, UR10, RZ ;  /* 0x0000000a06067c10 */ /* 0x000fe2000ff1e0ff */
[----:B------:R-:W-:Y:S01]  /*dc50*/  IMAD.U32 R10, RZ, RZ, UR8 ;  /* 0x00000008ff0a7e24 */ /* 0x000fe2000f8e00ff */
[----:B------:R-:W-:Y:S02]  /*dc60*/  LOP3.LUT R52, R53, 0x380, RZ, 0xc0, !PT ;  /* 0x0000038035347812 */ /* 0x000fe400078ec0ff */
[----:B------:R-:W-:Y:S02]  /*dc70*/  LOP3.LUT R28, R29, 0x380, RZ, 0xc0, !PT ;  /* 0x000003801d1c7812 */ /* 0x000fe400078ec0ff */
[----:B------:R-:W-:Y:S01]  /*dc80*/  IADD3.X R7, R7, UR11, R10, P0, !PT ;  /* 0x0000000b07077c10 */ /* 0x000fe200087fe40a */
[----:B------:R-:W-:Y:S01]  /*dc90*/  ULDC.64 UR10, c[0x0][0xb88] ;  /* 0x0002e200000a7ab9 */ /* 0x000fe20000000a00 */
[----:B------:R-:W-:Y:S01]  /*dca0*/  SHF.R.U64 R52, R52, 0x3, RZ ;  /* 0x0000000334347819 */ /* 0x000fe200000012ff */
[----:B------:R-:W-:Y:S01]  /*dcb0*/  IMAD R10, R8, UR10, RZ ;  /* 0x0000000a080a7c24 */ /* 0x000fe2000f8e02ff */
[----:B------:R-:W-:Y:S01]  /*dcc0*/  LOP3.LUT R8, R11, 0x380, RZ, 0xc0, !PT ;  /* 0x000003800b087812 */ /* 0x000fe200078ec0ff */
[----:B------:R-:W-:Y:S01]  /*dcd0*/  IMAD.WIDE.U32 R6, R9, UR10, R6 ;  /* 0x0000000a09067c25 */ /* 0x000fe2000f8e0006 */
[----:B------:R-:W-:-:S02]  /*dce0*/  SHF.R.U64 R28, R28, 0x3, RZ ;  /* 0x000000031c1c7819 */ /* 0x000fc400000012ff */
[----:B------:R-:W-:Y:S01]  /*dcf0*/  SHF.R.U64 R8, R8, 0x3, RZ ;  /* 0x0000000308087819 */ /* 0x000fe200000012ff */
[----:B------:R-:W-:Y:S01]  /*dd00*/  IMAD R15, R9, UR11, R10 ;  /* 0x0000000b090f7c24 */ /* 0x000fe2000f8e020a */
[----:B------:R-:W-:Y:S01]  /*dd10*/  ULDC.64 UR10, c[0x0][0xb50] ;  /* 0x0002d400000a7ab9 */ /* 0x000fe20000000a00 */
[----:B------:R-:W-:Y:S01]  /*dd20*/  LOP3.LUT R52, R52, R53, RZ, 0x3c, !PT ;  /* 0x0000003534347212 */ /* 0x000fe200078e3cff */
[----:B------:R-:W-:Y:S01]  /*dd30*/  IMAD.X R53, RZ, RZ, R5, P3 ;  /* 0x000000ffff357224 */ /* 0x000fe200018e0605 */
[----:B------:R-:W-:Y:S01]  /*dd40*/  LEA R14, P0, R6, UR10, 0x2 ;  /* 0x0000000a060e7c11 */ /* 0x000fe2000f8010ff */
[----:B------:R-:W-:Y:S01]  /*dd50*/  IMAD.IADD R7, R7, 0x1, R15 ;  /* 0x0000000107077824 */ /* 0x000fe200078e020f */
[----:B------:R-:W-:Y:S01]  /*dd60*/  LOP3.LUT R8, R8, R11, RZ, 0x3c, !PT ;  /* 0x0000000b08087212 */ /* 0x000fe200078e3cff */
[----:B------:R-:W-:Y:S01]  /*dd70*/  IMAD.X R9, RZ, RZ, R5, P5 ;  /* 0x000000ffff097224 */ /* 0x000fe200028e0605 */
[----:B------:R-:W-:Y:S01]  /*dd80*/  IADD3 R41, P3, R4, 0xa000, RZ ;  /* 0x0000a00004297810 */ /* 0x000fe20007f7e0ff */
[----:B------:R-:W-:Y:S01]  /*dd90*/  SHFL.IDX PT, R16, R14, RZ, 0x1c1f ;  /* 0x001c1fff0e107589 */ /* 0x000fe200000e0000 */
[----:B------:R-:W-:-:S02]  /*dda0*/  LEA.HI.X R11, R6, UR11, R7, 0x2, P0 ;  /* 0x0000000b060b7c11 */ /* 0x000fc400080f1407 */
[----:B------:R-:W-:Y:S01]  /*ddb0*/  IADD3 R25, P0, R4, 0x3000, RZ ;  /* 0x0000300004197810 */ /* 0x000fe20007f1e0ff */
[----:B------:R-:W-:Y:S01]  /*ddc0*/  SHFL.IDX PT, R20, R14, 0x1, 0x1c1f ;  /* 0x003c1f000e147f89 */ /* 0x000fe200000e0000 */
[----:B------:R-:W-:Y:S01]  /*ddd0*/  LOP3.LUT R28, R28, R29, RZ, 0x3c, !PT ;  /* 0x0000001d1c1c7212 */ /* 0x000fe200078e3cff */
[----:B------:R-:W-:Y:S01]  /*dde0*/  IMAD.X R29, RZ, RZ, R5, P2 ;  /* 0x000000ffff1d7224 */ /* 0x000fe200010e0605 */
[----:B------:R-:W-:Y:S01]  /*ddf0*/  LOP3.LUT R24, R25, 0x380, RZ, 0xc0, !PT ;  /* 0x0000038019187812 */ /* 0x000fe200078ec0ff */
[----:B------:R-:W0:Y:S01]  /*de00*/  SHFL.IDX PT, R17, R11, RZ, 0x1c1f ;  /* 0x001c1fff0b117589 */ /* 0x000e2200000e0000 */
[----:B------:R-:W-:Y:S02]  /*de10*/  LOP3.LUT R40, R41, 0x380, RZ, 0xc0, !PT ;  /* 0x0000038029287812 */ /* 0x000fe400078ec0ff */
[----:B------:R-:W-:Y:S01]  /*de20*/  SHF.R.U64 R24, R24, 0x3, RZ ;  /* 0x0000000318187819 */ /* 0x000fe200000012ff */
[----:B------:R-:W1:Y:S01]  /*de30*/  SHFL.IDX PT, R21, R11, 0x1, 0x1c1f ;  /* 0x003c1f000b157f89 */ /* 0x000e6200000e0000 */
[----:B------:R-:W-:-:S02]  /*de40*/  IADD3 R45, P2, R4, 0xb000, RZ ;  /* 0x0000b000042d7810 */ /* 0x000fc40007f5e0ff */
[----:B------:R-:W-:Y:S01]  /*de50*/  LOP3.LUT R24, R24, R25, RZ, 0x3c, !PT ;  /* 0x0000001918187212 */ /* 0x000fe200078e3cff */
[----:B------:R-:W-:Y:S01]  /*de60*/  IMAD.X R25, RZ, RZ, R5, P0 ;  /* 0x000000ffff197224 */ /* 0x000fe200000e0605 */
[----:B------:R-:W-:Y:S02]  /*de70*/  IADD3 R57, P0, R4, 0x9000, RZ ;  /* 0x0000900004397810 */ /* 0x000fe40007f1e0ff */
[----:B------:R-:W-:Y:S02]  /*de80*/  SHF.R.U64 R40, R40, 0x3, RZ ;  /* 0x0000000328287819 */ /* 0x000fe400000012ff */
[----:B------:R-:W-:Y:S02]  /*de90*/  LOP3.LUT R56, R57, 0x380, RZ, 0xc0, !PT ;  /* 0x0000038039387812 */ /* 0x000fe400078ec0ff */
[----:B------:R-:W-:Y:S02]  /*dea0*/  LOP3.LUT R44, R45, 0x380, RZ, 0xc0, !PT ;  /* 0x000003802d2c7812 */ /* 0x000fe400078ec0ff */
[----:B------:R-:W-:-:S02]  /*deb0*/  SHF.R.U64 R56, R56, 0x3, RZ ;  /* 0x0000000338387819 */ /* 0x000fc400000012ff */
[----:B------:R-:W-:Y:S01]  /*dec0*/  LOP3.LUT R40, R40, R41, RZ, 0x3c, !PT ;  /* 0x0000002928287212 */ /* 0x000fe200078e3cff */
[--C-:B------:R-:W-:Y:S01]  /*ded0*/  IMAD.X R41, RZ, RZ, R5.reuse, P3 ;  /* 0x000000ffff297224 */ /* 0x100fe200018e0605 */
[----:B------:R-:W-:Y:S01]  /*dee0*/  LOP3.LUT R56, R56, R57, RZ, 0x3c, !PT ;  /* 0x0000003938387212 */ /* 0x000fe200078e3cff */
[----:B------:R-:W-:Y:S01]  /*def0*/  IMAD.X R57, RZ, RZ, R5, P0 ;  /* 0x000000ffff397224 */ /* 0x000fe200000e0605 */
[----:B------:R-:W-:Y:S02]  /*df00*/  SHF.R.U64 R44, R44, 0x3, RZ ;  /* 0x000000032c2c7819 */ /* 0x000fe400000012ff */
[----:B------:R-:W-:Y:S02]  /*df10*/  LOP3.LUT P0, RZ, R210, 0x3, RZ, 0xc0, !PT ;  /* 0x00000003d2ff7812 */ /* 0x000fe4000780c0ff */
[----:B------:R-:W-:Y:S02]  /*df20*/  IADD3 R10, P3, R4, 0xf000, RZ ;  /* 0x0000f000040a7810 */ /* 0x000fe40007f7e0ff */
[----:B------:R-:W-:-:S02]  /*df30*/  IADD3 R6, R26, 0x8, RZ ;  /* 0x000000081a067810 */ /* 0x000fc40007ffe0ff */
[----:B------:R-:W-:Y:S01]  /*df40*/  LOP3.LUT R44, R44, R45, RZ, 0x3c, !PT ;  /* 0x0000002d2c2c7212 */ /* 0x000fe200078e3cff */
[--C-:B------:R-:W-:Y:S01]  /*df50*/  IMAD.X R45, RZ, RZ, R5.reuse, P2 ;  /* 0x000000ffff2d7224 */ /* 0x100fe200010e0605 */
[-C--:B------:R-:W-:Y:S02]  /*df60*/  ISETP.GE.OR P2, PT, R26, R79.reuse, P0 ;  /* 0x0000004f1a00720c */ /* 0x080fe40000746670 */
[----:B------:R-:W-:Y:S01]  /*df70*/  IADD3 R13, P4, R4, 0x2000, RZ ;  /* 0x00002000040d7810 */ /* 0x000fe20007f9e0ff */
[----:B------:R-:W-:Y:S01]  /*df80*/  UIMAD UR10, UR9, UR12, URZ ;  /* 0x0000000c090a72a4 */ /* 0x000fe2000f8e023f */
[----:B------:R-:W-:Y:S01]  /*df90*/  LOP3.LUT R3, R10, 0x380, RZ, 0xc0, !PT ;  /* 0x000003800a037812 */ /* 0x000fe200078ec0ff */
[----:B------:R-:W-:Y:S01]  /*dfa0*/  IMAD.X R49, RZ, RZ, R5, P3 ;  /* 0x000000ffff317224 */ /* 0x000fe200018e0605 */
[----:B------:R-:W-:Y:S02]  /*dfb0*/  ISETP.GE.OR P0, PT, R6, R79, P0 ;  /* 0x0000004f0600720c */ /* 0x000fe40000706670 */
[----:B------:R-:W-:-:S02]  /*dfc0*/  SHF.R.U64 R3, R3, 0x3, RZ ;  /* 0x0000000303037819 */ /* 0x000fc400000012ff */
[----:B------:R-:W-:Y:S02]  /*dfd0*/  LOP3.LUT R12, R13, 0x380, RZ, 0xc0, !PT ;  /* 0x000003800d0c7812 */ /* 0x000fe400078ec0ff */
[----:B------:R-:W-:Y:S01]  /*dfe0*/  LOP3.LUT R48, R3, R10, RZ, 0x3c, !PT ;  /* 0x0000000a03307212 */ /* 0x000fe200078e3cff */
[----:B0-----:R0:W-:Y:S01]  /*dff0*/  @!P2 ST.E desc[UR36][R16.64], R0 ;  /* 0x000000001000a985 */ /* 0x0011e2000c101924 */
[----:B------:R-:W2:Y:S01]  /*e000*/  @P1 LDC R3, c[0x0][0xbec] ;  /* 0x0002fb00ff031b82 */ /* 0x000ea20000000800 */
[----:B------:R-:W-:Y:S02]  /*e010*/  SHF.R.U64 R12, R12, 0x3, RZ ;  /* 0x000000030c0c7819 */ /* 0x000fe400000012ff */
[----:B------:R-:W-:Y:S02]  /*e020*/  IADD3 R33, P6, R4, 0x6000, RZ ;  /* 0x0000600004217810 */ /* 0x000fe40007fde0ff */
[----:B-1----:R1:W-:Y:S01]  /*e030*/  @!P0 ST.E desc[UR36][R20.64], R2 ;  /* 0x0000000214008985 */ /* 0x0023e2000c101924 */
[----:B------:R-:W-:Y:S01]  /*e040*/  LOP3.LUT R12, R12, R13, RZ, 0x3c, !PT ;  /* 0x0000000d0c0c7212 */ /* 0x000fe200078e3cff */
[----:B------:R-:W-:Y:S01]  /*e050*/  IMAD.X R13, RZ, RZ, R5, P4 ;  /* 0x000000ffff0d7224 */ /* 0x000fe200020e0605 */
[C---:B------:R-:W-:Y:S01]  /*e060*/  IADD3 R37, P5, R4.reuse, 0x7000, RZ ;  /* 0x0000700004257810 */ /* 0x040fe20007fbe0ff */
[----:B------:R-:W-:Y:S01]  /*e070*/  UIMAD.WIDE.U32 UR8, UR4, UR12, URZ ;  /* 0x0000000c040872a5 */ /* 0x000fe2000f8e003f */
[----:B------:R-:W-:Y:S01]  /*e080*/  IADD3 R65, P4, R4, 0x8000, RZ ;  /* 0x0000800004417810 */ /* 0x000fe20007f9e0ff */
[----:B------:R-:W-:Y:S01]  /*e090*/  UIMAD UR10, UR4, UR13, UR10 ;  /* 0x0000000d040a72a4 */ /* 0x000fe2000f8e020a */
[----:B------:R-:W-:Y:S01]  /*e0a0*/  LOP3.LUT R32, R33, 0x380, RZ, 0xc0, !PT ;  /* 0x0000038021207812 */ /* 0x000fe200078ec0ff */
[----:B0-----:R-:W-:Y:S01]  /*e0b0*/  IMAD R0, R205, 0x20, R207 ;  /* 0x00000020cd007824 */ /* 0x001fe200078e02cf */
[----:B------:R-:W-:Y:S01]  /*e0c0*/  LOP3.LUT R36, R37, 0x380, RZ, 0xc0, !PT ;  /* 0x0000038025247812 */ /* 0x000fe200078ec0ff */
[----:B------:R-:W-:Y:S01]  /*e0d0*/  ULDC.64 UR12, c[0x0][0xae8] ;  /* 0x0002ba00000c7ab9 */ /* 0x000fe20000000a00 */
[----:B------:R-:W-:Y:S01]  /*e0e0*/  LOP3.LUT R64, R65, 0x380, RZ, 0xc0, !PT ;  /* 0x0000038041407812 */ /* 0x000fe200078ec0ff */
[----:B-1----:R-:W0:Y:S01]  /*e0f0*/  @P1 LDC R21, c[0x0][0xbf0] ;  /* 0x0002fc00ff151b82 */ /* 0x002e220000000800 */
[----:B------:R-:W-:Y:S01]  /*e100*/  SHF.R.U64 R32, R32, 0x3, RZ ;  /* 0x0000000320207819 */ /* 0x000fe200000012ff */
[----:B------:R-:W-:Y:S01]  /*e110*/  UIADD3 UR9, UR9, UR10, URZ ;  /* 0x0000000a09097290 */ /* 0x000fe2000fffe03f */
[----:B------:R-:W-:Y:S01]  /*e120*/  SHF.R.U64 R36, R36, 0x3, RZ ;  /* 0x0000000324247819 */ /* 0x000fe200000012ff */
[----:B------:R-:W-:Y:S01]  /*e130*/  UIMAD UR4, UR16, UR12, URZ ;  /* 0x0000000c100472a4 */ /* 0x000fe2000f8e023f */
[----:B------:R-:W-:Y:S01]  /*e140*/  SHF.R.U64 R64, R64, 0x3, RZ ;  /* 0x0000000340407819 */ /* 0x000fe200000012ff */
[----:B------:R-:W-:Y:S01]  /*e150*/  VIADD R16, R0, UR60 ;  /* 0x0000003c00107c36 */ /* 0x000fe20008000000 */
[----:B------:R-:W-:Y:S01]  /*e160*/  LOP3.LUT R32, R32, R33, RZ, 0x3c, !PT ;  /* 0x0000002120207212 */ /* 0x000fe200078e3cff */
[--C-:B------:R-:W-:Y:S01]  /*e170*/  IMAD.X R33, RZ, RZ, R5.reuse, P6 ;  /* 0x000000ffff217224 */ /* 0x100fe200030e0605 */
[----:B------:R-:W-:Y:S01]  /*e180*/  LOP3.LUT R36, R36, R37, RZ, 0x3c, !PT ;  /* 0x0000002524247212 */ /* 0x000fe200078e3cff */
[--C-:B------:R-:W-:Y:S01]  /*e190*/  IMAD.X R37, RZ, RZ, R5.reuse, P5 ;  /* 0x000000ffff257224 */ /* 0x100fe200028e0605 */
[----:B------:R-:W-:Y:S01]  /*e1a0*/  LOP3.LUT R64, R64, R65, RZ, 0x3c, !PT ;  /* 0x0000004140407212 */ /* 0x000fe200078e3cff */
[----:B------:R-:W-:Y:S01]  /*e1b0*/  IMAD.X R65, RZ, RZ, R5, P4 ;  /* 0x000000ffff417224 */ /* 0x000fe200020e0605 */
[----:B------:R-:W-:Y:S01]  /*e1c0*/  UIMAD UR4, UR19, UR13, UR4 ;  /* 0x0000000d130472a4 */ /* 0x000fe2000f8e0204 */
[C---:B------:R-:W-:Y:S01]  /*e1d0*/  IADD3 R73, P6, R4.reuse, 0xc000, RZ ;  /* 0x0000c00004497810 */ /* 0x040fe20007fde0ff */
[----:B------:R-:W-:Y:S01]  /*e1e0*/  UIMAD.WIDE.U32 UR8, UR19, UR12, UR8 ;  /* 0x0000000c130872a5 */ /* 0x000fe2000f8e0008 */
[C---:B------:R-:W-:Y:S01]  /*e1f0*/  IADD3 R69, P5, R4.reuse, 0xd000, RZ ;  /* 0x0000d00004457810 */ /* 0x040fe20007fbe0ff */
[----:B------:R-:W-:Y:S01]  /*e200*/  ULDC.64 UR10, c[0x0][0xaf0] ;  /* 0x0002bc00000a7ab9 */ /* 0x000fe20000000a00 */
[----:B------:R-:W-:Y:S01]  /*e210*/  IADD3 R61, P4, R4, 0xe000, RZ ;  /* 0x0000e000043d7810 */ /* 0x000fe20007f9e0ff */
[----:B--2---:R-:W-:Y:S01]  /*e220*/  @P1 IMAD.HI.U32 R0, R16, R3, RZ ;  /* 0x0000000310001227 */ /* 0x004fe200078e00ff */
[----:B------:R-:W-:Y:S01]  /*e230*/  UIADD3 UR9, UR9, UR4, URZ ;  /* 0x0000000409097290 */ /* 0x000fe2000fffe03f */
[----:B------:R-:W-:Y:S01]  /*e240*/  LOP3.LUT R72, R73, 0x380, RZ, 0xc0, !PT ;  /* 0x0000038049487812 */ /* 0x000fe200078ec0ff */
[----:B------:R-:W-:Y:S01]  /*e250*/  UIMAD UR4, UR18, UR10, URZ ;  /* 0x0000000a120472a4 */ /* 0x000fe2000f8e023f */
[----:B------:R-:W-:Y:S01]  /*e260*/  LOP3.LUT R68, R69, 0x380, RZ, 0xc0, !PT ;  /* 0x0000038045447812 */ /* 0x000fe200078ec0ff */
[----:B------:R-:W-:Y:S01]  /*e270*/  IMAD.MOV.U32 R17, RZ, RZ, R16 ;  /* 0x000000ffff117224 */ /* 0x000fe200078e0010 */
[----:B------:R-:W-:-:S02]  /*e280*/  LOP3.LUT R60, R61, 0x380, RZ, 0xc0, !PT ;  /* 0x000003803d3c7812 */ /* 0x000fc400078ec0ff */
[----:B------:R-:W-:Y:S01]  /*e290*/  LOP3.LUT R7, R4, 0x380, RZ, 0xc0, !PT ;  /* 0x0000038004077812 */ /* 0x000fe200078ec0ff */
[----:B------:R-:W-:Y:S01]  /*e2a0*/  UIMAD UR4, UR17, UR11, UR4 ;  /* 0x0000000b110472a4 */ /* 0x000fe2000f8e0204 */
[----:B0-----:R-:W-:Y:S01]  /*e2b0*/  @P1 SHF.R.U32.HI R17, RZ, R21, R0 ;  /* 0x00000015ff111219 */ /* 0x001fe20000011600 */
[----:B------:R-:W-:Y:S01]  /*e2c0*/  UIMAD.WIDE.U32 UR8, UR17, UR10, UR8 ;  /* 0x0000000a110872a5 */ /* 0x000fe2000f8e0008 */
[----:B------:R-:W-:Y:S01]  /*e2d0*/  SHF.R.U64 R72, R72, 0x3, RZ ;  /* 0x0000000348487819 */ /* 0x000fe200000012ff */
[----:B------:R-:W5:Y:S01]  /*e2e0*/  LD.E.128 R8, desc[UR36][R8.64] ;  /* 0x0000002408087980 */ /* 0x000f62000c101d00 */
[----:B------:R-:W-:Y:S02]  /*e2f0*/  SHF.R.U64 R68, R68, 0x3, RZ ;  /* 0x0000000344447819 */ /* 0x000fe400000012ff */
[----:B------:R-:W-:Y:S01]  /*e300*/  SHF.R.U64 R60, R60, 0x3, RZ ;  /* 0x000000033c3c7819 */ /* 0x000fe200000012ff */
[----:B------:R-:W5:Y:S01]  /*e310*/  LD.E.128 R12, desc[UR36][R12.64] ;  /* 0x000000240c0c7980 */ /* 0x000f62000c101d00 */
[----:B------:R-:W-:Y:S01]  /*e320*/  SHF.R.U64 R7, R7, 0x3, RZ ;  /* 0x0000000307077819 */ /* 0x000fe200000012ff */
[----:B------:R-:W-:Y:S01]  /*e330*/  UIADD3 UR4, UR9, UR4, URZ ;  /* 0x0000000409047290 */ /* 0x000fe2000fffe03f */
[--C-:B------:R-:W-:Y:S01]  /*e340*/  SHF.R.S32.HI R0, RZ, 0x1f, R17.reuse ;  /* 0x0000001fff007819 */ /* 0x100fe20000011411 */
[----:B------:R-:W-:Y:S01]  /*e350*/  IMAD.MOV R21, RZ, RZ, -R17 ;  /* 0x000000ffff157224 */ /* 0x000fe200078e0a11 */
[----:B------:R-:W-:Y:S01]  /*e360*/  LOP3.LUT R72, R72, R73, RZ, 0x3c, !PT ;  /* 0x0000004948487212 */ /* 0x000fe200078e3cff */
[--C-:B------:R-:W-:Y:S01]  /*e370*/  IMAD.X R73, RZ, RZ, R5.reuse, P6 ;  /* 0x000000ffff497224 */ /* 0x100fe200030e0605 */
[----:B------:R-:W-:Y:S01]  /*e380*/  LOP3.LUT R68, R68, R69, RZ, 0x3c, !PT ;  /* 0x0000004544447212 */ /* 0x000fe200078e3cff */
[--C-:B------:R-:W-:Y:S01]  /*e390*/  IMAD.X R69, RZ, RZ, R5.reuse, P5 ;  /* 0x000000ffff457224 */ /* 0x100fe200028e0605 */
[----:B------:R-:W-:Y:S01]  /*e3a0*/  LOP3.LUT R60, R60, R61, RZ, 0x3c, !PT ;  /* 0x0000003d3c3c7212 */ /* 0x000fe200078e3cff */
[----:B------:R-:W-:Y:S01]  /*e3b0*/  IMAD.X R61, RZ, RZ, R5, P4 ;  /* 0x000000ffff3d7224 */ /* 0x000fe200020e0605 */
[----:B------:R-:W-:Y:S01]  /*e3c0*/  LOP3.LUT R4, R7, R4, RZ, 0x3c, !PT ;  /* 0x0000000407047212 */ /* 0x000fe200078e3cff */
[----:B------:R-:W-:Y:S01]  /*e3d0*/  ULDC.64 UR10, c[0x0][0xae0] ;  /* 0x0002b800000a7ab9 */ /* 0x000fe20000000a00 */
[----:B------:R-:W-:Y:S01]  /*e3e0*/  IMAD R21, R18, R21, R16 ;  /* 0x0000001512157224 */ /* 0x000fe200078e0210 */
[----:B------:R-:W5:Y:S01]  /*e3f0*/  LD.E.128 R24, desc[UR36][R24.64] ;  /* 0x0000002418187980 */ /* 0x000f62000c101d00 */
[----:B------:R-:W-:-:S02]  /*e400*/  IMAD R0, R0, UR10, RZ ;  /* 0x0000000a00007c24 */ /* 0x000fc4000f8e02ff */
[----:B------:R-:W-:Y:S01]  /*e410*/  IMAD.U32 R3, RZ, RZ, UR9 ;  /* 0x00000009ff037e24 */ /* 0x000fe2000f8e00ff */
[----:B------:R-:W5:Y:S01]  /*e420*/  LD.E.128 R4, desc[UR36][R4.64] ;  /* 0x0000002404047980 */ /* 0x000f62000c101d00 */
[----:B------:R-:W-:Y:S01]  /*e430*/  IMAD.U32 R2, RZ, RZ, UR8 ;  /* 0x00000008ff027e24 */ /* 0x000fe2000f8e00ff */
[----:B------:R-:W-:Y:S01]  /*e440*/  ULDC.64 UR8, c[0x0][0xad8] ;  /* 0x0002b60000087ab9 */ /* 0x000fe20000000a00 */
[----:B------:R-:W-:Y:S01]  /*e450*/  IMAD.U32 R3, RZ, RZ, UR4 ;  /* 0x00000004ff037e24 */ /* 0x000fe2000f8e00ff */
[----:B------:R-:W5:Y:S01]  /*e460*/  LD.E.128 R52, desc[UR36][R52.64] ;  /* 0x0000002434347980 */ /* 0x000f62000c101d00 */
[C---:B------:R-:W-:Y:S01]  /*e470*/  IMAD R77, R17.reuse, UR11, R0 ;  /* 0x0000000b114d7c24 */ /* 0x040fe2000f8e0200 */
[----:B------:R-:W-:Y:S02]  /*e480*/  SHF.R.S32.HI R0, RZ, 0x1f, R21 ;  /* 0x0000001fff007819 */ /* 0x000fe40000011415 */
[----:B------:R-:W5:Y:S01]  /*e490*/  LD.E.128 R28, desc[UR36][R28.64] ;  /* 0x000000241c1c7980 */ /* 0x000f62000c101d00 */
[----:B------:R-:W-:-:S03]  /*e4a0*/  IMAD.WIDE.U32 R2, R17, UR10, R2 ;  /* 0x0000000a11027c25 */ /* 0x000fc6000f8e0002 */
        /* <DEDUP_REMOVED lines=24> */
[----:B------:R-:W-:Y:S01]  /*e630*/  LEA R18, P3, R2, UR8, 0x1 ;  /* 0x0000000802127c11 */ /* 0x000fe2000f8608ff */
[----:B------:R-:W-:Y:S01]  /*e640*/  IMAD.IADD R3, R3, 0x1, R17 ;  /* 0x0000000103037824 */ /* 0x000fe200078e0211 */
[----:B------:R-:W-:-:S02]  /*e650*/  IADD3 R22, R22, 0x30820, RZ ;  /* 0x0003082016167810 */ /* 0x000fc40007ffe0ff */
[-C--:B------:R-:W-:Y:S01]  /*e660*/  ISETP.GE.AND P1, PT, R0, R79.reuse, PT ;  /* 0x0000004f0000720c */ /* 0x080fe20003f26270 */
[----:B------:R-:W-:Y:S01]  /*e670*/  VIADD R0, R80, 0x40 ;  /* 0x0000004050007836 */ /* 0x000fe20000000000 */
[----:B------:R-:W-:Y:S02]  /*e680*/  LEA.HI.X R78, R2, UR9, R3, 0x1, P3 ;  /* 0x00000009024e7c11 */ /* 0x000fe400098f0c03 */
[----:B------:R-:W-:Y:S01]  /*e690*/  PRMT R22, RZ, 0x654, R22 ;  /* 0x00000654ff167816 */ /* 0x000fe20000000016 */
[----:B0-----:R0:W1:Y:S01]  /*e6a0*/  SHFL.IDX PT, R76, R18, RZ, 0x181f ;  /* 0x00181fff124c7589 */ /* 0x00106200000e0000 */
        /* <DEDUP_REMOVED lines=22> */
.L_x_1336:
[----:B------:R-:W-:Y:S05]  /*e810*/  BSYNC B1 ;  /* 0x0000000000017941 */ /* 0x000fea0003800000 */
.L_x_1335:
        /* <DEDUP_REMOVED lines=21> */
.L_x_1338:
[----:B------:R-:W-:Y:S05]  /*e970*/  BSYNC B1 ;  /* 0x0000000000017941 */ /* 0x000fea0003800000 */
.L_x_1337:
        /* <DEDUP_REMOVED lines=21> */
.L_x_1340:
[----:B------:R-:W-:Y:S05]  /*ead0*/  BSYNC B1 ;  /* 0x0000000000017941 */ /* 0x000fea0003800000 */
.L_x_1339:
        /* <DEDUP_REMOVED lines=20> */
[----:B----4-:R-:W-:-:S04]  /*ec20*/  LEA R2, P0, R204, R18, 0x1 ;  /* 0x00000012cc027211 */ /* 0x010fc800078008ff */
[----:B------:R-:W-:-:S05]  /*ec30*/  LEA.HI.X R3, R204, R78, R215, 0x1, P0 ;  /* 0x0000004ecc037211 */ /* 0x000fca00000f0cd7 */
[----:B------:R0:W-:Y:S01]  /*ec40*/  ST.E.128 desc[UR36][R2.64], R48 ;  /* 0x0000003002007985 */ /* 0x0001e2000c101d24 */
[----:B------:R-:W-:Y:S05]  /*ec50*/  BRA `(.L_x_1341) ;  /* 0x0000000c00747947 */ /* 0x000fea0003800000 */
.L_x_1333:
        /* <DEDUP_REMOVED lines=26> */
[----:B------:R-:W-:-:S10]  /*ee00*/  ISETP.GE.AND P1, PT, R219, 0x80, PT ;  /* 0x00000080db00780c */ /* 0x000fd40003f26270 */
[----:B------:R-:W0:Y:S01]  /*ee10*/  @P0 LDC R9, c[0x0][0xbec] ;  /* 0x0002fb00ff090b82 */ /* 0x000e220000000800 */
[----:B--2---:R-:W-:Y:S01]  /*ee20*/  @P2 R2UR UR4, R6 ;  /* 0x00000000060422ca */ /* 0x004fe200000e0000 */
[----:B01----:R-:W-:-:S14]  /*ee30*/  @P3 BRA `(.L_x_1342) ;  /* 0x0000000000103947 */ /* 0x003fdc0003800000 */
[----:B------:R-:W-:Y:S05]  /*ee40*/  @!P2 BRA `(.L_x_1342) ;  /* 0x00000000000ca947 */ /* 0x000fea0003800000 */
[----:B------:R-:W2:Y:S04]  /*ee50*/  LDG.E R5, desc[UR36][R2.64] ;  /* 0x0000002402057981 */ /* 0x000ea8000c1e1900 */
[----:B-----5:R-:W2:Y:S02]  /*ee60*/  LDG.E R0, desc[UR36][R2.64+0x4] ;  /* 0x0000042402007981 */ /* 0x020ea4000c1e1900 */
[----:B--2---:R-:W-:-:S07]  /*ee70*/  IMAD.IADD R0, R0, 0x1, -R5 ;  /* 0x0000000100007824 */ /* 0x004fce00078e0a05 */
.L_x_1342:
[----:B------:R-:W-:Y:S01]  /*ee80*/  R2UR UR9, R208 ;  /* 0x00000000d00972ca */ /* 0x000fe200000e0000 */
[----:B------:R-:W-:Y:S01]  /*ee90*/  USHF.R.S32.HI UR11, URZ, 0x1f, UR4 ;  /* 0x0000001f3f0b7899 */ /* 0x000fe20008011404 */
[----:B------:R-:W-:Y:S11]  /*eea0*/  BSSY B1, `(.L_x_1343) ;  /* 0x000002f000017945 */ /* 0x000ff60003800000 */
[----:B------:R-:W-:-:S02]  /*eeb0*/  USHF.R.S32.HI UR8, URZ, 0x1f, UR9 ;  /* 0x0000001f3f087899 */ /* 0x000fc40008011409 */
[----:B------:R-:W-:Y:S02]  /*eec0*/  USEL UR13, UR9, URZ, !UP0 ;  /* 0x0000003f090d7287 */ /* 0x000fe4000c000000 */
[----:B------:R-:W-:Y:S01]  /*eed0*/  USEL UR14, UR8, URZ, !UP0 ;  /* 0x0000003f080e7287 */ /* 0x000fe2000c000000 */
[----:B------:R-:W-:Y:S11]  /*eee0*/  @P1 BRA `(.L_x_1344) ;  /* 0x0000000000a81947 */ /* 0x000ff60003800000 */
[----:B------:R-:W0:Y:S01]  /*eef0*/  S2R R4, SR_TID.X ;  /* 0x0000000000047919 */ /* 0x000e220000002100 */
[----:B------:R-:W1:Y:S01]  /*ef00*/  LDC R7, c[0x0][0xbe8] ;  /* 0x0002fa00ff077b82 */ /* 0x000e620000000800 */
[----:B------:R-:W-:Y:S02]  /*ef10*/  IMAD.U32 R3, RZ, RZ, UR60 ;  /* 0x0000003cff037e24 */ /* 0x000fe4000f8e00ff */
[----:B-1---5:R-:W-:-:S03]  /*ef20*/  IMAD R2, R0, R7, RZ ;  /* 0x0000000700027224 */ /* 0x022fc600078e02ff */
[----:B0-----:R-:W-:-:S04]  /*ef30*/  IADD3 R4, R3, -0x80, R4 ;  /* 0xffffff8003047810 */ /* 0x001fc80007ffe004 */
        /* <DEDUP_REMOVED lines=32> */
[----:B------:R-:W-:-:S03]  /*f140*/  LEA R4, P1, R2, UR8, 0x2 ;  /* 0x0000000802047c11 */ /* 0x000fc6000f8210ff */
[----:B------:R-:W-:-:S05]  /*f150*/  IMAD.IADD R3, R3, 0x1, R7 ;  /* 0x0000000103037824 */ /* 0x000fca00078e0207 */
[----:B------:R-:W-:Y:S01]  /*f160*/  LEA.HI.X R5, R2, UR9, R3, 0x2, P1 ;  /* 0x0000000902057c11 */ /* 0x000fe200088f1403 */
[----:B------:R-:W-:-:S05]  /*f170*/  IMAD.MOV.U32 R3, RZ, RZ, -0x800000 ;  /* 0xff800000ff037424 */ /* 0x000fca00078e00ff */
[----:B------:R0:W-:Y:S02]  /*f180*/  STG.E desc[UR36][R4.64], R3 ;  /* 0x0000000304007986 */ /* 0x0001e4000c101924 */
.L_x_1344:
[----:B------:R-:W-:Y:S05]  /*f190*/  BSYNC B1 ;  /* 0x0000000000017941 */ /* 0x000fea0003800000 */
.L_x_1343:
[----:B0-----:R-:W0:Y:S01]  /*f1a0*/  @P0 LDC R3, c[0x0][0xbf0] ;  /* 0x0002fc00ff030b82 */ /* 0x001e220000000800 */
[----:B------:R-:W-:Y:S01]  /*f1b0*/  ULDC.64 UR16, c[0x0][0xaa0] ;  /* 0x0002a80000107ab9 */ /* 0x000fe20000000a00 */
[----:B------:R-:W-:Y:S01]  /*f1c0*/  R2UR UR15, R206 ;  /* 0x00000000ce0f72ca */ /* 0x000fe200000e0000 */
[----:B------:R-:W-:Y:S01]  /*f1d0*/  UIMAD UR10, UR11, UR16, URZ ;  /* 0x000000100b0a72a4 */ /* 0x000fe2000f8e023f */
[----:B------:R-:W-:Y:S01]  /*f1e0*/  IMAD R2, R205, 0x20, R207 ;  /* 0x00000020cd027824 */ /* 0x000fe200078e02cf */
[----:B------:R-:W-:Y:S01]  /*f1f0*/  UIMAD.WIDE.U32 UR8, UR4, UR16, URZ ;  /* 0x00000010040872a5 */ /* 0x000fe2000f8e003f */
[----:B------:R-:W-:Y:S01]  /*f200*/  BSSY B1, `(.L_x_1345) ;  /* 0x0000040000017945 */ /* 0x000fe20003800000 */
[----:B------:R-:W-:Y:S02]  /*f210*/  UIMAD UR10, UR4, UR17, UR10 ;  /* 0x00000011040a72a4 */ /* 0x000fe4000f8e020a */
[----:B------:R-:W-:Y:S01]  /*f220*/  IADD3 R6, R2, UR60, RZ ;  /* 0x0000003c02067c10 */ /* 0x000fe2000fffe0ff */
[----:B------:R-:W-:Y:S01]  /*f230*/  ULDC.64 UR16, c[0x0][0xae8] ;  /* 0x0002ba0000107ab9 */ /* 0x000fe20000000a00 */
[----:B------:R-:W-:-:S02]  /*f240*/  UIADD3 UR9, UR9, UR10, URZ ;  /* 0x0000000a09097290 */ /* 0x000fc4000fffe03f */
[----:B------:R-:W-:Y:S01]  /*f250*/  UIMAD UR4, UR12, UR16, URZ ;  /* 0x000000100c0472a4 */ /* 0x000fe2000f8e023f */
[----:B------:R-:W-:Y:S01]  /*f260*/  @P0 IMAD.HI.U32 R2, R6, R9, RZ ;  /* 0x0000000906020227 */ /* 0x000fe200078e00ff */
[----:B------:R-:W-:Y:S02]  /*f270*/  UIMAD.WIDE.U32 UR8, UR15, UR16, UR8 ;  /* 0x000000100f0872a5 */ /* 0x000fe4000f8e0008 */
[----:B------:R-:W-:Y:S01]  /*f280*/  UIMAD UR4, UR15, UR17, UR4 ;  /* 0x000000110f0472a4 */ /* 0x000fe2000f8e0204 */
[----:B------:R-:W-:Y:S01]  /*f290*/  IMAD.MOV.U32 R5, RZ, RZ, R6 ;  /* 0x000000ffff057224 */ /* 0x000fe200078e0006 */
[----:B------:R-:W-:Y:S02]  /*f2a0*/  ULDC.64 UR10, c[0x0][0xaf0] ;  /* 0x0002bc00000a7ab9 */ /* 0x000fe40000000a00 */
[----:B------:R-:W-:Y:S02]  /*f2b0*/  UIADD3 UR9, UR9, UR4, URZ ;  /* 0x0000000409097290 */ /* 0x000fe4000fffe03f */
[----:B------:R-:W-:Y:S01]  /*f2c0*/  UIMAD UR4, UR14, UR10, URZ ;  /* 0x0000000a0e0472a4 */ /* 0x000fe2000f8e023f */
[----:B0-----:R-:W-:Y:S01]  /*f2d0*/  @P0 SHF.R.U32.HI R5, RZ, R3, R2 ;  /* 0x00000003ff050219 */ /* 0x001fe20000011602 */
[----:B------:R-:W-:-:S02]  /*f2e0*/  UIMAD.WIDE.U32 UR8, UR13, UR10, UR8 ;  /* 0x0000000a0d0872a5 */ /* 0x000fc4000f8e0008 */
[----:B------:R-:W-:Y:S01]  /*f2f0*/  UIMAD UR4, UR13, UR11, UR4 ;  /* 0x0000000b0d0472a4 */ /* 0x000fe2000f8e0204 */
[--C-:B------:R-:W-:Y:S01]  /*f300*/  SHF.R.S32.HI R2, RZ, 0x1f, R5.reuse ;  /* 0x0000001fff027819 */ /* 0x100fe20000011405 */
[----:B------:R-:W-:Y:S01]  /*f310*/  IMAD.MOV R7, RZ, RZ, -R5 ;  /* 0x000000ffff077224 */ /* 0x000fe200078e0a05 */
[----:B------:R-:W-:Y:S01]  /*f320*/  ULDC.64 UR10, c[0x0][0xae0] ;  /* 0x0002b800000a7ab9 */ /* 0x000fe20000000a00 */
[----:B------:R-:W-:Y:S02]  /*f330*/  UIADD3 UR4, UR9, UR4, URZ ;  /* 0x0000000409047290 */ /* 0x000fe4000fffe03f */
[----:B------:R-:W-:Y:S02]  /*f340*/  IMAD.U32 R3, RZ, RZ, UR9 ;  /* 0x00000009ff037e24 */ /* 0x000fe4000f8e00ff */
[----:B------:R-:W-:Y:S02]  /*f350*/  IMAD R4, R2, UR10, RZ ;  /* 0x0000000a02047c24 */ /* 0x000fe4000f8e02ff */
[----:B------:R-:W-:-:S02]  /*f360*/  IMAD R7, R11, R7, R6 ;  /* 0x000000070b077224 */ /* 0x000fc400078e0206 */
        /* <DEDUP_REMOVED lines=8> */
[----:B------:R-:W-:Y:S02]  /*f3f0*/  VIADD R6, R207, UR60 ;  /* 0x0000003ccf067c36 */ /* 0x000fe40008000000 */
        /* <DEDUP_REMOVED lines=32> */
.L_x_1346:
[----:B------:R-:W-:Y:S05]  /*f600*/  BSYNC B1 ;  /* 0x0000000000017941 */ /* 0x000fea0003800000 */
.L_x_1345:
        /* <DEDUP_REMOVED lines=21> */
.L_x_1348:
[----:B------:R-:W-:Y:S05]  /*f760*/  BSYNC B1 ;  /* 0x0000000000017941 */ /* 0x000fea0003800000 */
.L_x_1347:
        /* <DEDUP_REMOVED lines=21> */
.L_x_1350:
[----:B------:R-:W-:Y:S05]  /*f8c0*/  BSYNC B1 ;  /* 0x0000000000017941 */ /* 0x000fea0003800000 */
.L_x_1349:
        /* <DEDUP_REMOVED lines=22> */
.L_x_1341:
[----:B------:R-:W-:Y:S05]  /*fa30*/  BSYNC B0 ;  /* 0x0000000000007941 */ /* 0x000fea0003800000 */
.L_x_1332:
[----:B------:R-:W-:Y:S02]  /*fa40*/  ULDC UR4, c[0x0][0xc3c] ;  /* 0x00030f0000047ab9 */ /* 0x000fe40000000800 */
[----:B------:R-:W-:-:S06]  /*fa50*/  UISETP.GE.AND UP0, UPT, UR6, UR4, UPT ;  /* 0x000000040600728c */ /* 0x000fcc000bf06270 */
[----:B------:R-:W-:-:S13]  /*fa60*/  PLOP3.LUT P0, PT, PT, PT, UP0, 0x80, 0x0 ;  /* 0x000000000000781c */ /* 0x000fda0003f0f008 */
[----:B------:R-:W-:Y:S05]  /*fa70*/  @!P0 BRA `(.L_x_1351) ;  /* 0xffffff1000c88947 */ /* 0x000fea000383ffff */
[----:B------:R-:W-:Y:S05]  /*fa80*/  EXIT ;  /* 0x000000000000794d */ /* 0x000fea0003800000 */
.L_x_1242:
[----:B------:R-:W-:-:S08]  /*fa90*/  NOP ;  /* 0x0000000000007918 */ /* 0x000fd00000000000 */
[----:B0-----:R-:W0:-:S00]  /*faa0*/  USETMAXREG.DEALLOC.CTAPOOL 0x28 ;  /* 0x00000028000079c8 */ /* 0x001e0000080e0500 */
        /* <DEDUP_REMOVED lines=14> */
.L_x_1352:
[----:B------:R-:W-:Y:S01]  /*fb90*/  LOP3.LUT R5, R0, 0x1f, RZ, 0xc0, !PT ;  /* 0x0000001f00057812 */ /* 0x000fe200078ec0ff */
[----:B------:R-:W-:Y:S01]  /*fba0*/  ULDC UR4, c[0x0][0xc3c] ;  /* 0x00030f0000047ab9 */ /* 0x000fe20000000800 */
[----:B------:R-:W0:Y:S01]  /*fbb0*/  S2UR UR6, SR_CTAID.X ;  /* 0x00000000000679c3 */ /* 0x000e220000002500 */
[----:B------:R-:W-:Y:S01]  /*fbc0*/  ULDC UR5, c[0x0][0xc38] ;  /* 0x00030e0000057ab9 */ /* 0x000fe20000000800 */
[----:B------:R-:W-:-:S04]  /*fbd0*/  ISETP.NE.AND P0, PT, R5, 0x1f, PT ;  /* 0x0000001f0500780c */ /* 0x000fc80003f05270 */
[----:B------:R-:W-:-:S13]  /*fbe0*/  ISETP.GE.OR P1, PT, R5, UR4, !P0 ;  /* 0x0000000405007c0c */ /* 0x000fda000c726670 */
[----:B------:R-:W1:Y:S02]  /*fbf0*/  @!P1 LDC.64 R2, c[0x0][0xc80] ;  /* 0x00032000ff029b82 */ /* 0x000e640000000a00 */
[----:B-1----:R-:W-:-:S05]  /*fc00*/  @!P1 IMAD.WIDE.U32 R2, R5, 0x4, R2 ;  /* 0x0000000405029825 */ /* 0x002fca00078e0002 */
        /* <DEDUP_REMOVED lines=8> */
[----:B--2---:R-:W1:Y:S02]  /*fc90*/  SHFL.UP PT, R6, R4, 0x1, RZ ;  /* 0x0420000004067989 */ /* 0x004e6400000e00ff */
[----:B-1----:R-:W-:-:S05]  /*fca0*/  SEL R7, R6, RZ, P1 ;  /* 0x000000ff06077207 */ /* 0x002fca0000800000 */
[----:B------:R-:W-:-:S05]  /*fcb0*/  IMAD.IADD R7, R4, 0x1, R7 ;  /* 0x0000000104077824 */ /* 0x000fca00078e0207 */
[----:B------:R-:W1:Y:S02]  /*fcc0*/  SHFL.UP PT, R6, R7, 0x2, RZ ;  /* 0x0440000007067989 */ /* 0x000e6400000e00ff */
        /* <DEDUP_REMOVED lines=16> */
[----:B------:R-:W-:Y:S01]  /*fdd0*/  IMAD.MOV.U32 R6, RZ, RZ, R3 ;  /* 0x000000ffff067224 */ /* 0x000fe200078e0003 */
[----:B------:R-:W-:Y:S01]  /*fde0*/  UMOV UR4, URZ ;  /* 0x0000003f00047c82 */ /* 0x000fe20008000000 */
[----:B------:R-:W-:-:S05]  /*fdf0*/  ULDC UR5, c[0x0][0xc38] ;  /* 0x00030e0000057ab9 */ /* 0x000fca0000000800 */
.L_x_1358:
        /* <DEDUP_REMOVED lines=12> */
.L_x_1357:
[----:B------:R-:W-:Y:S05]  /*fec0*/  BSYNC B0 ;  /* 0x0000000000007941 */ /* 0x000fea0003800000 */
.L_x_1356:
        /* <DEDUP_REMOVED lines=16> */
[----:B0-----:R-:W-:-:S04]  /*ffd0*/  IMAD R3, R3, UR5, RZ ;  /* 0x0000000503037c24 */ /* 0x001fc8000f8e02ff */
[----:B------:R-:W-:-:S05]  /*ffe0*/  IMAD.IADD R6, R3, 0x1, R6 ;  /* 0x0000000103067824 */ /* 0x000fca00078e0206 */
[----:B------:R-:W-:-:S13]  /*fff0*/  ISETP.GT.AND P6, PT, R6, UR6, PT ;  /* 0x0000000606007c0c */ /* 0x000fda000bfc4270 */
[----:B------:R-:W-:Y:S05]  /*10000*/  @!P6 BRA `(.L_x_1358) ;  /* 0xfffffffc007ce947 */ /* 0x000fea000383ffff */
.L_x_1354:
[----:B------:R-:W-:-:S04]  /*10010*/  IMAD.IADD R13, R6, 0x1, -R3 ;  /* 0x00000001060d7824 */ /* 0x000fc800078e0a03 */
[----:B------:R-:W-:-:S05]  /*10020*/  IMAD R2, R8, UR5, R13 ;  /* 0x0000000508027c24 */ /* 0x000fca000f8e020d */
[----:B------:R-:W-:Y:S02]  /*10030*/  ISETP.GT.AND P0, PT, R2, UR6, PT ;  /* 0x0000000602007c0c */ /* 0x000fe4000bf04270 */
[----:B------:R-:W0:Y:S11]  /*10040*/  LDC.64 R2, c[0x0][0xc90] ;  /* 0x00032400ff027b82 */ /* 0x000e360000000a00 */
[----:B------:R-:W-:-:S04]  /*10050*/  VOTE.ANY R9, PT, !P0 ;  /* 0x0000000000097806 */ /* 0x000fc800040e0100 */
[----:B------:R-:W1:Y:S02]  /*10060*/  POPC R15, R9 ;  /* 0x00000009000f7309 */ /* 0x000e640000000000 */
[----:B-1----:R-:W-:-:S04]  /*10070*/  VIADD R19, R15, UR4 ;  /* 0x000000040f137c36 */ /* 0x002fc80008000000 */
[----:B0-----:R-:W-:-:S05]  /*10080*/  IMAD.WIDE R2, R19, 0x4, R2 ;  /* 0x0000000413027825 */ /* 0x001fca00078e0202 */
[----:B------:R-:W2:Y:S01]  /*10090*/  LDG.E R7, desc[UR36][R2.64] ;  /* 0x0000002402077981 */ /* 0x000ea2000c1e1900 */
[----:B------:R-:W-:-:S03]  /*100a0*/  ISETP.NE.AND P0, PT, R9, RZ, PT ;  /* 0x000000ff0900720c */ /* 0x000fc60003f05270 */
[----:B------:R-:W2:Y:S02]  /*100b0*/  SHFL.IDX PT, R4, R4, R15, 0x1f ;  /* 0x00001f0f04047589 */ /* 0x000ea400000e0000 */
[----:B--2---:R-:W-:-:S05]  /*100c0*/  IMAD R6, R4, R7, RZ ;  /* 0x0000000704067224 */ /* 0x004fca00078e02ff */
[----:B------:R-:W-:-:S04]  /*100d0*/  IABS R12, R6 ;  /* 0x00000006000c7213 */ /* 0x000fc80000000000 */
[----:B------:R-:W0:Y:S08]  /*100e0*/  I2F.RP R10, R12 ;  /* 0x0000000c000a7306 */ /* 0x000e300000209400 */
[----:B0-----:R-:W0:Y:S02]  /*100f0*/  MUFU.RCP R10, R10 ;  /* 0x0000000a000a7308 */ /* 0x001e240000001000 */
[----:B0-----:R-:W-:-:S06]  /*10100*/  VIADD R11, R10, 0xffffffe ;  /* 0x0ffffffe0a0b7836 */ /* 0x001fcc0000000000 */
[----:B------:R0:W1:Y:S01]  /*10110*/  F2I.FTZ.U32.TRUNC.NTZ R3, R11 ;  /* 0x0000000b00037305 */ /* 0x000062000021f000 */
[----:B------:R-:W-:Y:S05]  /*10120*/  @!P0 BRA `(.L_x_1359) ;  /* 0x0000000000088947 */ /* 0x000fea0003800000 */
[----:B------:R-:W-:-:S05]  /*10130*/  VIADD R9, R15, 0xffffffff ;  /* 0xffffffff0f097836 */ /* 0x000fca0000000000 */
[----:B------:R2:W3:Y:S02]  /*10140*/  SHFL.IDX PT, R16, R8, R9, 0x1f ;  /* 0x00001f0908107589 */ /* 0x0004e400000e0000 */
.L_x_1359:
[----:B---3--:R-:W-:Y:S01]  /*10150*/  IMAD R16, R16, UR5, R13 ;  /* 0x0000000510107c24 */ /* 0x008fe2000f8e020d */
[----:B------:R-:W-:Y:S01]  /*10160*/  IABS R2, R6 ;  /* 0x0000000600027213 */ /* 0x000fe20000000000 */
[----:B01----:R-:W-:-:S03]  /*10170*/  IMAD.MOV R11, RZ, RZ, -R3 ;  /* 0x000000ffff0b7224 */ /* 0x003fc600078e0a03 */
[----:B--2---:R-:W-:Y:S01]  /*10180*/  IADD3 R9, -R16, UR6, RZ ;  /* 0x0000000610097c10 */ /* 0x004fe2000fffe1ff */
[----:B------:R-:W-:Y:S01]  /*10190*/  IMAD R11, R11, R12, RZ ;  /* 0x0000000c0b0b7224 */ /* 0x000fe200078e02ff */
[----:B------:R-:W-:Y:S01]  /*101a0*/  IADD3 R10, RZ, -R2, RZ ;  /* 0x80000002ff0a7210 */ /* 0x000fe20007ffe0ff */
[----:B------:R-:W-:Y:S01]  /*101b0*/  IMAD.MOV.U32 R2, RZ, RZ, RZ ;  /* 0x000000ffff027224 */ /* 0x000fe200078e00ff */
        /* <DEDUP_REMOVED lines=16> */
[----:B------:R-:W-:Y:S02]  /*102c0*/  IMAD R13, R7, R2, RZ ;  /* 0x00000002070d7224 */ /* 0x000fe400078e02ff */
[----:B------:R-:W-:Y:S02]  /*102d0*/  IMAD.MOV R2, RZ, RZ, -R2 ;  /* 0x000000ffff027224 */ /* 0x000fe400078e0a02 */
[----:B------:R-:W-:Y:S02]  /*102e0*/  IMAD.MOV R8, RZ, RZ, -R13 ;  /* 0x000000ffff087224 */ /* 0x000fe400078e0a0d */
[----:B------:R-:W-:Y:S02]  /*102f0*/  IMAD R6, R6, R2, R9 ;  /* 0x0000000206067224 */ /* 0x000fe400078e0209 */
[----:B------:R-:W-:Y:S01]  /*10300*/  IMAD.MOV.U32 R2, RZ, RZ, RZ ;  /* 0x000000ffff027224 */ /* 0x000fe200078e00ff */
[----:B------:R-:W-:Y:S02]  /*10310*/  VIADDMNMX R15, R8, UR5, R7, PT ;  /* 0x00000005080f7c46 */ /* 0x000fe4000b800107 */
[----:B------:R-:W-:-:S02]  /*10320*/  IABS R11, R6 ;  /* 0x00000006000b7213 */ /* 0x000fc40000000000 */
[----:B------:R-:W-:Y:S01]  /*10330*/  IABS R8, R15 ;  /* 0x0000000f00087213 */ /* 0x000fe20000000000 */
[----:B------:R-:W-:-:S03]  /*10340*/  IMAD.MOV R18, RZ, RZ, -R15 ;  /* 0x000000ffff127224 */ /* 0x000fc600078e0a0f */
[----:B------:R-:W0:Y:S08]  /*10350*/  I2F.RP R7, R8 ;  /* 0x0000000800077306 */ /* 0x000e300000209400 */
[----:B0-----:R-:W0:Y:S02]  /*10360*/  MUFU.RCP R7, R7 ;  /* 0x0000000700077308 */ /* 0x001e240000001000 */
[----:B0-----:R-:W-:-:S06]  /*10370*/  VIADD R3, R7, 0xffffffe ;  /* 0x0ffffffe07037836 */ /* 0x001fcc0000000000 */
[----:B------:R-:W0:Y:S02]  /*10380*/  F2I.FTZ.U32.TRUNC.NTZ R3, R3 ;  /* 0x0000000300037305 */ /* 0x000e24000021f000 */
[----:B0-----:R-:W-:-:S04]  /*10390*/  IMAD.MOV R10, RZ, RZ, -R3 ;  /* 0x000000ffff0a7224 */ /* 0x001fc800078e0a03 */
[----:B------:R-:W-:Y:S01]  /*103a0*/  IMAD.MOV.U32 R9, RZ, RZ, R10 ;  /* 0x000000ffff097224 */ /* 0x000fe200078e000a */
[----:B------:R-:W-:-:S03]  /*103b0*/  IABS R10, R15 ;  /* 0x0000000f000a7213 */ /* 0x000fc60000000000 */
[----:B------:R-:W-:-:S04]  /*103c0*/  IMAD R9, R9, R8, RZ ;  /* 0x0000000809097224 */ /* 0x000fc800078e02ff */
[----:B------:R-:W-:-:S04]  /*103d0*/  IMAD.HI.U32 R2, R3, R9, R2 ;  /* 0x0000000903027227 */ /* 0x000fc800078e0002 */
[----:B------:R-:W-:Y:S02]  /*103e0*/  IMAD.MOV R3, RZ, RZ, -R10 ;  /* 0x000000ffff037224 */ /* 0x000fe400078e0a0a */
        /* <DEDUP_REMOVED lines=8> */
[----:B------:R-:W-:Y:S01]  /*10470*/  ISETP.GE.AND P2, PT, R3, RZ, PT ;  /* 0x000000ff0300720c */ /* 0x000fe20003f46270 */
[----:B------:R-:W-:-:S06]  /*10480*/  IMAD.IADD R3, R6, 0x1, R13 ;  /* 0x0000000106037824 */ /* 0x000fcc00078e020d */
[----:B------:R-:W-:-:S06]  /*10490*/  @P0 IADD3 R2, R2, 0x1, RZ ;  /* 0x0000000102020810 */ /* 0x000fcc0007ffe0ff */
[----:B------:R-:W-:Y:S01]  /*104a0*/  @!P2 IMAD.MOV R2, RZ, RZ, -R2 ;  /* 0x000000ffff02a224 */ /* 0x000fe200078e0a02 */
[----:B------:R-:W-:-:S04]  /*104b0*/  @!P1 LOP3.LUT R2, RZ, R15, RZ, 0x33, !PT ;  /* 0x0000000fff029212 */ /* 0x000fc800078e33ff */
[----:B------:R-:W-:Y:S01]  /*104c0*/  LOP3.LUT R17, RZ, R2, RZ, 0x33, !PT ;  /* 0x00000002ff117212 */ /* 0x000fe200078e33ff */
[----:B------:R-:W-:-:S04]  /*104d0*/  IMAD R18, R2, R18, R3 ;  /* 0x0000001202127224 */ /* 0x000fc800078e0203 */
[----:B------:R-:W-:Y:S01]  /*104e0*/  IMAD.IADD R17, R4, 0x1, R17 ;  /* 0x0000000104117824 */ /* 0x000fe200078e0211 */
[----:B------:R-:W-:Y:S06]  /*104f0*/  BRA `(.L_x_1360) ;  /* 0x0000000000147947 */ /* 0x000fec0003800000 */
.L_x_1355:
[----:B------:R-:W-:Y:S01]  /*10500*/  ULDC UR4, c[0x0][0xc3c] ;  /* 0x00030f0000047ab9 */ /* 0x000fe20000000800 */
[----:B------:R-:W-:Y:S02]  /*10510*/  IMAD.MOV.U32 R17, RZ, RZ, RZ ;  /* 0x000000ffff117224 */ /* 0x000fe400078e00ff */
[----:B------:R-:W-:Y:S02]  /*10520*/  IMAD.U32 R16, RZ, RZ, UR6 ;  /* 0x00000006ff107e24 */ /* 0x000fe4000f8e00ff */
[----:B------:R-:W-:Y:S02]  /*10530*/  IMAD.MOV.U32 R18, RZ, RZ, RZ ;  /* 0x000000ffff127224 */ /* 0x000fe400078e00ff */
[----:B------:R-:W-:-:S07]  /*10540*/  IMAD.U32 R19, RZ, RZ, UR4 ;  /* 0x00000004ff137e24 */ /* 0x000fce000f8e00ff */
.L_x_1360:
[----:B------:R-:W-:-:S13]  /*10550*/  ISETP.NE.AND P0, PT, R5, RZ, PT ;  /* 0x000000ff0500720c */ /* 0x000fda0003f05270 */
[----:B------:R-:W0:Y:S01]  /*10560*/  @!P0 S2R R3, SR_CgaCtaId ;  /* 0x0000000000038919 */ /* 0x000e220000008800 */
[----:B------:R-:W-:-:S04]  /*10570*/  @!P0 MOV R2, 0x400 ;  /* 0x0000040000028802 */ /* 0x000fc80000000f00 */
[----:B0-----:R-:W-:-:S05]  /*10580*/  @!P0 LEA R2, R3, R2, 0x18 ;  /* 0x0000000203028211 */ /* 0x001fca00078ec0ff */
[----:B------:R1:W-:Y:S01]  /*10590*/  @!P0 STS.128 [R2+0x308d0], R16 ;  /* 0x0308d01002008388 */ /* 0x0003e20000000c00 */
[----:B------:R-:W-:Y:S06]  /*105a0*/  BAR.ARV 0x5, 0x180 ;  /* 0x0146000000007b1d */ /* 0x000fec0000002000 */
.L_x_1353:
[----:B------:R2:W-:Y:S01]  /*105b0*/  STL [R1+0x1c], RZ ;  /* 0x00001cff01007387 */ /* 0x0005e20000100800 */
[----:B------:R-:W-:Y:S01]  /*105c0*/  ULDC UR4, c[0x0][0xc3c] ;  /* 0x00030f0000047ab9 */ /* 0x000fe20000000800 */
[----:B------:R-:W-:Y:S01]  /*105d0*/  IMAD.MOV.U32 R28, RZ, RZ, 0x1 ;  /* 0x00000001ff1c7424 */ /* 0x000fe200078e00ff */
[----:B0-----:R-:W-:Y:S01]  /*105e0*/  ISETP.GE.AND P0, PT, R19, UR4, PT ;  /* 0x0000000413007c0c */ /* 0x001fe2000bf06270 */
[----:B------:R-:W-:-:S12]  /*105f0*/  IMAD.MOV.U32 R25, RZ, RZ, RZ ;  /* 0x000000ffff197224 */ /* 0x000fd800078e00ff */
[----:B--2---:R-:W-:Y:S05]  /*10600*/  @P0 BRA `(.L_x_1361) ;  /* 0x0000004800c80947 */ /* 0x004fea0003800000 */
[----:B-1----:R-:W2:Y:S01]  /*10610*/  LDL R2, [R1+0x20] ;  /* 0x0000200001027983 */ /* 0x002ea20000100800 */
[----:B------:R-:W0:Y:S01]  /*10620*/  S2UR UR5, SR_CgaCtaId ;  /* 0x00000000000579c3 */ /* 0x000e220000008800 */
[----:B------:R-:W-:Y:S01]  /*10630*/  IMAD.SHL.U32 R34, R0, 0x8, RZ ;  /* 0x0000000800227824 */ /* 0x000fe200078e00ff */
[----:B------:R-:W-:Y:S01]  /*10640*/  BSSY B8, `(.L_x_1361) ;  /* 0x00004ae000087945 */ /* 0x000fe20003800000 */
[----:B------:R1:W-:Y:S01]  /*10650*/  STL [R1+0x1c], RZ ;  /* 0x00001cff01007387 */ /* 0x0003e20000100800 */
[----:B------:R-:W-:Y:S01]  /*10660*/  IMAD.MOV.U32 R28, RZ, RZ, 0x1 ;  /* 0x00000001ff1c7424 */ /* 0x000fe200078e00ff */
[----:B------:R-:W-:Y:S01]  /*10670*/  ULDC UR39, c[0x0][0xc] ;  /* 0x0000030000277ab9 */ /* 0x000fe20000000800 */
[----:B------:R-:W-:Y:S01]  /*10680*/  LOP3.LUT R3, R34, 0x1f8, RZ, 0xc0, !PT ;  /* 0x000001f822037812 */ /* 0x000fe200078ec0ff */
[----:B------:R-:W-:-:S03]  /*10690*/  IMAD.MOV.U32 R25, RZ, RZ, RZ ;  /* 0x000000ffff197224 */ /* 0x000fc600078e00ff */
[----:B------:R-:W-:-:S04]  /*106a0*/  LOP3.LUT R3, R3, 0x38, R0, 0x78, !PT ;  /* 0x0000003803037812 */ /* 0x000fc800078e7800 */
[----:B------:R-:W-:Y:S02]  /*106b0*/  LOP3.LUT R32, R3, 0x200, R34, 0xf8, !PT ;  /* 0x0000020003207812 */ /* 0x000fe400078ef822 */
[----:B------:R-:W-:-:S04]  /*106c0*/  LOP3.LUT R34, R34, 0x38, RZ, 0xc0, !PT ;  /* 0x0000003822227812 */ /* 0x000fc800078ec0ff */
[C---:B------:R-:W-:Y:S02]  /*106d0*/  LOP3.LUT R37, R34.reuse, 0x80, RZ, 0xfc, !PT ;  /* 0x0000008022257812 */ /* 0x040fe400078efcff */
[----:B------:R-:W-:Y:S02]  /*106e0*/  LOP3.LUT R36, R34, 0xc0, RZ, 0xfc, !PT ;  /* 0x000000c022247812 */ /* 0x000fe400078efcff */
[----:B--2---:R-:W-:Y:S02]  /*106f0*/  R2UR UR4, R2 ;  /* 0x00000000020472ca */ /* 0x004fe400000e0000 */
[C---:B------:R-:W-:Y:S01]  /*10700*/  LOP3.LUT R2, R0.reuse, 0x7f, RZ, 0xc0, !PT ;  /* 0x0000007f00027812 */ /* 0x040fe200078ec0ff */
[----:B------:R-:W-:-:S03]  /*10710*/  IMAD.SHL.U32 R0, R0, 0x10, RZ ;  /* 0x0000001000007824 */ /* 0x000fc600078e00ff */
[----:B------:R-:W-:-:S04]  /*10720*/  SHF.R.U32.HI R2, RZ, 0x3, R2 ;  /* 0x00000003ff027819 */ /* 0x000fc80000011602 */
[----:B------:R-:W-:Y:S02]  /*10730*/  LOP3.LUT R2, R2, 0x70, R0, 0xf8, !PT ;  /* 0x0000007002027812 */ /* 0x000fe400078ef800 */
[----:B------:R-:W-:Y:S01]  /*10740*/  LOP3.LUT R0, R34, 0x40, RZ, 0xfc, !PT ;  /* 0x0000004022007812 */ /* 0x000fe200078efcff */
[----:B------:R-:W-:-:S03]  /*10750*/  ULOP3.LUT UR38, UR4, 0x2, URZ, 0xfc, !UPT ;  /* 0x0000000204267892 */ /* 0x000fc6000f8efc3f */
[----:B------:R-:W-:Y:S02]  /*10760*/  UMOV UR4, 0x400 ;  /* 0x0000040000047882 */ /* 0x000fe40000000000 */
[----:B0-----:R-:W-:-:S06]  /*10770*/  ULEA UR4, UR5, UR4, 0x18 ;  /* 0x0000000405047291 */ /* 0x001fcc000f8ec03f */
[----:B------:R-:W-:-:S04]  /*10780*/  IMAD.U32 R22, RZ, RZ, UR4 ;  /* 0x00000004ff167e24 */ /* 0x000fc8000f8e00ff */
[----:B-1----:R-:W-:-:S07]  /*10790*/  IMAD R33, R32, 0x2, R22 ;  /* 0x0000000220217824 */ /* 0x002fce00078e0216 */
.L_x_1432:
[----:B------:R-:W-:Y:S05]  /*107a0*/  YIELD ;  /* 0x0000000000007946 */ /* 0x000fea0003800000 */
[----:B------:R-:W-:Y:S01]  /*107b0*/  ULDC.64 UR4, c[0x0][0xa28] ;  /* 0x00028a0000047ab9 */ /* 0x000fe20000000a00 */
[----:B------:R-:W-:Y:S02]  /*107c0*/  MOV R24, RZ ;  /* 0x000000ff00187202 */ /* 0x000fe40000000f00 */
[----:B------:R-:W-:-:S04]  /*107d0*/  ISETP.NE.U32.AND P0, PT, RZ, UR4, PT ;  /* 0x00000004ff007c0c */ /* 0x000fc8000bf05070 */
[----:B------:R-:W-:Y:S01]  /*107e0*/  ISETP.NE.AND.EX P0, PT, RZ, UR5, PT, P0 ;  /* 0x00000005ff007c0c */ /* 0x000fe2000bf05300 */
[----:B------:R-:W-:-:S12]  /*107f0*/  ULDC.64 UR4, c[0x0][0xa18] ;  /* 0x0002860000047ab9 */ /* 0x000fd80000000a00 */
[----:B0-----:R-:W0:Y:S02]  /*10800*/  @P0 LDC.64 R2, c[0x0][0xa28] ;  /* 0x00028a00ff020b82 */ /* 0x001e240000000a00 */
[----:B0-----:R-:W-:-:S05]  /*10810*/  @P0 IMAD.WIDE R2, R19, 0x4, R2 ;  /* 0x0000000413020825 */ /* 0x001fca00078e0202 */
[----:B------:R0:W2:Y:S01]  /*10820*/  @P0 LDG.E R24, desc[UR36][R2.64] ;  /* 0x0000002402180981 */ /* 0x0000a2000c1e1900 */
[----:B------:R-:W-:Y:S01]  /*10830*/  ISETP.NE.U32.AND P0, PT, RZ, UR4, PT ;  /* 0x00000004ff007c0c */ /* 0x000fe2000bf05070 */
[----:B------:R-:W-:Y:S01]  /*10840*/  IMAD.MOV.U32 R35, RZ, RZ, RZ ;  /* 0x000000ffff237224 */ /* 0x000fe200078e00ff */
[----:B------:R-:W-:Y:S02]  /*10850*/  LOP3.LUT R23, R23, 0xfffffeff, RZ, 0xc0, !PT ;  /* 0xfffffeff17177812 */ /* 0x000fe400078ec0ff */
[----:B------:R-:W-:Y:S01]  /*10860*/  ISETP.NE.AND.EX P1, PT, RZ, UR5, PT, P0 ;  /* 0x00000005ff007c0c */ /* 0x000fe2000bf25300 */
[----:B------:R-:W-:Y:S02]  /*10870*/  ULDC.64 UR4, c[0x0][0xa00] ;  /* 0x0002800000047ab9 */ /* 0x000fe40000000a00 */
[----:B------:R-:W-:Y:S01]  /*10880*/  ISETP.NE.U32.AND P0, PT, RZ, UR4, PT ;  /* 0x00000004ff007c0c */ /* 0x000fe2000bf05070 */
[----:B0-----:R-:W0:Y:S03]  /*10890*/  LDC.64 R2, c[0x0][0xa00] ;  /* 0x00028000ff027b82 */ /* 0x001e260000000a00 */
[----:B------:R-:W-:Y:S01]  /*108a0*/  ISETP.NE.AND.EX P2, PT, RZ, UR5, PT, P0 ;  /* 0x00000005ff007c0c */ /* 0x000fe2000bf45300 */
[----:B------:R-:W-:-:S05]  /*108b0*/  ULDC.64 UR4, c[0x0][0x418] ;  /* 0x0001060000047ab9 */ /* 0x000fca0000000a00 */
[----:B-1----:R-:W1:Y:S07]  /*108c0*/  @P1 LDC.64 R4, c[0x0][0xa18] ;  /* 0x00028600ff041b82 */ /* 0x002e6e0000000a00 */
[----:B------:R-:W-:Y:S01]  /*108d0*/  @P2 LOP3.LUT R23, R23, 0x100, RZ, 0xfc, !PT ;  /* 0x0000010017172812 */ /* 0x000fe200078efcff */
[----:B0-----:R-:W-:-:S05]  /*108e0*/  IMAD.WIDE R2, R19, 0x4, R2 ;  /* 0x0000000413027825 */ /* 0x001fca00078e0202 */
[----:B------:R0:W5:Y:S01]  /*108f0*/  @P2 LDG.E R35, desc[UR36][R2.64] ;  /* 0x0000002402232981 */ /* 0x000162000c1e1900 */
[----:B-1----:R-:W-:-:S05]  /*10900*/  @P1 IMAD.WIDE R4, R19, 0x4, R4 ;  /* 0x0000000413041825 */ /* 0x002fca00078e0204 */
[----:B------:R0:W5:Y:S01]  /*10910*/  @P1 LDG.E R29, desc[UR36][R4.64] ;  /* 0x00000024041d1981 */ /* 0x000162000c1e1900 */
[----:B------:R-:W-:-:S03]  /*10920*/  UISETP.NE.U32.AND UP0, UPT, UR4, URZ, UPT ;  /* 0x0000003f0400728c */ /* 0x000fc6000bf05070 */
[----:B------:R-:W-:Y:S01]  /*10930*/  ULDC UR4, c[0x0][0x424] ;  /* 0x0001090000047ab9 */ /* 0x000fe20000000800 */
[----:B------:R-:W-:-:S03]  /*10940*/  UISETP.NE.AND.EX UP0, UPT, UR5, URZ, UPT, UP0 ;  /* 0x0000003f0500728c */ /* 0x000fc6000bf05300 */
[----:B------:R-:W-:Y:S01]  /*10950*/  ULDC UR5, c[0x0][0x2f0] ;  /* 0x0000bc0000057ab9 */ /* 0x000fe20000000800 */
[----:B------:R-:W-:-:S04]  /*10960*/  USEL UR4, UR4, 0x1, UP0 ;  /* 0x0000000104047887 */ /* 0x000fc80008000000 */
[----:B------:R-:W-:-:S06]  /*10970*/  UIMAD UR4, UR4, UR5, URZ ;  /* 0x00000005040472a4 */ /* 0x000fcc000f8e023f */
[----:B------:R-:W-:Y:S01]  /*10980*/  IMAD.U32 R0, RZ, RZ, UR4 ;  /* 0x00000004ff007e24 */ /* 0x000fe2000f8e00ff */
[----:B--2---:R0:W-:Y:S01]  /*10990*/  STL [R1+0x4], R24 ;  /* 0x0000041801007387 */ /* 0x0041e20000100800 */
[----:B---3--:R-:W-:Y:S05]  /*109a0*/  @P1 BRA `(.L_x_1362) ;  /* 0x0000000000181947 */ /* 0x008fea0003800000 */
[----:B------:R-:W-:Y:S02]  /*109b0*/  ULDC UR4, c[0x0][0x288] ;  /* 0x0000a20000047ab9 */ /* 0x000fe40000000800 */
[----:B-----5:R-:W-:Y:S01]  /*109c0*/  IMAD.U32 R29, RZ, RZ, UR4 ;  /* 0x00000004ff1d7e24 */ /* 0x020fe2000f8e00ff */
[----:B------:R-:W-:Y:S06]  /*109d0*/  @!P2 BRA `(.L_x_1362) ;  /* 0x00000000000ca947 */ /* 0x000fec0003800000 */
[----:B0-----:R-:W2:Y:S04]  /*109e0*/  LDG.E R4, desc[UR36][R2.64] ;  /* 0x0000002402047981 */ /* 0x001ea8000c1e1900 */
[----:B------:R-:W2:Y:S02]  /*109f0*/  LDG.E R29, desc[UR36][R2.64+0x4] ;  /* 0x00000424021d7981 */ /* 0x000ea4000c1e1900 */
[----:B--2---:R-:W-:-:S07]  /*10a00*/  IMAD.IADD R29, R29, 0x1, -R4 ;  /* 0x000000011d1d7824 */ /* 0x004fce00078e0a04 */
.L_x_1362:
[----:B------:R-:W-:Y:S02]  /*10a10*/  ULDC.64 UR4, c[0x0][0xa20] ;  /* 0x0002880000047ab9 */ /* 0x000fe40000000a00 */
[----:B------:R-:W-:-:S04]  /*10a20*/  ISETP.NE.U32.AND P0, PT, RZ, UR4, PT ;  /* 0x00000004ff007c0c */ /* 0x000fc8000bf05070 */
[----:B------:R-:W-:-:S13]  /*10a30*/  ISETP.NE.AND.EX P0, PT, RZ, UR5, PT, P0 ;  /* 0x00000005ff007c0c */ /* 0x000fda000bf05300 */
[----:B------:R-:W-:Y:S05]  /*10a40*/  @!P0 BRA `(.L_x_1363) ;  /* 0x0000000000108947 */ /* 0x000fea0003800000 */
[----:B0-----:R-:W0:Y:S02]  /*10a50*/  LDC.64 R2, c[0x0][0xa20] ;  /* 0x00028800ff027b82 */ /* 0x001e240000000a00 */
[----:B0-----:R-:W-:-:S05]  /*10a60*/  IMAD.WIDE R2, R19, 0x4, R2 ;  /* 0x0000000413027825 */ /* 0x001fca00078e0202 */
[----:B------:R0:W5:Y:S01]  /*10a70*/  LDG.E R0, desc[UR36][R2.64] ;  /* 0x0000002402007981 */ /* 0x000162000c1e1900 */
[----:B------:R-:W-:Y:S05]  /*10a80*/  BRA `(.L_x_1364) ;  /* 0x0000000000247947 */ /* 0x000fea0003800000 */
.L_x_1363:
[----:B------:R-:W-:Y:S02]  /*10a90*/  ULDC.64 UR4, c[0x0][0xa08] ;  /* 0x0002820000047ab9 */ /* 0x000fe40000000a00 */
[----:B------:R-:W-:-:S04]  /*10aa0*/  ISETP.NE.U32.AND P0, PT, RZ, UR4, PT ;  /* 0x00000004ff007c0c */ /* 0x000fc8000bf05070 */
[----:B------:R-:W-:-:S13]  /*10ab0*/  ISETP.NE.AND.EX P0, PT, RZ, UR5, PT, P0 ;  /* 0x00000005ff007c0c */ /* 0x000fda000bf05300 */
[----:B------:R-:W-:Y:S05]  /*10ac0*/  @!P0 BRA `(.L_x_1364) ;  /* 0x0000000000148947 */ /* 0x000fea0003800000 */
[----:B0-----:R-:W0:Y:S02]  /*10ad0*/  LDC.64 R2, c[0x0][0xa08] ;  /* 0x00028200ff027b82 */ /* 0x001e240000000a00 */
[----:B0-----:R-:W-:-:S05]  /*10ae0*/  IMAD.WIDE R2, R19, 0x4, R2 ;  /* 0x0000000413027825 */ /* 0x001fca00078e0202 */
[----:B------:R-:W2:Y:S04]  /*10af0*/  LDG.E R0, desc[UR36][R2.64] ;  /* 0x0000002402007981 */ /* 0x000ea8000c1e1900 */
[----:B------:R-:W2:Y:S02]  /*10b00*/  LDG.E R5, desc[UR36][R2.64+0x4] ;  /* 0x0000042402057981 */ /* 0x000ea4000c1e1900 */
[----:B--2---:R-:W-:-:S07]  /*10b10*/  IMAD.IADD R0, R5, 0x1, -R0 ;  /* 0x0000000105007824 */ /* 0x004fce00078e0a00 */
.L_x_1364:
[----:B0-----:R-:W0:Y:S01]  /*10b20*/  LDC R2, c[0x0][0x448] ;  /* 0x00011200ff027b82 */ /* 0x001e220000000800 */
[----:B-----5:R-:W-:Y:S01]  /*10b30*/  IMAD.IADD R26, R0, 0x1, -R24 ;  /* 0x00000001001a7824 */ /* 0x020fe200078e0a18 */
[----:B------:R-:W-:Y:S01]  /*10b40*/  LOP3.LUT R23, R23, 0xffffff7f, RZ, 0xc0, !PT ;  /* 0xffffff7f17177812 */ /* 0x000fe200078ec0ff */
[----:B------:R-:W-:-:S03]  /*10b50*/  IMAD.SHL.U32 R27, R17, 0x80, RZ ;  /* 0x00000080111b7824 */ /* 0x000fc600078e00ff */
[----:B------:R1:W-:Y:S01]  /*10b60*/  STL [R1], R26 ;  /* 0x0000001a01007387 */ /* 0x0003e20000100800 */
[----:B------:R-:W-:Y:S01]  /*10b70*/  VIADD R4, R27, 0x7f ;  /* 0x0000007f1b047836 */ /* 0x000fe20000000000 */
[----:B0-----:R-:W-:Y:S02]  /*10b80*/  ISETP.NE.AND P2, PT, R2, 0x1, PT ;  /* 0x000000010200780c */ /* 0x001fe40003f45270 */
[----:B------:R-:W0:Y:S11]  /*10b90*/  LDC.64 R2, c[0x0][0x9e0] ;  /* 0x00027800ff027b82 */ /* 0x000e360000000a00 */
[----:B------:R-:W2:Y:S01]  /*10ba0*/  @P2 LDC R5, c[0x0][0x44c] ;  /* 0x00011300ff052b82 */ /* 0x000ea20000000800 */
[----:B------:R-:W-:-:S07]  /*10bb0*/  @P2 LOP3.LUT R23, R23, 0x80, RZ, 0xfc, !PT ;  /* 0x0000008017172812 */ /* 0x000fce00078efcff */
[----:B------:R-:W3:Y:S01]  /*10bc0*/  @P2 LDC R6, c[0x0][0x450] ;  /* 0x00011400ff062b82 */ /* 0x000ee20000000800 */
[----:B0-----:R-:W-:Y:S01]  /*10bd0*/  ISETP.GE.AND P1, PT, R3, 0x1, PT ;  /* 0x000000010300780c */ /* 0x001fe20003f26270 */
[----:B--2---:R-:W-:-:S05]  /*10be0*/  @P2 IMAD.HI.U32 R5, R4, R5, RZ ;  /* 0x0000000504052227 */ /* 0x004fca00078e00ff */
[----:B---3--:R-:W-:Y:S02]  /*10bf0*/  @P2 SHF.R.U32.HI R4, RZ, R6, R5 ;  /* 0x00000006ff042219 */ /* 0x008fe40000011605 */
[----:B------:R-:W-:-:S05]  /*10c00*/  IADD3 R5, R26, 0x1, -R29 ;  /* 0x000000011a057810 */ /* 0x000fca0007ffe81d */
[----:B------:R-:W-:-:S04]  /*10c10*/  IMAD.IADD R7, R5, 0x1, R4 ;  /* 0x0000000105077824 */ /* 0x000fc800078e0204 */
[----:B------:R-:W-:Y:S01]  /*10c20*/  IMAD.IADD R2, R7, 0x1, R2 ;  /* 0x0000000107027824 */ /* 0x000fe200078e0202 */
[----:B-1----:R-:W-:Y:S06]  /*10c30*/  @!P1 BRA `(.L_x_1365) ;  /* 0x0000000000489947 */ /* 0x002fec0003800000 */
[C---:B------:R-:W-:Y:S01]  /*10c40*/  ISETP.GT.AND P0, PT, R7.reuse, RZ, PT ;  /* 0x000000ff0700720c */ /* 0x040fe20003f04270 */
[----:B------:R-:W-:Y:S01]  /*10c50*/  BSSY B0, `(.L_x_1366) ;  /* 0x000000e000007945 */ /* 0x000fe20003800000 */
[----:B------:R-:W-:-:S11]  /*10c60*/  VIADD R0, R7, 0xffffffff ;  /* 0xffffffff07007836 */ /* 0x000fd60000000000 */
[----:B------:R-:W-:Y:S05]  /*10c70*/  @P0 BRA `(.L_x_1367) ;  /* 0x00000000001c0947 */ /* 0x000fea0003800000 */
[----:B------:R-:W-:Y:S01]  /*10c80*/  ISETP.NE.AND P0, PT, R3, 0x1, PT ;  /* 0x000000010300780c */ /* 0x000fe20003f05270 */
[----:B------:R-:W-:-:S12]  /*10c90*/  IMAD.MOV R7, RZ, RZ, -R7 ;  /* 0x000000ffff077224 */ /* 0x000fd800078e0a07 */
[----:B------:R-:W0:Y:S02]  /*10ca0*/  @P0 LDC.64 R4, c[0x0][0x9e8] ;  /* 0x00027a00ff040b82 */ /* 0x000e240000000a00 */
[----:B0-----:R-:W-:-:S05]  /*10cb0*/  @P0 IMAD.HI.U32 R4, R7, R4, RZ ;  /* 0x0000000407040227 */ /* 0x001fca00078e00ff */
[----:B------:R-:W-:-:S04]  /*10cc0*/  @P0 SHF.R.U32.HI R7, RZ, R5, R4 ;  /* 0x00000005ff070219 */ /* 0x000fc80000011604 */
[----:B------:R-:W-:Y:S01]  /*10cd0*/  LOP3.LUT R0, RZ, R7, RZ, 0x33, !PT ;  /* 0x00000007ff007212 */ /* 0x000fe200078e33ff */
[----:B------:R-:W-:Y:S06]  /*10ce0*/  BRA `(.L_x_1368) ;  /* 0x0000000000107947 */ /* 0x000fec0003800000 */
.L_x_1367:
[----:B------:R-:W-:-:S13]  /*10cf0*/  ISETP.NE.AND P0, PT, R3, 0x1, PT ;  /* 0x000000010300780c */ /* 0x000fda0003f05270 */
[----:B------:R-:W0:Y:S02]  /*10d00*/  @P0 LDC.64 R4, c[0x0][0x9e8] ;  /* 0x00027a00ff040b82 */ /* 0x000e240000000a00 */
[----:B0-----:R-:W-:-:S05]  /*10d10*/  @P0 IMAD.HI.U32 R4, R0, R4, RZ ;  /* 0x0000000400040227 */ /* 0x001fca00078e00ff */
[----:B------:R-:W-:-:S07]  /*10d20*/  @P0 SHF.R.U32.HI R0, RZ, R5, R4 ;  /* 0x00000005ff000219 */ /* 0x000fce0000011604 */
.L_x_1368:
[----:B------:R-:W-:Y:S05]  /*10d30*/  BSYNC B0 ;  /* 0x0000000000007941 */ /* 0x000fea0003800000 */
.L_x_1366:
[----:B------:R-:W-:-:S05]  /*10d40*/  IMAD R5, R0, R3, R3 ;  /* 0x0000000300057224 */ /* 0x000fca00078e0203 */
[----:B------:R-:W-:-:S07]  /*10d50*/  VIMNMX R2, R2, R5, PT ;  /* 0x0000000502027248 */ /* 0x000fce0003fe0100 */
.L_x_1365:
[----:B------:R-:W0:Y:S01]  /*10d60*/  @P2 LDC R4, c[0x0][0x44c] ;  /* 0x00011300ff042b82 */ /* 0x000e220000000800 */
[----:B------:R-:W-:Y:S01]  /*10d70*/  VIADD R2, R2, 0x3f ;  /* 0x0000003f02027836 */ /* 0x000fe20000000000 */
[----:B------:R-:W-:Y:S01]  /*10d80*/  ULDC UR4, c[0x0][0x9dc] ;  /* 0x0002770000047ab9 */ /* 0x000fe20000000800 */
[----:B------:R-:W-:-:S05]  /*10d90*/  IMAD.MOV.U32 R0, RZ, RZ, R27 ;  /* 0x000000ffff007224 */ /* 0x000fca00078e001b */
[----:B------:R-:W1:Y:S01]  /*10da0*/  @P2 LDC R5, c[0x0][0x450] ;  /* 0x00011400ff052b82 */ /* 0x000e620000000800 */
[----:B0-----:R-:W-:-:S05]  /*10db0*/  @P2 IMAD.HI.U32 R4, R27, R4, RZ ;  /* 0x000000041b042227 */ /* 0x001fca00078e00ff */
[----:B-1----:R-:W-:Y:S02]  /*10dc0*/  @P2 SHF.R.U32.HI R0, RZ, R5, R4 ;  /* 0x00000005ff002219 */ /* 0x002fe40000011604 */
[----:B------:R-:W-:-:S04]  /*10dd0*/  SHF.R.S32.HI R5, RZ, 0x1f, R2 ;  /* 0x0000001fff057819 */ /* 0x000fc80000011402 */
[----:B------:R-:W-:Y:S01]  /*10de0*/  LEA.HI R4, R5, R2, RZ, 0x6 ;  /* 0x0000000205047211 */ /* 0x000fe200078f30ff */
[----:B------:R-:W-:-:S03]  /*10df0*/  VIADD R2, R26, 0x3f ;  /* 0x0000003f1a027836 */ /* 0x000fc60000000000 */
[----:B------:R-:W-:Y:S02]  /*10e00*/  SHF.R.S32.HI R4, RZ, 0x6, R4 ;  /* 0x00000006ff047819 */ /* 0x000fe40000011404 */
[----:B------:R-:W-:-:S04]  /*10e10*/  SHF.R.S32.HI R5, RZ, 0x1f, R2 ;  /* 0x0000001fff057819 */ /* 0x000fc80000011402 */
[----:B------:R-:W-:Y:S02]  /*10e20*/  LEA.HI R5, R5, R2, RZ, 0x6 ;  /* 0x0000000205057211 */ /* 0x000fe400078f30ff */
[----:B------:R-:W-:Y:S02]  /*10e30*/  IADD3 R2, R0, R26, -R29 ;  /* 0x0000001a00027210 */ /* 0x000fe40007ffe81d */
[----:B------:R-:W-:-:S03]  /*10e40*/  SHF.R.S32.HI R5, RZ, 0x6, R5 ;  /* 0x00000006ff057819 */ /* 0x000fc60000011405 */
[----:B------:R-:W-:Y:S01]  /*10e50*/  VIADD R0, R2, -UR4 ;  /* 0x8000000402007c36 */ /* 0x000fe20008000000 */
[----:B------:R-:W-:-:S05]  /*10e60*/  VIMNMX R30, R5, R4, PT ;  /* 0x00000004051e7248 */ /* 0x000fca0003fe0100 */
[----:B------:R0:W-:Y:S01]  /*10e70*/  STL [R1+0x18], R30 ;  /* 0x0000181e01007387 */ /* 0x0001e20000100800 */
[----:B------:R-:W-:Y:S05]  /*10e80*/  @!P1 BRA `(.L_x_1369) ;  /* 0x0000000000449947 */ /* 0x000fea0003800000 */
[----:B------:R-:W-:Y:S01]  /*10e90*/  ISETP.GT.AND P0, PT, R2, -0x1, PT ;  /* 0xffffffff0200780c */ /* 0x000fe20003f04270 */
[----:B------:R-:W-:-:S12]  /*10ea0*/  BSSY B0, `(.L_x_1370) ;  /* 0x000000d000007945 */ /* 0x000fd80003800000 */
[----:B------:R-:W-:Y:S05]  /*10eb0*/  @P0 BRA `(.L_x_1371) ;  /* 0x00000000001c0947 */ /* 0x000fea0003800000 */
[----:B------:R-:W-:Y:S02]  /*10ec0*/  ISETP.NE.AND P0, PT, R3, 0x1, PT ;  /* 0x000000010300780c */ /* 0x000fe40003f05270 */
[----:B------:R-:W-:-:S11]  /*10ed0*/  LOP3.LUT R7, RZ, R2, RZ, 0x33, !PT ;  /* 0x00000002ff077212 */ /* 0x000fd600078e33ff */
[----:B------:R-:W1:Y:S02]  /*10ee0*/  @P0 LDC.64 R4, c[0x0][0x9e8] ;  /* 0x00027a00ff040b82 */ /* 0x000e640000000a00 */
[----:B-1----:R-:W-:-:S05]  /*10ef0*/  @P0 IMAD.HI.U32 R4, R7, R4, RZ ;  /* 0x0000000407040227 */ /* 0x002fca00078e00ff */
[----:B------:R-:W-:-:S04]  /*10f00*/  @P0 SHF.R.U32.HI R7, RZ, R5, R4 ;  /* 0x00000005ff070219 */ /* 0x000fc80000011604 */
[----:B------:R-:W-:Y:S01]  /*10f10*/  LOP3.LUT R2, RZ, R7, RZ, 0x33, !PT ;  /* 0x00000007ff027212 */ /* 0x000fe200078e33ff */
[----:B------:R-:W-:Y:S06]  /*10f20*/  BRA `(.L_x_1372) ;  /* 0x0000000000107947 */ /* 0x000fec0003800000 */
.L_x_1371:
[----:B------:R-:W-:-:S13]  /*10f30*/  ISETP.NE.AND P0, PT, R3, 0x1, PT ;  /* 0x000000010300780c */ /* 0x000fda0003f05270 */
[----:B------:R-:W1:Y:S02]  /*10f40*/  @P0 LDC.64 R4, c[0x0][0x9e8] ;  /* 0x00027a00ff040b82 */ /* 0x000e640000000a00 */
[----:B-1----:R-:W-:-:S05]  /*10f50*/  @P0 IMAD.HI.U32 R4, R2, R4, RZ ;  /* 0x0000000402040227 */ /* 0x002fca00078e00ff */
[----:B------:R-:W-:-:S07]  /*10f60*/  @P0 SHF.R.U32.HI R2, RZ, R5, R4 ;  /* 0x00000005ff020219 */ /* 0x000fce0000011604 */
.L_x_1372:
[----:B------:R-:W-:Y:S05]  /*10f70*/  BSYNC B0 ;  /* 0x0000000000007941 */ /* 0x000fea0003800000 */
.L_x_1370:
[----:B------:R-:W-:-:S05]  /*10f80*/  IMAD R3, R2, R3, RZ ;  /* 0x0000000302037224 */ /* 0x000fca00078e02ff */
[----:B------:R-:W-:-:S07]  /*10f90*/  VIMNMX R0, R0, R3, !PT ;  /* 0x0000000300007248 */ /* 0x000fce0007fe0100 */
.L_x_1369:
[----:B------:R-:W-:Y:S01]  /*10fa0*/  SHF.R.S32.HI R3, RZ, 0x1f, R0 ;  /* 0x0000001fff037819 */ /* 0x000fe20000011400 */
[----:B------:R-:W-:Y:S03]  /*10fb0*/  BSSY B7, `(.L_x_1373) ;  /* 0x0000355000077945 */ /* 0x000fe60003800000 */
[----:B------:R-:W-:-:S04]  /*10fc0*/  LEA.HI R3, R3, R0, RZ, 0x6 ;  /* 0x0000000003037211 */ /* 0x000fc800078f30ff */
[----:B------:R-:W-:-:S04]  /*10fd0*/  SHF.R.S32.HI R3, RZ, 0x6, R3 ;  /* 0x00000006ff037819 */ /* 0x000fc80000011403 */
[----:B------:R-:W-:-:S04]  /*10fe0*/  VIMNMX R2, RZ, R3, !PT ;  /* 0x00000003ff027248 */ /* 0x000fc80007fe0100 */
[----:B------:R-:W-:Y:S01]  /*10ff0*/  ISETP.GT.AND P0, PT, R30, R2, PT ;  /* 0x000000021e00720c */ /* 0x000fe20003f04270 */
[----:B------:R1:W-:-:S12]  /*11000*/  STL [R1+0x8], R2 ;  /* 0x0000080201007387 */ /* 0x0003d80000100800 */
[----:B-1----:R-:W-:Y:S05]  /*11010*/  @P0 BRA `(.L_x_1374) ;  /* 0x0000000000440947 */ /* 0x002fea0003800000 */
[----:B------:R-:W1:Y:S02]  /*11020*/  S2R R2, SR_TID.X ;  /* 0x0000000000027919 */ /* 0x000e640000002100 */
        /* <DEDUP_REMOVED lines=10> */
[----:B------:R-:W1:Y:S02]  /*110d0*/  S2R R4, SR_LTMASK ;  /* 0x0000000000047919 */ /* 0x000e640000003900 */
[----:B-1----:R-:W-:-:S04]  /*110e0*/  LOP3.LUT R4, R4, UR4, RZ, 0xc0, !PT ;  /* 0x0000000404047c12 */ /* 0x002fc8000f8ec0ff */
[----:B------:R-:W1:Y:S01]  /*110f0*/  POPC R7, R4 ;  /* 0x0000000400077309 */ /* 0x000e620000000000 */
[----:B--2---:R-:W1:Y:S02]  /*11100*/  SHFL.IDX PT, R0, R3, R0, 0x1f ;  /* 0x00001f0003007589 */ /* 0x004e6400000e0000 */
[----:B-1----:R-:W-:Y:S01]  /*11110*/  IADD3 R16, R0, UR39, R7 ;  /* 0x0000002700107c10 */ /* 0x002fe2000fffe007 */
[----:B------:R-:W-:Y:S06]  /*11120*/  BRA `(.L_x_1375) ;  /* 0x0000003000f47947 */ /* 0x000fec0003800000 */
.L_x_1374:
        /* <DEDUP_REMOVED lines=8> */
[----:B------:R-:W-:Y:S02]  /*111b0*/  IMAD.U32 R4, RZ, RZ, UR6 ;  /* 0x00000006ff047e24 */ /* 0x000fe4000f8e00ff */
[----:B------:R-:W1:Y:S01]  /*111c0*/  LDC.64 R2, c[0x4][R2] ;  /* 0x0100000002027b82 */ /* 0x000e620000000a00 */
        /* <DEDUP_REMOVED lines=9> */
[----:B01----:R-:W-:Y:S05]  /*11260*/  CALL.ABS.NOINC R2 ;  /* 0x0000000002007343 */ /* 0x003fea0003c00000 */
.L_x_1377:
[----:B------:R-:W-:Y:S05]  /*11270*/  BSYNC B6 ;  /* 0x0000000000067941 */ /* 0x000fea0003800000 */
.L_x_1376:
        /* <DEDUP_REMOVED lines=10> */
[----:B------:R-:W-:Y:S01]  /*11320*/  MOV R8, 0x70 ;  /* 0x0000007000087802 */ /* 0x000fe20000000f00 */
[----:B------:R-:W-:Y:S02]  /*11330*/  IMAD.U32 R5, RZ, RZ, UR7 ;  /* 0x00000007ff057e24 */ /* 0x000fe4000f8e00ff */
[----:B------:R-:W-:Y:S02]  /*11340*/  IMAD.U32 R6, RZ, RZ, UR8 ;  /* 0x00000008ff067e24 */ /* 0x000fe4000f8e00ff */
[----:B------:R-:W-:-:S02]  /*11350*/  IMAD.U32 R7, RZ, RZ, UR9 ;  /* 0x00000009ff077e24 */ /* 0x000fc4000f8e00ff */
[----:B------:R-:W-:Y:S02]  /*11360*/  IMAD.U32 R10, RZ, RZ, UR4 ;  /* 0x00000004ff0a7e24 */ /* 0x000fe4000f8e00ff */
[----:B------:R-:W-:Y:S02]  /*11370*/  IMAD.U32 R11, RZ, RZ, UR5 ;  /* 0x00000005ff0b7e24 */ /* 0x000fe4000f8e00ff */
[----:B------:R-:W-:Y:S02]  /*11380*/  IMAD.MOV.U32 R12, RZ, RZ, 0x1 ;  /* 0x00000001ff0c7424 */ /* 0x000fe400078e00ff */
[----:B-1----:R-:W-:-:S07]  /*11390*/  IMAD.MOV.U32 R13, RZ, RZ, RZ ;  /* 0x000000ffff0d7224 */ /* 0x002fce00078e00ff */
[----:B------:R-:W-:-:S07]  /*113a0*/  LEPC R20, `(.L_x_1380) ;  /* 0x000000001014794e */ /* 0x000fce0000000000 */
[----:B0-2---:R-:W-:Y:S05]  /*113b0*/  CALL.ABS.NOINC R2 ;  /* 0x0000000002007343 */ /* 0x005fea0003c00000 */
.L_x_1380:
[----:B------:R0:W1:Y:S01]  /*113c0*/  LDC.64 R2, c[0x4][R17] ;  /* 0x0100000011027b82 */ /* 0x0000620000000a00 */
[----:B------:R-:W-:Y:S01]  /*113d0*/  ULDC.64 UR6, c[0x4][0xa8] ;  /* 0x01002a0000067ab9 */ /* 0x000fe20000000a00 */
[----:B------:R-:W-:Y:S01]  /*113e0*/  ULDC.64 UR8, c[0x4][0xb0] ;  /* 0x01002c0000087ab9 */ /* 0x000fe20000000a00 */
[----:B------:R-:W-:Y:S01]  /*113f0*/  ULDC.64 UR4, c[0x4][0x40] ;  /* 0x0100100000047ab9 */ /* 0x000fe20000000a00 */
[----:B------:R-:W-:Y:S02]  /*11400*/  IMAD.U32 R4, RZ, RZ, UR6 ;  /* 0x00000006ff047e24 */ /* 0x000fe4000f8e00ff */
[----:B------:R-:W-:Y:S02]  /*11410*/  IMAD.U32 R5, RZ, RZ, UR7 ;  /* 0x00000007ff057e24 */ /* 0x000fe4000f8e00ff */
[----:B------:R-:W-:Y:S02]  /*11420*/  IMAD.U32 R6, RZ, RZ, UR8 ;  /* 0x00000008ff067e24 */ /* 0x000fe4000f8e00ff */
[----:B------:R-:W-:-:S02]  /*11430*/  IMAD.U32 R7, RZ, RZ, UR9 ;  /* 0x00000009ff077e24 */ /* 0x000fc4000f8e00ff */
[----:B------:R-:W-:Y:S02]  /*11440*/  IMAD.U32 R10, RZ, RZ, UR4 ;  /* 0x00000004ff0a7e24 */ /* 0x000fe4000f8e00ff */
[----:B------:R-:W-:Y:S02]  /*11450*/  IMAD.U32 R11, RZ, RZ, UR5 ;  /* 0x00000005ff0b7e24 */ /* 0x000fe4000f8e00ff */
[----:B------:R-:W-:Y:S02]  /*11460*/  IMAD.MOV.U32 R8, RZ, RZ, 0x70 ;  /* 0x00000070ff087424 */ /* 0x000fe400078e00ff */
[----:B------:R-:W-:Y:S02]  /*11470*/  IMAD.MOV.U32 R12, RZ, RZ, 0x1 ;  /* 0x00000001ff0c7424 */ /* 0x000fe400078e00ff */
[----:B0-----:R-:W-:-:S07]  /*11480*/  IMAD.MOV.U32 R13, RZ, RZ, RZ ;  /* 0x000000ffff0d7224 */ /* 0x001fce00078e00ff */
[----:B------:R-:W-:-:S07]  /*11490*/  LEPC R20, `(.L_x_1379) ;  /* 0x000000001014794e */ /* 0x000fce0000000000 */
[----:B-1----:R-:W-:Y:S05]  /*114a0*/  CALL.ABS.NOINC R2 ;  /* 0x0000000002007343 */ /* 0x002fea0003c00000 */
.L_x_1379:
[----:B------:R-:W-:Y:S05]  /*114b0*/  BSYNC B6 ;  /* 0x0000000000067941 */ /* 0x000fea0003800000 */
.L_x_1378:
[----:B------:R-:W-:Y:S01]  /*114c0*/  ULDC.64 UR4, c[0x0][0x9f8] ;  /* 0x00027e0000047ab9 */ /* 0x000fe20000000a00 */
[----:B------:R-:W-:Y:S01]  /*114d0*/  IMAD.MOV.U32 R31, RZ, RZ, R19 ;  /* 0x000000ffff1f7224 */ /* 0x000fe200078e0013 */
[----:B------:R-:W-:Y:S01]  /*114e0*/  ISETP.NE.U32.AND P0, PT, RZ, UR4, PT ;  /* 0x00000004ff007c0c */ /* 0x000fe2000bf05070 */
[----:B------:R-:W-:Y:S01]  /*114f0*/  ULDC UR4, c[0x0][0x2f4] ;  /* 0x0000bd0000047ab9 */ /* 0x000fe20000000800 */
[----:B------:R-:W1:Y:S02]  /*11500*/  LDC R10, c[0x0][0x430] ;  /* 0x00010c00ff0a7b82 */ /* 0x000e640000000800 */
[----:B------:R-:W-:-:S13]  /*11510*/  ISETP.NE.AND.EX P0, PT, RZ, UR5, PT, P0 ;  /* 0x00000005ff007c0c */ /* 0x000fda000bf05300 */
[----:B------:R-:W2:Y:S01]  /*11520*/  @P0 LDC.64 R2, c[0x0][0x9f8] ;  /* 0x00027e00ff020b82 */ /* 0x000ea20000000a00 */
[----:B------:R-:W-:Y:S02]  /*11530*/  LOP3.LUT R17, R34, 0x40, RZ, 0xfc, !PT ;  /* 0x0000004022117812 */ /* 0x000fe400078efcff */
[----:B------:R-:W-:Y:S02]  /*11540*/  LOP3.LUT R23, R23, 0xffffffef, RZ, 0xc0, !PT ;  /* 0xffffffef17177812 */ /* 0x000fe400078ec0ff */
[----:B------:R-:W-:Y:S01]  /*11550*/  ISETP.GE.AND P2, PT, R17, UR4, PT ;  /* 0x0000000411007c0c */ /* 0x000fe2000bf46270 */
[----:B--2---:R-:W-:-:S05]  /*11560*/  @P0 IMAD.WIDE R2, R19, 0x4, R2 ;  /* 0x0000000413020825 */ /* 0x004fca00078e0202 */
[----:B------:R2:W5:Y:S01]  /*11570*/  @P0 LDG.E R31, desc[UR36][R2.64] ;  /* 0x00000024021f0981 */ /* 0x000562000c1e1900 */
[----:B------:R-:W-:Y:S01]  /*11580*/  ISETP.GE.AND P0, PT, R34, UR4, PT ;  /* 0x0000000422007c0c */ /* 0x000fe2000bf06270 */
[----:B------:R-:W-:Y:S01]  /*11590*/  UMOV UR5, 0xffffffff ;  /* 0xffffffff00057882 */ /* 0x000fe20000000000 */
[----:B------:R-:W-:Y:S01]  /*115a0*/  ISETP.GE.AND P1, PT, R37, UR4, PT ;  /* 0x0000000425007c0c */ /* 0x000fe2000bf26270 */
[----:B------:R-:W-:-:S10]  /*115b0*/  VIADD R7, R30, 0xffffffff ;  /* 0xffffffff1e077836 */ /* 0x000fd40000000000 */
[----:B------:R-:W-:Y:S02]  /*115c0*/  @P0 LOP3.LUT R23, R23, 0x10, RZ, 0xfc, !PT ;  /* 0x0000001017170812 */ /* 0x000fe400078efcff */
[----:B------:R-:W-:Y:S02]  /*115d0*/  ISETP.GE.AND P0, PT, R36, UR4, PT ;  /* 0x0000000424007c0c */ /* 0x000fe4000bf06270 */
[----:B------:R-:W-:-:S04]  /*115e0*/  LOP3.LUT R23, R23, 0xfffffff7, RZ, 0xc0, !PT ;  /* 0xfffffff717177812 */ /* 0x000fc800078ec0ff */
[----:B------:R-:W-:-:S04]  /*115f0*/  @P2 LOP3.LUT R23, R23, 0x8, RZ, 0xfc, !PT ;  /* 0x0000000817172812 */ /* 0x000fc800078efcff */
[----:B------:R-:W-:-:S04]  /*11600*/  LOP3.LUT R23, R23, 0xfffffffb, RZ, 0xc0, !PT ;  /* 0xfffffffb17177812 */ /* 0x000fc800078ec0ff */
[----:B------:R-:W-:-:S04]  /*11610*/  @P1 LOP3.LUT R23, R23, 0x4, RZ, 0xfc, !PT ;  /* 0x0000000417171812 */ /* 0x000fc800078efcff */
[----:B------:R-:W-:-:S04]  /*11620*/  LOP3.LUT R23, R23, 0xfffffffd, RZ, 0xc0, !PT ;  /* 0xfffffffd17177812 */ /* 0x000fc800078ec0ff */
[----:B------:R-:W-:Y:S01]  /*11630*/  @P0 LOP3.LUT R23, R23, 0x2, RZ, 0xfc, !PT ;  /* 0x0000000217170812 */ /* 0x000fe200078efcff */
[----:B-12---:R-:W-:Y:S06]  /*11640*/  BRA.DIV UR5, `(.L_x_1381) ;  /* 0x00000042057c7947 */ /* 0x006fec000b800000 */
.L_x_1449:
[----:B------:R-:W1:Y:S01]  /*11650*/  S2R R0, SR_TID.X ;  /* 0x0000000000007919 */ /* 0x000e620000002100 */
[----:B------:R-:W-:Y:S02]  /*11660*/  ISETP.NE.AND P1, PT, R10, 0x1, PT ;  /* 0x000000010a00780c */ /* 0x000fe40003f25270 */
[----:B-----5:R-:W-:Y:S01]  /*11670*/  SHF.R.S32.HI R11, RZ, 0x1f, R31 ;  /* 0x0000001fff0b7819 */ /* 0x020fe2000001141f */
[----:B------:R-:W2:Y:S01]  /*11680*/  S2R R9, SR_TID.X ;  /* 0x0000000000097919 */ /* 0x000ea20000002100 */
[----:B------:R-:W-:-:S03]  /*11690*/  LOP3.LUT R23, R23, 0xffffffbf, RZ, 0xc0, !PT ;  /* 0xffffffbf17177812 */ /* 0x000fc600078ec0ff */
[----:B------:R3:W-:Y:S06]  /*116a0*/  STL [R1+0xc], R11 ;  /* 0x00000c0b01007387 */ /* 0x0007ec0000100800 */
[----:B------:R-:W4:Y:S01]  /*116b0*/  @P1 LDC R5, c[0x0][0x434] ;  /* 0x00010d00ff051b82 */ /* 0x000f220000000800 */
[----:B------:R-:W-:Y:S02]  /*116c0*/  @P1 LOP3.LUT R23, R23, 0x40, RZ, 0xfc, !PT ;  /* 0x0000004017171812 */ /* 0x000fe400078efcff */
[----:B-1----:R-:W-:Y:S01]  /*116d0*/  LOP3.LUT R0, R0, 0x7f, RZ, 0xc0, !PT ;  /* 0x0000007f00007812 */ /* 0x002fe200078ec0ff */
[----:B--2---:R-:W-:-:S03]  /*116e0*/  IMAD.SHL.U32 R9, R9, 0x10, RZ ;  /* 0x0000001009097824 */ /* 0x004fc600078e00ff */
[----:B------:R-:W-:-:S04]  /*116f0*/  SHF.R.U32.HI R0, RZ, 0x3, R0 ;  /* 0x00000003ff007819 */ /* 0x000fc80000011600 */
[----:B------:R-:W-:Y:S02]  /*11700*/  LOP3.LUT R9, R0, 0x70, R9, 0xf8, !PT ;  /* 0x0000007000097812 */ /* 0x000fe400078ef809 */
[----:B------:R-:W1:Y:S03]  /*11710*/  @P1 LDC R0, c[0x0][0x438] ;  /* 0x00010e00ff001b82 */ /* 0x000e660000000800 */
[----:B------:R-:W-:-:S05]  /*11720*/  IMAD R6, R7, 0x40, R9 ;  /* 0x0000004007067824 */ /* 0x000fca00078e0209 */
[C---:B------:R-:W-:Y:S02]  /*11730*/  ISETP.GE.AND P0, PT, R6.reuse, R26, PT ;  /* 0x0000001a0600720c */ /* 0x040fe40003f06270 */
[----:B------:R-:W-:Y:S02]  /*11740*/  IADD3 R6, R6, R24, RZ ;  /* 0x0000001806067210 */ /* 0x000fe40007ffe0ff */
[----:B------:R-:W-:-:S03]  /*11750*/  ISETP.GT.U32.OR P0, PT, R9, 0x3f, P0 ;  /* 0x0000003f0900780c */ /* 0x000fc60000704470 */
[----:B----4-:R-:W-:-:S04]  /*11760*/  @P1 IMAD.HI.U32 R5, R6, R5, RZ ;  /* 0x0000000506051227 */ /* 0x010fc800078e00ff */
[----:B------:R-:W-:Y:S01]  /*11770*/  IMAD.MOV.U32 R8, RZ, RZ, R6 ;  /* 0x000000ffff087224 */ /* 0x000fe200078e0006 */
[----:B-1----:R-:W-:-:S05]  /*11780*/  @P1 SHF.R.U32.HI R8, RZ, R0, R5 ;  /* 0x00000000ff081219 */ /* 0x002fca0000011605 */
[----:B------:R-:W1:Y:S01]  /*11790*/  @!P0 LDC.64 R2, c[0x0][0x428] ;  /* 0x00010a00ff028b82 */ /* 0x000e620000000a00 */
[--C-:B------:R-:W-:Y:S01]  /*117a0*/  @!P0 SHF.R.S32.HI R5, RZ, 0x1f, R8.reuse ;  /* 0x0000001fff058819 */ /* 0x100fe20000011408 */
[----:B------:R-:W-:Y:S02]  /*117b0*/  @!P0 IMAD.MOV.U32 R4, RZ, RZ, R8 ;  /* 0x000000ffff048224 */ /* 0x000fe400078e0008 */
[-C--:B-1----:R-:W-:Y:S02]  /*117c0*/  @!P0 IMAD R0, R11, R2.reuse, RZ ;  /* 0x000000020b008224 */ /* 0x082fe400078e02ff */
[----:B------:R-:W-:-:S04]  /*117d0*/  @!P0 IMAD.WIDE.U32 R4, R31, R2, R4 ;  /* 0x000000021f048225 */ /* 0x000fc800078e0004 */
[----:B------:R-:W-:Y:S02]  /*117e0*/  @!P0 IMAD R0, R31, R3, R0 ;  /* 0x000000031f008224 */ /* 0x000fe400078e0200 */
[----:B------:R-:W1:Y:S02]  /*117f0*/  @!P0 LDC.64 R2, c[0x0][0x418] ;  /* 0x00010600ff028b82 */ /* 0x000e640000000a00 */
[----:B------:R-:W-:Y:S02]  /*11800*/  @!P0 IMAD.IADD R0, R5, 0x1, R0 ;  /* 0x0000000105008824 */ /* 0x000fe400078e0200 */
[----:B------:R-:W-:Y:S01]  /*11810*/  IMAD.MOV R5, RZ, RZ, -R8 ;  /* 0x000000ffff057224 */ /* 0x000fe200078e0a08 */
[----:B-1----:R-:W-:-:S04]  /*11820*/  @!P0 LEA R2, P1, R4, R2, 0x2 ;  /* 0x0000000204028211 */ /* 0x002fc800078210ff */
[----:B------:R-:W-:Y:S01]  /*11830*/  @!P0 LEA.HI.X R3, R4, R3, R0, 0x2, P1 ;  /* 0x0000000304038211 */ /* 0x000fe200008f1400 */
[----:B------:R-:W-:Y:S02]  /*11840*/  IMAD R4, R10, R5, R6 ;  /* 0x000000050a047224 */ /* 0x000fe400078e0206 */
[----:B------:R-:W-:Y:S02]  /*11850*/  IMAD.U32 R5, RZ, RZ, UR38 ;  /* 0x00000026ff057e24 */ /* 0x000fe4000f8e00ff */
[----:B------:R-:W-:-:S03]  /*11860*/  IMAD.MOV.U32 R0, RZ, RZ, RZ ;  /* 0x000000ffff007224 */ /* 0x000fc600078e00ff */
[----:B------:R-:W-:-:S03]  /*11870*/  ISETP.NE.AND P2, PT, R5, 0x3, PT ;  /* 0x000000030500780c */ /* 0x000fc60003f45270 */
[----:B------:R3:W5:Y:S01]  /*11880*/  @!P0 LDG.E R0, desc[UR36][R2.64] ;  /* 0x0000002402008981 */ /* 0x000762000c1e1900 */
[----:B------:R-:W-:Y:S01]  /*11890*/  ISETP.GT.U32.AND P0, PT, R9, 0x3f, PT ;  /* 0x0000003f0900780c */ /* 0x000fe20003f04070 */
[----:B------:R-:W-:Y:S01]  /*118a0*/  IMAD.MOV.U32 R26, RZ, RZ, R7 ;  /* 0x000000ffff1a7224 */ /* 0x000fe200078e0007 */
[----:B------:R-:W-:Y:S02]  /*118b0*/  LOP3.LUT R23, R23, 0xffffffdf, RZ, 0xc0, !PT ;  /* 0xffffffdf17177812 */ /* 0x000fe400078ec0ff */
[----:B0-----:R-:W-:-:S05]  /*118c0*/  SHF.R.S32.HI R30, RZ, 0x1f, R18 ;  /* 0x0000001fff1e7819 */ /* 0x001fca0000011412 */
[----:B------:R-:W-:-:S04]  /*118d0*/  @P2 LOP3.LUT R23, R23, 0x20, RZ, 0xfc, !PT ;  /* 0x0000002017172812 */ /* 0x000fc800078efcff */
[----:B------:R-:W-:-:S04]  /*118e0*/  LOP3.LUT R23, R23, 0xfffffffe, RZ, 0xc0, !PT ;  /* 0xfffffffe17177812 */ /* 0x000fc800078ec0ff */
[----:B------:R-:W-:Y:S01]  /*118f0*/  @P0 LOP3.LUT R23, R23, 0x1, RZ, 0xfc, !PT ;  /* 0x0000000117170812 */ /* 0x000fe200078efcff */
[----:B---3--:R-:W-:Y:S06]  /*11900*/  @!P2 BRA `(.L_x_1382) ;  /* 0x000000000004a947 */ /* 0x008fec0003800000 */
[----:B------:R-:W-:Y:S01]  /*11910*/  BPT.TRAP 0x1 ;  /* 0x000000040000795c */ /* 0x000fe20000300000 */
.L_x_1382:
        /* <DEDUP_REMOVED lines=20> */
[----:B------:R-:W-:Y:S01]  /*11a60*/  LEA.HI.X R24, R2, UR5, R6, 0x1, P0 ;  /* 0x0000000502187c11 */ /* 0x000fe200080f0c06 */
[----:B------:R-:W-:Y:S01]  /*11a70*/  IMAD R6, R25, 0x8, R22 ;  /* 0x0000000819067824 */ /* 0x000fe200078e0216 */
[----:B------:R-:W-:-:S04]  /*11a80*/  SHF.L.U32 R2, R28, 0x1f, RZ ;  /* 0x0000001f1c027819 */ /* 0x000fc800000006ff */
[----:B------:R-:W0:Y:S02]  /*11a90*/  SYNCS.PHASECHK.TRANS64.TRYWAIT P0, [R6+URZ+0x30840], R2 ;  /* 0x03084002060075a7 */ /* 0x000e24000800017f */
[----:B0-----:R-:W-:Y:S05]  /*11aa0*/  @!P0 BRA `(.L_x_1384) ;  /* 0x0000003c00988947 */ /* 0x001fea0003800000 */
.L_x_1450:
[----:B------:R-:W-:Y:S05]  /*11ab0*/  BSYNC B0 ;  /* 0x0000000000007941 */ /* 0x000fea0003800000 */
.L_x_1383:
[----:B------:R-:W2:Y:S01]  /*11ac0*/  LDL R10, [R1] ;  /* 0x00000000010a7983 */ /* 0x000ea20000100800 */
[----:B------:R-:W-:Y:S01]  /*11ad0*/  ULDC.64 UR4, c[0x0][0x300] ;  /* 0x0000c00000047ab9 */ /* 0x000fe20000000a00 */
[----:B------:R-:W-:Y:S01]  /*11ae0*/  LOP3.LUT P5, RZ, R23, 0x10, RZ, 0xc0, !PT ;  /* 0x0000001017ff7812 */ /* 0x000fe200078ac0ff */
[----:B------:R-:W-:Y:S01]  /*11af0*/  IMAD R5, R5, UR4, RZ ;  /* 0x0000000405057c24 */ /* 0x000fe2000f8e02ff */
[----:B------:R-:W1:Y:S01]  /*11b00*/  S2R R9, SR_TID.X ;  /* 0x0000000000097919 */ /* 0x000e620000002100 */
[C---:B0-----:R-:W-:Y:S01]  /*11b10*/  IMAD.WIDE.U32 R2, R4.reuse, UR4, RZ ;  /* 0x0000000404027c25 */ /* 0x041fe2000f8e00ff */
[C---:B------:R-:W-:Y:S02]  /*11b20*/  LOP3.LUT P4, RZ, R23.reuse, 0x8, RZ, 0xc0, !PT ;  /* 0x0000000817ff7812 */ /* 0x040fe4000788c0ff */
[C---:B------:R-:W-:Y:S01]  /*11b30*/  LOP3.LUT P3, RZ, R23.reuse, 0x4, RZ, 0xc0, !PT ;  /* 0x0000000417ff7812 */ /* 0x040fe2000786c0ff */
[----:B------:R-:W-:Y:S01]  /*11b40*/  IMAD R5, R4, UR5, R5 ;  /* 0x0000000504057c24 */ /* 0x000fe2000f8e0205 */
[----:B------:R-:W-:Y:S01]  /*11b50*/  ULDC.64 UR4, c[0x0][0x310] ;  /* 0x0000c40000047ab9 */ /* 0x000fe20000000a00 */
[----:B------:R-:W-:Y:S01]  /*11b60*/  LOP3.LUT P2, RZ, R23, 0x2, RZ, 0xc0, !PT ;  /* 0x0000000217ff7812 */ /* 0x000fe2000784c0ff */
[----:B------:R-:W-:-:S02]  /*11b70*/  IMAD R8, R8, UR4, RZ ;  /* 0x0000000408087c24 */ /* 0x000fc4000f8e02ff */
        /* <DEDUP_REMOVED lines=11> */
[----:B------:R-:W-:Y:S01]  /*11c30*/  UMOV UR4, 0xffffffff ;  /* 0xffffffff00047882 */ /* 0x000fe20000000000 */
[----:B-1----:R-:W-:-:S03]  /*11c40*/  LOP3.LUT R9, R9, 0x7f, RZ, 0xc0, !PT ;  /* 0x0000007f09097812 */ /* 0x002fc600078ec0ff */
[----:B------:R-:W-:Y:S02]  /*11c50*/  LEA.HI.X R0, R2, UR5, R0, 0x1, P0 ;  /* 0x0000000502007c11 */ /* 0x000fe400080f0c00 */
[----:B------:R-:W-:Y:S01]  /*11c60*/  SHF.R.U32.HI R9, RZ, 0x3, R9 ;  /* 0x00000003ff097819 */ /* 0x000fe20000011609 */
[----:B--2---:R-:W-:Y:S01]  /*11c70*/  IMAD R5, R7, -0x40, R10 ;  /* 0xffffffc007057824 */ /* 0x004fe200078e020a */
[----:B------:R-:W-:-:S03]  /*11c80*/  LEA R7, R25, R32, 0xe ;  /* 0x0000002019077211 */ /* 0x000fc600078e70ff */
[----:B------:R-:W-:-:S05]  /*11c90*/  IMAD.IADD R5, R5, 0x1, -R9 ;  /* 0x0000000105057824 */ /* 0x000fca00078e0a09 */
[----:B------:R-:W-:Y:S01]  /*11ca0*/  ISETP.GE.AND P0, PT, R5, 0x1, PT ;  /* 0x000000010500780c */ /* 0x000fe20003f06270 */
[----:B------:R-:W-:-:S12]  /*11cb0*/  BRA.DIV UR4, `(.L_x_1385) ;  /* 0x0000003e04287947 */ /* 0x000fd8000b800000 */
[----:B------:R-:W0:Y:S01]  /*11cc0*/  SHFL.IDX PT, R3, R4, RZ, 0x181f ;  /* 0x00181fff04037589 */ /* 0x000e2200000e0000 */
[----:B------:R-:W-:-:S03]  /*11cd0*/  @P0 IMAD R9, R7, 0x2, R22 ;  /* 0x0000000207090824 */ /* 0x000fc600078e0216 */
[----:B------:R-:W1:Y:S04]  /*11ce0*/  SHFL.IDX PT, R2, R0, RZ, 0x181f ;  /* 0x00181fff00027589 */ /* 0x000e6800000e0000 */
        /* <DEDUP_REMOVED lines=25> */
[----:B------:R0:W1:Y:S04]  /*11e80*/  SHFL.IDX PT, R8, R0, 0x3, 0x181f ;  /* 0x00781f0000087f89 */ /* 0x00006800000e0000 */
[----:B------:R-:W-:Y:S04]  /*11e90*/  @P0 LDGSTS.E.BYPASS.LTC128B.128 [R9+0x21400], desc[UR36][R2.64], !P5 ;  /* 0x2140000002090fae */ /* 0x000fe8000e901d64 */
[----:B------:R-:W-:Y:S04]  /*11ea0*/  @P0 LDGSTS.E.BYPASS.LTC128B.128 [R9+0x23400], desc[UR36][R2.64+0x80], !P4 ;  /* 0x2340008002090fae */ /* 0x000fe8000e101d64 */
[----:B------:R-:W-:Y:S04]  /*11eb0*/  @P0 LDGSTS.E.BYPASS.LTC128B.128 [R9+0x25400], desc[UR36][R2.64+0x100], !P3 ;  /* 0x2540010002090fae */ /* 0x000fe8000d901d64 */
[----:B------:R2:W-:Y:S04]  /*11ec0*/  @P0 LDGSTS.E.BYPASS.LTC128B.128 [R9+0x27400], desc[UR36][R2.64+0x180], !P2 ;  /* 0x2740018002090fae */ /* 0x0005e8000d101d64 */
[----:B-12---:R0:W2:Y:S02]  /*11ed0*/  SHFL.IDX PT, R2, R4, 0x3, 0x181f ;  /* 0x00781f0004027f89 */ /* 0x0060a400000e0000 */
.L_x_1460:
[----:B------:R-:W-:-:S13]  /*11ee0*/  ISETP.GE.AND P0, PT, R5, 0x31, PT ;  /* 0x000000310500780c */ /* 0x000fda0003f06270 */
[----:B--2---:R-:W-:Y:S01]  /*11ef0*/  @P0 LEA R2, P1, R34, R2, 0x1 ;  /* 0x0000000222020211 */ /* 0x004fe200078208ff */
[----:B------:R-:W-:-:S04]  /*11f00*/  @P0 IMAD R7, R7, 0x2, R22 ;  /* 0x0000000207070824 */ /* 0x000fc800078e0216 */
        /* <DEDUP_REMOVED lines=10> */
.L_x_1386:
        /* <DEDUP_REMOVED lines=10> */
.L_x_1387:
[----:B------:R2:W-:Y:S02]  /*12050*/  SYNCS.ARRIVE.TRANS64.A1T0 RZ, [R6+URZ+0x30830], RZ ;  /* 0x030830ff06ff79a7 */ /* 0x0005e4000810003f */
[----:B------:R-:W-:Y:S05]  /*12060*/  WARPSYNC.ALL ;  /* 0x0000000000007948 */ /* 0x000fea0003800000 */
[----:B------:R-:W-:Y:S01]  /*12070*/  ULDC.64 UR4, c[0x0][0x298] ;  /* 0x0000a60000047ab9 */ /* 0x000fe20000000a00 */
[----:B-1----:R-:W-:Y:S01]  /*12080*/  VIADD R2, R22, 0x10400 ;  /* 0x0001040016027836 */ /* 0x002fe20000000000 */
[----:B0-----:R-:W-:Y:S01]  /*12090*/  SHF.R.S32.HI R0, RZ, 0x1f, R35 ;  /* 0x0000001fff007819 */ /* 0x001fe20000011423 */
[----:B------:R-:W-:Y:S01]  /*120a0*/  IMAD.WIDE.U32 R4, R35, UR4, RZ ;  /* 0x0000000423047c25 */ /* 0x000fe2000f8e00ff */
[----:B------:R-:W-:Y:S01]  /*120b0*/  BSSY B6, `(.L_x_1388) ;  /* 0x0000018000067945 */ /* 0x000fe20003800000 */
[----:B------:R-:W-:Y:S01]  /*120c0*/  BAR.SYNC.DEFER_BLOCKING 0x8, 0x180 ;  /* 0x0206000000007b1d */ /* 0x000fe20000010000 */
[----:B------:R-:W-:Y:S01]  /*120d0*/  LOP3.LUT P0, RZ, R2, 0x3ff, RZ, 0xc0, !PT ;  /* 0x000003ff02ff7812 */ /* 0x000fe2000780c0ff */
[----:B------:R-:W-:-:S04]  /*120e0*/  IMAD R0, R0, UR4, RZ ;  /* 0x0000000400007c24 */ /* 0x000fc8000f8e02ff */
[----:B------:R-:W-:Y:S01]  /*120f0*/  IMAD R0, R35, UR5, R0 ;  /* 0x0000000523007c24 */ /* 0x000fe2000f8e0200 */
[----:B------:R0:W-:Y:S03]  /*12100*/  STL.64 [R1+0x10], R4 ;  /* 0x0000100401007387 */ /* 0x0001e60000100a00 */
[----:B------:R-:W-:-:S04]  /*12110*/  IMAD.IADD R35, R5, 0x1, R0 ;  /* 0x0000000105237824 */ /* 0x000fc800078e0200 */
[----:B------:R-:W-:Y:S05]  /*12120*/  @!P0 BRA `(.L_x_1389) ;  /* 0x0000000000408947 */ /* 0x000fea0003800000 */
[----:B------:R-:W-:Y:S01]  /*12130*/  MOV R2, 0x0 ;  /* 0x0000000000027802 */ /* 0x000fe20000000f00 */
[----:B------:R-:W-:Y:S01]  /*12140*/  ULDC.64 UR6, c[0x4][0xa8] ;  /* 0x01002a0000067ab9 */ /* 0x000fe20000000a00 */
[----:B------:R-:W-:Y:S01]  /*12150*/  ULDC.64 UR8, c[0x4][0xb0] ;  /* 0x01002c0000087ab9 */ /* 0x000fe20000000a00 */
[----:B------:R-:W-:Y:S01]  /*12160*/  ULDC.64 UR4, c[0x4][0x20] ;  /* 0x0100080000047ab9 */ /* 0x000fe20000000a00 */
[----:B0-----:R-:W-:Y:S01]  /*12170*/  IMAD.U32 R4, RZ, RZ, UR6 ;  /* 0x00000006ff047e24 */ /* 0x001fe2000f8e00ff */
[----:B------:R-:W-:Y:S01]  /*12180*/  MOV R11, UR5 ;  /* 0x00000005000b7c02 */ /* 0x000fe20008000f00 */
[----:B------:R-:W0:Y:S01]  /*12190*/  LDC.64 R2, c[0x4][R2] ;  /* 0x0100000002027b82 */ /* 0x000e220000000a00 */
[----:B------:R-:W-:Y:S02]  /*121a0*/  IMAD.U32 R5, RZ, RZ, UR7 ;  /* 0x00000007ff057e24 */ /* 0x000fe4000f8e00ff */
[----:B--2---:R-:W-:Y:S02]  /*121b0*/  IMAD.U32 R6, RZ, RZ, UR8 ;  /* 0x00000008ff067e24 */ /* 0x004fe4000f8e00ff */
[----:B------:R-:W-:-:S02]  /*121c0*/  IMAD.U32 R7, RZ, RZ, UR9 ;  /* 0x00000009ff077e24 */ /* 0x000fc4000f8e00ff */
[----:B------:R-:W-:Y:S02]  /*121d0*/  IMAD.U32 R10, RZ, RZ, UR4 ;  /* 0x00000004ff0a7e24 */ /* 0x000fe4000f8e00ff */
[----:B------:R-:W-:Y:S02]  /*121e0*/  IMAD.MOV.U32 R8, RZ, RZ, 0x70 ;  /* 0x00000070ff087424 */ /* 0x000fe400078e00ff */
[----:B------:R-:W-:Y:S02]  /*121f0*/  IMAD.MOV.U32 R12, RZ, RZ, 0x1 ;  /* 0x00000001ff0c7424 */ /* 0x000fe400078e00ff */
[----:B------:R-:W-:-:S07]  /*12200*/  IMAD.MOV.U32 R13, RZ, RZ, RZ ;  /* 0x000000ffff0d7224 */ /* 0x000fce00078e00ff */
[----:B------:R-:W-:-:S07]  /*12210*/  LEPC R20, `(.L_x_1389) ;  /* 0x000000001014794e */ /* 0x000fce0000000000 */
[----:B0-----:R-:W-:Y:S05]  /*12220*/  CALL.ABS.NOINC R2 ;  /* 0x0000000002007343 */ /* 0x001fea0003c00000 */
.L_x_1389:
[----:B------:R-:W-:Y:S05]  /*12230*/  BSYNC B6 ;  /* 0x0000000000067941 */ /* 0x000fea0003800000 */
.L_x_1388:
[----:B------:R-:W3:Y:S01]  /*12240*/  LDL.LU.64 R20, [R1+0x10] ;  /* 0x0000100001147983 */ /* 0x000ee20000300a00 */
[----:B------:R-:W-:Y:S01]  /*12250*/  ULDC.64 UR4, c[0x0][0x2d8] ;  /* 0x0000b60000047ab9 */ /* 0x000fe20000000a00 */
[----:B------:R-:W-:Y:S01]  /*12260*/  LOP3.LUT P6, RZ, R23, 0x100, RZ, 0xc0, !PT ;  /* 0x0000010017ff7812 */ /* 0x000fe200078cc0ff */
[----:B------:R-:W-:Y:S01]  /*12270*/  IMAD R0, R30, UR4, RZ ;  /* 0x000000041e007c24 */ /* 0x000fe2000f8e02ff */
[----:B------:R-:W-:Y:S01]  /*12280*/  LOP3.LUT R7, R34, 0x40, RZ, 0xfc, !PT ;  /* 0x0000004022077812 */ /* 0x000fe200078efcff */
[----:B------:R-:W-:Y:S01]  /*12290*/  IMAD.MOV.U32 R3, RZ, RZ, R35 ;  /* 0x000000ffff037224 */ /* 0x000fe200078e0023 */
[----:B0-----:R-:W-:Y:S01]  /*122a0*/  SEL R4, R19, RZ, !P6 ;  /* 0x000000ff13047207 */ /* 0x001fe20007000000 */
[----:B------:R-:W-:Y:S01]  /*122b0*/  IMAD R5, R18, UR5, R0 ;  /* 0x0000000512057c24 */ /* 0x000fe2000f8e0200 */
[----:B------:R-:W-:-:S04]  /*122c0*/  SHF.R.S32.HI R0, RZ, 0x1f, R19 ;  /* 0x0000001fff007819 */ /* 0x000fc80000011413 */
[----:B------:R-:W-:Y:S01]  /*122d0*/  SEL R0, R0, RZ, !P6 ;  /* 0x000000ff00007207 */ /* 0x000fe20007000000 */
[----:B---3--:R-:W-:Y:S01]  /*122e0*/  IMAD.MOV.U32 R2, RZ, RZ, R20 ;  /* 0x000000ffff027224 */ /* 0x008fe200078e0014 */
[----:B------:R-:W0:Y:S01]  /*122f0*/  LDC R21, c[0x0][0x448] ;  /* 0x00011200ff157b82 */ /* 0x000e220000000800 */
[----:B------:R-:W1:Y:S02]  /*12300*/  S2R R20, SR_TID.X ;  /* 0x0000000000147919 */ /* 0x000e640000002100 */
[----:B------:R-:W-:Y:S01]  /*12310*/  IMAD.WIDE.U32 R2, R18, UR4, R2 ;  /* 0x0000000412027c25 */ /* 0x000fe2000f8e0002 */
[----:B------:R-:W-:-:S03]  /*12320*/  ULDC.64 UR4, c[0x0][0x2e0] ;  /* 0x0000b80000047ab9 */ /* 0x000fc60000000a00 */
[----:B------:R-:W-:Y:S02]  /*12330*/  IMAD.IADD R3, R3, 0x1, R5 ;  /* 0x0000000103037824 */ /* 0x000fe400078e0205 */
[----:B------:R-:W-:Y:S02]  /*12340*/  IMAD R0, R0, UR4, RZ ;  /* 0x0000000400007c24 */ /* 0x000fe4000f8e02ff */
[----:B------:R-:W-:-:S04]  /*12350*/  IMAD.WIDE.U32 R2, R4, UR4, R2 ;  /* 0x0000000404027c25 */ /* 0x000fc8000f8e0002 */
[----:B------:R-:W-:Y:S01]  /*12360*/  IMAD R0, R4, UR5, R0 ;  /* 0x0000000504007c24 */ /* 0x000fe2000f8e0200 */
[----:B------:R-:W-:-:S03]  /*12370*/  ULDC.64 UR4, c[0x0][0x2d0] ;  /* 0x0000b40000047ab9 */ /* 0x000fc60000000a00 */
[----:B------:R-:W-:Y:S01]  /*12380*/  IMAD.IADD R3, R3, 0x1, R0 ;  /* 0x0000000103037824 */ /* 0x000fe200078e0200 */
[----:B0-----:R-:W-:Y:S02]  /*12390*/  ISETP.NE.AND P6, PT, R21, 0x1, PT ;  /* 0x000000011500780c */ /* 0x001fe40003fc5270 */
[----:B-1----:R-:W-:-:S04]  /*123a0*/  LOP3.LUT R20, R20, 0x7f, RZ, 0xc0, !PT ;  /* 0x0000007f14147812 */ /* 0x002fc800078ec0ff */
[----:B------:R-:W-:-:S07]  /*123b0*/  SHF.R.U32.HI R21, RZ, 0x3, R20 ;  /* 0x00000003ff157819 */ /* 0x000fce0000011614 */
[----:B--2---:R-:W0:Y:S01]  /*123c0*/  @P6 LDC R6, c[0x0][0x44c] ;  /* 0x00011300ff066b82 */ /* 0x004e220000000800 */
[----:B------:R-:W1:Y:S07]  /*123d0*/  S2R R20, SR_TID.X ;  /* 0x0000000000147919 */ /* 0x000e6e0000002100 */
[----:B------:R-:W2:Y:S01]  /*123e0*/  @P6 LDC R5, c[0x0][0x450] ;  /* 0x00011400ff056b82 */ /* 0x000ea20000000800 */
[----:B-1----:R-:W-:-:S05]  /*123f0*/  IMAD.SHL.U32 R20, R20, 0x10, RZ ;  /* 0x0000001014147824 */ /* 0x002fca00078e00ff */
[----:B------:R-:W-:-:S05]  /*12400*/  LOP3.LUT R20, R21, 0x70, R20, 0xf8, !PT ;  /* 0x0000007015147812 */ /* 0x000fca00078ef814 */
[----:B------:R-:W-:Y:S02]  /*12410*/  IMAD.IADD R0, R20, 0x1, R27 ;  /* 0x0000000114007824 */ /* 0x000fe400078e021b */
[----:B------:R-:W1:Y:S02]  /*12420*/  S2R R20, SR_TID.X ;  /* 0x0000000000147919 */ /* 0x000e640000002100 */
[----:B0-----:R-:W-:-:S04]  /*12430*/  @P6 IMAD.HI.U32 R6, R0, R6, RZ ;  /* 0x0000000600066227 */ /* 0x001fc800078e00ff */
[----:B------:R-:W-:Y:S01]  /*12440*/  IMAD.MOV.U32 R4, RZ, RZ, R0 ;  /* 0x000000ffff047224 */ /* 0x000fe200078e0000 */
[----:B--2---:R-:W-:Y:S02]  /*12450*/  @P6 SHF.R.U32.HI R4, RZ, R5, R6 ;  /* 0x00000005ff046219 */ /* 0x004fe40000011606 */
[----:B------:R-:W0:Y:S03]  /*12460*/  LDC R6, c[0x0][0x448] ;  /* 0x00011200ff067b82 */ /* 0x000e260000000800 */
[----:B------:R-:W-:Y:S02]  /*12470*/  IMAD.MOV R5, RZ, RZ, -R4 ;  /* 0x000000ffff057224 */ /* 0x000fe400078e0a04 */
[----:B------:R-:W-:Y:S01]  /*12480*/  IMAD.WIDE.U32 R2, R4, UR4, R2 ;  /* 0x0000000404027c25 */ /* 0x000fe2000f8e0002 */
[----:B-1----:R-:W-:-:S03]  /*12490*/  LOP3.LUT R20, R20, 0x7f, RZ, 0xc0, !PT ;  /* 0x0000007f14147812 */ /* 0x002fc600078ec0ff */
[----:B0-----:R-:W-:Y:S01]  /*124a0*/  IMAD R0, R6, R5, R0 ;  /* 0x0000000506007224 */ /* 0x001fe200078e0200 */
[----:B------:R-:W-:Y:S02]  /*124b0*/  SHF.R.S32.HI R5, RZ, 0x1f, R4 ;  /* 0x0000001fff057819 */ /* 0x000fe40000011404 */
[----:B------:R-:W-:-:S03]  /*124c0*/  SHF.R.U32.HI R8, RZ, 0x3, R20 ;  /* 0x00000003ff087819 */ /* 0x000fc60000011614 */
        /* <DEDUP_REMOVED lines=11> */
[----:B------:R-:W-:Y:S02]  /*12580*/  ULDC UR4, c[0x0][0x2b8] ;  /* 0x0000ae0000047ab9 */ /* 0x000fe40000000800 */
[----:B------:R-:W-:Y:S02]  /*12590*/  ISETP.GE.AND P4, PT, R34, UR4, PT ;  /* 0x0000000422007c0c */ /* 0x000fe4000bf86270 */
[----:B------:R-:W-:Y:S01]  /*125a0*/  LEA.HI.X R0, R2, UR5, R0, 0x1, P0 ;  /* 0x0000000502007c11 */ /* 0x000fe200080f0c00 */
[----:B------:R-:W-:Y:S01]  /*125b0*/  UMOV UR5, 0xffffffff ;  /* 0xffffffff00057882 */ /* 0x000fe20000000000 */
[----:B------:R-:W-:-:S02]  /*125c0*/  ISETP.GE.AND P3, PT, R7, UR4, PT ;  /* 0x0000000407007c0c */ /* 0x000fc4000bf66270 */
[----:B------:R-:W-:Y:S02]  /*125d0*/  ISETP.GE.AND P2, PT, R37, UR4, PT ;  /* 0x0000000425007c0c */ /* 0x000fe4000bf46270 */
[----:B------:R-:W-:Y:S01]  /*125e0*/  ISETP.GE.AND P1, PT, R36, UR4, PT ;  /* 0x0000000424007c0c */ /* 0x000fe2000bf26270 */
[----:B------:R-:W-:-:S12]  /*125f0*/  BRA.DIV UR5, `(.L_x_1390) ;  /* 0x0000003a05347947 */ /* 0x000fd8000b800000 */
[----:B------:R-:W0:Y:S01]  /*12600*/  SHFL.IDX PT, R3, R4, RZ, 0x181f ;  /* 0x00181fff04037589 */ /* 0x000e2200000e0000 */
[----:B------:R-:W-:Y:S02]  /*12610*/  IMAD R5, R29, R6, RZ ;  /* 0x000000061d057224 */ /* 0x000fe400078e02ff */
        /* <DEDUP_REMOVED lines=18> */
[----:B------:R-:W-:Y:S02]  /*12740*/  @!P0 IMAD.MOV.U32 R3, RZ, RZ, R7 ;  /* 0x000000ffff038224 */ /* 0x000fe400078e0007 */
[----:B------:R-:W-:-:S03]  /*12750*/  VIADD R6, R27, 0x20 ;  /* 0x000000201b067836 */ /* 0x000fc60000000000 */
        /* <DEDUP_REMOVED lines=63> */
[----:B------:R0:W-:Y:S02]  /*12b50*/  @!P0 LDGSTS.E.BYPASS.LTC128B.128 [R33+0x1f400], desc[UR36][R2.64+0x180], !P1 ;  /* 0x1f40018002218fae */ /* 0x0001e4000c901d64 */
.L_x_1477:
[----:B0-----:R-:W-:Y:S01]  /*12b60*/  VIADD R0, R27, 0x70 ;  /* 0x000000701b007836 */ /* 0x001fe20000000000 */
[----:B------:R-:W-:Y:S04]  /*12b70*/  BSSY B0, `(.L_x_1391) ;  /* 0x000000c000007945 */ /* 0x000fe80003800000 */
[----:B------:R-:W-:-:S13]  /*12b80*/  ISETP.GE.AND P0, PT, R0, R5, PT ;  /* 0x000000050000720c */ /* 0x000fda0003f06270 */
[----:B------:R-:W-:Y:S05]  /*12b90*/  @P0 BRA `(.L_x_1392) ;  /* 0x0000000000240947 */ /* 0x000fea0003800000 */
[----:B------:R-:W-:-:S05]  /*12ba0*/  LEA R2, P0, R34, R14, 0x1 ;  /* 0x0000000e22027211 */ /* 0x000fca00078008ff */
        /* <DEDUP_REMOVED lines=8> */
.L_x_1392:
[----:B------:R-:W-:Y:S05]  /*12c30*/  BSYNC B0 ;  /* 0x0000000000007941 */ /* 0x000fea0003800000 */
.L_x_1391:
[----:B------:R-:W-:Y:S01]  /*12c40*/  NOP ;  /* 0x0000000000007918 */ /* 0x000fe20000000000 */
[----:B------:R-:W-:-:S13]  /*12c50*/  PLOP3.LUT P0, PT, PT, PT, PT, 0x80, 0x0 ;  /* 0x000000000000781c */ /* 0x000fda0003f0f070 */
.L_x_1393:
[----:B------:R-:W-:Y:S02]  /*12c60*/  PLOP3.LUT P1, PT, P1, P0, PT, 0xa2, 0x0 ;  /* 0x000000000000781c */ /* 0x000fe40000f21472 */
[----:B------:R-:W-:-:S08]  /*12c70*/  @P0 R2UR P1, UR4, R22 ;  /* 0x00000000160402ca */ /* 0x000fd00000020000 */
[----:B------:R-:W-:-:S05]  /*12c80*/  @P0 PLOP3.LUT P0, PT, P1, PT, PT, 0x80, 0x0 ;  /* 0x000000000000081c */ /* 0x000fca0000f0f070 */
[----:B------:R-:W-:Y:S01]  /*12c90*/  @!P1 SYNCS.ARRIVE.TRANS64.RED.A0T1 RZ, [UR4+0x30800], RZ ;  /* 0x030800ffffff99a7 */ /* 0x000fe20008200404 */
[----:B------:R-:W-:Y:S07]  /*12ca0*/  @!P1 ARRIVES.LDGSTSBAR.64.TRANSCNT [UR4+0x30800] ;  /* 0x03080000ff0099b0 */ /* 0x000fee0008000a84 */
[----:B------:R-:W-:Y:S05]  /*12cb0*/  @P0 BRA.U.ANY `(.L_x_1393) ;  /* 0xfffffffd00e80947 */ /* 0x000fea000393ffff */
[----:B0-----:R-:W2:Y:S04]  /*12cc0*/  LDL.LU R3, [R1+0x1c] ;  /* 0x00001c0001037983 */ /* 0x001ea80000300800 */
[----:B------:R-:W3:Y:S01]  /*12cd0*/  LDL.LU R2, [R1+0x18] ;  /* 0x0000180001027983 */ /* 0x000ee20000300800 */
[----:B--2---:R-:W-:Y:S02]  /*12ce0*/  VIADD R3, R3, 0x1 ;  /* 0x0000000103037836 */ /* 0x004fe40000000000 */
[----:B---3--:R-:W-:-:S03]  /*12cf0*/  VIADD R7, R2, 0xfffffffe ;  /* 0xfffffffe02077836 */ /* 0x008fc60000000000 */
[----:B------:R-:W-:Y:S01]  /*12d00*/  LEA.HI R0, R3, R3, RZ, 0x1 ;  /* 0x0000000303007211 */ /* 0x000fe200078f08ff */
[----:B------:R0:W-:Y:S03]  /*12d10*/  STL [R1+0x1c], R3 ;  /* 0x00001c0301007387 */ /* 0x0001e60000100800 */
[----:B------:R-:W-:-:S05]  /*12d20*/  LOP3.LUT R0, R0, 0xfffffffe, RZ, 0xc0, !PT ;  /* 0xfffffffe00007812 */ /* 0x000fca00078ec0ff */
[----:B------:R-:W-:-:S05]  /*12d30*/  IMAD.IADD R0, R3, 0x1, -R0 ;  /* 0x0000000103007824 */ /* 0x000fca00078e0a00 */
[----:B0-----:R-:W-:Y:S01]  /*12d40*/  SHF.L.U32 R3, R0, 0x1f, RZ ;  /* 0x0000001f00037819 */ /* 0x001fe200000006ff */
[----:B------:R-:W-:Y:S01]  /*12d50*/  NOP ;  /* 0x0000000000007918 */ /* 0x000fe20000000000 */
[----:B------:R0:W-:Y:S01]  /*12d60*/  SYNCS.ARRIVE.TRANS64.A1T0 RZ, [R22+URZ+0x30800], RZ ;  /* 0x030800ff16ff79a7 */ /* 0x0001e2000810003f */
[----:B------:R-:W-:Y:S01]  /*12d70*/  BSSY B0, `(.L_x_1394) ;  /* 0x0000003000007945 */ /* 0x000fe20003800000 */
[----:B------:R-:W2:Y:S03]  /*12d80*/  SYNCS.PHASECHK.TRANS64.TRYWAIT P0, [R22+URZ+0x30820], R3 ;  /* 0x03082003160075a7 */ /* 0x000ea6000800017f */
[----:B0-2---:R-:W-:Y:S05]  /*12d90*/  @!P0 BRA `(.L_x_1395) ;  /* 0x0000003c00208947 */ /* 0x005fea0003800000 */
.L_x_1478:
[----:B------:R-:W-:Y:S05]  /*12da0*/  BSYNC B0 ;  /* 0x0000000000007941 */ /* 0x000fea0003800000 */
.L_x_1394:
[----:B------:R-:W2:Y:S01]  /*12db0*/  LDL R0, [R1+0x8] ;  /* 0x0000080001007983 */ /* 0x000ea20000100800 */
[----:B------:R-:W-:Y:S01]  /*12dc0*/  BSSY B0, `(.L_x_1396) ;  /* 0x0000102000007945 */ /* 0x000fe20003800000 */
[----:B--2---:R-:W-:-:S13]  /*12dd0*/  ISETP.GE.AND P0, PT, R7, R0, PT ;  /* 0x000000000700720c */ /* 0x004fda0003f06270 */
[----:B------:R-:W-:Y:S05]  /*12de0*/  @!P0 BRA `(.L_x_1397) ;  /* 0x0000000c00fc8947 */ /* 0x000fea0003800000 */
[C---:B------:R-:W-:Y:S01]  /*12df0*/  LOP3.LUT R0, R34.reuse, 0x40, RZ, 0xfc, !PT ;  /* 0x0000004022007812 */ /* 0x040fe200078efcff */
[----:B------:R-:W-:Y:S01]  /*12e00*/  ULDC UR4, c[0x0][0x2f4] ;  /* 0x0000bd0000047ab9 */ /* 0x000fe20000000800 */
[----:B-1----:R-:W-:Y:S01]  /*12e10*/  IMAD.MOV.U32 R6, RZ, RZ, R25 ;  /* 0x000000ffff067224 */ /* 0x002fe200078e0019 */
[----:B------:R-:W-:Y:S01]  /*12e20*/  MOV R29, R26 ;  /* 0x0000001a001d7202 */ /* 0x000fe20000000f00 */
[----:B------:R-:W-:Y:S01]  /*12e30*/  IMAD.MOV.U32 R10, RZ, RZ, R28 ;  /* 0x000000ffff0a7224 */ /* 0x000fe200078e001c */
[----:B------:R-:W-:Y:S02]  /*12e40*/  ISETP.GE.AND P4, PT, R34, UR4, PT ;  /* 0x0000000422007c0c */ /* 0x000fe4000bf86270 */
[----:B------:R-:W-:Y:S02]  /*12e50*/  ISETP.GE.AND P3, PT, R0, UR4, PT ;  /* 0x0000000400007c0c */ /* 0x000fe4000bf66270 */
[----:B------:R-:W-:Y:S02]  /*12e60*/  ISETP.GE.AND P2, PT, R37, UR4, PT ;  /* 0x0000000425007c0c */ /* 0x000fe4000bf46270 */
[----:B------:R-:W-:-:S13]  /*12e70*/  ISETP.GE.AND P1, PT, R36, UR4, PT ;  /* 0x0000000424007c0c */ /* 0x000fda000bf26270 */
.L_x_1410:
[----:B------:R-:W2:Y:S04]  /*12e80*/  LDL R0, [R1+0x4] ;  /* 0x0000040001007983 */ /* 0x000ea80000100800 */
[----:B------:R-:W3:Y:S01]  /*12e90*/  LDL R8, [R1+0xc] ;  /* 0x00000c0001087983 */ /* 0x000ee20000100800 */
[----:B------:R-:W1:Y:S01]  /*12ea0*/  S2R R2, SR_TID.X ;  /* 0x0000000000027919 */ /* 0x000e620000002100 */
[----:B------:R-:W4:Y:S01]  /*12eb0*/  S2R R9, SR_TID.X ;  /* 0x0000000000097919 */ /* 0x000f220000002100 */
[----:B-1----:R-:W-:-:S04]  /*12ec0*/  LOP3.LUT R2, R2, 0x7f, RZ, 0xc0, !PT ;  /* 0x0000007f02027812 */ /* 0x002fc800078ec0ff */
[----:B0-----:R-:W-:Y:S02]  /*12ed0*/  SHF.R.U32.HI R3, RZ, 0x3, R2 ;  /* 0x00000003ff037819 */ /* 0x001fe40000011602 */
[----:B------:R-:W0:Y:S01]  /*12ee0*/  LDC R2, c[0x0][0x430] ;  /* 0x00010c00ff027b82 */ /* 0x000e220000000800 */
[----:B----4-:R-:W-:-:S05]  /*12ef0*/  IMAD.SHL.U32 R9, R9, 0x10, RZ ;  /* 0x0000001009097824 */ /* 0x010fca00078e00ff */
[----:B------:R-:W-:-:S04]  /*12f00*/  LOP3.LUT R9, R3, 0x70, R9, 0xf8, !PT ;  /* 0x0000007003097812 */ /* 0x000fc800078ef809 */
[----:B------:R-:W-:-:S13]  /*12f10*/  ISETP.GT.U32.AND P6, PT, R9, 0x3f, PT ;  /* 0x0000003f0900780c */ /* 0x000fda0003fc4070 */
[----:B------:R-:W1:Y:S01]  /*12f20*/  @!P6 LDC.64 R4, c[0x0][0x428] ;  /* 0x00010a00ff04eb82 */ /* 0x000e620000000a00 */
[----:B0-----:R-:W-:-:S13]  /*12f30*/  ISETP.NE.AND P0, PT, R2, 0x1, PT ;  /* 0x000000010200780c */ /* 0x001fda0003f05270 */
[----:B------:R-:W0:Y:S08]  /*12f40*/  @P0 LDC R3, c[0x0][0x434] ;  /* 0x00010d00ff030b82 */ /* 0x000e300000000800 */
[----:B------:R-:W4:Y:S01]  /*12f50*/  @P0 LDC R2, c[0x0][0x438] ;  /* 0x00010e00ff020b82 */ /* 0x000f220000000800 */
[----:B------:R-:W-:Y:S05]  /*12f60*/  YIELD ;  /* 0x0000000000007946 */ /* 0x000fea0003800000 */
[----:B------:R-:W-:Y:S01]  /*12f70*/  ULDC UR4, c[0x0][0x430] ;  /* 0x00010c0000047ab9 */ /* 0x000fe20000000800 */
[----:B--2---:R-:W-:-:S04]  /*12f80*/  IMAD R0, R7, 0x40, R0 ;  /* 0x0000004007007824 */ /* 0x004fc800078e0200 */
[----:B------:R-:W-:-:S04]  /*12f90*/  IMAD.IADD R0, R9, 0x1, R0 ;  /* 0x0000000109007824 */ /* 0x000fc800078e0200 */
[----:B0-----:R-:W-:-:S04]  /*12fa0*/  @P0 IMAD.HI.U32 R3, R0, R3, RZ ;  /* 0x0000000300030227 */ /* 0x001fc800078e00ff */
[----:B------:R-:W-:Y:S01]  /*12fb0*/  IMAD.MOV.U32 R11, RZ, RZ, R0 ;  /* 0x000000ffff0b7224 */ /* 0x000fe200078e0000 */
[----:B----4-:R-:W-:-:S04]  /*12fc0*/  @P0 SHF.R.U32.HI R11, RZ, R2, R3 ;  /* 0x00000002ff0b0219 */ /* 0x010fc80000011603 */
[--C-:B------:R-:W-:Y:S01]  /*12fd0*/  @!P6 SHF.R.S32.HI R3, RZ, 0x1f, R11.reuse ;  /* 0x0000001fff03e819 */ /* 0x100fe2000001140b */
[----:B------:R-:W-:-:S04]  /*12fe0*/  @!P6 IMAD.MOV.U32 R2, RZ, RZ, R11 ;  /* 0x000000ffff02e224 */ /* 0x000fc800078e000b */
[----:B-1----:R-:W-:-:S04]  /*12ff0*/  @!P6 IMAD.WIDE.U32 R2, R31, R4, R2 ;  /* 0x000000041f02e225 */ /* 0x002fc800078e0002 */
[----:B---3--:R-:W-:Y:S02]  /*13000*/  @!P6 IMAD R4, R8, R4, RZ ;  /* 0x000000040804e224 */ /* 0x008fe400078e02ff */
[----:B------:R-:W0:Y:S02]  /*13010*/  @!P6 LDC.64 R8, c[0x0][0x418] ;  /* 0x00010600ff08eb82 */ /* 0x000e240000000a00 */
[----:B------:R-:W-:-:S04]  /*13020*/  @!P6 IMAD R5, R31, R5, R4 ;  /* 0x000000051f05e224 */ /* 0x000fc800078e0204 */
[----:B------:R-:W-:Y:S02]  /*13030*/  @!P6 IMAD.IADD R3, R5, 0x1, R3 ;  /* 0x000000010503e824 */ /* 0x000fe400078e0203 */
[----:B------:R-:W-:-:S04]  /*13040*/  IMAD.MOV R5, RZ, RZ, -R11 ;  /* 0x000000ffff057224 */ /* 0x000fc800078e0a0b */
[----:B------:R-:W-:Y:S02]  /*13050*/  IMAD R5, R5, UR4, R0 ;  /* 0x0000000405057c24 */ /* 0x000fe4000f8e0200 */
[----:B------:R-:W-:Y:S01]  /*13060*/  IMAD.MOV.U32 R0, RZ, RZ, RZ ;  /* 0x000000ffff007224 */ /* 0x000fe200078e00ff */
[----:B0-----:R-:W-:-:S04]  /*13070*/  @!P6 LEA R8, P0, R2, R8, 0x2 ;  /* 0x000000080208e211 */ /* 0x001fc800078010ff */
[----:B------:R-:W-:-:S05]  /*13080*/  @!P6 LEA.HI.X R9, R2, R9, R3, 0x2, P0 ;  /* 0x000000090209e211 */ /* 0x000fca00000f1403 */
[----:B------:R0:W5:Y:S01]  /*13090*/  @!P6 LDG.E R0, desc[UR36][R8.64] ;  /* 0x000000240800e981 */ /* 0x000162000c1e1900 */
[----:B------:R-:W-:Y:S01]  /*130a0*/  LOP3.LUT P5, RZ, R23, 0x20, RZ, 0xc0, !PT ;  /* 0x0000002017ff7812 */ /* 0x000fe200078ac0ff */
[----:B------:R-:W-:-:S05]  /*130b0*/  VIADD R25, R6, 0x1 ;  /* 0x0000000106197836 */ /* 0x000fca0000000000 */
[----:B------:R-:W-:-:S04]  /*130c0*/  ISETP.NE.AND P0, PT, R25, 0x2, PT ;  /* 0x000000021900780c */ /* 0x000fc80003f05270 */
[----:B------:R-:W-:Y:S01]  /*130d0*/  SEL R28, RZ, 0x1, P0 ;  /* 0x00000001ff1c7807 */ /* 0x000fe20000000000 */
[----:B------:R-:W-:Y:S01]  /*130e0*/  IMAD.MOV.U32 R26, RZ, RZ, R7 ;  /* 0x000000ffff1a7224 */ /* 0x000fe200078e0007 */
[----:B------:R-:W-:Y:S02]  /*130f0*/  SEL R25, R25, RZ, P0 ;  /* 0x000000ff19197207 */ /* 0x000fe40000000000 */
[----:B------:R-:W-:Y:S01]  /*13100*/  LOP3.LUT R28, R10, R28, RZ, 0x3c, !PT ;  /* 0x0000001c0a1c7212 */ /* 0x000fe200078e3cff */
[----:B0-----:R-:W-:Y:S06]  /*13110*/  @!P5 BRA `(.L_x_1398) ;  /* 0x000000000004d947 */ /* 0x001fec0003800000 */
[----:B------:R-:W-:Y:S01]  /*13120*/  BPT.TRAP 0x1 ;  /* 0x000000040000795c */ /* 0x000fe20000300000 */
.L_x_1398:
[----:B------:R-:W-:Y:S01]  /*13130*/  IMAD R7, R25, 0x8, R22 ;  /* 0x0000000819077824 */ /* 0x000fe200078e0216 */
[----:B------:R-:W-:Y:S01]  /*13140*/  SHF.L.U32 R2, R28, 0x1f, RZ ;  /* 0x0000001f1c027819 */ /* 0x000fe200000006ff */
[----:B------:R-:W-:Y:S03]  /*13150*/  BSSY B1, `(.L_x_1399) ;  /* 0x0000003000017945 */ /* 0x000fe60003800000 */
[----:B------:R-:W0:Y:S02]  /*13160*/  SYNCS.PHASECHK.TRANS64.TRYWAIT P0, [R7+URZ+0x30840], R2 ;  /* 0x03084002070075a7 */ /* 0x000e24000800017f */
[----:B0-----:R-:W-:Y:S05]  /*13170*/  @!P0 BRA `(.L_x_1400) ;  /* 0x00000038003c8947 */ /* 0x001fea0003800000 */
.L_x_1479:
[----:B------:R-:W-:Y:S05]  /*13180*/  BSYNC B1 ;  /* 0x0000000000017941 */ /* 0x000fea0003800000 */
.L_x_1399:
        /* <DEDUP_REMOVED lines=26> */
[----:B------:R-:W-:Y:S01]  /*13330*/  IMAD R20, R20, 0x2, R22 ;  /* 0x0000000214147824 */ /* 0x000fe200078e0216 */
[----:B------:R-:W-:Y:S01]  /*13340*/  SHF.L.U32 R4, R34, 0x1, RZ ;  /* 0x0000000122047819 */ /* 0x000fe200000006ff */
[----:B------:R-:W1:Y:S01]  /*13350*/  SHFL.IDX PT, R3, R27, RZ, 0x181f ;  /* 0x00181fff1b037589 */ /* 0x000e6200000e0000 */
[----:B------:R-:W-:-:S03]  /*13360*/  @P2 LOP3.LUT R23, R23, 0x1000, RZ, 0xfc, !PT ;  /* 0x0000100017172812 */ /* 0x000fc600078efcff */
        /* <DEDUP_REMOVED lines=31> */
.L_x_1489:
        /* <DEDUP_REMOVED lines=17> */
.L_x_1402:
        /* <DEDUP_REMOVED lines=10> */
.L_x_1403:
[----:B------:R2:W-:Y:S01]  /*13710*/  SYNCS.ARRIVE.TRANS64.A1T0 RZ, [R7+URZ+0x30830], RZ ;  /* 0x030830ff07ff79a7 */ /* 0x0005e2000810003f */
[----:B------:R-:W-:Y:S05]  /*13720*/  @!P6 BRA `(.L_x_1404) ;  /* 0x000000000004e947 */ /* 0x000fea0003800000 */
[----:B------:R-:W-:Y:S01]  /*13730*/  BPT.TRAP 0x1 ;  /* 0x000000040000795c */ /* 0x000fe20000300000 */
.L_x_1404:
[----:B-1----:R-:W-:Y:S01]  /*13740*/  SHF.L.U32 R2, R10, 0x1f, RZ ;  /* 0x0000001f0a027819 */ /* 0x002fe200000006ff */
[----:B--2---:R-:W-:Y:S01]  /*13750*/  IMAD R7, R6, 0x8, R22 ;  /* 0x0000000806077824 */ /* 0x004fe200078e0216 */
[----:B------:R-:W-:Y:S03]  /*13760*/  BSSY B1, `(.L_x_1405) ;  /* 0x0000003000017945 */ /* 0x000fe60003800000 */
[----:B------:R-:W1:Y:S02]  /*13770*/  SYNCS.PHASECHK.TRANS64.TRYWAIT P0, [R7+URZ+0x30860], R2 ;  /* 0x03086002070075a7 */ /* 0x000e64000800017f */
[----:B-1----:R-:W-:Y:S05]  /*13780*/  @!P0 BRA `(.L_x_1406) ;  /* 0x0000003800408947 */ /* 0x002fea0003800000 */
.L_x_1490:
[----:B------:R-:W-:Y:S05]  /*13790*/  BSYNC B1 ;  /* 0x0000000000017941 */ /* 0x000fea0003800000 */
.L_x_1405:
        /* <DEDUP_REMOVED lines=11> */
[----:B------:R-:W1:Y:S01]  /*13850*/  SHFL.IDX PT, R3, R24, RZ, 0x181f ;  /* 0x00181fff18037589 */ /* 0x000e6200000e0000 */
[----:B0-----:R-:W-:-:S05]  /*13860*/  IADD3 R2, P0, R2, R4, RZ ;  /* 0x0000000402027210 */ /* 0x001fca0007f1e0ff */
[----:B-1----:R-:W-:Y:S01]  /*13870*/  IMAD.X R3, RZ, RZ, R3, P0 ;  /* 0x000000ffff037224 */ /* 0x002fe200000e0603 */
        /* <DEDUP_REMOVED lines=35> */
.L_x_1500:
[----:B-1----:R-:W-:Y:S01]  /*13ab0*/  IADD3 R2, P0, R2, R4, RZ ;  /* 0x0000000402027210 */ /* 0x002fe20007f1e0ff */
[----:B------:R-:W-:Y:S02]  /*13ac0*/  ULDC.64 UR4, c[0x0][0x328] ;  /* 0x0000ca0000047ab9 */ /* 0x000fe40000000a00 */
[----:B------:R-:W-:Y:S02]  /*13ad0*/  IMAD R8, R8, UR4, RZ ;  /* 0x0000000408087c24 */ /* 0x000fe4000f8e02ff */
        /* <DEDUP_REMOVED lines=13> */
[----:B-1----:R-:W-:Y:S01]  /*13bb0*/  IMAD.WIDE.U32 R2, R5, UR4, RZ ;  /* 0x0000000405027c25 */ /* 0x002fe2000f8e00ff */
[----:B------:R-:W-:-:S03]  /*13bc0*/  ULDC.64 UR4, c[0x0][0x338] ;  /* 0x0000ce0000047ab9 */ /* 0x000fc60000000a00 */
[----:B------:R-:W-:Y:S02]  /*13bd0*/  IMAD.IADD R3, R3, 0x1, R9 ;  /* 0x0000000103037824 */ /* 0x000fe400078e0209 */
[----:B------:R-:W-:Y:S02]  /*13be0*/  IMAD R21, R21, UR4, RZ ;  /* 0x0000000415157c24 */ /* 0x000fe4000f8e02ff */
[----:B------:R-:W-:-:S04]  /*13bf0*/  IMAD.WIDE.U32 R2, R0, UR4, R2 ;  /* 0x0000000400027c25 */ /* 0x000fc8000f8e0002 */
[----:B------:R-:W-:Y:S01]  /*13c00*/  IMAD R21, R0, UR5, R21 ;  /* 0x0000000500157c24 */ /* 0x000fe2000f8e0215 */
[----:B------:R-:W-:Y:S01]  /*13c10*/  ULDC.64 UR4, c[0x0][0x330] ;  /* 0x0000cc0000047ab9 */ /* 0x000fe20000000a00 */
[----:B------:R-:W-:Y:S01]  /*13c20*/  NOP ;  /* 0x0000000000007918 */ /* 0x000fe20000000000 */
[----:B------:R-:W-:Y:S02]  /*13c30*/  IMAD R5, R30, UR4, RZ ;  /* 0x000000041e057c24 */ /* 0x000fe4000f8e02ff */
[----:B------:R-:W-:Y:S02]  /*13c40*/  IMAD.IADD R3, R3, 0x1, R21 ;  /* 0x0000000103037824 */ /* 0x000fe400078e0215 */
[C---:B------:R-:W-:Y:S02]  /*13c50*/  IMAD R5, R18.reuse, UR5, R5 ;  /* 0x0000000512057c24 */ /* 0x040fe4000f8e0205 */
[----:B------:R-:W-:Y:S01]  /*13c60*/  IMAD.WIDE.U32 R2, R18, UR4, R2 ;  /* 0x0000000412027c25 */ /* 0x000fe2000f8e0002 */
[----:B------:R-:W-:-:S04]  /*13c70*/  ULDC.64 UR4, c[0x0][0x318] ;  /* 0x0000c60000047ab9 */ /* 0x000fc80000000a00 */
[----:B------:R-:W-:Y:S02]  /*13c80*/  IADD3 R3, R5, R3, RZ ;  /* 0x0000000305037210 */ /* 0x000fe40007ffe0ff */
[----:B0-----:R-:W-:-:S04]  /*13c90*/  LEA R17, P0, R2, UR4, 0x1 ;  /* 0x0000000402117c11 */ /* 0x001fc8000f8008ff */
[----:B------:R-:W-:Y:S02]  /*13ca0*/  LEA.HI.X R24, R2, UR5, R3, 0x1, P0 ;  /* 0x0000000502187c11 */ /* 0x000fe400080f0c03 */
[----:B------:R-:W-:-:S13]  /*13cb0*/  PLOP3.LUT P0, PT, PT, PT, PT, 0x80, 0x0 ;  /* 0x000000000000781c */ /* 0x000fda0003f0f070 */
.L_x_1408:
        /* <DEDUP_REMOVED lines=10> */
.L_x_1409:
[----:B------:R-:W2:Y:S01]  /*13d60*/  LDL R0, [R1+0x8] ;  /* 0x0000080001007983 */ /* 0x000ea20000100800 */
[----:B------:R0:W-:Y:S01]  /*13d70*/  SYNCS.ARRIVE.TRANS64.A1T0 RZ, [R7+URZ+0x30850], RZ ;  /* 0x030850ff07ff79a7 */ /* 0x0001e2000810003f */
[----:B------:R-:W-:Y:S02]  /*13d80*/  IMAD.MOV.U32 R6, RZ, RZ, R25 ;  /* 0x000000ffff067224 */ /* 0x000fe400078e0019 */
[----:B------:R-:W-:Y:S02]  /*13d90*/  IMAD.MOV.U32 R10, RZ, RZ, R28 ;  /* 0x000000ffff0a7224 */ /* 0x000fe400078e001c */
[----:B------:R-:W-:Y:S02]  /*13da0*/  IMAD.MOV.U32 R29, RZ, RZ, R26 ;  /* 0x000000ffff1d7224 */ /* 0x000fe400078e001a */
[C---:B0-----:R-:W-:Y:S01]  /*13db0*/  VIADD R7, R26.reuse, 0xffffffff ;  /* 0xffffffff1a077836 */ /* 0x041fe20000000000 */
[----:B--2---:R-:W-:-:S13]  /*13dc0*/  ISETP.GT.AND P0, PT, R26, R0, PT ;  /* 0x000000001a00720c */ /* 0x004fda0003f04270 */
[----:B------:R-:W-:Y:S05]  /*13dd0*/  @P0 BRA `(.L_x_1410) ;  /* 0xfffffff000280947 */ /* 0x000fea000383ffff */
.L_x_1397:
[----:B------:R-:W-:Y:S05]  /*13de0*/  BSYNC B0 ;  /* 0x0000000000007941 */ /* 0x000fea0003800000 */
.L_x_1396:
        /* <DEDUP_REMOVED lines=8> */
[----:B------:R-:W2:Y:S02]  /*13e70*/  FLO.U32 R0, UR4 ;  /* 0x0000000400007d00 */ /* 0x000ea400080e0000 */
[----:B--2---:R-:W-:-:S06]  /*13e80*/  ISETP.EQ.U32.AND P0, PT, R0, R5, PT ;  /* 0x000000050000720c */ /* 0x004fcc0003f02070 */
[----:B------:R-:W0:Y:S07]  /*13e90*/  POPC R5, UR4 ;  /* 0x0000000400057d09 */ /* 0x000e2e0008000000 */
[----:B0-----:R-:W2:Y:S01]  /*13ea0*/  @P0 ATOMG.E.ADD.STRONG.GPU PT, R3, desc[UR36][R2.64], R5 ;  /* 0x00000005020309a8 */ /* 0x001ea200081ee1e4 */
[----:B------:R-:W0:Y:S02]  /*13eb0*/  S2R R4, SR_LTMASK ;  /* 0x0000000000047919 */ /* 0x000e240000003900 */
[----:B0-----:R-:W-:-:S04]  /*13ec0*/  LOP3.LUT R4, R4, UR4, RZ, 0xc0, !PT ;  /* 0x0000000404047c12 */ /* 0x001fc8000f8ec0ff */
[----:B------:R-:W0:Y:S01]  /*13ed0*/  POPC R7, R4 ;  /* 0x0000000400077309 */ /* 0x000e220000000000 */
[----:B--2---:R-:W0:Y:S02]  /*13ee0*/  SHFL.IDX PT, R0, R3, R0, 0x1f ;  /* 0x00001f0003007589 */ /* 0x004e2400000e0000 */
[----:B0-----:R-:W-:-:S07]  /*13ef0*/  IADD3 R16, R0, UR39, R7 ;  /* 0x0000002700107c10 */ /* 0x001fce000fffe007 */
.L_x_1412:
[----:B------:R-:W-:Y:S05]  /*13f00*/  BSYNC B0 ;  /* 0x0000000000007941 */ /* 0x000fea0003800000 */
.L_x_1411:
[----:B------:R-:W-:-:S13]  /*13f10*/  LOP3.LUT P0, RZ, R23, 0x20, RZ, 0xc0, !PT ;  /* 0x0000002017ff7812 */ /* 0x000fda000780c0ff */
[----:B------:R-:W-:Y:S05]  /*13f20*/  @!P0 BRA `(.L_x_1413) ;  /* 0x0000000000048947 */ /* 0x000fea0003800000 */
[----:B------:R-:W-:Y:S01]  /*13f30*/  BPT.TRAP 0x1 ;  /* 0x000000040000795c */ /* 0x000fe20000300000 */
.L_x_1413:
[----:B------:R-:W2:Y:S01]  /*13f40*/  LDL.LU R2, [R1] ;  /* 0x0000000001027983 */ /* 0x000ea20000300800 */
[----:B------:R-:W-:Y:S01]  /*13f50*/  IMAD R0, R25, 0x8, R22 ;  /* 0x0000000819007824 */ /* 0x000fe200078e0216 */
[----:B0-----:R-:W-:Y:S01]  /*13f60*/  SHF.L.U32 R3, R28, 0x1f, RZ ;  /* 0x0000001f1c037819 */ /* 0x001fe200000006ff */
[----:B------:R-:W-:Y:S03]  /*13f70*/  BSSY B0, `(.L_x_1414) ;  /* 0x0000004000007945 */ /* 0x000fe60003800000 */
[----:B------:R-:W0:Y:S01]  /*13f80*/  SYNCS.PHASECHK.TRANS64.TRYWAIT P0, [R0+URZ+0x30860], R3 ;  /* 0x03086003000075a7 */ /* 0x000e22000800017f */
[----:B--2---:R-:W-:Y:S01]  /*13f90*/  IMAD R5, R26, -0x40, R2 ;  /* 0xffffffc01a057824 */ /* 0x004fe200078e0202 */
[----:B0-----:R-:W-:Y:S06]  /*13fa0*/  @!P0 BRA `(.L_x_1415) ;  /* 0x0000003400c88947 */ /* 0x001fec0003800000 */
.L_x_1501:
[----:B------:R-:W-:Y:S05]  /*13fb0*/  BSYNC B0 ;  /* 0x0000000000007941 */ /* 0x000fea0003800000 */
.L_x_1414:
[----:B------:R-:W2:Y:S01]  /*13fc0*/  S2R R2, SR_TID.X ;  /* 0x0000000000027919 */ /* 0x000ea20000002100 */
[----:B------:R-:W-:Y:S01]  /*13fd0*/  UMOV UR4, 0xffffffff ;  /* 0xffffffff00047882 */ /* 0x000fe20000000000 */
[----:B------:R-:W-:Y:S01]  /*13fe0*/  IMAD R7, R25, 0x4000, R32 ;  /* 0x0000400019077824 */ /* 0x000fe200078e0220 */
[----:B--2---:R-:W-:-:S04]  /*13ff0*/  LOP3.LUT R2, R2, 0x7f, RZ, 0xc0, !PT ;  /* 0x0000007f02027812 */ /* 0x004fc800078ec0ff */
[----:B------:R-:W-:-:S05]  /*14000*/  SHF.R.U32.HI R2, RZ, 0x3, R2 ;  /* 0x00000003ff027819 */ /* 0x000fca0000011602 */
[----:B------:R-:W-:Y:S01]  /*14010*/  IMAD.IADD R5, R5, 0x1, -R2 ;  /* 0x0000000105057824 */ /* 0x000fe200078e0a02 */
[----:B------:R-:W-:Y:S06]  /*14020*/  BRA.DIV UR4, `(.L_x_1416) ;  /* 0x0000003604bc7947 */ /* 0x000fec000b800000 */
[----:B------:R-:W2:Y:S01]  /*14030*/  SHFL.IDX PT, R14, R17, RZ, 0x181f ;  /* 0x00181fff110e7589 */ /* 0x000ea200000e0000 */
[----:B------:R-:W-:Y:S01]  /*14040*/  ULDC UR4, c[0x0][0x2f4] ;  /* 0x0000bd0000047ab9 */ /* 0x000fe20000000800 */
[C---:B-1----:R-:W-:Y:S01]  /*14050*/  IMAD.SHL.U32 R6, R34.reuse, 0x2, RZ ;  /* 0x0000000222067824 */ /* 0x042fe200078e00ff */
[C---:B------:R-:W-:Y:S01]  /*14060*/  ISETP.GE.AND P3, PT, R34.reuse, UR4, PT ;  /* 0x0000000422007c0c */ /* 0x040fe2000bf66270 */
[----:B0-----:R-:W0:Y:S01]  /*14070*/  SHFL.IDX PT, R3, R24, RZ, 0x181f ;  /* 0x00181fff18037589 */ /* 0x001e2200000e0000 */
[----:B------:R-:W-:Y:S01]  /*14080*/  LOP3.LUT R8, R34, 0x40, RZ, 0xfc, !PT ;  /* 0x0000004022087812 */ /* 0x000fe200078efcff */
[----:B------:R-:W-:Y:S01]  /*14090*/  IMAD R4, R7, 0x2, R22 ;  /* 0x0000000207047824 */ /* 0x000fe200078e0216 */
[----:B------:R-:W-:Y:S01]  /*140a0*/  ISETP.LT.OR P4, PT, R5, 0x1, P3 ;  /* 0x000000010500780c */ /* 0x000fe20001f81670 */
[----:B------:R-:W-:Y:S01]  /*140b0*/  SHFL.IDX PT, R7, R24, 0x1, 0x181f ;  /* 0x00381f0018077f89 */ /* 0x000fe200000e0000 */
[----:B------:R-:W-:Y:S02]  /*140c0*/  ISETP.GE.AND P2, PT, R8, UR4, PT ;  /* 0x0000000408007c0c */ /* 0x000fe4000bf46270 */
[----:B------:R-:W-:-:S02]  /*140d0*/  ISETP.GE.AND P1, PT, R37, UR4, PT ;  /* 0x0000000425007c0c */ /* 0x000fc4000bf26270 */
[----:B--2---:R-:W-:Y:S02]  /*140e0*/  IADD3 R2, P0, R14, R6, RZ ;  /* 0x000000060e027210 */ /* 0x004fe40007f1e0ff */
[----:B------:R-:W1:Y:S03]  /*140f0*/  SHFL.IDX PT, R14, R17, 0x1, 0x181f ;  /* 0x00381f00110e7f89 */ /* 0x000e6600000e0000 */
        /* <DEDUP_REMOVED lines=23> */
[----:B------:R0:W3:Y:S03]  /*14270*/  SHFL.IDX PT, R14, R17, 0x3, 0x181f ;  /* 0x00781f00110e7f89 */ /* 0x0000e600000e0000 */
        /* <DEDUP_REMOVED lines=9> */
.L_x_1511:
[C---:B------:R-:W-:Y:S02]  /*14310*/  ISETP.LT.OR P3, PT, R5.reuse, 0x31, P3 ;  /* 0x000000310500780c */ /* 0x040fe40001f61670 */
[C---:B------:R-:W-:Y:S02]  /*14320*/  ISETP.LT.OR P2, PT, R5.reuse, 0x31, P2 ;  /* 0x000000310500780c */ /* 0x040fe40001741670 */
[C---:B------:R-:W-:Y:S02]  /*14330*/  ISETP.LT.OR P1, PT, R5.reuse, 0x31, P1 ;  /* 0x000000310500780c */ /* 0x040fe40000f21670 */
[----:B01----:R-:W-:Y:S02]  /*14340*/  IADD3 R2, P4, R14, R6, RZ ;  /* 0x000000060e027210 */ /* 0x003fe40007f9e0ff */
        /* <DEDUP_REMOVED lines=11> */
.L_x_1417:
        /* <DEDUP_REMOVED lines=10> */
.L_x_1418:
[----:B------:R1:W-:Y:S01]  /*144a0*/  SYNCS.ARRIVE.TRANS64.A1T0 RZ, [R0+URZ+0x30850], RZ ;  /* 0x030850ff00ff79a7 */ /* 0x0003e2000810003f */
[----:B------:R-:W-:-:S05]  /*144b0*/  VIADD R25, R25, 0x1 ;  /* 0x0000000119197836 */ /* 0x000fca0000000000 */
[----:B------:R-:W-:-:S04]  /*144c0*/  ISETP.NE.AND P0, PT, R25, 0x2, PT ;  /* 0x000000021900780c */ /* 0x000fc80003f05270 */
[----:B0-----:R-:W-:Y:S02]  /*144d0*/  SEL R3, RZ, 0x1, P0 ;  /* 0x00000001ff037807 */ /* 0x001fe40000000000 */
[----:B------:R-:W-:Y:S02]  /*144e0*/  SEL R25, R25, RZ, P0 ;  /* 0x000000ff19197207 */ /* 0x000fe40000000000 */
[----:B-1----:R-:W-:-:S07]  /*144f0*/  LOP3.LUT R28, R28, R3, RZ, 0x3c, !PT ;  /* 0x000000031c1c7212 */ /* 0x002fce00078e3cff */
.L_x_1375:
[----:B------:R-:W-:Y:S05]  /*14500*/  BSYNC B7 ;  /* 0x0000000000077941 */ /* 0x000fea0003800000 */
.L_x_1373:
        /* <DEDUP_REMOVED lines=8> */
[----:B------:R1:W2:Y:S01]  /*14590*/  LDS.128 R16, [R22+0x308d0] ;  /* 0x0308d00016107984 */ /* 0x0002a20000000c00 */
[----:B------:R-:W-:Y:S06]  /*145a0*/  BAR.ARV 0x4, 0x180 ;  /* 0x0106000000007b1d */ /* 0x000fec0000002000 */
[----:B------:R-:W-:Y:S05]  /*145b0*/  BRA `(.L_x_1420) ;  /* 0x0000000800cc7947 */ /* 0x000fea0003800000 */
.L_x_1419:
[----:B------:R-:W1:Y:S01]  /*145c0*/  S2R R8, SR_TID.X ;  /* 0x0000000000087919 */ /* 0x000e620000002100 */
[----:B------:R-:W-:Y:S01]  /*145d0*/  UMOV UR4, 0xffffffff ;  /* 0xffffffff00047882 */ /* 0x000fe20000000000 */
[----:B-1----:R-:W-:-:S04]  /*145e0*/  LOP3.LUT R8, R8, 0x1f, RZ, 0xc0, !PT ;  /* 0x0000001f08087812 */ /* 0x002fc800078ec0ff */
[----:B------:R-:W-:Y:S01]  /*145f0*/  ISETP.NE.AND P0, PT, R8, 0x1f, PT ;  /* 0x0000001f0800780c */ /* 0x000fe20003f05270 */
[----:B------:R-:W-:-:S12]  /*14600*/  BRA.DIV UR4, `(.L_x_1421) ;  /* 0x0000003604e47947 */ /* 0x000fd8000b800000 */
[----:B------:R-:W-:Y:S01]  /*14610*/  IADD3 R5, R19, R8, RZ ;  /* 0x0000000813057210 */ /* 0x000fe20007ffe0ff */
[----:B------:R-:W-:-:S03]  /*14620*/  ULDC UR4, c[0x0][0xc3c] ;  /* 0x00030f0000047ab9 */ /* 0x000fc60000000800 */
[----:B------:R-:W-:-:S13]  /*14630*/  ISETP.GE.OR P1, PT, R5, UR4, !P0 ;  /* 0x0000000405007c0c */ /* 0x000fda000c726670 */
[----:B------:R-:W1:Y:S02]  /*14640*/  @!P1 LDC.64 R2, c[0x0][0xc80] ;  /* 0x00032000ff029b82 */ /* 0x000e640000000a00 */
[----:B-1----:R-:W-:-:S06]  /*14650*/  @!P1 IMAD.WIDE R2, R5, 0x4, R2 ;  /* 0x0000000405029825 */ /* 0x002fcc00078e0202 */
[----:B------:R-:W2:Y:S01]  /*14660*/  @!P1 LDG.E R2, desc[UR36][R2.64] ;  /* 0x0000002402029981 */ /* 0x000ea2000c1e1900 */
[----:B------:R-:W-:Y:S01]  /*14670*/  IMAD.MOV.U32 R5, RZ, RZ, RZ ;  /* 0x000000ffff057224 */ /* 0x000fe200078e00ff */
[C---:B------:R-:W-:Y:S02]  /*14680*/  ISETP.GE.U32.AND P2, PT, R8.reuse, 0x2, PT ;  /* 0x000000020800780c */ /* 0x040fe40003f46070 */
[C---:B------:R-:W-:Y:S01]  /*14690*/  ISETP.GE.U32.AND P3, PT, R8.reuse, 0x4, PT ;  /* 0x000000040800780c */ /* 0x040fe20003f66070 */
[----:B------:R-:W-:Y:S01]  /*146a0*/  SHFL.IDX PT, R0, R16, RZ, 0x1f ;  /* 0x00001fff10007589 */ /* 0x000fe200000e0000 */
[C---:B------:R-:W-:Y:S02]  /*146b0*/  ISETP.GE.U32.AND P4, PT, R8.reuse, 0x8, PT ;  /* 0x000000080800780c */ /* 0x040fe40003f86070 */
[C---:B------:R-:W-:Y:S01]  /*146c0*/  ISETP.GE.U32.AND P5, PT, R8.reuse, 0x10, PT ;  /* 0x000000100800780c */ /* 0x040fe20003fa6070 */
[----:B------:R-:W-:Y:S01]  /*146d0*/  SHFL.IDX PT, R4, R16, 0x1, 0x1f ;  /* 0x00201f0010047f89 */ /* 0x000fe200000e0000 */
[----:B--2---:R-:W-:Y:S01]  /*146e0*/  @!P1 IMAD.MOV.U32 R5, RZ, RZ, R2 ;  /* 0x000000ffff059224 */ /* 0x004fe200078e0002 */
[----:B------:R-:W-:-:S04]  /*146f0*/  ISETP.NE.AND P1, PT, R8, RZ, PT ;  /* 0x000000ff0800720c */ /* 0x000fc80003f25270 */
        /* <DEDUP_REMOVED lines=15> */
[----:B------:R1:W2:Y:S02]  /*147f0*/  SHFL.IDX PT, R14, R6, 0x1f, 0x1f ;  /* 0x03e01f00060e7f89 */ /* 0x0002a400000e0000 */
.L_x_1521:
[----:B------:R-:W-:Y:S02]  /*14800*/  ULDC UR4, c[0x0][0xc38] ;  /* 0x00030e0000047ab9 */ /* 0x000fe40000000800 */
[----:B------:R-:W-:-:S04]  /*14810*/  IMAD.U32 R7, RZ, RZ, UR4 ;  /* 0x00000004ff077e24 */ /* 0x000fc8000f8e00ff */
[----:B--2---:R-:W-:-:S04]  /*14820*/  IMAD R14, R14, R7, RZ ;  /* 0x000000070e0e7224 */ /* 0x004fc800078e02ff */
[----:B------:R-:W-:-:S05]  /*14830*/  IMAD.IADD R9, R4, 0x1, R14 ;  /* 0x0000000104097824 */ /* 0x000fca00078e020e */
[----:B------:R-:W-:-:S13]  /*14840*/  ISETP.GT.AND P6, PT, R9, R0, PT ;  /* 0x000000000900720c */ /* 0x000fda0003fc4270 */
[----:B------:R-:W-:Y:S05]  /*14850*/  @P6 BRA `(.L_x_1422) ;  /* 0x00000000009c6947 */ /* 0x000fea0003800000 */
.L_x_1427:
[----:B------:R-:W2:Y:S01]  /*14860*/  LDC R2, c[0x0][0xc3c] ;  /* 0x00030f00ff027b82 */ /* 0x000ea20000000800 */
[----:B------:R-:W-:-:S05]  /*14870*/  VIADD R19, R19, 0x1f ;  /* 0x0000001f13137836 */ /* 0x000fca0000000000 */
[----:B--2---:R-:W-:-:S13]  /*14880*/  ISETP.GE.AND P6, PT, R19, R2, PT ;  /* 0x000000021300720c */ /* 0x004fda0003fc6270 */
[----:B------:R-:W-:Y:S05]  /*14890*/  @P6 BRA `(.L_x_1423) ;  /* 0x0000000400d06947 */ /* 0x000fea0003800000 */
[----:B------:R-:W2:Y:S01]  /*148a0*/  S2R R3, SR_TID.X ;  /* 0x0000000000037919 */ /* 0x000ea20000002100 */
[----:B------:R-:W-:Y:S01]  /*148b0*/  BSSY B0, `(.L_x_1424) ;  /* 0x0000009000007945 */ /* 0x000fe20003800000 */
[----:B------:R-:W-:Y:S01]  /*148c0*/  IMAD.MOV.U32 R5, RZ, RZ, RZ ;  /* 0x000000ffff057224 */ /* 0x000fe200078e00ff */
[----:B--2---:R-:W-:-:S05]  /*148d0*/  LOP3.LUT R3, R3, 0x1f, RZ, 0xc0, !PT ;  /* 0x0000001f03037812 */ /* 0x004fca00078ec0ff */
[----:B------:R-:W-:-:S05]  /*148e0*/  IMAD.IADD R7, R19, 0x1, R3 ;  /* 0x0000000113077824 */ /* 0x000fca00078e0203 */
[----:B------:R-:W-:-:S13]  /*148f0*/  ISETP.GE.OR P6, PT, R7, R2, !P0 ;  /* 0x000000020700720c */ /* 0x000fda00047c6670 */
[----:B------:R-:W-:Y:S05]  /*14900*/  @P6 BRA `(.L_x_1425) ;  /* 0x00000000000c6947 */ /* 0x000fea0003800000 */
[----:B------:R-:W2:Y:S02]  /*14910*/  LDC.64 R2, c[0x0][0xc80] ;  /* 0x00032000ff027b82 */ /* 0x000ea40000000a00 */
[----:B--2---:R-:W-:-:S05]  /*14920*/  IMAD.WIDE R2, R7, 0x4, R2 ;  /* 0x0000000407027825 */ /* 0x004fca00078e0202 */
[----:B------:R2:W5:Y:S02]  /*14930*/  LDG.E R5, desc[UR36][R2.64] ;  /* 0x0000002402057981 */ /* 0x000564000c1e1900 */
.L_x_1425:
[----:B------:R-:W-:Y:S05]  /*14940*/  BSYNC B0 ;  /* 0x0000000000007941 */ /* 0x000fea0003800000 */
.L_x_1424:
[----:B------:R-:W-:-:S03]  /*14950*/  UMOV UR4, 0xffffffff ;  /* 0xffffffff00047882 */ /* 0x000fc60000000000 */
[----:B------:R-:W-:Y:S05]  /*14960*/  BRA.DIV UR4, `(.L_x_1426) ;  /* 0x0000003a04307947 */ /* 0x000fea000b800000 */
[----:B-----5:R-:W3:Y:S02]  /*14970*/  SHFL.UP PT, R14, R5, 0x1, RZ ;  /* 0x04200000050e7989 */ /* 0x020ee400000e00ff */
[----:B---3--:R-:W-:-:S05]  /*14980*/  SEL R14, R14, RZ, P1 ;  /* 0x000000ff0e0e7207 */ /* 0x008fca0000800000 */
[----:B------:R-:W-:-:S05]  /*14990*/  IMAD.IADD R13, R5, 0x1, R14 ;  /* 0x00000001050d7824 */ /* 0x000fca00078e020e */
[----:B------:R-:W2:Y:S02]  /*149a0*/  SHFL.UP PT, R14, R13, 0x2, RZ ;  /* 0x044000000d0e7989 */ /* 0x000ea400000e00ff */
[----:B--2---:R-:W-:-:S05]  /*149b0*/  SEL R2, R14, RZ, P2 ;  /* 0x000000ff0e027207 */ /* 0x004fca0001000000 */
[----:B------:R-:W-:-:S05]  /*149c0*/  IMAD.IADD R2, R13, 0x1, R2 ;  /* 0x000000010d027824 */ /* 0x000fca00078e0202 */
[----:B------:R-:W2:Y:S02]  /*149d0*/  SHFL.UP PT, R14, R2, 0x4, RZ ;  /* 0x04800000020e7989 */ /* 0x000ea400000e00ff */
[----:B--2---:R-:W-:-:S05]  /*149e0*/  SEL R3, R14, RZ, P3 ;  /* 0x000000ff0e037207 */ /* 0x004fca0001800000 */
[----:B------:R-:W-:-:S05]  /*149f0*/  IMAD.IADD R3, R2, 0x1, R3 ;  /* 0x0000000102037824 */ /* 0x000fca00078e0203 */
[----:B------:R-:W2:Y:S02]  /*14a00*/  SHFL.UP PT, R14, R3, 0x8, RZ ;  /* 0x05000000030e7989 */ /* 0x000ea400000e00ff */
[----:B--2---:R-:W-:-:S04]  /*14a10*/  SEL R4, R14, RZ, P4 ;  /* 0x000000ff0e047207 */ /* 0x004fc80002000000 */
[----:B------:R-:W-:-:S05]  /*14a20*/  IADD3 R4, R3, R4, RZ ;  /* 0x0000000403047210 */ /* 0x000fca0007ffe0ff */
[----:B------:R-:W2:Y:S02]  /*14a30*/  SHFL.UP PT, R14, R4, 0x10, RZ ;  /* 0x06000000040e7989 */ /* 0x000ea400000e00ff */
[----:B--2---:R-:W-:-:S05]  /*14a40*/  SEL R7, R14, RZ, P5 ;  /* 0x000000ff0e077207 */ /* 0x004fca0002800000 */
[----:B-1----:R-:W-:-:S05]  /*14a50*/  IMAD.IADD R6, R4, 0x1, R7 ;  /* 0x0000000104067824 */ /* 0x002fca00078e0207 */
[----:B------:R1:W2:Y:S02]  /*14a60*/  SHFL.IDX PT, R14, R6, 0x1f, 0x1f ;  /* 0x03e01f00060e7f89 */ /* 0x0002a400000e0000 */
.L_x_1529:
[----:B------:R-:W-:Y:S02]  /*14a70*/  ULDC UR4, c[0x0][0xc38] ;  /* 0x00030e0000047ab9 */ /* 0x000fe40000000800 */
[----:B------:R-:W-:-:S04]  /*14a80*/  IMAD.U32 R7, RZ, RZ, UR4 ;  /* 0x00000004ff077e24 */ /* 0x000fc8000f8e00ff */
[----:B--2---:R-:W-:-:S04]  /*14a90*/  IMAD R14, R14, R7, RZ ;  /* 0x000000070e0e7224 */ /* 0x004fc800078e02ff */
[----:B------:R-:W-:-:S05]  /*14aa0*/  IMAD.IADD R9, R14, 0x1, R9 ;  /* 0x000000010e097824 */ /* 0x000fca00078e0209 */
[----:B------:R-:W-:-:S13]  /*14ab0*/  ISETP.GT.AND P6, PT, R9, R0, PT ;  /* 0x000000000900720c */ /* 0x000fda0003fc4270 */
[----:B------:R-:W-:Y:S05]  /*14ac0*/  @!P6 BRA `(.L_x_1427) ;  /* 0xfffffffc0064e947 */ /* 0x000fea000383ffff */
.L_x_1422:
[----:B------:R-:W-:Y:S01]  /*14ad0*/  IMAD.IADD R16, R9, 0x1, -R14 ;  /* 0x0000000109107824 */ /* 0x000fe200078e0a0e */
[----:B------:R-:W-:-:S03]  /*14ae0*/  UMOV UR4, 0xffffffff ;  /* 0xffffffff00047882 */ /* 0x000fc60000000000 */
[----:B------:R-:W-:-:S05]  /*14af0*/  IMAD R3, R6, R7, R16 ;  /* 0x0000000706037224 */ /* 0x000fca00078e0210 */
[----:B------:R-:W-:Y:S01]  /*14b00*/  ISETP.GT.AND P6, PT, R3, R0, PT ;  /* 0x000000000300720c */ /* 0x000fe20003fc4270 */
[----:B------:R-:W-:-:S12]  /*14b10*/  BRA.DIV UR4, `(.L_x_1428) ;  /* 0x0000003a04807947 */ /* 0x000fd8000b800000 */
[----:B------:R-:W-:-:S04]  /*14b20*/  VOTE.ANY R2, PT, !P6 ;  /* 0x0000000000027806 */ /* 0x000fc800070e0100 */
[----:B------:R-:W2:Y:S02]  /*14b30*/  POPC R4, R2 ;  /* 0x0000000200047309 */ /* 0x000ea40000000000 */
[----:B--2---:R2:W3:Y:S02]  /*14b40*/  SHFL.IDX PT, R5, R5, R4, 0x1f ;  /* 0x00001f0405057589 */ /* 0x0044e400000e0000 */
.L_x_1533:
[----:B------:R-:W-:Y:S01]  /*14b50*/  ISETP.NE.AND P0, PT, R2, RZ, PT ;  /* 0x000000ff0200720c */ /* 0x000fe20003f05270 */
[----:B------:R-:W-:-:S12]  /*14b60*/  IMAD.MOV.U32 R14, RZ, RZ, RZ ;  /* 0x000000ffff0e7224 */ /* 0x000fd800078e00ff */
[----:B------:R-:W-:Y:S05]  /*14b70*/  @!P0 BRA `(.L_x_1429) ;  /* 0x0000000000108947 */ /* 0x000fea0003800000 */
[----:B------:R-:W-:Y:S01]  /*14b80*/  UMOV UR4, 0xffffffff ;  /* 0xffffffff00047882 */ /* 0x000fe20000000000 */
[----:B------:R-:W-:Y:S02]  /*14b90*/  VIADD R12, R4, 0xffffffff ;  /* 0xffffffff040c7836 */ /* 0x000fe40000000000 */
[----:B------:R-:W-:Y:S05]  /*14ba0*/  BRA.DIV UR4, `(.L_x_1430) ;  /* 0x0000003a04a47947 */ /* 0x000fea000b800000 */
[----:B------:R4:W0:Y:S02]  /*14bb0*/  SHFL.IDX PT, R14, R6, R12, 0x1f ;  /* 0x00001f0c060e7589 */ /* 0x00082400000e0000 */
.L_x_1429:
[----:B------:R-:W5:Y:S01]  /*14bc0*/  LDC.64 R2, c[0x0][0xc90] ;  /* 0x00032400ff027b82 */ /* 0x000f620000000a00 */
[----:B------:R-:W-:-:S04]  /*14bd0*/  IMAD.IADD R19, R4, 0x1, R19 ;  /* 0x0000000104137824 */ /* 0x000fc800078e0213 */
[----:B-----5:R-:W-:-:S05]  /*14be0*/  IMAD.WIDE R2, R19, 0x4, R2 ;  /* 0x0000000413027825 */ /* 0x020fca00078e0202 */
[----:B-1--4-:R1:W2:Y:S01]  /*14bf0*/  LDG.E R6, desc[UR36][R2.64] ;  /* 0x0000002402067981 */ /* 0x0122a2000c1e1900 */
[----:B0-----:R-:W-:Y:S02]  /*14c00*/  IMAD R16, R14, R7, R16 ;  /* 0x000000070e107224 */ /* 0x001fe400078e0210 */
[----:B-1----:R-:W-:Y:S02]  /*14c10*/  IMAD.MOV.U32 R2, RZ, RZ, RZ ;  /* 0x000000ffff027224 */ /* 0x002fe400078e00ff */
[----:B--23--:R-:W-:-:S05]  /*14c20*/  IMAD R4, R5, R6, RZ ;  /* 0x0000000605047224 */ /* 0x00cfca00078e02ff */
[----:B------:R-:W-:-:S04]  /*14c30*/  IABS R8, R4 ;  /* 0x0000000400087213 */ /* 0x000fc80000000000 */
[----:B------:R-:W0:Y:S08]  /*14c40*/  I2F.RP R10, R8 ;  /* 0x00000008000a7306 */ /* 0x000e300000209400 */
[----:B0-----:R-:W0:Y:S02]  /*14c50*/  MUFU.RCP R10, R10 ;  /* 0x0000000a000a7308 */ /* 0x001e240000001000 */
[----:B0-----:R-:W-:-:S06]  /*14c60*/  VIADD R11, R10, 0xffffffe ;  /* 0x0ffffffe0a0b7836 */ /* 0x001fcc0000000000 */
[----:B------:R-:W0:Y:S02]  /*14c70*/  F2I.FTZ.U32.TRUNC.NTZ R3, R11 ;  /* 0x0000000b00037305 */ /* 0x000e24000021f000 */
[----:B0-----:R-:W-:-:S04]  /*14c80*/  IMAD.MOV R9, RZ, RZ, -R3 ;  /* 0x000000ffff097224 */ /* 0x001fc800078e0a03 */
[----:B------:R-:W-:-:S04]  /*14c90*/  IMAD R9, R9, R8, RZ ;  /* 0x0000000809097224 */ /* 0x000fc800078e02ff */
[----:B------:R-:W-:-:S04]  /*14ca0*/  IMAD.HI.U32 R2, R3, R9, R2 ;  /* 0x0000000903027227 */ /* 0x000fc800078e0002 */
[----:B------:R-:W-:Y:S01]  /*14cb0*/  IMAD.IADD R9, R0, 0x1, -R16 ;  /* 0x0000000100097824 */ /* 0x000fe200078e0a10 */
[----:B------:R-:W-:-:S04]  /*14cc0*/  IABS R0, R4 ;  /* 0x0000000400007213 */ /* 0x000fc80000000000 */
[----:B------:R-:W-:Y:S01]  /*14cd0*/  IABS R3, R9 ;  /* 0x0000000900037213 */ /* 0x000fe20000000000 */
[----:B------:R-:W-:-:S04]  /*14ce0*/  IMAD.MOV R0, RZ, RZ, -R0 ;  /* 0x000000ffff007224 */ /* 0x000fc800078e0a00 */
        /* <DEDUP_REMOVED lines=9> */
[----:B------:R-:W-:-:S05]  /*14d80*/  @P0 VIADD R2, R2, 0x1 ;  /* 0x0000000102020836 */ /* 0x000fca0000000000 */
[----:B------:R-:W-:Y:S02]  /*14d90*/  @!P2 IADD3 R2, -R2, RZ, RZ ;  /* 0x000000ff0202a210 */ /* 0x000fe40007ffe1ff */
[----:B------:R-:W-:-:S05]  /*14da0*/  @!P1 LOP3.LUT R2, RZ, R4, RZ, 0x33, !PT ;  /* 0x00000004ff029212 */ /* 0x000fca00078e33ff */
[----:B------:R-:W-:Y:S02]  /*14db0*/  IMAD R0, R6, R2, RZ ;  /* 0x0000000206007224 */ /* 0x000fe400078e02ff */
[----:B------:R-:W-:Y:S02]  /*14dc0*/  IMAD.MOV R2, RZ, RZ, -R2 ;  /* 0x000000ffff027224 */ /* 0x000fe400078e0a02 */
[----:B------:R-:W-:Y:S02]  /*14dd0*/  IMAD.MOV R3, RZ, RZ, -R0 ;  /* 0x000000ffff037224 */ /* 0x000fe400078e0a00 */
[----:B------:R-:W-:-:S03]  /*14de0*/  IMAD R9, R4, R2, R9 ;  /* 0x0000000204097224 */ /* 0x000fc600078e0209 */
[----:B------:R-:W-:-:S04]  /*14df0*/  VIADDMNMX R6, R3, R7, R6, PT ;  /* 0x0000000703067246 */ /* 0x000fc80003800106 */
[-C--:B------:R-:W-:Y:S02]  /*14e00*/  IABS R7, R6.reuse ;  /* 0x0000000600077213 */ /* 0x080fe40000000000 */
[----:B------:R-:W-:Y:S02]  /*14e10*/  IABS R4, R6 ;  /* 0x0000000600047213 */ /* 0x000fe40000000000 */
[----:B------:R-:W0:Y:S03]  /*14e20*/  I2F.RP R8, R7 ;  /* 0x0000000700087306 */ /* 0x000e260000209400 */
[----:B------:R-:W-:-:S05]  /*14e30*/  IMAD.MOV R4, RZ, RZ, -R4 ;  /* 0x000000ffff047224 */ /* 0x000fca00078e0a04 */
[----:B0-----:R-:W0:Y:S02]  /*14e40*/  MUFU.RCP R8, R8 ;  /* 0x0000000800087308 */ /* 0x001e240000001000 */
[----:B0-----:R-:W-:-:S06]  /*14e50*/  VIADD R3, R8, 0xffffffe ;  /* 0x0ffffffe08037836 */ /* 0x001fcc0000000000 */
[----:B------:R-:W0:Y:S02]  /*14e60*/  F2I.FTZ.U32.TRUNC.NTZ R3, R3 ;  /* 0x0000000300037305 */ /* 0x000e24000021f000 */
[----:B0-----:R-:W-:-:S04]  /*14e70*/  IMAD.MOV R2, RZ, RZ, -R3 ;  /* 0x000000ffff027224 */ /* 0x001fc800078e0a03 */
[----:B------:R-:W-:Y:S02]  /*14e80*/  IMAD R11, R2, R7, RZ ;  /* 0x00000007020b7224 */ /* 0x000fe400078e02ff */
[----:B------:R-:W-:-:S04]  /*14e90*/  IMAD.MOV.U32 R2, RZ, RZ, RZ ;  /* 0x000000ffff027224 */ /* 0x000fc800078e00ff */
[----:B------:R-:W-:Y:S01]  /*14ea0*/  IMAD.HI.U32 R2, R3, R11, R2 ;  /* 0x0000000b03027227 */ /* 0x000fe200078e0002 */
[----:B------:R-:W-:Y:S02]  /*14eb0*/  IABS R11, R9 ;  /* 0x00000009000b7213 */ /* 0x000fe40000000000 */
[C---:B------:R-:W-:Y:S01]  /*14ec0*/  LOP3.LUT R3, R9.reuse, R6, RZ, 0x3c, !PT ;  /* 0x0000000609037212 */ /* 0x040fe200078e3cff */
[----:B------:R-:W-:Y:S02]  /*14ed0*/  IMAD.IADD R9, R9, 0x1, R0 ;  /* 0x0000000109097824 */ /* 0x000fe400078e0200 */
[----:B------:R-:W-:Y:S01]  /*14ee0*/  IMAD.HI.U32 R2, R2, R11, RZ ;  /* 0x0000000b02027227 */ /* 0x000fe200078e00ff */
[----:B------:R-:W-:-:S03]  /*14ef0*/  ISETP.GE.AND P2, PT, R3, RZ, PT ;  /* 0x000000ff0300720c */ /* 0x000fc60003f46270 */
[----:B------:R-:W-:-:S05]  /*14f00*/  IMAD R4, R2, R4, R11 ;  /* 0x0000000402047224 */ /* 0x000fca00078e020b */
[----:B------:R-:W-:-:S13]  /*14f10*/  ISETP.GT.U32.AND P1, PT, R7, R4, PT ;  /* 0x000000040700720c */ /* 0x000fda0003f24070 */
[----:B------:R-:W-:Y:S02]  /*14f20*/  @!P1 IMAD.IADD R4, R4, 0x1, -R7 ;  /* 0x0000000104049824 */ /* 0x000fe400078e0a07 */
[----:B------:R-:W-:Y:S01]  /*14f30*/  @!P1 VIADD R2, R2, 0x1 ;  /* 0x0000000102029836 */ /* 0x000fe20000000000 */
[----:B------:R-:W-:Y:S02]  /*14f40*/  ISETP.NE.AND P1, PT, R6, RZ, PT ;  /* 0x000000ff0600720c */ /* 0x000fe40003f25270 */
[----:B------:R-:W-:-:S13]  /*14f50*/  ISETP.GE.U32.AND P0, PT, R4, R7, PT ;  /* 0x000000070400720c */ /* 0x000fda0003f06070 */
[----:B------:R-:W-:-:S04]  /*14f60*/  @P0 VIADD R2, R2, 0x1 ;  /* 0x0000000102020836 */ /* 0x000fc80000000000 */
[----:B------:R-:W-:Y:S01]  /*14f70*/  @!P2 IMAD.MOV R2, RZ, RZ, -R2 ;  /* 0x000000ffff02a224 */ /* 0x000fe200078e0a02 */
[----:B------:R-:W-:Y:S01]  /*14f80*/  @!P1 LOP3.LUT R2, RZ, R6, RZ, 0x33, !PT ;  /* 0x00000006ff029212 */ /* 0x000fe200078e33ff */
[----:B------:R-:W-:-:S04]  /*14f90*/  IMAD.MOV R6, RZ, RZ, -R6 ;  /* 0x000000ffff067224 */ /* 0x000fc800078e0a06 */
[----:B------:R-:W-:Y:S01]  /*14fa0*/  IMAD R18, R2, R6, R9 ;  /* 0x0000000602127224 */ /* 0x000fe200078e0209 */
[----:B------:R-:W-:-:S05]  /*14fb0*/  LOP3.LUT R2, RZ, R2, RZ, 0x33, !PT ;  /* 0x00000002ff027212 */ /* 0x000fca00078e33ff */
[----:B------:R-:W-:Y:S01]  /*14fc0*/  IMAD.IADD R17, R5, 0x1, R2 ;  /* 0x0000000105117824 */ /* 0x000fe200078e0202 */
[----:B------:R-:W-:Y:S06]  /*14fd0*/  BRA `(.L_x_1431) ;  /* 0x00000000001c7947 */ /* 0x000fec0003800000 */
.L_x_1423:
[----:B------:R-:W-:Y:S01]  /*14fe0*/  UMOV UR4, URZ ;  /* 0x0000003f00047c82 */ /* 0x000fe20008000000 */
[----:B------:R-:W-:Y:S01]  /*14ff0*/  UMOV UR5, URZ ;  /* 0x0000003f00057c82 */ /* 0x000fe20008000000 */
[----:B------:R-:W-:Y:S01]  /*15000*/  ULDC UR6, c[0x0][0xc3c] ;  /* 0x00030f0000067ab9 */ /* 0x000fe20000000800 */
[----:B------:R-:W-:Y:S01]  /*15010*/  IMAD.MOV.U32 R16, RZ, RZ, R0 ;  /* 0x000000ffff107224 */ /* 0x000fe200078e0000 */
[----:B------:R-:W-:Y:S01]  /*15020*/  MOV R18, UR5 ;  /* 0x0000000500127c02 */ /* 0x000fe20008000f00 */
[----:B------:R-:W-:Y:S02]  /*15030*/  IMAD.U32 R17, RZ, RZ, UR4 ;  /* 0x00000004ff117e24 */ /* 0x000fe4000f8e00ff */
[----:B------:R-:W-:-:S07]  /*15040*/  IMAD.U32 R19, RZ, RZ, UR6 ;  /* 0x00000006ff137e24 */ /* 0x000fce000f8e00ff */
.L_x_1431:
[----:B------:R-:W2:Y:S01]  /*15050*/  S2R R0, SR_TID.X ;  /* 0x0000000000007919 */ /* 0x000ea20000002100 */
[----:B------:R-:W-:Y:S05]  /*15060*/  WARPSYNC.ALL ;  /* 0x0000000000007948 */ /* 0x000fea0003800000 */
[----:B------:R-:W-:Y:S01]  /*15070*/  BAR.SYNC.DEFER_BLOCKING 0x4, 0x180 ;  /* 0x0106000000007b1d */ /* 0x000fe20000010000 */
[----:B--2---:R-:W-:-:S04]  /*15080*/  LOP3.LUT R0, R0, 0x1f, RZ, 0xc0, !PT ;  /* 0x0000001f00007812 */ /* 0x004fc800078ec0ff */
[----:B------:R-:W-:-:S13]  /*15090*/  ISETP.NE.AND P0, PT, R0, RZ, PT ;  /* 0x000000ff0000720c */ /* 0x000fda0003f05270 */
[----:B------:R-:W2:Y:S01]  /*150a0*/  @!P0 S2R R3, SR_CgaCtaId ;  /* 0x0000000000038919 */ /* 0x000ea20000008800 */
[----:B------:R-:W-:-:S04]  /*150b0*/  @!P0 MOV R0, 0x400 ;  /* 0x0000040000008802 */ /* 0x000fc80000000f00 */
[----:B--2---:R-:W-:-:S05]  /*150c0*/  @!P0 LEA R22, R3, R0, 0x18 ;  /* 0x0000000003168211 */ /* 0x004fca00078ec0ff */
[----:B------:R3:W-:Y:S01]  /*150d0*/  @!P0 STS.128 [R22+0x308d0], R16 ;  /* 0x0308d01016008388 */ /* 0x0007e20000000c00 */
[----:B------:R-:W-:Y:S06]  /*150e0*/  BAR.ARV 0x5, 0x180 ;  /* 0x0146000000007b1d */ /* 0x000fec0000002000 */
.L_x_1420:
[----:B------:R-:W-:Y:S02]  /*150f0*/  ULDC UR4, c[0x0][0xc3c] ;  /* 0x00030f0000047ab9 */ /* 0x000fe40000000800 */
[----:B--2---:R-:W-:-:S13]  /*15100*/  ISETP.GE.AND P0, PT, R19, UR4, PT ;  /* 0x0000000413007c0c */ /* 0x004fda000bf06270 */
[----:B------:R-:W-:Y:S05]  /*15110*/  @!P0 BRA `(.L_x_1432) ;  /* 0xffffffb400a08947 */ /* 0x000fea000383ffff */
[----:B------:R-:W-:Y:S05]  /*15120*/  BSYNC B8 ;  /* 0x0000000000087941 */ /* 0x000fea0003800000 */
.L_x_1361:
[----:B------:R-:W2:Y:S01]  /*15130*/  LDL.LU R0, [R1+0x1c] ;  /* 0x00001c0001007983 */ /* 0x000ea20000300800 */
[----:B------:R-:W-:Y:S01]  /*15140*/  BSSY B0, `(.L_x_1433) ;  /* 0x000000b000007945 */ /* 0x000fe20003800000 */
[----:B------:R-:W4:Y:S01]  /*15150*/  S2R R5, SR_CgaCtaId ;  /* 0x0000000000057919 */ /* 0x000f220000008800 */
[----:B--2---:R-:W-:-:S05]  /*15160*/  VIADD R0, R0, 0x1 ;  /* 0x0000000100007836 */ /* 0x004fca0000000000 */
[----:B-1----:R-:W-:-:S04]  /*15170*/  LEA.HI R2, R0, R0, RZ, 0x1 ;  /* 0x0000000000027211 */ /* 0x002fc800078f08ff */
[----:B------:R-:W-:Y:S02]  /*15180*/  LOP3.LUT R3, R2, 0xfffffffe, RZ, 0xc0, !PT ;  /* 0xfffffffe02037812 */ /* 0x000fe400078ec0ff */
[----:B------:R-:W-:-:S03]  /*15190*/  MOV R2, 0x400 ;  /* 0x0000040000027802 */ /* 0x000fc60000000f00 */
[----:B------:R-:W-:Y:S01]  /*151a0*/  IMAD.IADD R0, R0, 0x1, -R3 ;  /* 0x0000000100007824 */ /* 0x000fe200078e0a03 */
[----:B----4-:R-:W-:-:S04]  /*151b0*/  LEA R4, R5, R2, 0x18 ;  /* 0x0000000205047211 */ /* 0x010fc800078ec0ff */
[----:B------:R-:W-:-:S04]  /*151c0*/  SHF.L.U32 R0, R0, 0x1f, RZ ;  /* 0x0000001f00007819 */ /* 0x000fc800000006ff */
[----:B------:R-:W1:Y:S02]  /*151d0*/  SYNCS.PHASECHK.TRANS64.TRYWAIT P0, [R4+URZ+0x30820], R0 ;  /* 0x03082000040075a7 */ /* 0x000e64000800017f */
[----:B-1----:R-:W-:Y:S05]  /*151e0*/  @!P0 BRA `(.L_x_1434) ;  /* 0x0000003400388947 */ /* 0x002fea0003800000 */
.L_x_1536:
[----:B------:R-:W-:Y:S05]  /*151f0*/  BSYNC B0 ;  /* 0x0000000000007941 */ /* 0x000fea0003800000 */
.L_x_1433:
[----:B------:R-:W-:-:S03]  /*15200*/  UMOV UR4, 0xffffffff ;  /* 0xffffffff00047882 */ /* 0x000fc60000000000 */
[----:B------:R-:W-:Y:S05]  /*15210*/  BRA.DIV UR4, `(.L_x_1435) ;  /* 0x0000003604407947 */ /* 0x000fea000b800000 */
[----:B-1----:R-:W1:Y:S02]  /*15220*/  S2R R0, SR_TID.X ;  /* 0x0000000000007919 */ /* 0x002e640000002100 */
[----:B-1----:R-:W-:-:S04]  /*15230*/  SHF.R.U32.HI R0, RZ, 0x5, R0 ;  /* 0x00000005ff007819 */ /* 0x002fc80000011600 */
[----:B------:R-:W-:-:S05]  /*15240*/  LOP3.LUT R0, R0, 0x3, RZ, 0xc0, !PT ;  /* 0x0000000300007812 */ /* 0x000fca00078ec0ff */
[----:B------:R1:W2:Y:S02]  /*15250*/  SHFL.IDX PT, R14, R0, RZ, 0x1f ;  /* 0x00001fff000e7589 */ /* 0x0002a400000e0000 */
.L_x_1539:
[----:B--2---:R-:W-:Y:S01]  /*15260*/  ISETP.NE.AND P0, PT, R14, RZ, PT ;  /* 0x000000ff0e00720c */ /* 0x004fe20003f05270 */
[----:B------:R-:W-:-:S12]  /*15270*/  BSSY B0, `(.L_x_1436) ;  /* 0x0000026000007945 */ /* 0x000fd80003800000 */
[----:B------:R-:W-:Y:S05]  /*15280*/  @P0 BRA `(.L_x_1437) ;  /* 0x0000000000900947 */ /* 0x000fea0003800000 */
[----:B------:R-:W-:-:S03]  /*15290*/  UMOV UR4, 0xffffffff ;  /* 0xffffffff00047882 */ /* 0x000fc60000000000 */
[----:B------:R-:W-:Y:S05]  /*152a0*/  BRA.DIV UR4, `(.L_x_1438) ;  /* 0x0000003604507947 */ /* 0x000fea000b800000 */
[----:B------:R-:W-:-:S13]  /*152b0*/  ELECT P6, URZ, PT ;  /* 0x00000000003f782f */ /* 0x000fda00038c0000 */
.L_x_1542:
        /* <DEDUP_REMOVED lines=8> */
.L_x_1439:
[C---:B------:R-:W-:Y:S01]  /*15340*/  IMAD R5, R25.reuse, 0x8, R4 ;  /* 0x0000000819057824 */ /* 0x040fe200078e0204 */
[----:B------:R-:W-:Y:S01]  /*15350*/  SHF.L.U32 R0, R28, 0x1f, RZ ;  /* 0x0000001f1c007819 */ /* 0x000fe200000006ff */
[----:B------:R-:W-:-:S03]  /*15360*/  VIADD R25, R25, 0x1 ;  /* 0x0000000119197836 */ /* 0x000fc60000000000 */
[----:B------:R-:W1:Y:S02]  /*15370*/  SYNCS.PHASECHK.TRANS64.TRYWAIT P1, [R5+URZ+0x30840], R0 ;  /* 0x03084000050075a7 */ /* 0x000e64000802017f */
[----:B------:R-:W-:-:S04]  /*15380*/  ISETP.NE.AND P2, PT, R25, 0x2, PT ;  /* 0x000000021900780c */ /* 0x000fc80003f45270 */
[----:B------:R-:W-:Y:S01]  /*15390*/  SEL R3, RZ, 0x1, P2 ;  /* 0x00000001ff037807 */ /* 0x000fe20001000000 */
[----:B-1----:R-:W-:Y:S08]  /*153a0*/  @!P1 BRA `(.L_x_1440) ;  /* 0x0000003400309947 */ /* 0x002ff00003800000 */
.L_x_1543:
[----:B------:R-:W-:Y:S02]  /*153b0*/  SEL R25, R25, RZ, P2 ;  /* 0x000000ff19197207 */ /* 0x000fe40001000000 */
[----:B------:R-:W-:Y:S01]  /*153c0*/  LOP3.LUT R2, R28, R3, RZ, 0x3c, !PT ;  /* 0x000000031c027212 */ /* 0x000fe200078e3cff */
[----:B------:R-:W-:Y:S06]  /*153d0*/  @!P0 BRA `(.L_x_1441) ;  /* 0x0000000000048947 */ /* 0x000fec0003800000 */
[----:B------:R-:W-:Y:S01]  /*153e0*/  BPT.TRAP 0x1 ;  /* 0x000000040000795c */ /* 0x000fe20000300000 */
.L_x_1441:
[----:B------:R-:W-:Y:S01]  /*153f0*/  IMAD R25, R25, 0x8, R4 ;  /* 0x0000000819197824 */ /* 0x000fe200078e0204 */
[----:B------:R-:W-:-:S04]  /*15400*/  SHF.L.U32 R2, R2, 0x1f, RZ ;  /* 0x0000001f02027819 */ /* 0x000fc800000006ff */
[----:B------:R-:W2:Y:S02]  /*15410*/  SYNCS.PHASECHK.TRANS64.TRYWAIT P1, [R25+URZ+0x30840], R2 ;  /* 0x03084002190075a7 */ /* 0x000ea4000802017f */
[----:B--2---:R-:W-:Y:S05]  /*15420*/  @!P1 BRA `(.L_x_1442) ;  /* 0x0000003400249947 */ /* 0x004fea0003800000 */
.L_x_1544:
[----:B------:R-:W-:Y:S05]  /*15430*/  @!P0 BRA `(.L_x_1443) ;  /* 0x0000000000048947 */ /* 0x000fea0003800000 */
[----:B------:R-:W-:Y:S01]  /*15440*/  BPT.TRAP 0x1 ;  /* 0x000000040000795c */ /* 0x000fe20000300000 */
.L_x_1443:
[----:B------:R-:W4:Y:S02]  /*15450*/  SYNCS.PHASECHK.TRANS64.TRYWAIT P1, [R5+URZ+0x30860], R0 ;  /* 0x03086000050075a7 */ /* 0x000f24000802017f */
[----:B----4-:R-:W-:Y:S05]  /*15460*/  @!P1 BRA `(.L_x_1444) ;  /* 0x0000003400289947 */ /* 0x010fea0003800000 */
.L_x_1545:
[----:B------:R-:W-:Y:S05]  /*15470*/  @!P0 BRA `(.L_x_1445) ;  /* 0x0000000000048947 */ /* 0x000fea0003800000 */
[----:B------:R-:W-:Y:S01]  /*15480*/  BPT.TRAP 0x1 ;  /* 0x000000040000795c */ /* 0x000fe20000300000 */
.L_x_1445:
[----:B------:R0:W0:Y:S02]  /*15490*/  SYNCS.PHASECHK.TRANS64.TRYWAIT P0, [R25+URZ+0x30860], R2 ;  /* 0x03086002190075a7 */ /* 0x000024000800017f */
[----:B0-----:R-:W-:Y:S05]  /*154a0*/  @!P0 NANOSLEEP.SYNCS 0x989680 ;  /* 0x009896800000895d */ /* 0x001fea0003900000 */
[----:B------:R-:W0:Y:S02]  /*154b0*/  @!P0 SYNCS.PHASECHK.TRANS64 P0, [R25+URZ+0x30860], R2 ;  /* 0x03086002190085a7 */ /* 0x000e24000800007f */
[----:B0-----:R-:W-:Y:S05]  /*154c0*/  @!P0 BRA `(.L_x_1445) ;  /* 0xfffffffc00f08947 */ /* 0x001fea000383ffff */
.L_x_1437:
[----:B------:R-:W-:Y:S05]  /*154d0*/  BSYNC B0 ;  /* 0x0000000000007941 */ /* 0x000fea0003800000 */
.L_x_1436:
[----:B------:R-:W-:Y:S05]  /*154e0*/  EXIT ;  /* 0x000000000000794d */ /* 0x000fea0003800000 */
.L_x_1255:
[----:B0-----:R-:W-:-:S04]  /*154f0*/  IMAD.U32 R3, RZ, RZ, UR40 ;  /* 0x00000028ff037e24 */ /* 0x001fc8000f8e00ff */
[----:B------:R0:W1:Y:S03]  /*15500*/  SYNCS.PHASECHK.TRANS64.TRYWAIT P1, [R3+URZ+0x30800], R0 ;  /* 0x03080000030075a7 */ /* 0x000066000802017f */
[----:B-1----:R-:W-:Y:S05]  /*15510*/  @!P1 NANOSLEEP.SYNCS 0x989680 ;  /* 0x009896800000995d */ /* 0x002fea0003900000 */
[----:B------:R-:W1:Y:S02]  /*15520*/  @!P1 SYNCS.PHASECHK.TRANS64 P1, [R3+URZ+0x30800], R0 ;  /* 0x03080000030095a7 */ /* 0x000e64000802007f */
[----:B-1----:R-:W-:Y:S05]  /*15530*/  @!P1 BRA `(.L_x_1255) ;  /* 0xfffffffc00ec9947 */ /* 0x002fea000383ffff */
[----:B------:R-:W-:Y:S05]  /*15540*/  BRA `(.L_x_1446) ;  /* 0xfffffec800307947 */ /* 0x000fea000383ffff */
.L_x_1259:
[----:B-1----:R1:W2:Y:S02]  /*15550*/  SYNCS.PHASECHK.TRANS64.TRYWAIT P1, [R3+URZ+0x30830], R0 ;  /* 0x03083000030075a7 */ /* 0x0022a4000802017f */
[----:B--2---:R-:W-:Y:S05]  /*15560*/  @!P1 NANOSLEEP.SYNCS 0x989680 ;  /* 0x009896800000995d */ /* 0x004fea0003900000 */
[----:B------:R-:W2:Y:S02]  /*15570*/  @!P1 SYNCS.PHASECHK.TRANS64 P1, [R3+URZ+0x30830], R0 ;  /* 0x03083000030095a7 */ /* 0x000ea4000802007f */
[----:B--2---:R-:W-:Y:S05]  /*15580*/  @!P1 BRA `(.L_x_1259) ;  /* 0xfffffffc00f09947 */ /* 0x004fea000383ffff */
[----:B------:R-:W-:Y:S05]  /*15590*/  BRA `(.L_x_1258) ;  /* 0xfffffec8004c7947 */ /* 0x000fea000383ffff */
.L_x_1276:
[----:B-1----:R-:W-:-:S04]  /*155a0*/  IMAD.U32 R4, RZ, RZ, UR6 ;  /* 0x00000006ff047e24 */ /* 0x002fc8000f8e00ff */
[----:B------:R1:W2:Y:S03]  /*155b0*/  SYNCS.PHASECHK.TRANS64.TRYWAIT P1, [R4+URZ+0x30830], R3 ;  /* 0x03083003040075a7 */ /* 0x0002a6000802017f */
[----:B--2---:R-:W-:Y:S05]  /*155c0*/  @!P1 NANOSLEEP.SYNCS 0x989680 ;  /* 0x009896800000995d */ /* 0x004fea0003900000 */
[----:B------:R-:W2:Y:S02]  /*155d0*/  @!P1 SYNCS.PHASECHK.TRANS64 P1, [R4+URZ+0x30830], R3 ;  /* 0x03083003040095a7 */ /* 0x000ea4000802007f */
[----:B--2---:R-:W-:Y:S05]  /*155e0*/  @!P1 BRA `(.L_x_1276) ;  /* 0xfffffffc00ec9947 */ /* 0x004fea000383ffff */
[----:B------:R-:W-:Y:S05]  /*155f0*/  BRA `(.L_x_1275) ;  /* 0xfffffef000707947 */ /* 0x000fea000383ffff */
.L_x_1280:
[----:B01----:R-:W-:-:S04]  /*15600*/  IMAD.U32 R3, RZ, RZ, UR5 ;  /* 0x00000005ff037e24 */ /* 0x003fc8000f8e00ff */
[----:B------:R0:W1:Y:S03]  /*15610*/  SYNCS.PHASECHK.TRANS64.TRYWAIT P1, [R3+URZ+0x30850], R0 ;  /* 0x03085000030075a7 */ /* 0x000066000802017f */
[----:B-1----:R-:W-:Y:S05]  /*15620*/  @!P1 NANOSLEEP.SYNCS 0x989680 ;  /* 0x009896800000995d */ /* 0x002fea0003900000 */
[----:B------:R-:W1:Y:S02]  /*15630*/  @!P1 SYNCS.PHASECHK.TRANS64 P1, [R3+URZ+0x30850], R0 ;  /* 0x03085000030095a7 */ /* 0x000e64000802007f */
[----:B-1----:R-:W-:Y:S05]  /*15640*/  @!P1 BRA `(.L_x_1280) ;  /* 0xfffffffc00ec9947 */ /* 0x002fea000383ffff */
[----:B------:R-:W-:Y:S05]  /*15650*/  BRA `(.L_x_1279) ;  /* 0xffffff0000087947 */ /* 0x000fea000383ffff */
.L_x_1299:
[----:B-1----:R-:W-:-:S04]  /*15660*/  IMAD.U32 R4, RZ, RZ, UR6 ;  /* 0x00000006ff047e24 */ /* 0x002fc8000f8e00ff */
[----:B------:R1:W2:Y:S03]  /*15670*/  SYNCS.PHASECHK.TRANS64.TRYWAIT P1, [R4+URZ+0x30830], R3 ;  /* 0x03083003040075a7 */ /* 0x0002a6000802017f */
[----:B--2---:R-:W-:Y:S05]  /*15680*/  @!P1 NANOSLEEP.SYNCS 0x989680 ;  /* 0x009896800000995d */ /* 0x004fea0003900000 */
[----:B------:R-:W2:Y:S02]  /*15690*/  @!P1 SYNCS.PHASECHK.TRANS64 P1, [R4+URZ+0x30830], R3 ;  /* 0x03083003040095a7 */ /* 0x000ea4000802007f */
[----:B--2---:R-:W-:Y:S05]  /*156a0*/  @!P1 BRA `(.L_x_1299) ;  /* 0xfffffffc00ec9947 */ /* 0x004fea000383ffff */
[----:B------:R-:W-:Y:S05]  /*156b0*/  BRA `(.L_x_1298) ;  /* 0xffffff1800fc7947 */ /* 0x000fea000383ffff */
.L_x_1303:
[----:B01----:R-:W-:-:S04]  /*156c0*/  IMAD.U32 R3, RZ, RZ, UR5 ;  /* 0x00000005ff037e24 */ /* 0x003fc8000f8e00ff */
[----:B------:R0:W1:Y:S03]  /*156d0*/  SYNCS.PHASECHK.TRANS64.TRYWAIT P1, [R3+URZ+0x30850], R0 ;  /* 0x03085000030075a7 */ /* 0x000066000802017f */
[----:B-1----:R-:W-:Y:S05]  /*156e0*/  @!P1 NANOSLEEP.SYNCS 0x989680 ;  /* 0x009896800000995d */ /* 0x002fea0003900000 */
[----:B------:R-:W1:Y:S02]  /*156f0*/  @!P1 SYNCS.PHASECHK.TRANS64 P1, [R3+URZ+0x30850], R0 ;  /* 0x03085000030095a7 */ /* 0x000e64000802007f */
[----:B-1----:R-:W-:Y:S05]  /*15700*/  @!P1 BRA `(.L_x_1303) ;  /* 0xfffffffc00ec9947 */ /* 0x002fea000383ffff */
[----:B------:R-:W-:Y:S05]  /*15710*/  BRA `(.L_x_1302) ;  /* 0xffffff2800947947 */ /* 0x000fea000383ffff */
.L_x_1311:
[----:B-1----:R-:W-:-:S04]  /*15720*/  IMAD.U32 R4, RZ, RZ, UR5 ;  /* 0x00000005ff047e24 */ /* 0x002fc8000f8e00ff */
[----:B------:R1:W2:Y:S03]  /*15730*/  SYNCS.PHASECHK.TRANS64.TRYWAIT P1, [R4+URZ+0x30830], R3 ;  /* 0x03083003040075a7 */ /* 0x0002a6000802017f */
[----:B--2---:R-:W-:Y:S05]  /*15740*/  @!P1 NANOSLEEP.SYNCS 0x989680 ;  /* 0x009896800000995d */ /* 0x004fea0003900000 */
[----:B------:R-:W2:Y:S02]  /*15750*/  @!P1 SYNCS.PHASECHK.TRANS64 P1, [R4+URZ+0x30830], R3 ;  /* 0x03083003040095a7 */ /* 0x000ea4000802007f */
[----:B--2---:R-:W-:Y:S05]  /*15760*/  @!P1 BRA `(.L_x_1311) ;  /* 0xfffffffc00ec9947 */ /* 0x004fea000383ffff */
[----:B------:R-:W-:Y:S05]  /*15770*/  BRA `(.L_x_1310) ;  /* 0xffffff38002c7947 */ /* 0x000fea000383ffff */
.L_x_1315:
[----:B01----:R-:W-:-:S04]  /*15780*/  IMAD.U32 R3, RZ, RZ, UR5 ;  /* 0x00000005ff037e24 */ /* 0x003fc8000f8e00ff */
[----:B------:R0:W1:Y:S03]  /*15790*/  SYNCS.PHASECHK.TRANS64.TRYWAIT P1, [R3+URZ+0x30850], R0 ;  /* 0x03085000030075a7 */ /* 0x000066000802017f */
[----:B-1----:R-:W-:Y:S05]  /*157a0*/  @!P1 NANOSLEEP.SYNCS 0x989680 ;  /* 0x009896800000995d */ /* 0x002fea0003900000 */
[----:B------:R-:W1:Y:S02]  /*157b0*/  @!P1 SYNCS.PHASECHK.TRANS64 P1, [R3+URZ+0x30850], R0 ;  /* 0x03085000030095a7 */ /* 0x000e64000802007f */
[----:B-1----:R-:W-:Y:S05]  /*157c0*/  @!P1 BRA `(.L_x_1315) ;  /* 0xfffffffc00ec9947 */ /* 0x002fea000383ffff */
[----:B------:R-:W-:Y:S05]  /*157d0*/  BRA `(.L_x_1314) ;  /* 0xffffff4400c47947 */ /* 0x000fea000383ffff */
.L_x_1330:
[----:B-1----:R-:W-:-:S04]  /*157e0*/  IMAD.U32 R7, RZ, RZ, UR5 ;  /* 0x00000005ff077e24 */ /* 0x002fc8000f8e00ff */
[----:B------:R1:W2:Y:S03]  /*157f0*/  SYNCS.PHASECHK.TRANS64.TRYWAIT P1, [R7+URZ+0x30850], R0 ;  /* 0x03085000070075a7 */ /* 0x0002a6000802017f */
[----:B--2---:R-:W-:Y:S05]  /*15800*/  @!P1 NANOSLEEP.SYNCS 0x989680 ;  /* 0x009896800000995d */ /* 0x004fea0003900000 */
[----:B------:R-:W2:Y:S02]  /*15810*/  @!P1 SYNCS.PHASECHK.TRANS64 P1, [R7+URZ+0x30850], R0 ;  /* 0x03085000070095a7 */ /* 0x000ea4000802007f */
[----:B--2---:R-:W-:Y:S05]  /*15820*/  @!P1 BRA `(.L_x_1330) ;  /* 0xfffffffc00ec9947 */ /* 0x004fea000383ffff */
[----:B------:R-:W-:Y:S05]  /*15830*/  BRA `(.L_x_1329) ;  /* 0xffffff6400ec7947 */ /* 0x000fea000383ffff */
.L_x_1381:
[----:B------:R-:W1:Y:S01]  /*15840*/  S2R R17, SR_TID.X ;  /* 0x0000000000117919 */ /* 0x000e620000002100 */
[----:B------:R-:W-:Y:S01]  /*15850*/  BSSY B0, `(.L_x_1447) ;  /* 0x000000a000007945 */ /* 0x000fe20003800000 */
[----:B------:R-:W-:Y:S02]  /*15860*/  IMAD.MOV.U32 R12, RZ, RZ, RZ ;  /* 0x000000ffff0c7224 */ /* 0x000fe400078e00ff */
[----:B------:R-:W-:Y:S02]  /*15870*/  IMAD.MOV.U32 R11, RZ, RZ, 0x1f ;  /* 0x0000001fff0b7424 */ /* 0x000fe400078e00ff */
[----:B------:R-:W-:Y:S01]  /*15880*/  IMAD.MOV.U32 R15, RZ, RZ, -0x1 ;  /* 0xffffffffff0f7424 */ /* 0x000fe200078e00ff */
[----:B-1----:R-:W-:-:S04]  /*15890*/  SHF.R.U32.HI R17, RZ, 0x5, R17 ;  /* 0x00000005ff117819 */ /* 0x002fc80000011611 */
[----:B------:R-:W-:-:S04]  /*158a0*/  LOP3.LUT R17, R17, 0x3, RZ, 0xc0, !PT ;  /* 0x0000000311117812 */ /* 0x000fc800078ec0ff */
[----:B------:R-:W-:-:S07]  /*158b0*/  MOV R13, R17 ;  /* 0x00000011000d7202 */ /* 0x000fce0000000f00 */
[----:B0----5:R-:W-:Y:S05]  /*158c0*/  WARPSYNC.COLLECTIVE R15, `(.L_x_1448) ;  /* 0x000000000f087348 */ /* 0x021fea0003c00000 */
[----:B------:R1:W2:Y:S02]  /*158d0*/  SHFL.IDX P6, R14, R13, R12, R11 ;  /* 0x0000000c0d0e7389 */ /* 0x0002a400000c000b */
[----:B012--5:R-:W-:Y:S01]  /*158e0*/  ENDCOLLECTIVE ;  /* 0x000000000000791b */ /* 0x027fe20003800000 */
.L_x_1448:
[----:B------:R-:W-:Y:S05]  /*158f0*/  BSYNC B0 ;  /* 0x0000000000007941 */ /* 0x000fea0003800000 */
.L_x_1447:
[----:B------:R-:W-:Y:S05]  /*15900*/  BRA `(.L_x_1449) ;  /* 0xffffffbc00507947 */ /* 0x000fea000383ffff */
.L_x_1384:
[----:B0-----:R0:W1:Y:S02]  /*15910*/  SYNCS.PHASECHK.TRANS64.TRYWAIT P0, [R6+URZ+0x30840], R2 ;  /* 0x03084002060075a7 */ /* 0x001064000800017f */
[----:B-1----:R-:W-:Y:S05]  /*15920*/  @!P0 NANOSLEEP.SYNCS 0x989680 ;  /* 0x009896800000895d */ /* 0x002fea0003900000 */
[----:B------:R-:W1:Y:S02]  /*15930*/  @!P0 SYNCS.PHASECHK.TRANS64 P0, [R6+URZ+0x30840], R2 ;  /* 0x03084002060085a7 */ /* 0x000e64000800007f */
[----:B-1----:R-:W-:Y:S05]  /*15940*/  @!P0 BRA `(.L_x_1384) ;  /* 0xfffffffc00f08947 */ /* 0x002fea000383ffff */
[----:B------:R-:W-:Y:S05]  /*15950*/  BRA `(.L_x_1450) ;  /* 0xffffffc000547947 */ /* 0x000fea000383ffff */
.L_x_1385:
        /* <DEDUP_REMOVED lines=8> */
.L_x_1452:
[----:B------:R-:W-:Y:S05]  /*159e0*/  BSYNC B0 ;  /* 0x0000000000007941 */ /* 0x000fea0003800000 */
.L_x_1451:
        /* <DEDUP_REMOVED lines=9> */
.L_x_1453:
[----:B------:R-:W-:Y:S01]  /*15a80*/  MOV R13, R0 ;  /* 0x00000000000d7202 */ /* 0x000fe20000000f00 */
[----:B------:R-:W-:Y:S02]  /*15a90*/  IMAD.MOV.U32 R12, RZ, RZ, 0x1 ;  /* 0x00000001ff0c7424 */ /* 0x000fe400078e00ff */
[----:B------:R-:W-:-:S07]  /*15aa0*/  IMAD.MOV.U32 R3, RZ, RZ, R14 ;  /* 0x000000ffff037224 */ /* 0x000fce00078e000e */
[----:B------:R-:W-:Y:S05]  /*15ab0*/  WARPSYNC.COLLECTIVE R15, `(.L_x_1454) ;  /* 0x000000000f087348 */ /* 0x000fea0003c00000 */
[----:B------:R0:W1:Y:S02]  /*15ac0*/  SHFL.IDX P6, R14, R13, R12, R11 ;  /* 0x0000000c0d0e7389 */ /* 0x00006400000c000b */
[----:B01----:R-:W-:Y:S01]  /*15ad0*/  ENDCOLLECTIVE ;  /* 0x000000000000791b */ /* 0x003fe20003800000 */
.L_x_1454:
[----:B------:R-:W-:-:S05]  /*15ae0*/  @P0 LEA R3, P1, R34, R3, 0x1 ;  /* 0x0000000322030211 */ /* 0x000fca00078208ff */
[----:B------:R-:W-:-:S05]  /*15af0*/  @P0 IMAD.X R2, RZ, RZ, R2, P1 ;  /* 0x000000ffff020224 */ /* 0x000fca00008e0602 */
[----:B------:R-:W-:Y:S01]  /*15b00*/  @P0 LOP3.LUT R3, R3, R2, RZ, 0x3c, !PT ;  /* 0x0000000203030212 */ /* 0x000fe200078e3cff */
[----:B------:R-:W-:-:S03]  /*15b10*/  IMAD.MOV.U32 R13, RZ, RZ, R4 ;  /* 0x000000ffff0d7224 */ /* 0x000fc600078e0004 */
[----:B------:R-:W-:-:S04]  /*15b20*/  @P0 LOP3.LUT R2, R3, R2, RZ, 0x3c, !PT ;  /* 0x0000000203020212 */ /* 0x000fc800078e3cff */
[----:B------:R-:W-:Y:S01]  /*15b30*/  @P0 LOP3.LUT R3, R3, R2, RZ, 0x3c, !PT ;  /* 0x0000000203030212 */ /* 0x000fe200078e3cff */
[----:B------:R-:W-:-:S07]  /*15b40*/  IMAD.MOV.U32 R8, RZ, RZ, R14 ;  /* 0x000000ffff087224 */ /* 0x000fce00078e000e */
[----:B------:R-:W-:Y:S05]  /*15b50*/  WARPSYNC.COLLECTIVE R15, `(.L_x_1455) ;  /* 0x000000000f087348 */ /* 0x000fea0003c00000 */
[----:B------:R0:W1:Y:S02]  /*15b60*/  SHFL.IDX P6, R14, R13, R12, R11 ;  /* 0x0000000c0d0e7389 */ /* 0x00006400000c000b */
[----:B01----:R-:W-:Y:S01]  /*15b70*/  ENDCOLLECTIVE ;  /* 0x000000000000791b */ /* 0x003fe20003800000 */
.L_x_1455:
[----:B------:R-:W-:Y:S01]  /*15b80*/  @!PT LDS RZ, [RZ] ;  /* 0x00000000fffff984 */ /* 0x000fe20000000800 */
[----:B------:R-:W-:Y:S01]  /*15b90*/  @!PT LDS RZ, [RZ] ;  /* 0x00000000fffff984 */ /* 0x000fe20000000800 */
[----:B------:R-:W-:Y:S01]  /*15ba0*/  @!PT LDS RZ, [RZ] ;  /* 0x00000000fffff984 */ /* 0x000fe20000000800 */
[----:B------:R-:W-:Y:S04]  /*15bb0*/  @P0 LDGSTS.E.BYPASS.LTC128B.128 [R9+0x20400], desc[UR36][R2.64], !P5 ;  /* 0x2040000002090fae */ /* 0x000fe8000e901d64 */
[----:B------:R-:W-:Y:S04]  /*15bc0*/  @P0 LDGSTS.E.BYPASS.LTC128B.128 [R9+0x22400], desc[UR36][R2.64+0x80], !P4 ;  /* 0x2240008002090fae */ /* 0x000fe8000e101d64 */
[----:B------:R-:W-:Y:S01]  /*15bd0*/  @P0 LDGSTS.E.BYPASS.LTC128B.128 [R9+0x24400], desc[UR36][R2.64+0x100], !P3 ;  /* 0x2440010002090fae */ /* 0x000fe2000d901d64 */
[----:B------:R-:W-:Y:S02]  /*15be0*/  IMAD.MOV.U32 R13, RZ, RZ, R0 ;  /* 0x000000ffff0d7224 */ /* 0x000fe400078e0000 */
[----:B------:R-:W-:Y:S01]  /*15bf0*/  IMAD.MOV.U32 R12, RZ, RZ, 0x2 ;  /* 0x00000002ff0c7424 */ /* 0x000fe200078e00ff */
[----:B------:R0:W-:Y:S01]  /*15c00*/  @P0 LDGSTS.E.BYPASS.LTC128B.128 [R9+0x26400], desc[UR36][R2.64+0x180], !P2 ;  /* 0x2640018002090fae */ /* 0x0001e2000d101d64 */
[----:B------:R-:W-:Y:S01]  /*15c10*/  ISETP.GE.AND P0, PT, R5, 0x11, PT ;  /* 0x000000110500780c */ /* 0x000fe20003f06270 */
[----:B0-----:R-:W-:-:S12]  /*15c20*/  IMAD.MOV.U32 R2, RZ, RZ, R14 ;  /* 0x000000ffff027224 */ /* 0x001fd800078e000e */
[----:B------:R-:W-:Y:S05]  /*15c30*/  WARPSYNC.COLLECTIVE R15, `(.L_x_1456) ;  /* 0x000000000f087348 */ /* 0x000fea0003c00000 */
[----:B------:R0:W1:Y:S02]  /*15c40*/  SHFL.IDX P6, R14, R13, R12, R11 ;  /* 0x0000000c0d0e7389 */ /* 0x00006400000c000b */
[----:B01----:R-:W-:Y:S01]  /*15c50*/  ENDCOLLECTIVE ;  /* 0x000000000000791b */ /* 0x003fe20003800000 */
.L_x_1456:
        /* <DEDUP_REMOVED lines=16> */
.L_x_1457:
[----:B------:R-:W-:Y:S02]  /*15d60*/  @P0 IMAD R9, R7, 0x2, R22 ;  /* 0x0000000207090824 */ /* 0x000fe400078e0216 */
[----:B------:R-:W-:Y:S02]  /*15d70*/  IMAD.MOV.U32 R13, RZ, RZ, R0 ;  /* 0x000000ffff0d7224 */ /* 0x000fe400078e0000 */
[----:B------:R-:W-:Y:S02]  /*15d80*/  IMAD.MOV.U32 R12, RZ, RZ, 0x3 ;  /* 0x00000003ff0c7424 */ /* 0x000fe400078e00ff */
[----:B------:R-:W-:-:S07]  /*15d90*/  IMAD.MOV.U32 R2, RZ, RZ, R14 ;  /* 0x000000ffff027224 */ /* 0x000fce00078e000e */
[----:B------:R-:W-:Y:S05]  /*15da0*/  WARPSYNC.COLLECTIVE R15, `(.L_x_1458) ;  /* 0x000000000f087348 */ /* 0x000fea0003c00000 */
[----:B------:R0:W1:Y:S02]  /*15db0*/  SHFL.IDX P6, R14, R13, R12, R11 ;  /* 0x0000000c0d0e7389 */ /* 0x00006400000c000b */
[----:B01----:R-:W-:Y:S01]  /*15dc0*/  ENDCOLLECTIVE ;  /* 0x000000000000791b */ /* 0x003fe20003800000 */
.L_x_1458:
        /* <DEDUP_REMOVED lines=9> */
[----:B------:R-:W-:-:S03]  /*15e60*/  MOV R8, R14 ;  /* 0x0000000e00087202 */ /* 0x000fc60000000f00 */
[----:B------:R0:W-:Y:S04]  /*15e70*/  @P0 LDGSTS.E.BYPASS.LTC128B.128 [R9+0x27400], desc[UR36][R2.64+0x180], !P2 ;  /* 0x2740018002090fae */ /* 0x0001e8000d101d64 */
[----:B0-----:R-:W-:Y:S05]  /*15e80*/  WARPSYNC.COLLECTIVE R15, `(.L_x_1459) ;  /* 0x000000000f087348 */ /* 0x001fea0003c00000 */
[----:B------:R1:W2:Y:S02]  /*15e90*/  SHFL.IDX P6, R14, R13, R12, R11 ;  /* 0x0000000c0d0e7389 */ /* 0x0002a400000c000b */
[----:B012---:R-:W-:Y:S01]  /*15ea0*/  ENDCOLLECTIVE ;  /* 0x000000000000791b */ /* 0x007fe20003800000 */
.L_x_1459:
[----:B------:R-:W-:Y:S01]  /*15eb0*/  IMAD.MOV.U32 R2, RZ, RZ, R14 ;  /* 0x000000ffff027224 */ /* 0x000fe200078e000e */
[----:B------:R-:W-:Y:S06]  /*15ec0*/  BRA `(.L_x_1460) ;  /* 0xffffffc000047947 */ /* 0x000fec000383ffff */
.L_x_1390:
[----:B------:R-:W-:Y:S02]  /*15ed0*/  IMAD.MOV.U32 R13, RZ, RZ, R0 ;  /* 0x000000ffff0d7224 */ /* 0x000fe400078e0000 */
[----:B------:R-:W-:Y:S02]  /*15ee0*/  IMAD.MOV.U32 R12, RZ, RZ, RZ ;  /* 0x000000ffff0c7224 */ /* 0x000fe400078e00ff */
[----:B------:R-:W-:Y:S02]  /*15ef0*/  IMAD.MOV.U32 R11, RZ, RZ, 0x181f ;  /* 0x0000181fff0b7424 */ /* 0x000fe400078e00ff */
[----:B------:R-:W-:Y:S02]  /*15f00*/  IMAD.MOV.U32 R15, RZ, RZ, -0x1 ;  /* 0xffffffffff0f7424 */ /* 0x000fe400078e00ff */
[----:B------:R-:W-:Y:S02]  /*15f10*/  IMAD R5, R29, R6, RZ ;  /* 0x000000061d057224 */ /* 0x000fe400078e02ff */
[----:B------:R-:W-:-:S07]  /*15f20*/  IMAD.IADD R27, R8, 0x1, R27 ;  /* 0x00000001081b7824 */ /* 0x000fce00078e021b */
[----:B------:R-:W-:Y:S05]  /*15f30*/  WARPSYNC.COLLECTIVE R15, `(.L_x_1461) ;  /* 0x000000000f087348 */ /* 0x000fea0003c00000 */
[----:B------:R0:W1:Y:S02]  /*15f40*/  SHFL.IDX P6, R14, R13, R12, R11 ;  /* 0x0000000c0d0e7389 */ /* 0x00006400000c000b */
[----:B01----:R-:W-:Y:S01]  /*15f50*/  ENDCOLLECTIVE ;  /* 0x000000000000791b */ /* 0x003fe20003800000 */
.L_x_1461:
[----:B------:R-:W-:Y:S01]  /*15f60*/  ISETP.GE.AND P0, PT, R27, R5, PT ;  /* 0x000000051b00720c */ /* 0x000fe20003f06270 */
[----:B------:R-:W-:Y:S02]  /*15f70*/  IMAD.MOV.U32 R13, RZ, RZ, R4 ;  /* 0x000000ffff0d7224 */ /* 0x000fe400078e0004 */
[----:B------:R-:W-:-:S10]  /*15f80*/  IMAD.MOV.U32 R2, RZ, RZ, R14 ;  /* 0x000000ffff027224 */ /* 0x000fd400078e000e */
[----:B------:R-:W-:Y:S05]  /*15f90*/  WARPSYNC.COLLECTIVE R15, `(.L_x_1462) ;  /* 0x000000000f087348 */ /* 0x000fea0003c00000 */
[----:B------:R0:W1:Y:S02]  /*15fa0*/  SHFL.IDX P6, R14, R13, R12, R11 ;  /* 0x0000000c0d0e7389 */ /* 0x00006400000c000b */
[----:B01----:R-:W-:Y:S01]  /*15fb0*/  ENDCOLLECTIVE ;  /* 0x000000000000791b */ /* 0x003fe20003800000 */
.L_x_1462:
[----:B------:R-:W-:Y:S02]  /*15fc0*/  IMAD.MOV.U32 R13, RZ, RZ, R0 ;  /* 0x000000ffff0d7224 */ /* 0x000fe400078e0000 */
[----:B------:R-:W-:Y:S02]  /*15fd0*/  IMAD.MOV.U32 R12, RZ, RZ, 0x1 ;  /* 0x00000001ff0c7424 */ /* 0x000fe400078e00ff */
[----:B------:R-:W-:-:S07]  /*15fe0*/  IMAD.MOV.U32 R3, RZ, RZ, R14 ;  /* 0x000000ffff037224 */ /* 0x000fce00078e000e */
[----:B------:R-:W-:Y:S05]  /*15ff0*/  WARPSYNC.COLLECTIVE R15, `(.L_x_1463) ;  /* 0x000000000f087348 */ /* 0x000fea0003c00000 */
[----:B------:R0:W1:Y:S02]  /*16000*/  SHFL.IDX P6, R14, R13, R12, R11 ;  /* 0x0000000c0d0e7389 */ /* 0x00006400000c000b */
[----:B01----:R-:W-:Y:S01]  /*16010*/  ENDCOLLECTIVE ;  /* 0x000000000000791b */ /* 0x003fe20003800000 */
.L_x_1463:
[----:B------:R-:W-:-:S05]  /*16020*/  @!P0 LEA R6, P5, R34, R3, 0x1 ;  /* 0x0000000322068211 */ /* 0x000fca00078a08ff */
[----:B------:R-:W-:Y:S02]  /*16030*/  @!P0 IMAD.X R3, RZ, RZ, R2, P5 ;  /* 0x000000ffff038224 */ /* 0x000fe400028e0602 */
[----:B------:R-:W-:Y:S02]  /*16040*/  @!P0 IMAD.MOV.U32 R2, RZ, RZ, R6 ;  /* 0x000000ffff028224 */ /* 0x000fe400078e0006 */
[----:B------:R-:W-:Y:S02]  /*16050*/  VIADD R6, R27, 0x10 ;  /* 0x000000101b067836 */ /* 0x000fe40000000000 */
[----:B------:R-:W-:Y:S01]  /*16060*/  IMAD.MOV.U32 R13, RZ, RZ, R4 ;  /* 0x000000ffff0d7224 */ /* 0x000fe200078e0004 */
[----:B------:R-:W-:Y:S01]  /*16070*/  @!PT LDS RZ, [RZ] ;  /* 0x00000000fffff984 */ /* 0x000fe20000000800 */
[----:B------:R-:W-:Y:S01]  /*16080*/  @!PT LDS RZ, [RZ] ;  /* 0x00000000fffff984 */ /* 0x000fe20000000800 */
[----:B------:R-:W-:Y:S01]  /*16090*/  @!PT LDS RZ, [RZ] ;  /* 0x00000000fffff984 */ /* 0x000fe20000000800 */
[----:B------:R-:W-:Y:S04]  /*160a0*/  @!P0 LDGSTS.E.BYPASS.LTC128B.128 [R33+0x10400], desc[UR36][R2.64], !P4 ;  /* 0x1040000002218fae */ /* 0x000fe8000e101d64 */
[----:B------:R-:W-:Y:S04]  /*160b0*/  @!P0 LDGSTS.E.BYPASS.LTC128B.128 [R33+0x14400], desc[UR36][R2.64+0x80], !P3 ;  /* 0x1440008002218fae */ /* 0x000fe8000d901d64 */
[----:B------:R-:W-:Y:S04]  /*160c0*/  @!P0 LDGSTS.E.BYPASS.LTC128B.128 [R33+0x18400], desc[UR36][R2.64+0x100], !P2 ;  /* 0x1840010002218fae */ /* 0x000fe8000d101d64 */
[----:B------:R0:W-:Y:S01]  /*160d0*/  @!P0 LDGSTS.E.BYPASS.LTC128B.128 [R33+0x1c400], desc[UR36][R2.64+0x180], !P1 ;  /* 0x1c40018002218fae */ /* 0x0001e2000c901d64 */
[----:B------:R-:W-:-:S02]  /*160e0*/  ISETP.GE.AND P0, PT, R6, R5, PT ;  /* 0x000000050600720c */ /* 0x000fc40003f06270 */
[----:B0-----:R-:W-:-:S11]  /*160f0*/  MOV R2, R14 ;  /* 0x0000000e00027202 */ /* 0x001fd60000000f00 */
[----:B------:R-:W-:Y:S05]  /*16100*/  WARPSYNC.COLLECTIVE R15, `(.L_x_1464) ;  /* 0x000000000f087348 */ /* 0x000fea0003c00000 */
[----:B------:R0:W1:Y:S02]  /*16110*/  SHFL.IDX P6, R14, R13, R12, R11 ;  /* 0x0000000c0d0e7389 */ /* 0x00006400000c000b */
[----:B01----:R-:W-:Y:S01]  /*16120*/  ENDCOLLECTIVE ;  /* 0x000000000000791b */ /* 0x003fe20003800000 */
.L_x_1464:
[----:B------:R-:W-:Y:S02]  /*16130*/  IMAD.MOV.U32 R13, RZ, RZ, R0 ;  /* 0x000000ffff0d7224 */ /* 0x000fe400078e0000 */
[----:B------:R-:W-:Y:S02]  /*16140*/  IMAD.MOV.U32 R12, RZ, RZ, 0x2 ;  /* 0x00000002ff0c7424 */ /* 0x000fe400078e00ff */
[----:B------:R-:W-:-:S07]  /*16150*/  IMAD.MOV.U32 R3, RZ, RZ, R14 ;  /* 0x000000ffff037224 */ /* 0x000fce00078e000e */
[----:B------:R-:W-:Y:S05]  /*16160*/  WARPSYNC.COLLECTIVE R15, `(.L_x_1465) ;  /* 0x000000000f087348 */ /* 0x000fea0003c00000 */
[----:B------:R0:W1:Y:S02]  /*16170*/  SHFL.IDX P6, R14, R13, R12, R11 ;  /* 0x0000000c0d0e7389 */ /* 0x00006400000c000b */
[----:B01----:R-:W-:Y:S01]  /*16180*/  ENDCOLLECTIVE ;  /* 0x000000000000791b */ /* 0x003fe20003800000 */
.L_x_1465:
[----:B------:R-:W-:-:S05]  /*16190*/  @!P0 LEA R6, P5, R34, R3, 0x1 ;  /* 0x0000000322068211 */ /* 0x000fca00078a08ff */
[----:B------:R-:W-:Y:S02]  /*161a0*/  @!P0 IMAD.X R7, RZ, RZ, R2, P5 ;  /* 0x000000ffff078224 */ /* 0x000fe400028e0602 */
[----:B------:R-:W-:Y:S02]  /*161b0*/  @!P0 IMAD.MOV.U32 R2, RZ, RZ, R6 ;  /* 0x000000ffff028224 */ /* 0x000fe400078e0006 */
[----:B------:R-:W-:Y:S02]  /*161c0*/  @!P0 IMAD.MOV.U32 R3, RZ, RZ, R7 ;  /* 0x000000ffff038224 */ /* 0x000fe400078e0007 */
[----:B------:R-:W-:Y:S02]  /*161d0*/  IMAD.MOV.U32 R13, RZ, RZ, R4 ;  /* 0x000000ffff0d7224 */ /* 0x000fe400078e0004 */
[----:B------:R-:W-:Y:S01]  /*161e0*/  VIADD R6, R27, 0x20 ;  /* 0x000000201b067836 */ /* 0x000fe20000000000 */
[----:B------:R-:W-:Y:S01]  /*161f0*/  @!PT LDS RZ, [RZ] ;  /* 0x00000000fffff984 */ /* 0x000fe20000000800 */
[----:B------:R-:W-:Y:S01]  /*16200*/  @!PT LDS RZ, [RZ] ;  /* 0x00000000fffff984 */ /* 0x000fe20000000800 */
[----:B------:R-:W-:Y:S01]  /*16210*/  @!PT LDS RZ, [RZ] ;  /* 0x00000000fffff984 */ /* 0x000fe20000000800 */
[----:B------:R-:W-:Y:S04]  /*16220*/  @!P0 LDGSTS.E.BYPASS.LTC128B.128 [R33+0x10c00], desc[UR36][R2.64], !P4 ;  /* 0x10c0000002218fae */ /* 0x000fe8000e101d64 */
[----:B------:R-:W-:Y:S04]  /*16230*/  @!P0 LDGSTS.E.BYPASS.LTC128B.128 [R33+0x14c00], desc[UR36][R2.64+0x80], !P3 ;  /* 0x14c0008002218fae */ /* 0x000fe8000d901d64 */
[----:B------:R-:W-:Y:S04]  /*16240*/  @!P0 LDGSTS.E.BYPASS.LTC128B.128 [R33+0x18c00], desc[UR36][R2.64+0x100], !P2 ;  /* 0x18c0010002218fae */ /* 0x000fe8000d101d64 */
[----:B------:R0:W-:Y:S01]  /*16250*/  @!P0 LDGSTS.E.BYPASS.LTC128B.128 [R33+0x1cc00], desc[UR36][R2.64+0x180], !P1 ;  /* 0x1cc0018002218fae */ /* 0x0001e2000c901d64 */
[----:B------:R-:W-:Y:S01]  /*16260*/  ISETP.GE.AND P0, PT, R6, R5, PT ;  /* 0x000000050600720c */ /* 0x000fe20003f06270 */
[----:B0-----:R-:W-:-:S12]  /*16270*/  IMAD.MOV.U32 R2, RZ, RZ, R14 ;  /* 0x000000ffff027224 */ /* 0x001fd800078e000e */
[----:B------:R-:W-:Y:S05]  /*16280*/  WARPSYNC.COLLECTIVE R15, `(.L_x_1466) ;  /* 0x000000000f087348 */ /* 0x000fea0003c00000 */
[----:B------:R0:W1:Y:S02]  /*16290*/  SHFL.IDX P6, R14, R13, R12, R11 ;  /* 0x0000000c0d0e7389 */ /* 0x00006400000c000b */
[----:B01----:R-:W-:Y:S01]  /*162a0*/  ENDCOLLECTIVE ;  /* 0x000000000000791b */ /* 0x003fe20003800000 */
.L_x_1466:
[----:B------:R-:W-:Y:S01]  /*162b0*/  MOV R13, R0 ;  /* 0x00000000000d7202 */ /* 0x000fe20000000f00 */
[----:B------:R-:W-:Y:S02]  /*162c0*/  IMAD.MOV.U32 R12, RZ, RZ, 0x3 ;  /* 0x00000003ff0c7424 */ /* 0x000fe400078e00ff */
[----:B------:R-:W-:-:S07]  /*162d0*/  IMAD.MOV.U32 R3, RZ, RZ, R14 ;  /* 0x000000ffff037224 */ /* 0x000fce00078e000e */
[----:B------:R-:W-:Y:S05]  /*162e0*/  WARPSYNC.COLLECTIVE R15, `(.L_x_1467) ;  /* 0x000000000f087348 */ /* 0x000fea0003c00000 */
[----:B------:R0:W1:Y:S02]  /*162f0*/  SHFL.IDX P6, R14, R13, R12, R11 ;  /* 0x0000000c0d0e7389 */ /* 0x00006400000c000b */
[----:B01----:R-:W-:Y:S01]  /*16300*/  ENDCOLLECTIVE ;  /* 0x000000000000791b */ /* 0x003fe20003800000 */
.L_x_1467:
        /* <DEDUP_REMOVED lines=18> */
.L_x_1468:
[----:B------:R-:W-:Y:S02]  /*16430*/  IMAD.MOV.U32 R13, RZ, RZ, R0 ;  /* 0x000000ffff0d7224 */ /* 0x000fe400078e0000 */
[----:B------:R-:W-:Y:S02]  /*16440*/  IMAD.MOV.U32 R12, RZ, RZ, 0x4 ;  /* 0x00000004ff0c7424 */ /* 0x000fe400078e00ff */
[----:B------:R-:W-:-:S07]  /*16450*/  IMAD.MOV.U32 R3, RZ, RZ, R14 ;  /* 0x000000ffff037224 */ /* 0x000fce00078e000e */
[----:B------:R-:W-:Y:S05]  /*16460*/  WARPSYNC.COLLECTIVE R15, `(.L_x_1469) ;  /* 0x000000000f087348 */ /* 0x000fea0003c00000 */
[----:B------:R0:W1:Y:S02]  /*16470*/  SHFL.IDX P6, R14, R13, R12, R11 ;  /* 0x0000000c0d0e7389 */ /* 0x00006400000c000b */
[----:B01----:R-:W-:Y:S01]  /*16480*/  ENDCOLLECTIVE ;  /* 0x000000000000791b */ /* 0x003fe20003800000 */
.L_x_1469:
        /* <DEDUP_REMOVED lines=18> */
.L_x_1470:
[----:B------:R-:W-:Y:S02]  /*165b0*/  IMAD.MOV.U32 R13, RZ, RZ, R0 ;  /* 0x000000ffff0d7224 */ /* 0x000fe400078e0000 */
[----:B------:R-:W-:Y:S02]  /*165c0*/  IMAD.MOV.U32 R12, RZ, RZ, 0x5 ;  /* 0x00000005ff0c7424 */ /* 0x000fe400078e00ff */
[----:B------:R-:W-:-:S07]  /*165d0*/  IMAD.MOV.U32 R3, RZ, RZ, R14 ;  /* 0x000000ffff037224 */ /* 0x000fce00078e000e */
[----:B------:R-:W-:Y:S05]  /*165e0*/  WARPSYNC.COLLECTIVE R15, `(.L_x_1471) ;  /* 0x000000000f087348 */ /* 0x000fea0003c00000 */
[----:B------:R0:W1:Y:S02]  /*165f0*/  SHFL.IDX P6, R14, R13, R12, R11 ;  /* 0x0000000c0d0e7389 */ /* 0x00006400000c000b */
[----:B01----:R-:W-:Y:S01]  /*16600*/  ENDCOLLECTIVE ;  /* 0x000000000000791b */ /* 0x003fe20003800000 */
.L_x_1471:
[----:B------:R-:W-:-:S05]  /*16610*/  @!P0 LEA R6, P5, R34, R3, 0x1 ;  /* 0x0000000322068211 */ /* 0x000fca00078a08ff */
[----:B------:R-:W-:Y:S02]  /*16620*/  @!P0 IMAD.X R7, RZ, RZ, R2, P5 ;  /* 0x000000ffff078224 */ /* 0x000fe400028e0602 */
[----:B------:R-:W-:Y:S02]  /*16630*/  @!P0 IMAD.MOV.U32 R2, RZ, RZ, R6 ;  /* 0x000000ffff028224 */ /* 0x000fe400078e0006 */
[----:B------:R-:W-:Y:S01]  /*16640*/  VIADD R6, R27, 0x50 ;  /* 0x000000501b067836 */ /* 0x000fe20000000000 */
[----:B------:R-:W-:Y:S01]  /*16650*/  @!P0 MOV R3, R7 ;  /* 0x0000000700038202 */ /* 0x000fe20000000f00 */
[----:B------:R-:W-:-:S04]  /*16660*/  IMAD.MOV.U32 R13, RZ, RZ, R4 ;  /* 0x000000ffff0d7224 */ /* 0x000fc800078e0004 */
        /* <DEDUP_REMOVED lines=12> */
.L_x_1472:
[----:B------:R-:W-:Y:S02]  /*16730*/  IMAD.MOV.U32 R13, RZ, RZ, R0 ;  /* 0x000000ffff0d7224 */ /* 0x000fe400078e0000 */
[----:B------:R-:W-:Y:S02]  /*16740*/  IMAD.MOV.U32 R12, RZ, RZ, 0x6 ;  /* 0x00000006ff0c7424 */ /* 0x000fe400078e00ff */
[----:B------:R-:W-:-:S07]  /*16750*/  IMAD.MOV.U32 R3, RZ, RZ, R14 ;  /* 0x000000ffff037224 */ /* 0x000fce00078e000e */
[----:B------:R-:W-:Y:S05]  /*16760*/  WARPSYNC.COLLECTIVE R15, `(.L_x_1473) ;  /* 0x000000000f087348 */ /* 0x000fea0003c00000 */
[----:B------:R0:W1:Y:S02]  /*16770*/  SHFL.IDX P6, R14, R13, R12, R11 ;  /* 0x0000000c0d0e7389 */ /* 0x00006400000c000b */
[----:B01----:R-:W-:Y:S01]  /*16780*/  ENDCOLLECTIVE ;  /* 0x000000000000791b */ /* 0x003fe20003800000 */
.L_x_1473:
        /* <DEDUP_REMOVED lines=18> */
.L_x_1474:
[----:B------:R-:W-:Y:S02]  /*168b0*/  IMAD.MOV.U32 R13, RZ, RZ, R0 ;  /* 0x000000ffff0d7224 */ /* 0x000fe400078e0000 */
[----:B------:R-:W-:Y:S02]  /*168c0*/  IMAD.MOV.U32 R12, RZ, RZ, 0x7 ;  /* 0x00000007ff0c7424 */ /* 0x000fe400078e00ff */
[----:B------:R-:W-:-:S07]  /*168d0*/  IMAD.MOV.U32 R3, RZ, RZ, R14 ;  /* 0x000000ffff037224 */ /* 0x000fce00078e000e */
[----:B------:R-:W-:Y:S05]  /*168e0*/  WARPSYNC.COLLECTIVE R15, `(.L_x_1475) ;  /* 0x000000000f087348 */ /* 0x000fea0003c00000 */
[----:B------:R0:W1:Y:S02]  /*168f0*/  SHFL.IDX P6, R14, R13, R12, R11 ;  /* 0x0000000c0d0e7389 */ /* 0x00006400000c000b */
[----:B01----:R-:W-:Y:S01]  /*16900*/  ENDCOLLECTIVE ;  /* 0x000000000000791b */ /* 0x003fe20003800000 */
.L_x_1475:
[----:B------:R-:W-:-:S04]  /*16910*/  @!P0 LEA R6, P5, R34, R3, 0x1 ;  /* 0x0000000322068211 */ /* 0x000fc800078a08ff */
[----:B------:R-:W-:Y:S01]  /*16920*/  @!P0 IADD3.X R7, RZ, R2, RZ, P5, !PT ;  /* 0x00000002ff078210 */ /* 0x000fe20002ffe4ff */
[----:B------:R-:W-:-:S04]  /*16930*/  @!P0 IMAD.MOV.U32 R2, RZ, RZ, R6 ;  /* 0x000000ffff028224 */ /* 0x000fc800078e0006 */
[----:B------:R-:W-:Y:S02]  /*16940*/  @!P0 IMAD.MOV.U32 R3, RZ, RZ, R7 ;  /* 0x000000ffff038224 */ /* 0x000fe400078e0007 */
[----:B------:R-:W-:-:S03]  /*16950*/  IMAD.MOV.U32 R13, RZ, RZ, R4 ;  /* 0x000000ffff0d7224 */ /* 0x000fc600078e0004 */
[----:B------:R-:W-:Y:S01]  /*16960*/  @!PT LDS RZ, [RZ] ;  /* 0x00000000fffff984 */ /* 0x000fe20000000800 */
[----:B------:R-:W-:Y:S01]  /*16970*/  @!PT LDS RZ, [RZ] ;  /* 0x00000000fffff984 */ /* 0x000fe20000000800 */
[----:B------:R-:W-:Y:S01]  /*16980*/  @!PT LDS RZ, [RZ] ;  /* 0x00000000fffff984 */ /* 0x000fe20000000800 */
[----:B------:R0:W-:Y:S04]  /*16990*/  @!P0 LDGSTS.E.BYPASS.LTC128B.128 [R33+0x13400], desc[UR36][R2.64], !P4 ;  /* 0x1340000002218fae */ /* 0x0001e8000e101d64 */
[----:B------:R0:W-:Y:S01]  /*169a0*/  @!P0 LDGSTS.E.BYPASS.LTC128B.128 [R33+0x17400], desc[UR36][R2.64+0x80], !P3 ;  /* 0x1740008002218fae */ /* 0x0001e2000d901d64 */
[----:B------:R-:W-:-:S03]  /*169b0*/  IMAD.MOV.U32 R6, RZ, RZ, R14 ;  /* 0x000000ffff067224 */ /* 0x000fc600078e000e */
[----:B------:R0:W-:Y:S04]  /*169c0*/  @!P0 LDGSTS.E.BYPASS.LTC128B.128 [R33+0x1b400], desc[UR36][R2.64+0x100], !P2 ;  /* 0x1b40010002218fae */ /* 0x0001e8000d101d64 */
[----:B------:R0:W-:Y:S02]  /*169d0*/  @!P0 LDGSTS.E.BYPASS.LTC128B.128 [R33+0x1f400], desc[UR36][R2.64+0x180], !P1 ;  /* 0x1f40018002218fae */ /* 0x0001e4000c901d64 */
[----:B0-----:R-:W-:Y:S05]  /*169e0*/  WARPSYNC.COLLECTIVE R15, `(.L_x_1476) ;  /* 0x000000000f087348 */ /* 0x001fea0003c00000 */
[----:B------:R1:W2:Y:S02]  /*169f0*/  SHFL.IDX P6, R14, R13, R12, R11 ;  /* 0x0000000c0d0e7389 */ /* 0x0002a400000c000b */
[----:B012---:R-:W-:Y:S01]  /*16a00*/  ENDCOLLECTIVE ;  /* 0x000000000000791b */ /* 0x007fe20003800000 */
.L_x_1476:
[----:B------:R-:W-:Y:S05]  /*16a10*/  BRA `(.L_x_1477) ;  /* 0xffffffc000507947 */ /* 0x000fea000383ffff */
.L_x_1395:
[----:B0-----:R0:W2:Y:S02]  /*16a20*/  SYNCS.PHASECHK.TRANS64.TRYWAIT P0, [R22+URZ+0x30820], R3 ;  /* 0x03082003160075a7 */ /* 0x0010a4000800017f */
[----:B--2---:R-:W-:Y:S05]  /*16a30*/  @!P0 NANOSLEEP.SYNCS 0x989680 ;  /* 0x009896800000895d */ /* 0x004fea0003900000 */
[----:B------:R-:W2:Y:S02]  /*16a40*/  @!P0 SYNCS.PHASECHK.TRANS64 P0, [R22+URZ+0x30820], R3 ;  /* 0x03082003160085a7 */ /* 0x000ea4000800007f */
[----:B--2---:R-:W-:Y:S05]  /*16a50*/  @!P0 BRA `(.L_x_1395) ;  /* 0xfffffffc00f08947 */ /* 0x004fea000383ffff */
[----:B------:R-:W-:Y:S05]  /*16a60*/  BRA `(.L_x_1478) ;  /* 0xffffffc000cc7947 */ /* 0x000fea000383ffff */
.L_x_1400:
[----:B0-----:R0:W1:Y:S02]  /*16a70*/  SYNCS.PHASECHK.TRANS64.TRYWAIT P0, [R7+URZ+0x30840], R2 ;  /* 0x03084002070075a7 */ /* 0x001064000800017f */
[----:B-1----:R-:W-:Y:S05]  /*16a80*/  @!P0 NANOSLEEP.SYNCS 0x989680 ;  /* 0x009896800000895d */ /* 0x002fea0003900000 */
[----:B------:R-:W1:Y:S02]  /*16a90*/  @!P0 SYNCS.PHASECHK.TRANS64 P0, [R7+URZ+0x30840], R2 ;  /* 0x03084002070085a7 */ /* 0x000e64000800007f */
[----:B-1----:R-:W-:Y:S05]  /*16aa0*/  @!P0 BRA `(.L_x_1400) ;  /* 0xfffffffc00f08947 */ /* 0x002fea000383ffff */
[----:B------:R-:W-:Y:S05]  /*16ab0*/  BRA `(.L_x_1479) ;  /* 0xffffffc400b07947 */ /* 0x000fea000383ffff */
.L_x_1401:
        /* <DEDUP_REMOVED lines=8> */
.L_x_1481:
[----:B------:R-:W-:Y:S05]  /*16b40*/  BSYNC B1 ;  /* 0x0000000000017941 */ /* 0x000fea0003800000 */
.L_x_1480:
[----:B------:R-:W-:Y:S01]  /*16b50*/  IMAD.MOV.U32 R13, RZ, RZ, R9 ;  /* 0x000000ffff0d7224 */ /* 0x000fe200078e0009 */
[----:B------:R-:W-:Y:S01]  /*16b60*/  LOP3.LUT R23, R23, 0xffffdfff, RZ, 0xc0, !PT ;  /* 0xffffdfff17177812 */ /* 0x000fe200078ec0ff */
[----:B------:R-:W-:Y:S02]  /*16b70*/  IMAD.MOV.U32 R12, RZ, RZ, RZ ;  /* 0x000000ffff0c7224 */ /* 0x000fe400078e00ff */
[----:B------:R-:W-:Y:S01]  /*16b80*/  IMAD.MOV.U32 R11, RZ, RZ, 0x181f ;  /* 0x0000181fff0b7424 */ /* 0x000fe200078e00ff */
[----:B------:R-:W-:Y:S01]  /*16b90*/  @P3 LOP3.LUT R23, R23, 0x2000, RZ, 0xfc, !PT ;  /* 0x0000200017173812 */ /* 0x000fe200078efcff */
[----:B------:R-:W-:Y:S02]  /*16ba0*/  IMAD.MOV.U32 R15, RZ, RZ, -0x1 ;  /* 0xffffffffff0f7424 */ /* 0x000fe400078e00ff */
[----:B------:R-:W-:Y:S01]  /*16bb0*/  IMAD.MOV.U32 R3, RZ, RZ, R14 ;  /* 0x000000ffff037224 */ /* 0x000fe200078e000e */
[----:B------:R-:W-:Y:S01]  /*16bc0*/  LOP3.LUT P3, RZ, R23, 0x10, RZ, 0xc0, !PT ;  /* 0x0000001017ff7812 */ /* 0x000fe2000786c0ff */
[----:B------:R-:W-:-:S12]  /*16bd0*/  IMAD.SHL.U32 R4, R34, 0x2, RZ ;  /* 0x0000000222047824 */ /* 0x000fd800078e00ff */
[----:B------:R-:W-:Y:S05]  /*16be0*/  WARPSYNC.COLLECTIVE R15, `(.L_x_1482) ;  /* 0x000000000f087348 */ /* 0x000fea0003c00000 */
[----:B------:R0:W1:Y:S02]  /*16bf0*/  SHFL.IDX P6, R14, R13, R12, R11 ;  /* 0x0000000c0d0e7389 */ /* 0x00006400000c000b */
[----:B01----:R-:W-:Y:S01]  /*16c00*/  ENDCOLLECTIVE ;  /* 0x000000000000791b */ /* 0x003fe20003800000 */
.L_x_1482:
[----:B------:R-:W-:Y:S01]  /*16c10*/  LOP3.LUT R23, R23, 0xffffefff, RZ, 0xc0, !PT ;  /* 0xffffefff17177812 */ /* 0x000fe200078ec0ff */
[----:B------:R-:W-:-:S03]  /*16c20*/  IMAD R20, R20, 0x2, R22 ;  /* 0x0000000214147824 */ /* 0x000fc600078e0216 */
[----:B------:R-:W-:-:S04]  /*16c30*/  @P2 LOP3.LUT R23, R23, 0x1000, RZ, 0xfc, !PT ;  /* 0x0000100017172812 */ /* 0x000fc800078efcff */
[C---:B------:R-:W-:Y:S02]  /*16c40*/  LOP3.LUT P2, RZ, R23.reuse, 0x8, RZ, 0xc0, !PT ;  /* 0x0000000817ff7812 */ /* 0x040fe4000784c0ff */
[----:B------:R-:W-:Y:S01]  /*16c50*/  LOP3.LUT R23, R23, 0xfffff7ff, RZ, 0xc0, !PT ;  /* 0xfffff7ff17177812 */ /* 0x000fe200078ec0ff */
[----:B------:R-:W-:-:S03]  /*16c60*/  IMAD.MOV.U32 R13, RZ, RZ, R27 ;  /* 0x000000ffff0d7224 */ /* 0x000fc600078e001b */
[----:B------:R-:W-:Y:S01]  /*16c70*/  @P1 LOP3.LUT R23, R23, 0x800, RZ, 0xfc, !PT ;  /* 0x0000080017171812 */ /* 0x000fe200078efcff */
[----:B------:R-:W-:-:S03]  /*16c80*/  IMAD.MOV.U32 R12, RZ, RZ, 0x1 ;  /* 0x00000001ff0c7424 */ /* 0x000fc600078e00ff */
[----:B------:R-:W-:Y:S02]  /*16c90*/  LOP3.LUT P1, RZ, R23, 0x4, RZ, 0xc0, !PT ;  /* 0x0000000417ff7812 */ /* 0x000fe4000782c0ff */
[----:B------:R-:W-:-:S11]  /*16ca0*/  MOV R2, R14 ;  /* 0x0000000e00027202 */ /* 0x000fd60000000f00 */
[----:B------:R-:W-:Y:S05]  /*16cb0*/  WARPSYNC.COLLECTIVE R15, `(.L_x_1483) ;  /* 0x000000000f087348 */ /* 0x000fea0003c00000 */
[----:B------:R0:W1:Y:S02]  /*16cc0*/  SHFL.IDX P6, R14, R13, R12, R11 ;  /* 0x0000000c0d0e7389 */ /* 0x00006400000c000b */
[----:B01----:R-:W-:Y:S01]  /*16cd0*/  ENDCOLLECTIVE ;  /* 0x000000000000791b */ /* 0x003fe20003800000 */
.L_x_1483:
        /* <DEDUP_REMOVED lines=14> */
.L_x_1484:
[----:B------:R-:W-:Y:S02]  /*16dc0*/  IMAD.MOV.U32 R13, RZ, RZ, R27 ;  /* 0x000000ffff0d7224 */ /* 0x000fe400078e001b */
[----:B------:R-:W-:Y:S02]  /*16dd0*/  IMAD.MOV.U32 R12, RZ, RZ, 0x2 ;  /* 0x00000002ff0c7424 */ /* 0x000fe400078e00ff */
[----:B------:R-:W-:-:S07]  /*16de0*/  IMAD.MOV.U32 R2, RZ, RZ, R14 ;  /* 0x000000ffff027224 */ /* 0x000fce00078e000e */
[----:B------:R-:W-:Y:S05]  /*16df0*/  WARPSYNC.COLLECTIVE R15, `(.L_x_1485) ;  /* 0x000000000f087348 */ /* 0x000fea0003c00000 */
[----:B------:R0:W1:Y:S02]  /*16e00*/  SHFL.IDX P6, R14, R13, R12, R11 ;  /* 0x0000000c0d0e7389 */ /* 0x00006400000c000b */
[----:B01----:R-:W-:Y:S01]  /*16e10*/  ENDCOLLECTIVE ;  /* 0x000000000000791b */ /* 0x003fe20003800000 */
.L_x_1485:
        /* <DEDUP_REMOVED lines=14> */
.L_x_1486:
[----:B------:R-:W-:Y:S01]  /*16f00*/  MOV R13, R27 ;  /* 0x0000001b000d7202 */ /* 0x000fe20000000f00 */
[----:B------:R-:W-:Y:S02]  /*16f10*/  IMAD.MOV.U32 R12, RZ, RZ, 0x3 ;  /* 0x00000003ff0c7424 */ /* 0x000fe400078e00ff */
[----:B------:R-:W-:-:S07]  /*16f20*/  IMAD.MOV.U32 R2, RZ, RZ, R14 ;  /* 0x000000ffff027224 */ /* 0x000fce00078e000e */
[----:B------:R-:W-:Y:S05]  /*16f30*/  WARPSYNC.COLLECTIVE R15, `(.L_x_1487) ;  /* 0x000000000f087348 */ /* 0x000fea0003c00000 */
[----:B------:R0:W1:Y:S02]  /*16f40*/  SHFL.IDX P6, R14, R13, R12, R11 ;  /* 0x0000000c0d0e7389 */ /* 0x00006400000c000b */
[----:B01----:R-:W-:Y:S01]  /*16f50*/  ENDCOLLECTIVE ;  /* 0x000000000000791b */ /* 0x003fe20003800000 */
.L_x_1487:
[----:B------:R-:W-:-:S05]  /*16f60*/  IADD3 R2, P0, R2, R4, RZ ;  /* 0x0000000402027210 */ /* 0x000fca0007f1e0ff */
[----:B------:R-:W-:-:S05]  /*16f70*/  IMAD.X R3, RZ, RZ, R35, P0 ;  /* 0x000000ffff037224 */ /* 0x000fca00000e0623 */
[----:B------:R-:W-:Y:S01]  /*16f80*/  @!PT LDS RZ, [RZ] ;  /* 0x00000000fffff984 */ /* 0x000fe20000000800 */
[----:B------:R-:W-:Y:S01]  /*16f90*/  @!PT LDS RZ, [RZ] ;  /* 0x00000000fffff984 */ /* 0x000fe20000000800 */
[----:B------:R-:W-:Y:S01]  /*16fa0*/  @!PT LDS RZ, [RZ] ;  /* 0x00000000fffff984 */ /* 0x000fe20000000800 */
[----:B------:R0:W-:Y:S01]  /*16fb0*/  LDGSTS.E.BYPASS.LTC128B.128 [R20+0x21400], desc[UR36][R2.64], !P3 ;  /* 0x2140000002147fae */ /* 0x0001e2000d901d64 */
[----:B------:R-:W-:Y:S01]  /*16fc0*/  IMAD.MOV.U32 R13, RZ, RZ, R9 ;  /* 0x000000ffff0d7224 */ /* 0x000fe200078e0009 */
[C---:B------:R-:W-:Y:S02]  /*16fd0*/  LOP3.LUT P3, RZ, R23.reuse, 0x2000, RZ, 0xc0, !PT ;  /* 0x0000200017ff7812 */ /* 0x040fe4000786c0ff */
        /* <DEDUP_REMOVED lines=9> */
.L_x_1488:
[----:B------:R-:W-:Y:S01]  /*17070*/  IMAD.MOV.U32 R2, RZ, RZ, R14 ;  /* 0x000000ffff027224 */ /* 0x000fe200078e000e */
[----:B------:R-:W-:Y:S06]  /*17080*/  BRA `(.L_x_1489) ;  /* 0xffffffc400347947 */ /* 0x000fec000383ffff */
.L_x_1406:
[----:B-1----:R1:W2:Y:S02]  /*17090*/  SYNCS.PHASECHK.TRANS64.TRYWAIT P0, [R7+URZ+0x30860], R2 ;  /* 0x03086002070075a7 */ /* 0x0022a4000800017f */
[----:B--2---:R-:W-:Y:S05]  /*170a0*/  @!P0 NANOSLEEP.SYNCS 0x989680 ;  /* 0x009896800000895d */ /* 0x004fea0003900000 */
[----:B------:R-:W2:Y:S02]  /*170b0*/  @!P0 SYNCS.PHASECHK.TRANS64 P0, [R7+URZ+0x30860], R2 ;  /* 0x03086002070085a7 */ /* 0x000ea4000800007f */
[----:B--2---:R-:W-:Y:S05]  /*170c0*/  @!P0 BRA `(.L_x_1406) ;  /* 0xfffffffc00f08947 */ /* 0x004fea000383ffff */
[----:B------:R-:W-:Y:S05]  /*170d0*/  BRA `(.L_x_1490) ;  /* 0xffffffc400ac7947 */ /* 0x000fea000383ffff */
.L_x_1407:
[----:B------:R-:W-:Y:S01]  /*170e0*/  BSSY B1, `(.L_x_1491) ;  /* 0x0000008000017945 */ /* 0x000fe20003800000 */
[----:B------:R-:W-:Y:S02]  /*170f0*/  IMAD.MOV.U32 R13, RZ, RZ, R24 ;  /* 0x000000ffff0d7224 */ /* 0x000fe400078e0018 */
[----:B------:R-:W-:Y:S02]  /*17100*/  IMAD.MOV.U32 R12, RZ, RZ, RZ ;  /* 0x000000ffff0c7224 */ /* 0x000fe400078e00ff */
[----:B------:R-:W-:Y:S02]  /*17110*/  IMAD.MOV.U32 R11, RZ, RZ, 0x181f ;  /* 0x0000181fff0b7424 */ /* 0x000fe400078e00ff */
[----:B------:R-:W-:-:S07]  /*17120*/  IMAD.MOV.U32 R15, RZ, RZ, -0x1 ;  /* 0xffffffffff0f7424 */ /* 0x000fce00078e00ff */
[----:B-1----:R-:W-:Y:S05]  /*17130*/  WARPSYNC.COLLECTIVE R15, `(.L_x_1492) ;  /* 0x000000000f087348 */ /* 0x002fea0003c00000 */
[----:B------:R0:W2:Y:S02]  /*17140*/  SHFL.IDX P6, R14, R13, R12, R11 ;  /* 0x0000000c0d0e7389 */ /* 0x0000a400000c000b */
[----:B012---:R-:W-:Y:S01]  /*17150*/  ENDCOLLECTIVE ;  /* 0x000000000000791b */ /* 0x007fe20003800000 */
.L_x_1492:
[----:B------:R-:W-:Y:S05]  /*17160*/  BSYNC B1 ;  /* 0x0000000000017941 */ /* 0x000fea0003800000 */
.L_x_1491:
[----:B------:R-:W-:Y:S01]  /*17170*/  IMAD.MOV.U32 R13, RZ, RZ, R17 ;  /* 0x000000ffff0d7224 */ /* 0x000fe200078e0011 */
[----:B------:R-:W-:Y:S01]  /*17180*/  LEA R6, R6, R22, 0x1 ;  /* 0x0000001606067211 */ /* 0x000fe200078e08ff */
[----:B------:R-:W-:Y:S02]  /*17190*/  IMAD.MOV.U32 R12, RZ, RZ, RZ ;  /* 0x000000ffff0c7224 */ /* 0x000fe400078e00ff */
[----:B------:R-:W-:Y:S02]  /*171a0*/  IMAD.MOV.U32 R11, RZ, RZ, 0x181f ;  /* 0x0000181fff0b7424 */ /* 0x000fe400078e00ff */
[----:B------:R-:W-:Y:S02]  /*171b0*/  IMAD.MOV.U32 R15, RZ, RZ, -0x1 ;  /* 0xffffffffff0f7424 */ /* 0x000fe400078e00ff */
[----:B------:R-:W-:-:S07]  /*171c0*/  IMAD.MOV.U32 R3, RZ, RZ, R14 ;  /* 0x000000ffff037224 */ /* 0x000fce00078e000e */
[----:B------:R-:W-:Y:S05]  /*171d0*/  WARPSYNC.COLLECTIVE R15, `(.L_x_1493) ;  /* 0x000000000f087348 */ /* 0x000fea0003c00000 */
[----:B------:R0:W1:Y:S02]  /*171e0*/  SHFL.IDX P6, R14, R13, R12, R11 ;  /* 0x0000000c0d0e7389 */ /* 0x00006400000c000b */
[----:B01----:R-:W-:Y:S01]  /*171f0*/  ENDCOLLECTIVE ;  /* 0x000000000000791b */ /* 0x003fe20003800000 */
.L_x_1493:
[----:B------:R-:W-:Y:S02]  /*17200*/  IMAD.MOV.U32 R13, RZ, RZ, R24 ;  /* 0x000000ffff0d7224 */ /* 0x000fe400078e0018 */
[----:B------:R-:W-:Y:S02]  /*17210*/  IMAD.MOV.U32 R12, RZ, RZ, 0x1 ;  /* 0x00000001ff0c7424 */ /* 0x000fe400078e00ff */
[----:B------:R-:W-:-:S07]  /*17220*/  IMAD.MOV.U32 R2, RZ, RZ, R14 ;  /* 0x000000ffff027224 */ /* 0x000fce00078e000e */
[----:B------:R-:W-:Y:S05]  /*17230*/  WARPSYNC.COLLECTIVE R15, `(.L_x_1494) ;  /* 0x000000000f087348 */ /* 0x000fea0003c00000 */
[----:B------:R0:W1:Y:S02]  /*17240*/  SHFL.IDX P6, R14, R13, R12, R11 ;  /* 0x0000000c0d0e7389 */ /* 0x00006400000c000b */
[----:B01----:R-:W-:Y:S01]  /*17250*/  ENDCOLLECTIVE ;  /* 0x000000000000791b */ /* 0x003fe20003800000 */
.L_x_1494:
        /* <DEDUP_REMOVED lines=18> */
.L_x_1495:
[----:B------:R-:W-:Y:S02]  /*17380*/  IMAD.MOV.U32 R13, RZ, RZ, R24 ;  /* 0x000000ffff0d7224 */ /* 0x000fe400078e0018 */
[----:B------:R-:W-:Y:S02]  /*17390*/  IMAD.MOV.U32 R12, RZ, RZ, 0x2 ;  /* 0x00000002ff0c7424 */ /* 0x000fe400078e00ff */
[----:B------:R-:W-:-:S07]  /*173a0*/  IMAD.MOV.U32 R2, RZ, RZ, R14 ;  /* 0x000000ffff027224 */ /* 0x000fce00078e000e */
[----:B------:R-:W-:Y:S05]  /*173b0*/  WARPSYNC.COLLECTIVE R15, `(.L_x_1496) ;  /* 0x000000000f087348 */ /* 0x000fea0003c00000 */
[----:B------:R0:W1:Y:S02]  /*173c0*/  SHFL.IDX P6, R14, R13, R12, R11 ;  /* 0x0000000c0d0e7389 */ /* 0x00006400000c000b */
[----:B01----:R-:W-:Y:S01]  /*173d0*/  ENDCOLLECTIVE ;  /* 0x000000000000791b */ /* 0x003fe20003800000 */
.L_x_1496:
        /* <DEDUP_REMOVED lines=18> */
.L_x_1497:
[----:B------:R-:W-:Y:S02]  /*17500*/  IMAD.MOV.U32 R13, RZ, RZ, R24 ;  /* 0x000000ffff0d7224 */ /* 0x000fe400078e0018 */
[----:B------:R-:W-:Y:S02]  /*17510*/  IMAD.MOV.U32 R12, RZ, RZ, 0x3 ;  /* 0x00000003ff0c7424 */ /* 0x000fe400078e00ff */
[----:B------:R-:W-:-:S07]  /*17520*/  IMAD.MOV.U32 R2, RZ, RZ, R14 ;  /* 0x000000ffff027224 */ /* 0x000fce00078e000e */
[----:B------:R-:W-:Y:S05]  /*17530*/  WARPSYNC.COLLECTIVE R15, `(.L_x_1498) ;  /* 0x000000000f087348 */ /* 0x000fea0003c00000 */
[----:B------:R0:W1:Y:S02]  /*17540*/  SHFL.IDX P6, R14, R13, R12, R11 ;  /* 0x0000000c0d0e7389 */ /* 0x00006400000c000b */
[----:B01----:R-:W-:Y:S01]  /*17550*/  ENDCOLLECTIVE ;  /* 0x000000000000791b */ /* 0x003fe20003800000 */
.L_x_1498:
[----:B------:R-:W-:-:S05]  /*17560*/  IADD3 R2, P0, R2, R4, RZ ;  /* 0x0000000402027210 */ /* 0x000fca0007f1e0ff */
[----:B------:R-:W-:Y:S01]  /*17570*/  IMAD.X R3, RZ, RZ, R3, P0 ;  /* 0x000000ffff037224 */ /* 0x000fe200000e0603 */
        /* <DEDUP_REMOVED lines=11> */
.L_x_1499:
[----:B------:R-:W-:Y:S01]  /*17630*/  @!PT LDS RZ, [RZ] ;  /* 0x00000000fffff984 */ /* 0x000fe20000000800 */
[----:B------:R-:W-:Y:S01]  /*17640*/  @!PT LDS RZ, [RZ] ;  /* 0x00000000fffff984 */ /* 0x000fe20000000800 */
[----:B------:R-:W-:Y:S01]  /*17650*/  @!PT LDS RZ, [RZ] ;  /* 0x00000000fffff984 */ /* 0x000fe20000000800 */
[----:B------:R-:W-:Y:S01]  /*17660*/  LDGSTS.E.BYPASS.LTC128B.128 [R6+0x3400], desc[UR36][R2.64+0x80], !P0 ;  /* 0x0340008002067fae */ /* 0x000fe2000c101d64 */
[----:B------:R-:W-:-:S13]  /*17670*/  ISETP.LT.OR P0, PT, R9, 0x21, P2 ;  /* 0x000000210900780c */ /* 0x000fda0001701670 */
[----:B------:R-:W-:Y:S01]  /*17680*/  LDGSTS.E.BYPASS.LTC128B.128 [R6+0x5400], desc[UR36][R2.64+0x100], !P0 ;  /* 0x0540010002067fae */ /* 0x000fe2000c101d64 */
[----:B------:R-:W-:-:S13]  /*17690*/  ISETP.LT.OR P0, PT, R9, 0x21, P1 ;  /* 0x000000210900780c */ /* 0x000fda0000f01670 */
[----:B------:R0:W-:Y:S02]  /*176a0*/  LDGSTS.E.BYPASS.LTC128B.128 [R6+0x7400], desc[UR36][R2.64+0x180], !P0 ;  /* 0x0740018002067fae */ /* 0x0001e4000c101d64 */
[----:B0-----:R-:W-:Y:S01]  /*176b0*/  IMAD.MOV.U32 R2, RZ, RZ, R14 ;  /* 0x000000ffff027224 */ /* 0x001fe200078e000e */
[----:B------:R-:W-:Y:S06]  /*176c0*/  BRA `(.L_x_1500) ;  /* 0xffffffc000f87947 */ /* 0x000fec000383ffff */
.L_x_1415:
[----:B0-----:R0:W2:Y:S02]  /*176d0*/  SYNCS.PHASECHK.TRANS64.TRYWAIT P0, [R0+URZ+0x30860], R3 ;  /* 0x03086003000075a7 */ /* 0x0010a4000800017f */
[----:B--2---:R-:W-:Y:S05]  /*176e0*/  @!P0 NANOSLEEP.SYNCS 0x989680 ;  /* 0x009896800000895d */ /* 0x004fea0003900000 */
[----:B------:R-:W2:Y:S02]  /*176f0*/  @!P0 SYNCS.PHASECHK.TRANS64 P0, [R0+URZ+0x30860], R3 ;  /* 0x03086003000085a7 */ /* 0x000ea4000800007f */
[----:B--2---:R-:W-:Y:S05]  /*17700*/  @!P0 BRA `(.L_x_1415) ;  /* 0xfffffffc00f08947 */ /* 0x004fea000383ffff */
[----:B------:R-:W-:Y:S05]  /*17710*/  BRA `(.L_x_1501) ;  /* 0xffffffc800247947 */ /* 0x000fea000383ffff */
.L_x_1416:
[----:B------:R-:W-:Y:S01]  /*17720*/  BSSY B0, `(.L_x_1502) ;  /* 0x0000008000007945 */ /* 0x000fe20003800000 */
[----:B------:R-:W-:Y:S02]  /*17730*/  IMAD.MOV.U32 R13, RZ, RZ, R24 ;  /* 0x000000ffff0d7224 */ /* 0x000fe400078e0018 */
[----:B------:R-:W-:Y:S02]  /*17740*/  IMAD.MOV.U32 R12, RZ, RZ, RZ ;  /* 0x000000ffff0c7224 */ /* 0x000fe400078e00ff */
[----:B------:R-:W-:Y:S02]  /*17750*/  IMAD.MOV.U32 R11, RZ, RZ, 0x181f ;  /* 0x0000181fff0b7424 */ /* 0x000fe400078e00ff */
[----:B------:R-:W-:-:S07]  /*17760*/  IMAD.MOV.U32 R15, RZ, RZ, -0x1 ;  /* 0xffffffffff0f7424 */ /* 0x000fce00078e00ff */
[----:B01----:R-:W-:Y:S05]  /*17770*/  WARPSYNC.COLLECTIVE R15, `(.L_x_1503) ;  /* 0x000000000f087348 */ /* 0x003fea0003c00000 */
[----:B------:R2:W3:Y:S02]  /*17780*/  SHFL.IDX P6, R14, R13, R12, R11 ;  /* 0x0000000c0d0e7389 */ /* 0x0004e400000c000b */
[----:B0123--:R-:W-:Y:S01]  /*17790*/  ENDCOLLECTIVE ;  /* 0x000000000000791b */ /* 0x00ffe20003800000 */
.L_x_1503:
[----:B------:R-:W-:Y:S05]  /*177a0*/  BSYNC B0 ;  /* 0x0000000000007941 */ /* 0x000fea0003800000 */
.L_x_1502:
[----:B------:R-:W-:Y:S01]  /*177b0*/  IMAD.MOV.U32 R13, RZ, RZ, R17 ;  /* 0x000000ffff0d7224 */ /* 0x000fe200078e0011 */
[C---:B------:R-:W-:Y:S01]  /*177c0*/  LOP3.LUT R4, R34.reuse, 0x40, RZ, 0xfc, !PT ;  /* 0x0000004022047812 */ /* 0x040fe200078efcff */
        /* <DEDUP_REMOVED lines=8> */
.L_x_1504:
        /* <DEDUP_REMOVED lines=21> */
.L_x_1505:
[----:B------:R-:W-:Y:S01]  /*179a0*/  @!PT LDS RZ, [RZ] ;  /* 0x00000000fffff984 */ /* 0x000fe20000000800 */
[----:B------:R-:W-:Y:S01]  /*179b0*/  @!PT LDS RZ, [RZ] ;  /* 0x00000000fffff984 */ /* 0x000fe20000000800 */
[----:B------:R-:W-:Y:S01]  /*179c0*/  @!PT LDS RZ, [RZ] ;  /* 0x00000000fffff984 */ /* 0x000fe20000000800 */
[----:B------:R0:W-:Y:S01]  /*179d0*/  LDGSTS.E.BYPASS.LTC128B.128 [R4+0x4400], desc[UR36][R2.64+0x100], !P4 ;  /* 0x0440010002047fae */ /* 0x0001e2000e101d64 */
[----:B------:R-:W-:Y:S01]  /*179e0*/  ISETP.LT.OR P4, PT, R5, 0x1, P0 ;  /* 0x000000010500780c */ /* 0x000fe20000781670 */
[----:B------:R-:W-:-:S12]  /*179f0*/  IMAD.MOV.U32 R13, RZ, RZ, R17 ;  /* 0x000000ffff0d7224 */ /* 0x000fd800078e0011 */
[----:B------:R0:W-:Y:S01]  /*17a00*/  LDGSTS.E.BYPASS.LTC128B.128 [R4+0x6400], desc[UR36][R2.64+0x180], !P4 ;  /* 0x0640018002047fae */ /* 0x0001e2000e101d64 */
[----:B------:R-:W-:-:S07]  /*17a10*/  MOV R7, R14 ;  /* 0x0000000e00077202 */ /* 0x000fce0000000f00 */
[----:B0-----:R-:W-:Y:S05]  /*17a20*/  WARPSYNC.COLLECTIVE R15, `(.L_x_1506) ;  /* 0x000000000f087348 */ /* 0x001fea0003c00000 */
[----:B------:R1:W2:Y:S02]  /*17a30*/  SHFL.IDX P6, R14, R13, R12, R11 ;  /* 0x0000000c0d0e7389 */ /* 0x0002a400000c000b */
[----:B012---:R-:W-:Y:S01]  /*17a40*/  ENDCOLLECTIVE ;  /* 0x000000000000791b */ /* 0x007fe20003800000 */
.L_x_1506:
[----:B------:R-:W-:Y:S02]  /*17a50*/  IMAD.MOV.U32 R13, RZ, RZ, R24 ;  /* 0x000000ffff0d7224 */ /* 0x000fe400078e0018 */
[----:B------:R-:W-:Y:S01]  /*17a60*/  IMAD.MOV.U32 R12, RZ, RZ, 0x2 ;  /* 0x00000002ff0c7424 */ /* 0x000fe200078e00ff */
[----:B------:R-:W-:-:S13]  /*17a70*/  IADD3 R2, P4, R14, R6, RZ ;  /* 0x000000060e027210 */ /* 0x000fda0007f9e0ff */
[----:B------:R-:W-:Y:S05]  /*17a80*/  WARPSYNC.COLLECTIVE R15, `(.L_x_1507) ;  /* 0x000000000f087348 */ /* 0x000fea0003c00000 */
[----:B------:R0:W1:Y:S02]  /*17a90*/  SHFL.IDX P6, R14, R13, R12, R11 ;  /* 0x0000000c0d0e7389 */ /* 0x00006400000c000b */
[----:B01----:R-:W-:Y:S01]  /*17aa0*/  ENDCOLLECTIVE ;  /* 0x000000000000791b */ /* 0x003fe20003800000 */
.L_x_1507:
        /* <DEDUP_REMOVED lines=12> */
.L_x_1508:
        /* <DEDUP_REMOVED lines=14> */
.L_x_1509:
        /* <DEDUP_REMOVED lines=12> */
.L_x_1510:
        /* <DEDUP_REMOVED lines=9> */
.L_x_1421:
        /* <DEDUP_REMOVED lines=8> */
.L_x_1513:
[----:B------:R-:W-:Y:S05]  /*17e20*/  BSYNC B0 ;  /* 0x0000000000007941 */ /* 0x000fea0003800000 */
.L_x_1512:
[----:B------:R-:W-:Y:S01]  /*17e30*/  IMAD.MOV.U32 R13, RZ, RZ, R16 ;  /* 0x000000ffff0d7224 */ /* 0x000fe200078e0010 */
[----:B------:R-:W-:Y:S01]  /*17e40*/  MOV R0, R14 ;  /* 0x0000000e00007202 */ /* 0x000fe20000000f00 */
[----:B------:R-:W-:Y:S02]  /*17e50*/  IMAD.MOV.U32 R12, RZ, RZ, 0x1 ;  /* 0x00000001ff0c7424 */ /* 0x000fe400078e00ff */
[----:B------:R-:W-:Y:S02]  /*17e60*/  IMAD.MOV.U32 R11, RZ, RZ, 0x1f ;  /* 0x0000001fff0b7424 */ /* 0x000fe400078e00ff */
[----:B------:R-:W-:Y:S02]  /*17e70*/  IMAD.MOV.U32 R15, RZ, RZ, -0x1 ;  /* 0xffffffffff0f7424 */ /* 0x000fe400078e00ff */
[----:B------:R-:W-:-:S07]  /*17e80*/  IMAD.IADD R5, R19, 0x1, R8 ;  /* 0x0000000113057824 */ /* 0x000fce00078e0208 */
[----:B------:R-:W-:Y:S05]  /*17e90*/  WARPSYNC.COLLECTIVE R15, `(.L_x_1514) ;  /* 0x000000000f087348 */ /* 0x000fea0003c00000 */
[----:B------:R0:W1:Y:S02]  /*17ea0*/  SHFL.IDX P6, R14, R13, R12, R11 ;  /* 0x0000000c0d0e7389 */ /* 0x00006400000c000b */
[----:B01----:R-:W-:Y:S01]  /*17eb0*/  ENDCOLLECTIVE ;  /* 0x000000000000791b */ /* 0x003fe20003800000 */
.L_x_1514:
[----:B------:R-:W-:Y:S02]  /*17ec0*/  ULDC UR4, c[0x0][0xc3c] ;  /* 0x00030f0000047ab9 */ /* 0x000fe40000000800 */
[----:B------:R-:W-:-:S13]  /*17ed0*/  ISETP.GE.OR P1, PT, R5, UR4, !P0 ;  /* 0x0000000405007c0c */ /* 0x000fda000c726670 */
[----:B------:R-:W0:Y:S01]  /*17ee0*/  @!P1 LDC.64 R2, c[0x0][0xc80] ;  /* 0x00032000ff029b82 */ /* 0x000e220000000a00 */
[----:B------:R-:W-:Y:S02]  /*17ef0*/  IMAD.MOV.U32 R11, RZ, RZ, RZ ;  /* 0x000000ffff0b7224 */ /* 0x000fe400078e00ff */
[----:B------:R-:W-:Y:S02]  /*17f00*/  IMAD.MOV.U32 R4, RZ, RZ, R14 ;  /* 0x000000ffff047224 */ /* 0x000fe400078e000e */
[----:B0-----:R-:W-:-:S06]  /*17f10*/  @!P1 IMAD.WIDE R2, R5, 0x4, R2 ;  /* 0x0000000405029825 */ /* 0x001fcc00078e0202 */
[----:B------:R-:W2:Y:S01]  /*17f20*/  @!P1 LDG.E R2, desc[UR36][R2.64] ;  /* 0x0000002402029981 */ /* 0x000ea2000c1e1900 */
[----:B------:R-:W-:Y:S01]  /*17f30*/  IMAD.MOV.U32 R5, RZ, RZ, RZ ;  /* 0x000000ffff057224 */ /* 0x000fe200078e00ff */
[C---:B------:R-:W-:Y:S02]  /*17f40*/  ISETP.GE.U32.AND P2, PT, R8.reuse, 0x2, PT ;  /* 0x000000020800780c */ /* 0x040fe40003f46070 */
[C---:B------:R-:W-:Y:S02]  /*17f50*/  ISETP.GE.U32.AND P3, PT, R8.reuse, 0x4, PT ;  /* 0x000000040800780c */ /* 0x040fe40003f66070 */
[C---:B------:R-:W-:Y:S02]  /*17f60*/  ISETP.GE.U32.AND P4, PT, R8.reuse, 0x8, PT ;  /* 0x000000080800780c */ /* 0x040fe40003f86070 */
[C---:B------:R-:W-:Y:S01]  /*17f70*/  ISETP.GE.U32.AND P5, PT, R8.reuse, 0x10, PT ;  /* 0x000000100800780c */ /* 0x040fe20003fa6070 */
[----:B--2---:R-:W-:Y:S01]  /*17f80*/  @!P1 IMAD.MOV.U32 R5, RZ, RZ, R2 ;  /* 0x000000ffff059224 */ /* 0x004fe200078e0002 */
[----:B------:R-:W-:-:S03]  /*17f90*/  ISETP.NE.AND P1, PT, R8, RZ, PT ;  /* 0x000000ff0800720c */ /* 0x000fc60003f25270 */
[----:B------:R-:W-:-:S10]  /*17fa0*/  IMAD.MOV.U32 R13, RZ, RZ, R5 ;  /* 0x000000ffff0d7224 */ /* 0x000fd400078e0005 */
[----:B------:R-:W-:Y:S05]  /*17fb0*/  WARPSYNC.COLLECTIVE R15, `(.L_x_1515) ;  /* 0x000000000f087348 */ /* 0x000fea0003c00000 */
[----:B------:R0:W1:Y:S02]  /*17fc0*/  SHFL.UP P6, R14, R13, R12, R11 ;  /* 0x0400000c0d0e7389 */ /* 0x00006400000c000b */
[----:B01----:R-:W-:Y:S01]  /*17fd0*/  ENDCOLLECTIVE ;  /* 0x000000000000791b */ /* 0x003fe20003800000 */
.L_x_1515:
[----:B------:R-:W-:Y:S01]  /*17fe0*/  IMAD.MOV.U32 R12, RZ, RZ, 0x2 ;  /* 0x00000002ff0c7424 */ /* 0x000fe200078e00ff */
[----:B------:R-:W-:-:S05]  /*17ff0*/  SEL R6, R14, RZ, P1 ;  /* 0x000000ff0e067207 */ /* 0x000fca0000800000 */
[----:B------:R-:W-:-:S04]  /*18000*/  IMAD.IADD R6, R5, 0x1, R6 ;  /* 0x0000000105067824 */ /* 0x000fc800078e0206 */
[----:B------:R-:W-:-:S07]  /*18010*/  IMAD.MOV.U32 R13, RZ, RZ, R6 ;  /* 0x000000ffff0d7224 */ /* 0x000fce00078e0006 */
[----:B------:R-:W-:Y:S05]  /*18020*/  WARPSYNC.COLLECTIVE R15, `(.L_x_1516) ;  /* 0x000000000f087348 */ /* 0x000fea0003c00000 */
[----:B------:R0:W1:Y:S02]  /*18030*/  SHFL.UP P6, R14, R13, R12, R11 ;  /* 0x0400000c0d0e7389 */ /* 0x00006400000c000b */
[----:B01----:R-:W-:Y:S01]  /*18040*/  ENDCOLLECTIVE ;  /* 0x000000000000791b */ /* 0x003fe20003800000 */
.L_x_1516:
[----:B------:R-:W-:Y:S02]  /*18050*/  MOV R12, 0x4 ;  /* 0x00000004000c7802 */ /* 0x000fe40000000f00 */
[----:B------:R-:W-:-:S05]  /*18060*/  SEL R7, R14, RZ, P2 ;  /* 0x000000ff0e077207 */ /* 0x000fca0001000000 */
[----:B------:R-:W-:-:S04]  /*18070*/  IMAD.IADD R7, R6, 0x1, R7 ;  /* 0x0000000106077824 */ /* 0x000fc800078e0207 */
[----:B------:R-:W-:-:S07]  /*18080*/  IMAD.MOV.U32 R13, RZ, RZ, R7 ;  /* 0x000000ffff0d7224 */ /* 0x000fce00078e0007 */
[----:B------:R-:W-:Y:S05]  /*18090*/  WARPSYNC.COLLECTIVE R15, `(.L_x_1517) ;  /* 0x000000000f087348 */ /* 0x000fea0003c00000 */
[----:B------:R0:W1:Y:S02]  /*180a0*/  SHFL.UP P6, R14, R13, R12, R11 ;  /* 0x0400000c0d0e7389 */ /* 0x00006400000c000b */
[----:B01----:R-:W-:Y:S01]  /*180b0*/  ENDCOLLECTIVE ;  /* 0x000000000000791b */ /* 0x003fe20003800000 */
.L_x_1517:
[----:B------:R-:W-:Y:S01]  /*180c0*/  IMAD.MOV.U32 R12, RZ, RZ, 0x8 ;  /* 0x00000008ff0c7424 */ /* 0x000fe200078e00ff */
[----:B------:R-:W-:-:S05]  /*180d0*/  SEL R2, R14, RZ, P3 ;  /* 0x000000ff0e027207 */ /* 0x000fca0001800000 */
[----:B------:R-:W-:-:S04]  /*180e0*/  IMAD.IADD R2, R7, 0x1, R2 ;  /* 0x0000000107027824 */ /* 0x000fc800078e0202 */
[----:B------:R-:W-:-:S07]  /*180f0*/  IMAD.MOV.U32 R13, RZ, RZ, R2 ;  /* 0x000000ffff0d7224 */ /* 0x000fce00078e0002 */
[----:B------:R-:W-:Y:S05]  /*18100*/  WARPSYNC.COLLECTIVE R15, `(.L_x_1518) ;  /* 0x000000000f087348 */ /* 0x000fea0003c00000 */
[----:B------:R0:W1:Y:S02]  /*18110*/  SHFL.UP P6, R14, R13, R12, R11 ;  /* 0x0400000c0d0e7389 */ /* 0x00006400000c000b */
[----:B01----:R-:W-:Y:S01]  /*18120*/  ENDCOLLECTIVE ;  /* 0x000000000000791b */ /* 0x003fe20003800000 */
.L_x_1518:
[----:B------:R-:W-:Y:S01]  /*18130*/  IMAD.MOV.U32 R12, RZ, RZ, 0x10 ;  /* 0x00000010ff0c7424 */ /* 0x000fe200078e00ff */
[----:B------:R-:W-:-:S05]  /*18140*/  SEL R3, R14, RZ, P4 ;  /* 0x000000ff0e037207 */ /* 0x000fca0002000000 */
[----:B------:R-:W-:-:S04]  /*18150*/  IMAD.IADD R3, R2, 0x1, R3 ;  /* 0x0000000102037824 */ /* 0x000fc800078e0203 */
[----:B------:R-:W-:-:S07]  /*18160*/  IMAD.MOV.U32 R13, RZ, RZ, R3 ;  /* 0x000000ffff0d7224 */ /* 0x000fce00078e0003 */
[----:B------:R-:W-:Y:S05]  /*18170*/  WARPSYNC.COLLECTIVE R15, `(.L_x_1519) ;  /* 0x000000000f087348 */ /* 0x000fea0003c00000 */
[----:B------:R0:W1:Y:S02]  /*18180*/  SHFL.UP P6, R14, R13, R12, R11 ;  /* 0x0400000c0d0e7389 */ /* 0x00006400000c000b */
[----:B01----:R-:W-:Y:S01]  /*18190*/  ENDCOLLECTIVE ;  /* 0x000000000000791b */ /* 0x003fe20003800000 */
.L_x_1519:
        /* <DEDUP_REMOVED lines=8> */
.L_x_1520:
[----:B------:R-:W-:Y:S05]  /*18220*/  BRA `(.L_x_1521) ;  /* 0xffffffc400747947 */ /* 0x000fea000383ffff */
.L_x_1426:
[----:B------:R-:W-:Y:S01]  /*18230*/  BSSY B0, `(.L_x_1522) ;  /* 0x0000008000007945 */ /* 0x000fe20003800000 */
[----:B-----5:R-:W-:Y:S02]  /*18240*/  IMAD.MOV.U32 R13, RZ, RZ, R5 ;  /* 0x000000ffff0d7224 */ /* 0x020fe400078e0005 */
[----:B------:R-:W-:Y:S02]  /*18250*/  IMAD.MOV.U32 R12, RZ, RZ, 0x1 ;  /* 0x00000001ff0c7424 */ /* 0x000fe400078e00ff */
[----:B------:R-:W-:Y:S02]  /*18260*/  IMAD.MOV.U32 R11, RZ, RZ, RZ ;  /* 0x000000ffff0b7224 */ /* 0x000fe400078e00ff */
[----:B------:R-:W-:-:S07]  /*18270*/  IMAD.MOV.U32 R15, RZ, RZ, -0x1 ;  /* 0xffffffffff0f7424 */ /* 0x000fce00078e00ff */
[----:B012---:R-:W-:Y:S05]  /*18280*/  WARPSYNC.COLLECTIVE R15, `(.L_x_1523) ;  /* 0x000000000f087348 */ /* 0x007fea0003c00000 */
[----:B------:R3:W4:Y:S02]  /*18290*/  SHFL.UP P6, R14, R13, R12, R11 ;  /* 0x0400000c0d0e7389 */ /* 0x00072400000c000b */
[----:B01234-:R-:W-:Y:S01]  /*182a0*/  ENDCOLLECTIVE ;  /* 0x000000000000791b */ /* 0x01ffe20003800000 */
.L_x_1523:
[----:B------:R-:W-:Y:S05]  /*182b0*/  BSYNC B0 ;  /* 0x0000000000007941 */ /* 0x000fea0003800000 */
.L_x_1522:
[----:B------:R-:W-:Y:S01]  /*182c0*/  SEL R14, R14, RZ, P1 ;  /* 0x000000ff0e0e7207 */ /* 0x000fe20000800000 */
[----:B------:R-:W-:Y:S01]  /*182d0*/  IMAD.MOV.U32 R11, RZ, RZ, RZ ;  /* 0x000000ffff0b7224 */ /* 0x000fe200078e00ff */
[----:B------:R-:W-:Y:S01]  /*182e0*/  MOV R12, 0x2 ;  /* 0x00000002000c7802 */ /* 0x000fe20000000f00 */
[----:B------:R-:W-:Y:S02]  /*182f0*/  IMAD.MOV.U32 R15, RZ, RZ, -0x1 ;  /* 0xffffffffff0f7424 */ /* 0x000fe400078e00ff */
[----:B------:R-:W-:-:S07]  /*18300*/  IMAD.IADD R13, R5, 0x1, R14 ;  /* 0x00000001050d7824 */ /* 0x000fce00078e020e */
[----:B------:R-:W-:Y:S05]  /*18310*/  WARPSYNC.COLLECTIVE R15, `(.L_x_1524) ;  /* 0x000000000f087348 */ /* 0x000fea0003c00000 */
[----:B------:R0:W1:Y:S02]  /*18320*/  SHFL.UP P6, R14, R13, R12, R11 ;  /* 0x0400000c0d0e7389 */ /* 0x00006400000c000b */
[----:B01----:R-:W-:Y:S01]  /*18330*/  ENDCOLLECTIVE ;  /* 0x000000000000791b */ /* 0x003fe20003800000 */
.L_x_1524:
[----:B------:R-:W-:Y:S01]  /*18340*/  IMAD.MOV.U32 R12, RZ, RZ, 0x4 ;  /* 0x00000004ff0c7424 */ /* 0x000fe200078e00ff */
[----:B------:R-:W-:-:S05]  /*18350*/  SEL R2, R14, RZ, P2 ;  /* 0x000000ff0e027207 */ /* 0x000fca0001000000 */
[----:B------:R-:W-:-:S04]  /*18360*/  IMAD.IADD R2, R13, 0x1, R2 ;  /* 0x000000010d027824 */ /* 0x000fc800078e0202 */
[----:B------:R-:W-:-:S07]  /*18370*/  IMAD.MOV.U32 R13, RZ, RZ, R2 ;  /* 0x000000ffff0d7224 */ /* 0x000fce00078e0002 */
[----:B------:R-:W-:Y:S05]  /*18380*/  WARPSYNC.COLLECTIVE R15, `(.L_x_1525) ;  /* 0x000000000f087348 */ /* 0x000fea0003c00000 */
[----:B------:R0:W1:Y:S02]  /*18390*/  SHFL.UP P6, R14, R13, R12, R11 ;  /* 0x0400000c0d0e7389 */ /* 0x00006400000c000b */
[----:B01----:R-:W-:Y:S01]  /*183a0*/  ENDCOLLECTIVE ;  /* 0x000000000000791b */ /* 0x003fe20003800000 */
.L_x_1525:
[----:B------:R-:W-:Y:S01]  /*183b0*/  IMAD.MOV.U32 R12, RZ, RZ, 0x8 ;  /* 0x00000008ff0c7424 */ /* 0x000fe200078e00ff */
[----:B------:R-:W-:-:S05]  /*183c0*/  SEL R3, R14, RZ, P3 ;  /* 0x000000ff0e037207 */ /* 0x000fca0001800000 */
[----:B------:R-:W-:-:S04]  /*183d0*/  IMAD.IADD R3, R2, 0x1, R3 ;  /* 0x0000000102037824 */ /* 0x000fc800078e0203 */
[----:B------:R-:W-:-:S07]  /*183e0*/  IMAD.MOV.U32 R13, RZ, RZ, R3 ;  /* 0x000000ffff0d7224 */ /* 0x000fce00078e0003 */
[----:B------:R-:W-:Y:S05]  /*183f0*/  WARPSYNC.COLLECTIVE R15, `(.L_x_1526) ;  /* 0x000000000f087348 */ /* 0x000fea0003c00000 */
[----:B------:R0:W1:Y:S02]  /*18400*/  SHFL.UP P6, R14, R13, R12, R11 ;  /* 0x0400000c0d0e7389 */ /* 0x00006400000c000b */
[----:B01----:R-:W-:Y:S01]  /*18410*/  ENDCOLLECTIVE ;  /* 0x000000000000791b */ /* 0x003fe20003800000 */
.L_x_1526:
[----:B------:R-:W-:Y:S01]  /*18420*/  IMAD.MOV.U32 R12, RZ, RZ, 0x10 ;  /* 0x00000010ff0c7424 */ /* 0x000fe200078e00ff */
[----:B------:R-:W-:-:S05]  /*18430*/  SEL R4, R14, RZ, P4 ;  /* 0x000000ff0e047207 */ /* 0x000fca0002000000 */
[----:B------:R-:W-:-:S04]  /*18440*/  IMAD.IADD R4, R3, 0x1, R4 ;  /* 0x0000000103047824 */ /* 0x000fc800078e0204 */
[----:B------:R-:W-:-:S07]  /*18450*/  IMAD.MOV.U32 R13, RZ, RZ, R4 ;  /* 0x000000ffff0d7224 */ /* 0x000fce00078e0004 */
[----:B------:R-:W-:Y:S05]  /*18460*/  WARPSYNC.COLLECTIVE R15, `(.L_x_1527) ;  /* 0x000000000f087348 */ /* 0x000fea0003c00000 */
[----:B------:R0:W1:Y:S02]  /*18470*/  SHFL.UP P6, R14, R13, R12, R11 ;  /* 0x0400000c0d0e7389 */ /* 0x00006400000c000b */
[----:B01----:R-:W-:Y:S01]  /*18480*/  ENDCOLLECTIVE ;  /* 0x000000000000791b */ /* 0x003fe20003800000 */
.L_x_1527:
        /* <DEDUP_REMOVED lines=8> */
.L_x_1528:
[----:B------:R-:W-:Y:S05]  /*18510*/  BRA `(.L_x_1529) ;  /* 0xffffffc400547947 */ /* 0x000fea000383ffff */
.L_x_1428:
[----:B------:R-:W-:Y:S01]  /*18520*/  BSSY B0, `(.L_x_1530) ;  /* 0x0000006000007945 */ /* 0x000fe20003800000 */
[----:B------:R-:W-:Y:S02]  /*18530*/  PLOP3.LUT P6, PT, P6, PT, PT, 0x8, 0x0 ;  /* 0x000000000000781c */ /* 0x000fe400037ce170 */
[----:B------:R-:W-:-:S11]  /*18540*/  MOV R15, 0xffffffff ;  /* 0xffffffff000f7802 */ /* 0x000fd60000000f00 */
[----:B01----:R-:W-:Y:S05]  /*18550*/  WARPSYNC.COLLECTIVE R15, `(.L_x_1531) ;  /* 0x000000000f087348 */ /* 0x003fea0003c00000 */
[----:B------:R-:W-:Y:S01]  /*18560*/  VOTE.ANY R14, PT, P6 ;  /* 0x00000000000e7806 */ /* 0x000fe200030e0100 */
[----:B01----:R-:W-:Y:S06]  /*18570*/  ENDCOLLECTIVE ;  /* 0x000000000000791b */ /* 0x003fec0003800000 */
.L_x_1531:
[----:B------:R-:W-:Y:S05]  /*18580*/  BSYNC B0 ;  /* 0x0000000000007941 */ /* 0x000fea0003800000 */
.L_x_1530:
[----:B------:R-:W-:Y:S02]  /*18590*/  IMAD.MOV.U32 R2, RZ, RZ, R14 ;  /* 0x000000ffff027224 */ /* 0x000fe400078e000e */
[----:B------:R-:W-:Y:S02]  /*185a0*/  IMAD.MOV.U32 R13, RZ, RZ, R5 ;  /* 0x000000ffff0d7224 */ /* 0x000fe400078e0005 */
[----:B------:R-:W0:Y:S01]  /*185b0*/  POPC R4, R2 ;  /* 0x0000000200047309 */ /* 0x000e220000000000 */
[----:B------:R-:W-:Y:S02]  /*185c0*/  IMAD.MOV.U32 R11, RZ, RZ, 0x1f ;  /* 0x0000001fff0b7424 */ /* 0x000fe400078e00ff */
[----:B------:R-:W-:Y:S02]  /*185d0*/  IMAD.MOV.U32 R15, RZ, RZ, -0x1 ;  /* 0xffffffffff0f7424 */ /* 0x000fe400078e00ff */
[----:B0-----:R-:W-:-:S07]  /*185e0*/  IMAD.MOV.U32 R12, RZ, RZ, R4 ;  /* 0x000000ffff0c7224 */ /* 0x001fce00078e0004 */
[----:B------:R-:W-:Y:S05]  /*185f0*/  WARPSYNC.COLLECTIVE R15, `(.L_x_1532) ;  /* 0x000000000f087348 */ /* 0x000fea0003c00000 */
[----:B------:R0:W1:Y:S02]  /*18600*/  SHFL.IDX P6, R14, R13, R12, R11 ;  /* 0x0000000c0d0e7389 */ /* 0x00006400000c000b */
[----:B01----:R-:W-:Y:S01]  /*18610*/  ENDCOLLECTIVE ;  /* 0x000000000000791b */ /* 0x003fe20003800000 */
.L_x_1532:
[----:B------:R-:W-:Y:S01]  /*18620*/  IMAD.MOV.U32 R5, RZ, RZ, R14 ;  /* 0x000000ffff057224 */ /* 0x000fe200078e000e */
[----:B------:R-:W-:Y:S06]  /*18630*/  BRA `(.L_x_1533) ;  /* 0xffffffc400447947 */ /* 0x000fec000383ffff */
.L_x_1430:
[----:B------:R-:W-:Y:S01]  /*18640*/  BSSY B0, `(.L_x_1534) ;  /* 0x0000007000007945 */ /* 0x000fe20003800000 */
[----:B------:R-:W-:Y:S02]  /*18650*/  IMAD.MOV.U32 R13, RZ, RZ, R6 ;  /* 0x000000ffff0d7224 */ /* 0x000fe400078e0006 */
[----:B------:R-:W-:Y:S02]  /*18660*/  IMAD.MOV.U32 R11, RZ, RZ, 0x1f ;  /* 0x0000001fff0b7424 */ /* 0x000fe400078e00ff */
[----:B------:R-:W-:-:S07]  /*18670*/  IMAD.MOV.U32 R15, RZ, RZ, -0x1 ;  /* 0xffffffffff0f7424 */ /* 0x000fce00078e00ff */
[----:B0123--:R-:W-:Y:S05]  /*18680*/  WARPSYNC.COLLECTIVE R15, `(.L_x_1535) ;  /* 0x000000000f087348 */ /* 0x00ffea0003c00000 */
[----:B------:R4:W0:Y:S02]  /*18690*/  SHFL.IDX P6, R14, R13, R12, R11 ;  /* 0x0000000c0d0e7389 */ /* 0x00082400000c000b */
[----:B01234-:R-:W-:Y:S01]  /*186a0*/  ENDCOLLECTIVE ;  /* 0x000000000000791b */ /* 0x01ffe20003800000 */
.L_x_1535:
[----:B------:R-:W-:Y:S05]  /*186b0*/  BSYNC B0 ;  /* 0x0000000000007941 */ /* 0x000fea0003800000 */
.L_x_1534:
[----:B------:R-:W-:Y:S05]  /*186c0*/  BRA `(.L_x_1429) ;  /* 0xffffffc4003c7947 */ /* 0x000fea000383ffff */
.L_x_1434:
[----:B-1----:R1:W2:Y:S02]  /*186d0*/  SYNCS.PHASECHK.TRANS64.TRYWAIT P0, [R4+URZ+0x30820], R0 ;  /* 0x03082000040075a7 */ /* 0x0022a4000800017f */
[----:B--2---:R-:W-:Y:S05]  /*186e0*/  @!P0 NANOSLEEP.SYNCS 0x989680 ;  /* 0x009896800000895d */ /* 0x004fea0003900000 */
[----:B------:R-:W2:Y:S02]  /*186f0*/  @!P0 SYNCS.PHASECHK.TRANS64 P0, [R4+URZ+0x30820], R0 ;  /* 0x03082000040085a7 */ /* 0x000ea4000800007f */
[----:B--2---:R-:W-:Y:S05]  /*18700*/  @!P0 BRA `(.L_x_1434) ;  /* 0xfffffffc00f08947 */ /* 0x004fea000383ffff */
[----:B------:R-:W-:Y:S05]  /*18710*/  BRA `(.L_x_1536) ;  /* 0xffffffc800b47947 */ /* 0x000fea000383ffff */
.L_x_1435:
        /* <DEDUP_REMOVED lines=8> */
[----:B01-3--:R-:W-:Y:S05]  /*187a0*/  WARPSYNC.COLLECTIVE R15, `(.L_x_1538) ;  /* 0x000000000f087348 */ /* 0x00bfea0003c00000 */
[----:B------:R2:W4:Y:S02]  /*187b0*/  SHFL.IDX P6, R14, R13, R12, R11 ;  /* 0x0000000c0d0e7389 */ /* 0x00052400000c000b */
[----:B01234-:R-:W-:Y:S01]  /*187c0*/  ENDCOLLECTIVE ;  /* 0x000000000000791b */ /* 0x01ffe20003800000 */
.L_x_1538:
[----:B------:R-:W-:Y:S05]  /*187d0*/  BSYNC B0 ;  /* 0x0000000000007941 */ /* 0x000fea0003800000 */
.L_x_1537:
[----:B------:R-:W-:Y:S05]  /*187e0*/  BRA `(.L_x_1539) ;  /* 0xffffffc8009c7947 */ /* 0x000fea000383ffff */
.L_x_1438:
[----:B------:R-:W-:Y:S01]  /*187f0*/  BSSY B1, `(.L_x_1540) ;  /* 0x0000006000017945 */ /* 0x000fe20003800000 */
[----:B------:R-:W-:-:S07]  /*18800*/  IMAD.MOV.U32 R15, RZ, RZ, -0x1 ;  /* 0xffffffffff0f7424 */ /* 0x000fce00078e00ff */
[----:B01-3--:R-:W-:Y:S05]  /*18810*/  WARPSYNC.COLLECTIVE R15, `(.L_x_1541) ;  /* 0x000000000f0c7348 */ /* 0x00bfea0003c00000 */
[----:B------:R-:W-:Y:S02]  /*18820*/  ELECT P6, UR62, PT ;  /* 0x00000000003e782f */ /* 0x000fe400038c0000 */
[----:B------:R-:W-:Y:S01]  /*18830*/  MOV R14, UR62 ;  /* 0x0000003e000e7c02 */ /* 0x000fe20008000f00 */
[----:B01-3--:R-:W-:Y:S10]  /*18840*/  ENDCOLLECTIVE ;  /* 0x000000000000791b */ /* 0x00bff40003800000 */
.L_x_1541:
[----:B------:R-:W-:Y:S05]  /*18850*/  BSYNC B1 ;  /* 0x0000000000017941 */ /* 0x000fea0003800000 */
.L_x_1540:
[----:B------:R-:W-:Y:S05]  /*18860*/  BRA `(.L_x_1542) ;  /* 0xffffffc800947947 */ /* 0x000fea000383ffff */
.L_x_1440:
[----:B-1----:R1:W2:Y:S02]  /*18870*/  SYNCS.PHASECHK.TRANS64.TRYWAIT P1, [R5+URZ+0x30840], R0 ;  /* 0x03084000050075a7 */ /* 0x0022a4000802017f */
[----:B--2---:R-:W-:Y:S05]  /*18880*/  @!P1 NANOSLEEP.SYNCS 0x989680 ;  /* 0x009896800000995d */ /* 0x004fea0003900000 */
[----:B------:R-:W2:Y:S02]  /*18890*/  @!P1 SYNCS.PHASECHK.TRANS64 P1, [R5+URZ+0x30840], R0 ;  /* 0x03084000050095a7 */ /* 0x000ea4000802007f */
[----:B--2---:R-:W-:Y:S05]  /*188a0*/  @!P1 BRA `(.L_x_1440) ;  /* 0xfffffffc00f09947 */ /* 0x004fea000383ffff */
[----:B------:R-:W-:Y:S05]  /*188b0*/  BRA `(.L_x_1543) ;  /* 0xffffffc800bc7947 */ /* 0x000fea000383ffff */
.L_x_1442:
[----:B--2---:R2:W4:Y:S02]  /*188c0*/  SYNCS.PHASECHK.TRANS64.TRYWAIT P1, [R25+URZ+0x30840], R2 ;  /* 0x03084002190075a7 */ /* 0x004524000802017f */
[----:B----4-:R-:W-:Y:S05]  /*188d0*/  @!P1 NANOSLEEP.SYNCS 0x989680 ;  /* 0x009896800000995d */ /* 0x010fea0003900000 */
[----:B------:R-:W4:Y:S02]  /*188e0*/  @!P1 SYNCS.PHASECHK.TRANS64 P1, [R25+URZ+0x30840], R2 ;  /* 0x03084002190095a7 */ /* 0x000f24000802007f */
[----:B----4-:R-:W-:Y:S05]  /*188f0*/  @!P1 BRA `(.L_x_1442) ;  /* 0xfffffffc00f09947 */ /* 0x010fea000383ffff */
[----:B------:R-:W-:Y:S05]  /*18900*/  BRA `(.L_x_1544) ;  /* 0xffffffc800c87947 */ /* 0x000fea000383ffff */
.L_x_1444:
[----:B----4-:R4:W0:Y:S02]  /*18910*/  SYNCS.PHASECHK.TRANS64.TRYWAIT P1, [R5+URZ+0x30860], R0 ;  /* 0x03086000050075a7 */ /* 0x010824000802017f */
[----:B0-----:R-:W-:Y:S05]  /*18920*/  @!P1 NANOSLEEP.SYNCS 0x989680 ;  /* 0x009896800000995d */ /* 0x001fea0003900000 */
[----:B------:R-:W0:Y:S02]  /*18930*/  @!P1 SYNCS.PHASECHK.TRANS64 P1, [R5+URZ+0x30860], R0 ;  /* 0x03086000050095a7 */ /* 0x000e24000802007f */
[----:B0-----:R-:W-:Y:S05]  /*18940*/  @!P1 BRA `(.L_x_1444) ;  /* 0xfffffffc00f09947 */ /* 0x001fea000383ffff */
[----:B------:R-:W-:Y:S05]  /*18950*/  BRA `(.L_x_1545) ;  /* 0xffffffc800c47947 */ /* 0x000fea000383ffff */
.L_x_1546:
        /* <DEDUP_REMOVED lines=10> */
.L_x_3297:


//--------------------- .text._ZN7cutlass13device_kernelIN5flash11enable_sm90INS1_16FlashAttnFwdSm90INS1_25CollectiveMainloopFwdSm90ILi2EN4cute5tupleIJNS5_1CILi1EEES8_S8_EEENS6_IJNS7_ILi128EEENS7_ILi64EEENS7_ILi256EEEEEELi256ENS_6half_tEfNS_4arch4Sm90ELb0ELb1ELb0ELb1ELb1ELb1ELb0ELb1ELb1ELb1ELb0ELb0EEENS1_21CollectiveEpilogueFwdINS6_IJSA_SC_SB_EEES9_SE_SG_Li256ELb1ELb1ELb0ELb0EEENS1_36VarlenDynamicPersistentTileSchedulerILi128ELi64ELi256ELi128ELb0ELb1ELb1ELb1ELb0ELb1EEEEEEEEEvNT_6ParamsE --------------------------
	.section	.text._ZN7cutlass13device_kernelIN5flash11enable_sm90INS1_16FlashAttnFwdSm90INS1_25CollectiveMainloopFwdSm90ILi2EN4cute5tupleIJNS5_1CILi1EEES8_S8_EEENS6_IJNS7_ILi128EEENS7_ILi64EEENS7_ILi256EEEEEELi256ENS_6half_tEfNS_4arch4Sm90ELb0ELb1ELb0ELb1ELb1ELb1ELb0ELb1ELb1ELb1ELb0ELb0EEENS1_21CollectiveEpilogueFwdINS6_IJSA_SC_SB_EEES9_SE_SG_Li256ELb1ELb1ELb0ELb0EEENS1_36VarlenDynamicPersistentTileSchedulerILi128ELi64ELi256ELi128ELb0ELb1ELb1ELb1ELb0ELb1EEEEEEEEEvNT_6ParamsE,"ax",@progbits
	.align	128
.text._ZN7cutlass13device_kernelIN5flash11enable_sm90INS1_16FlashAttnFwdSm90INS1_25CollectiveMainloopFwdSm90ILi2EN4cute5tupleIJNS5_1CILi1EEES8_S8_EEENS6_IJNS7_ILi128EEENS7_ILi64EEENS7_ILi256EEEEEELi256ENS_6half_tEfNS_4arch4Sm90ELb0ELb1ELb0ELb1ELb1ELb1ELb0ELb1ELb1ELb1ELb0ELb0EEENS1_21CollectiveEpilogueFwdINS6_IJSA_SC_SB_EEES9_SE_SG_Li256ELb1ELb1ELb0ELb0EEENS1_36VarlenDynamicPersistentTileSchedulerILi128ELi64ELi256ELi128ELb0ELb1ELb1ELb1ELb0ELb1EEEEEEEEEvNT_6ParamsE:
        .type           _ZN7cutlass13device_kernelIN5flash11enable_sm90INS1_16FlashAttnFwdSm90INS1_25CollectiveMainloopFwdSm90ILi2EN4cute5tupleIJNS5_1CILi1EEES8_S8_EEENS6_IJNS7_ILi128EEENS7_ILi64EEENS7_ILi256EEEEEELi256ENS_6half_tEfNS_4arch4Sm90ELb0ELb1ELb0ELb1ELb1ELb1ELb0ELb1ELb1ELb1ELb0ELb0EEENS1_21CollectiveEpilogueFwdINS6_IJSA_SC_SB_EEES9_SE_SG_Li256ELb1ELb1ELb0ELb0EEENS1_36VarlenDynamicPersistentTileSchedulerILi128ELi64ELi256ELi128ELb0ELb1ELb1ELb1ELb0ELb1EEEEEEEEEvNT_6ParamsE,@function
        .size           _ZN7cutlass13device_kernelIN5flash11enable_sm90INS1_16FlashAttnFwdSm90INS1_25CollectiveMainloopFwdSm90ILi2EN4cute5tupleIJNS5_1CILi1EEES8_S8_EEENS6_IJNS7_ILi128EEENS7_ILi64EEENS7_ILi256EEEEEELi256ENS_6half_tEfNS_4arch4Sm90ELb0ELb1ELb0ELb1ELb1ELb1ELb0ELb1ELb1ELb1ELb0ELb0EEENS1_21CollectiveEpilogueFwdINS6_IJSA_SC_SB_EEES9_SE_SG_Li256ELb1ELb1ELb0ELb0EEENS1_36VarlenDynamicPersistentTileSchedulerILi128ELi64ELi256ELi128ELb0ELb1ELb1ELb1ELb0ELb1EEEEEEEEEvNT_6ParamsE,(.L_x_3298 - _ZN7cutlass13device_kernelIN5flash11enable_sm90INS1_16FlashAttnFwdSm90INS1_25CollectiveMainloopFwdSm90ILi2EN4cute5tupleIJNS5_1CILi1EEES8_S8_EEENS6_IJNS7_ILi128EEENS7_ILi64EEENS7_ILi256EEEEEELi256ENS_6half_tEfNS_4arch4Sm90ELb0ELb1ELb0ELb1ELb1ELb1ELb0ELb1ELb1ELb1ELb0ELb0EEENS1_21CollectiveEpilogueFwdINS6_IJSA_SC_SB_EEES9_SE_SG_Li256ELb1ELb1ELb0ELb0EEENS1_36VarlenDynamicPersistentTileSchedulerILi128ELi64ELi256ELi128ELb0ELb1ELb1ELb1ELb0ELb1EEEEEEEEEvNT_6ParamsE)
        .other          _ZN7cutlass13device_kernelIN5flash11enable_sm90INS1_16FlashAttnFwdSm90INS1_25CollectiveMainloopFwdSm90ILi2EN4cute5tupleIJNS5_1CILi1EEES8_S8_EEENS6_IJNS7_ILi128EEENS7_ILi64EEENS7_ILi256EEEEEELi256ENS_6half_tEfNS_4arch4Sm90ELb0ELb1ELb0ELb1ELb1ELb1ELb0ELb1ELb1ELb1ELb0ELb0EEENS1_21CollectiveEpilogueFwdINS6_IJSA_SC_SB_EEES9_SE_SG_Li256ELb1ELb1ELb0ELb0EEENS1_36VarlenDynamicPersistentTileSchedulerILi128ELi64ELi256ELi128ELb0ELb1ELb1ELb1ELb0ELb1EEEEEEEEEvNT_6ParamsE,@"STO_CUDA_ENTRY STV_DEFAULT"
_ZN7cutlass13device_kernelIN5flash11enable_sm90INS1_16FlashAttnFwdSm90INS1_25CollectiveMainloopFwdSm90ILi2EN4cute5tupleIJNS5_1CILi1EEES8_S8_EEENS6_IJNS7_ILi128EEENS7_ILi64EEENS7_ILi256EEEEEELi256ENS_6half_tEfNS_4arch4Sm90ELb0ELb1ELb0ELb1ELb1ELb1ELb0ELb1ELb1ELb1ELb0ELb0EEENS1_21CollectiveEpilogueFwdINS6_IJSA_SC_SB_EEES9_SE_SG_Li256ELb1ELb1ELb0ELb0EEENS1_36VarlenDynamicPersistentTileSchedulerILi128ELi64ELi256ELi128ELb0ELb1ELb1ELb1ELb0ELb1EEEEEEEEEvNT_6ParamsE:
[----:B------:R-:W0:Y:S02]  /*0000*/  LDC R1, c[0x0][0x28] ;  /* 0x00000a00ff017b82 */ /* 0x000e240000000800 */
[----:B0-----:R-:W-:Y:S01]  /*0010*/  VIADD R1, R1, 0xffffff28 ;  /* 0xffffff2801017836 */ /* 0x001fe20000000000 */
[----:B------:R-:W0:Y:S01]  /*0020*/  S2R R0, SR_TID.X ;  /* 0x0000000000007919 */ /* 0x000e220000002100 */
[----:B------:R-:W-:Y:S01]  /*0030*/  ELECT P0, URZ, PT ;  /* 0x00000000003f782f */ /* 0x000fe20003800000 */
[----:B------:R-:W-:Y:S01]  /*0040*/  BSSY B0, `(.L_x_1547) ;  /* 0x000000d000007945 */ /* 0x000fe20003800000 */
[----:B0-----:R-:W-:-:S05]  /*0050*/  SHF.R.U32.HI R2, RZ, 0x5, R0 ;  /* 0x00000005ff027819 */ /* 0x001fca0000011600 */
[----:B------:R-:W0:Y:S02]  /*0060*/  SHFL.IDX PT, R3, R2, RZ, 0x1f ;  /* 0x00001fff02037589 */ /* 0x000e2400000e0000 */
[----:B0-----:R-:W-:-:S13]  /*0070*/  ISETP.EQ.AND P0, PT, R3, RZ, P0 ;  /* 0x000000ff0300720c */ /* 0x001fda0000702270 */
        /* <DEDUP_REMOVED lines=9> */
.L_x_1548:
[----:B------:R-:W-:Y:S05]  /*0110*/  BSYNC B0 ;  /* 0x0000000000007941 */ /* 0x000fea0003800000 */
.L_x_1547:
[----:B------:R-:W-:Y:S01]  /*0120*/  VOTEU.ANY UP0, P0 ;  /* 0x00000000003f7886 */ /* 0x000fe20000000100 */
[----:B------:R-:W0:Y:S01]  /*0130*/  SHFL.IDX PT, R3, R2, RZ, 0x1f ;  /* 0x00001fff02037589 */ /* 0x000e2200000e0000 */
[----:B------:R-:W-:Y:S01]  /*0140*/  UMOV UR4, 0x80 ;  /* 0x0000008000047882 */ /* 0x000fe20000000000 */
[----:B------:R-:W-:Y:S01]  /*0150*/  UMOV UR7, 0x100 ;  /* 0x0000010000077882 */ /* 0x000fe20000000000 */
[----:B------:R-:W-:Y:S01]  /*0160*/  VOTEU.ANY UP1, P0 ;  /* 0x00000000003f7886 */ /* 0x000fe20000020100 */
[----:B------:R-:W1:Y:S01]  /*0170*/  @UP0 S2UR UR8, SR_CgaCtaId ;  /* 0x00000000000809c3 */ /* 0x000e620000008800 */
[----:B------:R-:W-:Y:S01]  /*0180*/  @UP0 UMOV UR6, 0x400 ;  /* 0x0000040000060882 */ /* 0x000fe20000000000 */
[----:B------:R-:W-:-:S04]  /*0190*/  @UP0 UIADD3 UR4, -UR4, 0x100000, URZ ;  /* 0x0010000004040890 */ /* 0x000fc8000fffe13f */
[----:B------:R-:W-:Y:S02]  /*01a0*/  @UP0 USHF.L.U32 UR5, UR4, 0xb, URZ ;  /* 0x0000000b04050899 */ /* 0x000fe4000800063f */
[----:B------:R-:W-:Y:S01]  /*01b0*/  @UP0 USHF.L.U32 UR4, UR4, 0x1, URZ ;  /* 0x0000000104040899 */ /* 0x000fe2000800063f */
[----:B0-----:R-:W-:Y:S02]  /*01c0*/  ISETP.NE.AND P1, PT, R3, RZ, PT ;  /* 0x000000ff0300720c */ /* 0x001fe40003f25270 */
[----:B------:R-:W-:Y:S01]  /*01d0*/  SHF.R.U32.HI R3, RZ, 0x7, R0 ;  /* 0x00000007ff037819 */ /* 0x000fe20000011600 */
[----:B-1----:R-:W-:Y:S02]  /*01e0*/  @UP0 ULEA UR8, UR8, UR6, 0x18 ;  /* 0x0000000608080291 */ /* 0x002fe4000f8ec03f */
[----:B------:R-:W-:-:S04]  /*01f0*/  @UP0 UIADD3 UR6, -UR7, 0x100000, URZ ;  /* 0x0010000007060890 */ /* 0x000fc8000fffe13f */
[----:B------:R-:W-:Y:S02]  /*0200*/  @UP0 USHF.L.U32 UR7, UR6, 0xb, URZ ;  /* 0x0000000b06070899 */ /* 0x000fe4000800063f */
[----:B------:R-:W-:Y:S01]  /*0210*/  @UP0 USHF.L.U32 UR6, UR6, 0x1, URZ ;  /* 0x0000000106060899 */ /* 0x000fe2000800063f */
[----:B------:R-:W-:Y:S01]  /*0220*/  VOTEU.ANY UP0, P0 ;  /* 0x00000000003f7886 */ /* 0x000fe20000000100 */
[----:B------:R-:W0:Y:S04]  /*0230*/  SHFL.IDX PT, R3, R3, RZ, 0x1f ;  /* 0x00001fff03037589 */ /* 0x000e2800000e0000 */
[----:B------:R-:W1:Y:S02]  /*0240*/  FENCE.VIEW.ASYNC.S ;  /* 0x00000000000073c6 */ /* 0x000e640000000000 */
[----:B-1----:R1:W2:Y:S04]  /*0250*/  @UP0 SYNCS.EXCH.64 URZ, [UR8+0x30800], UR4 ;  /* 0x03080004083f05b2 */ /* 0x0022a80008000100 */
[----:B------:R1:W3:Y:S01]  /*0260*/  @UP1 SYNCS.EXCH.64 URZ, [UR8+0x30820], UR6 ;  /* 0x03082006083f15b2 */ /* 0x0002e20008000100 */
[----:B------:R-:W-:Y:S05]  /*0270*/  @P1 BRA `(.L_x_1549) ;  /* 0x0000000000481947 */ /* 0x000fea0003800000 */
[----:B-1----:R-:W1:Y:S01]  /*0280*/  S2UR UR5, SR_CgaCtaId ;  /* 0x00000000000579c3 */ /* 0x002e620000008800 */
[----:B------:R-:W-:Y:S01]  /*0290*/  UMOV UR4, 0x400 ;  /* 0x0000040000047882 */ /* 0x000fe20000000000 */
[----:B------:R-:W-:Y:S01]  /*02a0*/  UMOV UR6, 0x80 ;  /* 0x0000008000067882 */ /* 0x000fe20000000000 */
[----:B------:R-:W-:Y:S01]  /*02b0*/  UMOV UR7, 0x100 ;  /* 0x0000010000077882 */ /* 0x000fe20000000000 */
[----:B------:R-:W-:Y:S01]  /*02c0*/  ELECT P0, URZ, PT ;  /* 0x00000000003f782f */ /* 0x000fe20003800000 */
[----:B-1----:R-:W-:Y:S02]  /*02d0*/  ULEA UR8, UR5, UR4, 0x18 ;  /* 0x0000000405087291 */ /* 0x002fe4000f8ec03f */
[----:B------:R-:W-:-:S04]  /*02e0*/  UIADD3 UR4, -UR6, 0x100000, URZ ;  /* 0x0010000006047890 */ /* 0x000fc8000fffe13f */
[----:B------:R-:W-:Y:S02]  /*02f0*/  USHF.L.U32 UR5, UR4, 0xb, URZ ;  /* 0x0000000b04057899 */ /* 0x000fe4000800063f */
[----:B------:R-:W-:Y:S02]  /*0300*/  USHF.L.U32 UR4, UR4, 0x1, URZ ;  /* 0x0000000104047899 */ /* 0x000fe4000800063f */
[----:B------:R-:W-:-:S04]  /*0310*/  UIADD3 UR6, -UR7, 0x100000, URZ ;  /* 0x0010000007067890 */ /* 0x000fc8000fffe13f */
[----:B------:R-:W-:Y:S02]  /*0320*/  USHF.L.U32 UR7, UR6, 0xb, URZ ;  /* 0x0000000b06077899 */ /* 0x000fe4000800063f */
[----:B------:R-:W-:Y:S01]  /*0330*/  USHF.L.U32 UR6, UR6, 0x1, URZ ;  /* 0x0000000106067899 */ /* 0x000fe2000800063f */
[----:B------:R-:W1:Y:S03]  /*0340*/  FENCE.VIEW.ASYNC.S ;  /* 0x00000000000073c6 */ /* 0x000e660000000000 */
[----:B-1----:R4:W1:Y:S08]  /*0350*/  SYNCS.EXCH.64 URZ, [UR8+0x30830], UR4 ;  /* 0x03083004083f75b2 */ /* 0x0028700008000100 */
[----:B------:R4:W0:Y:S01]  /*0360*/  SYNCS.EXCH.64 URZ, [UR8+0x30840], UR6 ;  /* 0x03084006083f75b2 */ /* 0x0008220008000100 */
[----:B------:R4:W0:Y:S01]  /*0370*/  SYNCS.EXCH.64 URZ, [UR8+0x30838], UR4 ;  /* 0x03083804083f75b2 */ /* 0x0008220008000100 */
[----:B------:R4:W0:Y:S02]  /*0380*/  SYNCS.EXCH.64 URZ, [UR8+0x30848], UR6 ;  /* 0x03084806083f75b2 */ /* 0x0008240008000100 */
[----:B----4-:R-:W-:Y:S01]  /*0390*/  NOP ;  /* 0x0000000000007918 */ /* 0x010fe20000000000 */
.L_x_1549:
[----:B------:R-:W4:Y:S01]  /*03a0*/  SHFL.IDX PT, R4, R2, RZ, 0x1f ;  /* 0x00001fff02047589 */ /* 0x000f2200000e0000 */
[----:B------:R-:W-:Y:S01]  /*03b0*/  NOP ;  /* 0x0000000000007918 */ /* 0x000fe20000000000 */
[----:B----4-:R-:W-:-:S13]  /*03c0*/  ISETP.NE.AND P0, PT, R4, RZ, PT ;  /* 0x000000ff0400720c */ /* 0x010fda0003f05270 */
        /* <DEDUP_REMOVED lines=19> */
.L_x_1550:
[----:B------:R-:W4:Y:S01]  /*0500*/  SHFL.IDX PT, R4, R2, RZ, 0x1f ;  /* 0x00001fff02047589 */ /* 0x000f2200000e0000 */
[----:B------:R-:W-:Y:S01]  /*0510*/  NOP ;  /* 0x0000000000007918 */ /* 0x000fe20000000000 */
[----:B----4-:R-:W-:-:S13]  /*0520*/  ISETP.NE.AND P0, PT, R4, RZ, PT ;  /* 0x000000ff0400720c */ /* 0x010fda0003f05270 */
[----:B------:R-:W-:Y:S05]  /*0530*/  @P0 BRA `(.L_x_1551) ;  /* 0x0000000000380947 */ /* 0x000fea0003800000 */
[----:B-1----:R-:W1:Y:S01]  /*0540*/  S2UR UR5, SR_CgaCtaId ;  /* 0x00000000000579c3 */ /* 0x002e620000008800 */
[----:B------:R-:W-:Y:S01]  /*0550*/  UMOV UR4, 0x400 ;  /* 0x0000040000047882 */ /* 0x000fe20000000000 */
[----:B------:R-:W-:Y:S01]  /*0560*/  UMOV UR7, 0x80 ;  /* 0x0000008000077882 */ /* 0x000fe20000000000 */
[----:B------:R-:W-:Y:S01]  /*0570*/  ELECT P0, URZ, PT ;  /* 0x00000000003f782f */ /* 0x000fe20003800000 */
[----:B-1----:R-:W-:Y:S02]  /*0580*/  ULEA UR6, UR5, UR4, 0x18 ;  /* 0x0000000405067291 */ /* 0x002fe4000f8ec03f */
[----:B------:R-:W-:-:S04]  /*0590*/  UIADD3 UR4, -UR7, 0x100000, URZ ;  /* 0x0010000007047890 */ /* 0x000fc8000fffe13f */
[----:B------:R-:W-:Y:S02]  /*05a0*/  USHF.L.U32 UR5, UR4, 0xb, URZ ;  /* 0x0000000b04057899 */ /* 0x000fe4000800063f */
[----:B------:R-:W-:Y:S01]  /*05b0*/  USHF.L.U32 UR4, UR4, 0x1, URZ ;  /* 0x0000000104047899 */ /* 0x000fe2000800063f */
[----:B------:R-:W1:Y:S11]  /*05c0*/  FENCE.VIEW.ASYNC.S ;  /* 0x00000000000073c6 */ /* 0x000e760000000000 */
[----:B-1----:R4:W1:Y:S01]  /*05d0*/  SYNCS.EXCH.64 URZ, [UR6+0x30870], UR4 ;  /* 0x03087004063f75b2 */ /* 0x0028620008000100 */
[----:B------:R4:W0:Y:S01]  /*05e0*/  SYNCS.EXCH.64 URZ, [UR6+0x30880], UR4 ;  /* 0x03088004063f75b2 */ /* 0x0008220008000100 */
[----:B------:R4:W0:Y:S01]  /*05f0*/  SYNCS.EXCH.64 URZ, [UR6+0x30878], UR4 ;  /* 0x03087804063f75b2 */ /* 0x0008220008000100 */
[----:B------:R4:W0:Y:S02]  /*0600*/  SYNCS.EXCH.64 URZ, [UR6+0x30888], UR4 ;  /* 0x03088804063f75b2 */ /* 0x0008240008000100 */
[----:B----4-:R-:W-:Y:S01]  /*0610*/  NOP ;  /* 0x0000000000007918 */ /* 0x010fe20000000000 */
.L_x_1551:
        /* <DEDUP_REMOVED lines=22> */
.L_x_1552:
        /* <DEDUP_REMOVED lines=22> */
.L_x_1553:
[----:B0-----:R-:W-:Y:S01]  /*08e0*/  ISETP.NE.AND P0, PT, R3, RZ, PT ;  /* 0x000000ff0300720c */ /* 0x001fe20003f05270 */
[----:B------:R-:W-:Y:S01]  /*08f0*/  IMAD.MOV.U32 R3, RZ, RZ, 0x1 ;  /* 0x00000001ff037424 */ /* 0x000fe200078e00ff */
[----:B------:R-:W-:Y:S01]  /*0900*/  NOP ;  /* 0x0000000000007918 */ /* 0x000fe20000000000 */
[----:B------:R-:W-:Y:S01]  /*0910*/  ULDC.64 UR60, c[0x0][0x208] ;  /* 0x00008200003c7ab9 */ /* 0x000fe20000000a00 */
[----:B------:R-:W-:Y:S02]  /*0920*/  BSSY B9, `(.L_x_1554) ;  /* 0x0002819000097945 */ /* 0x000fe40003800000 */
[----:B------:R-:W-:-:S05]  /*0930*/  SEL R3, R3, 0x2, !P0 ;  /* 0x0000000203037807 */ /* 0x000fca0004000000 */
[----:B------:R0:W-:Y:S01]  /*0940*/  STL [R1+0x20], R3 ;  /* 0x0000200301007387 */ /* 0x0001e20000100800 */
[----:B-123--:R-:W-:Y:S06]  /*0950*/  BAR.SYNC.DEFER_BLOCKING 0x0 ;  /* 0x0000000000007b1d */ /* 0x00efec0000010000 */
[----:B------:R-:W-:Y:S05]  /*0960*/  @!P0 BRA `(.L_x_1555) ;  /* 0x0000020400e88947 */ /* 0x000fea0003800000 */
.L_x_1556:
[----:B------:R-:W-:-:S08]  /*0970*/  NOP ;  /* 0x0000000000007918 */ /* 0x000fd00000000000 */
[----:B------:R-:W1:Y:S02]  /*0980*/  USETMAXREG.TRY_ALLOC.CTAPOOL UP0, 0xe8 ;  /* 0x000000e8000079c8 */ /* 0x000e640008000600 */
[----:B-1----:R-:W-:-:S13]  /*0990*/  PLOP3.LUT P0, PT, PT, PT, UP0, 0x80, 0x0 ;  /* 0x000000000000781c */ /* 0x002fda0003f0f008 */
[----:B------:R-:W-:Y:S05]  /*09a0*/  @!P0 BRA `(.L_x_1556) ;  /* 0xfffffffc00f08947 */ /* 0x000fea000383ffff */
[----:B------:R-:W1:Y:S08]  /*09b0*/  S2UR UR4, SR_CgaCtaId ;  /* 0x00000000000479c3 */ /* 0x000e700000008800 */
[----:B------:R-:W-:Y:S06]  /*09c0*/  BAR.ARV 0x8, 0x180 ;  /* 0x0206000000007b1d */ /* 0x000fec0000002000 */
[----:B------:R-:W-:-:S02]  /*09d0*/  MOV R18, 0x400 ;  /* 0x0000040000127802 */ /* 0x000fc40000000f00 */
[----:B------:R-:W-:Y:S01]  /*09e0*/  BAR.SYNC.DEFER_BLOCKING 0x5, 0x180 ;  /* 0x0146000000007b1d */ /* 0x000fe20000010000 */
[----:B-1----:R-:W-:-:S05]  /*09f0*/  IMAD.U32 R2, RZ, RZ, UR4 ;  /* 0x00000004ff027e24 */ /* 0x002fca000f8e00ff */
[----:B------:R-:W-:Y:S01]  /*0a00*/  ULDC UR4, c[0x0][0xc3c] ;  /* 0x00030f0000047ab9 */ /* 0x000fe20000000800 */
[----:B------:R-:W-:Y:S01]  /*0a10*/  LEA R18, R2, R18, 0x18 ;  /* 0x0000001202127211 */ /* 0x000fe200078ec0ff */
[----:B------:R-:W-:Y:S04]  /*0a20*/  STL [R1+0x4], R2 ;  /* 0x0000040201007387 */ /* 0x000fe80000100800 */
[----:B------:R-:W1:Y:S01]  /*0a30*/  LDS.128 R36, [R18+0x308d0] ;  /* 0x0308d00012247984 */ /* 0x000e620000000c00 */
[----:B------:R-:W-:Y:S06]  /*0a40*/  BAR.ARV 0x4, 0x180 ;  /* 0x0106000000007b1d */ /* 0x000fec0000002000 */
[----:B-1----:R-:W-:-:S13]  /*0a50*/  ISETP.GE.AND P0, PT, R39, UR4, PT ;  /* 0x0000000427007c0c */ /* 0x002fda000bf06270 */
[----:B------:R-:W-:Y:S05]  /*0a60*/  @P0 BRA `(.L_x_1557) ;  /* 0x0000028000100947 */ /* 0x000fea0003800000 */
[----:B------:R-:W-:-:S05]  /*0a70*/  VIADD R0, R0, 0xffffff80 ;  /* 0xffffff8000007836 */ /* 0x000fca0000000000 */
[----:B0-----:R-:W-:-:S04]  /*0a80*/  SHF.R.S32.HI R3, RZ, 0x1f, R0 ;  /* 0x0000001fff037819 */ /* 0x001fc80000011400 */
[CC--:B------:R-:W-:Y:S02]  /*0a90*/  LEA.HI R2, R3.reuse, R0.reuse, RZ, 0x4 ;  /* 0x0000000003027211 */ /* 0x0c0fe400078f20ff */
[----:B------:R-:W-:Y:S02]  /*0aa0*/  LEA.HI R4, R3, R0, RZ, 0x5 ;  /* 0x0000000003047211 */ /* 0x000fe400078f28ff */
[----:B------:R-:W-:Y:S02]  /*0ab0*/  LOP3.LUT R5, R2, 0x3fffff0, RZ, 0xc0, !PT ;  /* 0x03fffff002057812 */ /* 0x000fe400078ec0ff */
[----:B------:R-:W-:Y:S02]  /*0ac0*/  SHF.L.U32 R4, R4, 0x5, RZ ;  /* 0x0000000504047819 */ /* 0x000fe400000006ff */
[----:B------:R-:W-:Y:S01]  /*0ad0*/  SHF.R.S32.HI R7, RZ, 0x4, R2 ;  /* 0x00000004ff077819 */ /* 0x000fe20000011402 */
[----:B------:R-:W-:Y:S01]  /*0ae0*/  IMAD.IADD R5, R0, 0x1, -R5 ;  /* 0x0000000100057824 */ /* 0x000fe200078e0a05 */
[----:B------:R-:W-:-:S02]  /*0af0*/  LOP3.LUT R4, R4, 0xfffffc00, RZ, 0xc0, !PT ;  /* 0xfffffc0004047812 */ /* 0x000fc400078ec0ff */
[-C--:B------:R-:W-:Y:S02]  /*0b00*/  LEA.HI R6, R3, R0.reuse, RZ, 0x2 ;  /* 0x0000000003067211 */ /* 0x080fe400078f10ff */
[----:B------:R-:W-:Y:S01]  /*0b10*/  LEA.HI R2, R2, R7, RZ, 0x1 ;  /* 0x0000000702027211 */ /* 0x000fe200078f08ff */
[----:B------:R-:W-:Y:S01]  /*0b20*/  IMAD R5, R5, 0x40, R4 ;  /* 0x0000004005057824 */ /* 0x000fe200078e0204 */
[----:B------:R-:W-:Y:S02]  /*0b30*/  LOP3.LUT R9, R6, 0xfffffffc, RZ, 0xc0, !PT ;  /* 0xfffffffc06097812 */ /* 0x000fe400078ec0ff */
[----:B------:R-:W-:Y:S02]  /*0b40*/  LOP3.LUT R2, R2, 0x1ffffffe, RZ, 0xc0, !PT ;  /* 0x1ffffffe02027812 */ /* 0x000fe400078ec0ff */
[CC--:B------:R-:W-:Y:S01]  /*0b50*/  LEA.HI R4, R3.reuse, R0.reuse, RZ, 0x3 ;  /* 0x0000000003047211 */ /* 0x0c0fe200078f18ff */
[----:B------:R-:W-:Y:S01]  /*0b60*/  IMAD.IADD R8, R0, 0x1, -R9 ;  /* 0x0000000100087824 */ /* 0x000fe200078e0a09 */
[-C--:B------:R-:W-:Y:S01]  /*0b70*/  LEA.HI R6, R3, R0.reuse, RZ, 0x6 ;  /* 0x0000000003067211 */ /* 0x080fe200078f30ff */
[----:B------:R-:W-:Y:S01]  /*0b80*/  IMAD.IADD R2, R7, 0x1, -R2 ;  /* 0x0000000107027824 */ /* 0x000fe200078e0a02 */
[----:B------:R-:W-:-:S02]  /*0b90*/  LEA.HI R3, R3, R0, RZ, 0x7 ;  /* 0x0000000003037211 */ /* 0x000fc400078f38ff */
[----:B------:R-:W-:Y:S01]  /*0ba0*/  LOP3.LUT R7, R4, 0xfffffff8, RZ, 0xc0, !PT ;  /* 0xfffffff804077812 */ /* 0x000fe200078ec0ff */
[----:B------:R-:W-:Y:S01]  /*0bb0*/  IMAD.SHL.U32 R6, R6, 0x8, RZ ;  /* 0x0000000806067824 */ /* 0x000fe200078e00ff */
[----:B------:R-:W-:Y:S02]  /*0bc0*/  LOP3.LUT R9, R3, 0xffffff80, RZ, 0xc0, !PT ;  /* 0xffffff8003097812 */ /* 0x000fe400078ec0ff */
[----:B------:R-:W-:Y:S02]  /*0bd0*/  SHF.R.S32.HI R19, RZ, 0x3, R4 ;  /* 0x00000003ff137819 */ /* 0x000fe40000011404 */
[C---:B------:R-:W-:Y:S01]  /*0be0*/  IADD3 R11, R0.reuse, -R7, RZ ;  /* 0x80000007000b7210 */ /* 0x040fe20007ffe0ff */
[----:B------:R-:W-:Y:S01]  /*0bf0*/  IMAD.IADD R15, R0, 0x1, -R9 ;  /* 0x00000001000f7824 */ /* 0x000fe200078e0a09 */
[----:B------:R-:W-:Y:S01]  /*0c00*/  LEA.HI R10, R8, R8, RZ, 0x1 ;  /* 0x00000008080a7211 */ /* 0x000fe200078f08ff */
[----:B------:R-:W-:Y:S01]  /*0c10*/  IMAD R0, R2, 0x8, R5 ;  /* 0x0000000802007824 */ /* 0x000fe200078e0205 */
[----:B------:R-:W-:Y:S01]  /*0c20*/  STL [R1+0xc], R19 ;  /* 0x00000c1301007387 */ /* 0x000fe20000100800 */
[C---:B------:R-:W-:Y:S01]  /*0c30*/  VIADD R25, R19.reuse, 0x20 ;  /* 0x0000002013197836 */ /* 0x040fe20000000000 */
[----:B------:R-:W-:Y:S01]  /*0c40*/  LOP3.LUT R7, R10, 0x1ffffffe, RZ, 0xc0, !PT ;  /* 0x1ffffffe0a077812 */ /* 0x000fe200078ec0ff */
[----:B------:R-:W-:Y:S01]  /*0c50*/  VIADD R4, R19, 0x40 ;  /* 0x0000004013047836 */ /* 0x000fe20000000000 */
[----:B------:R-:W-:Y:S01]  /*0c60*/  STL [R1+0x70], R11 ;  /* 0x0000700b01007387 */ /* 0x000fe20000100800 */
[----:B------:R-:W-:Y:S01]  /*0c70*/  IMAD.SHL.U32 R200, R11, 0x4, RZ ;  /* 0x000000040bc87824 */ /* 0x000fe200078e00ff */
[----:B------:R-:W-:Y:S01]  /*0c80*/  IADD3 R13, R19, 0x60, RZ ;  /* 0x00000060130d7810 */ /* 0x000fe20007ffe0ff */
[----:B------:R-:W-:Y:S01]  /*0c90*/  IMAD.IADD R7, R8, 0x1, -R7 ;  /* 0x0000000108077824 */ /* 0x000fe200078e0a07 */
[----:B------:R0:W-:Y:S01]  /*0ca0*/  STL [R1+0xb4], R0 ;  /* 0x0000b40001007387 */ /* 0x0001e20000100800 */
[----:B------:R-:W-:Y:S01]  /*0cb0*/  SHF.R.S32.HI R5, RZ, 0x1f, R4 ;  /* 0x0000001fff057819 */ /* 0x000fe20000011404 */
[----:B------:R-:W-:Y:S01]  /*0cc0*/  VIADD R205, R200, 0x40 ;  /* 0x00000040c8cd7836 */ /* 0x000fe20000000000 */
[----:B------:R-:W-:Y:S01]  /*0cd0*/  SHF.R.S32.HI R8, RZ, 0x1f, R13 ;  /* 0x0000001fff087819 */ /* 0x000fe2000001140d */
[----:B------:R-:W-:Y:S01]  /*0ce0*/  STL [R1+0x80], R15 ;  /* 0x0000800f01007387 */ /* 0x000fe20000100800 */
[----:B------:R-:W-:Y:S01]  /*0cf0*/  LEA.HI R10, R5, R4, RZ, 0x3 ;  /* 0x00000004050a7211 */ /* 0x000fe200078f18ff */
[----:B------:R-:W-:Y:S01]  /*0d00*/  IMAD.SHL.U32 R4, R4, 0x40, RZ ;  /* 0x0000004004047824 */ /* 0x000fe200078e00ff */
[----:B------:R-:W-:Y:S01]  /*0d10*/  IADD3 R205, R200, R205, RZ ;  /* 0x000000cdc8cd7210 */ /* 0x000fe20007ffe0ff */
[----:B------:R1:W-:Y:S01]  /*0d20*/  STL [R1+0xa0], R25 ;  /* 0x0000a01901007387 */ /* 0x0003e20000100800 */
[----:B------:R-:W-:Y:S01]  /*0d30*/  LEA.HI R14, R8, R13, RZ, 0x3 ;  /* 0x0000000d080e7211 */ /* 0x000fe200078f18ff */
[----:B------:R-:W-:Y:S01]  /*0d40*/  IMAD.SHL.U32 R16, R11, 0x8, RZ ;  /* 0x000000080b107824 */ /* 0x000fe200078e00ff */
[----:B0-----:R-:W-:Y:S01]  /*0d50*/  SHF.R.S32.HI R0, RZ, 0x1f, R15 ;  /* 0x0000001fff007819 */ /* 0x001fe2000001140f */
[----:B------:R-:W2:Y:S01]  /*0d60*/  LDL.LU R23, [R1+0x20] ;  /* 0x0000200001177983 */ /* 0x000ea20000300800 */
[----:B------:R-:W-:Y:S01]  /*0d70*/  LOP3.LUT R9, R4, 0x1c0, RZ, 0xc0, !PT ;  /* 0x000001c004097812 */ /* 0x000fe200078ec0ff */
[----:B------:R-:W-:Y:S01]  /*0d80*/  IMAD.SHL.U32 R10, R10, 0x40, RZ ;  /* 0x000000400a0a7824 */ /* 0x000fe200078e00ff */
[----:B------:R-:W-:Y:S01]  /*0d90*/  LEA.HI R2, R0, R15, RZ, 0x2 ;  /* 0x0000000f00027211 */ /* 0x000fe200078f10ff */
[----:B------:R-:W-:Y:S01]  /*0da0*/  IMAD.SHL.U32 R13, R13, 0x40, RZ ;  /* 0x000000400d0d7824 */ /* 0x000fe200078e00ff */
[----:B------:R-:W-:Y:S01]  /*0db0*/  SHF.R.S32.HI R8, RZ, 0x1f, R205 ;  /* 0x0000001fff087819 */ /* 0x000fe200000114cd */
[----:B------:R-:W-:Y:S01]  /*0dc0*/  IMAD.SHL.U32 R14, R14, 0x40, RZ ;  /* 0x000000400e0e7824 */ /* 0x000fe200078e00ff */
[----:B------:R-:W-:-:S02]  /*0dd0*/  SHF.R.S32.HI R4, RZ, 0x2, R2 ;  /* 0x00000002ff047819 */ /* 0x000fc40000011402 */
[----:B------:R-:W-:Y:S02]  /*0de0*/  SHF.R.S32.HI R5, RZ, 0x1f, R2 ;  /* 0x0000001fff057819 */ /* 0x000fe40000011402 */
[----:B------:R-:W-:Y:S02]  /*0df0*/  LEA.HI R203, R8, R205, RZ, 0x3 ;  /* 0x000000cd08cb7211 */ /* 0x000fe400078f18ff */
[----:B------:R-:W-:Y:S02]  /*0e00*/  LEA.HI R5, R5, R4, RZ, 0x3 ;  /* 0x0000000405057211 */ /* 0x000fe400078f18ff */
[----:B------:R-:W-:Y:S02]  /*0e10*/  SHF.R.U32.HI R11, RZ, 0x3, R9 ;  /* 0x00000003ff0b7819 */ /* 0x000fe40000011609 */
[----:B------:R-:W-:Y:S02]  /*0e20*/  LOP3.LUT R5, R5, 0xfffffff8, RZ, 0xc0, !PT ;  /* 0xfffffff805057812 */ /* 0x000fe400078ec0ff */
[----:B------:R-:W-:-:S02]  /*0e30*/  LOP3.LUT R12, R9, 0x38, R16, 0xf8, !PT ;  /* 0x00000038090c7812 */ /* 0x000fc400078ef810 */
[----:B------:R-:W-:Y:S01]  /*0e40*/  LOP3.LUT R10, R10, 0xfffffe00, RZ, 0xc0, !PT ;  /* 0xfffffe000a0a7812 */ /* 0x000fe200078ec0ff */
[----:B------:R-:W-:Y:S01]  /*0e50*/  IMAD.IADD R5, R4, 0x1, -R5 ;  /* 0x0000000104057824 */ /* 0x000fe200078e0a05 */
[----:B------:R-:W-:Y:S02]  /*0e60*/  LOP3.LUT R20, R9, 0x38, R203, 0xf8, !PT ;  /* 0x0000003809147812 */ /* 0x000fe400078ef8cb */
[----:B------:R-:W-:Y:S02]  /*0e70*/  LOP3.LUT R13, R13, 0x1c0, RZ, 0xc0, !PT ;  /* 0x000001c00d0d7812 */ /* 0x000fe400078ec0ff */
[----:B------:R-:W-:Y:S02]  /*0e80*/  LEA.HI R0, R0, R15, RZ, 0x5 ;  /* 0x0000000f00007211 */ /* 0x000fe400078f28ff */
[----:B------:R-:W-:Y:S02]  /*0e90*/  LOP3.LUT R12, R10, R12, R11, 0xf6, !PT ;  /* 0x0000000c0a0c7212 */ /* 0x000fe400078ef60b */
[----:B------:R-:W-:-:S02]  /*0ea0*/  LOP3.LUT R20, R20, R11, RZ, 0x3c, !PT ;  /* 0x0000000b14147212 */ /* 0x000fc400078e3cff */
[----:B------:R-:W-:Y:S02]  /*0eb0*/  SHF.R.U32.HI R11, RZ, 0x3, R13 ;  /* 0x00000003ff0b7819 */ /* 0x000fe4000001160d */
[----:B------:R-:W-:Y:S02]  /*0ec0*/  LOP3.LUT R4, R13, 0x38, R16, 0xf8, !PT ;  /* 0x000000380d047812 */ /* 0x000fe400078ef810 */
[----:B------:R-:W-:Y:S02]  /*0ed0*/  LOP3.LUT R14, R14, 0xfffffe00, RZ, 0xc0, !PT ;  /* 0xfffffe000e0e7812 */ /* 0x000fe400078ec0ff */
[----:B------:R-:W-:Y:S02]  /*0ee0*/  SHF.R.S32.HI R0, RZ, 0x5, R0 ;  /* 0x00000005ff007819 */ /* 0x000fe40000011400 */
[----:B------:R-:W-:Y:S02]  /*0ef0*/  LEA.HI R8, R8, R205, RZ, 0x6 ;  /* 0x000000cd08087211 */ /* 0x000fe400078f30ff */
[----:B------:R-:W-:Y:S01]  /*0f00*/  LOP3.LUT R22, R14, R4, R11, 0xf6, !PT ;  /* 0x000000040e167212 */ /* 0x000fe200078ef60b */
[----:B------:R-:W-:Y:S01]  /*0f10*/  IMAD R4, R0, 0x10, R5 ;  /* 0x0000001000047824 */ /* 0x000fe200078e0205 */
[----:B------:R-:W-:Y:S01]  /*0f20*/  SHF.L.U32 R8, R8, 0x7, RZ ;  /* 0x0000000708087819 */ /* 0x000fe200000006ff */
[----:B------:R-:W-:Y:S01]  /*0f30*/  IMAD.SHL.U32 R0, R19, 0x40, RZ ;  /* 0x0000004013007824 */ /* 0x000fe200078e00ff */
[----:B------:R-:W-:-:S02]  /*0f40*/  SHF.R.S32.HI R26, RZ, 0x7, R3 ;  /* 0x00000007ff1a7819 */ /* 0x000fc40000011403 */
[----:B------:R-:W-:Y:S02]  /*0f50*/  LOP3.LUT R9, R8, 0xffffe000, RZ, 0xc0, !PT ;  /* 0xffffe00008097812 */ /* 0x000fe400078ec0ff */
[----:B------:R-:W-:Y:S02]  /*0f60*/  SHF.R.S32.HI R8, RZ, 0x1f, R25 ;  /* 0x0000001fff087819 */ /* 0x000fe40000011419 */
[----:B------:R-:W-:Y:S02]  /*0f70*/  LOP3.LUT R19, R0, 0x1c0, RZ, 0xc0, !PT ;  /* 0x000001c000137812 */ /* 0x000fe400078ec0ff */
[----:B------:R-:W-:Y:S02]  /*0f80*/  SHF.L.U32 R5, R25, 0x6, RZ ;  /* 0x0000000619057819 */ /* 0x000fe400000006ff */
[----:B------:R-:W-:Y:S02]  /*0f90*/  LEA.HI R3, R3, R26, RZ, 0x1 ;  /* 0x0000001a03037211 */ /* 0x000fe400078f08ff */
[----:B------:R-:W-:-:S02]  /*0fa0*/  LEA.HI R8, R8, R25, RZ, 0x3 ;  /* 0x0000001908087211 */ /* 0x000fc400078f18ff */
[----:B-1----:R-:W-:Y:S02]  /*0fb0*/  SHF.R.U32.HI R25, RZ, 0x3, R19 ;  /* 0x00000003ff197819 */ /* 0x002fe40000011613 */
[--C-:B------:R-:W-:Y:S02]  /*0fc0*/  LOP3.LUT R0, R19, 0x38, R203.reuse, 0xf8, !PT ;  /* 0x0000003813007812 */ /* 0x100fe400078ef8cb */
[----:B------:R-:W-:Y:S02]  /*0fd0*/  LOP3.LUT R24, R13, 0x38, R203, 0xf8, !PT ;  /* 0x000000380d187812 */ /* 0x000fe400078ef8cb */
[----:B------:R-:W-:Y:S02]  /*0fe0*/  LOP3.LUT R13, R5, 0x1c0, RZ, 0xc0, !PT ;  /* 0x000001c0050d7812 */ /* 0x000fe400078ec0ff */
[----:B------:R-:W-:Y:S01]  /*0ff0*/  LOP3.LUT R3, R3, 0x3fffffe, RZ, 0xc0, !PT ;  /* 0x03fffffe03037812 */ /* 0x000fe200078ec0ff */
[----:B------:R-:W-:Y:S01]  /*1000*/  IMAD.SHL.U32 R8, R8, 0x40, RZ ;  /* 0x0000004008087824 */ /* 0x000fe200078e00ff */
[----:B------:R-:W-:-:S02]  /*1010*/  LOP3.LUT R21, R6, 0xfffffe00, RZ, 0xc0, !PT ;  /* 0xfffffe0006157812 */ /* 0x000fc400078ec0ff */
[----:B------:R-:W-:Y:S02]  /*1020*/  LOP3.LUT R0, R0, R25, RZ, 0x3c, !PT ;  /* 0x0000001900007212 */ /* 0x000fe400078e3cff */
[----:B------:R-:W-:Y:S01]  /*1030*/  LOP3.LUT R24, R24, R11, RZ, 0x3c, !PT ;  /* 0x0000000b18187212 */ /* 0x000fe200078e3cff */
[----:B------:R-:W-:Y:S01]  /*1040*/  STL [R1+0xac], R26 ;  /* 0x0000ac1a01007387 */ /* 0x000fe20000100800 */
[----:B------:R-:W-:Y:S01]  /*1050*/  SHF.R.U32.HI R11, RZ, 0x3, R13 ;  /* 0x00000003ff0b7819 */ /* 0x000fe2000001160d */
[----:B------:R-:W-:Y:S01]  /*1060*/  IMAD.IADD R3, R26, 0x1, -R3 ;  /* 0x000000011a037824 */ /* 0x000fe200078e0a03 */
[----:B------:R-:W-:Y:S01]  /*1070*/  LOP3.LUT R5, R13, 0x38, R203, 0xf8, !PT ;  /* 0x000000380d057812 */ /* 0x000fe200078ef8cb */
[----:B------:R-:W-:Y:S01]  /*1080*/  STL [R1+0x5c], R21 ;  /* 0x00005c1501007387 */ /* 0x000fe20000100800 */
[-C--:B------:R-:W-:Y:S02]  /*1090*/  IADD3 R20, R20, R9.reuse, R10 ;  /* 0x0000000914147210 */ /* 0x080fe40007ffe00a */
[----:B------:R-:W-:Y:S01]  /*10a0*/  IADD3 R6, R0, R9, R21 ;  /* 0x0000000900067210 */ /* 0x000fe20007ffe015 */
[----:B------:R0:W-:Y:S01]  /*10b0*/  STL [R1+0x54], R19 ;  /* 0x0000541301007387 */ /* 0x0001e20000100800 */
[----:B------:R-:W-:-:S02]  /*10c0*/  LOP3.LUT R10, R8, 0xfffffe00, RZ, 0xc0, !PT ;  /* 0xfffffe00080a7812 */ /* 0x000fc400078ec0ff */
[----:B------:R-:W-:Y:S01]  /*10d0*/  LOP3.LUT R0, R19, 0x38, R16, 0xf8, !PT ;  /* 0x0000003813007812 */ /* 0x000fe200078ef810 */
[----:B------:R-:W-:Y:S01]  /*10e0*/  IMAD R4, R3, 0x40, R4 ;  /* 0x0000004003047824 */ /* 0x000fe200078e0204 */
[----:B------:R-:W-:Y:S01]  /*10f0*/  LOP3.LUT R8, R5, R11, RZ, 0x3c, !PT ;  /* 0x0000000b05087212 */ /* 0x000fe200078e3cff */
[----:B------:R-:W-:Y:S01]  /*1100*/  STL [R1+0x50], R13 ;  /* 0x0000500d01007387 */ /* 0x000fe20000100800 */
[----:B------:R-:W-:Y:S01]  /*1110*/  LOP3.LUT R2, R2, 0x7ffffffc, RZ, 0xc0, !PT ;  /* 0x7ffffffc02027812 */ /* 0x000fe200078ec0ff */
[----:B0-----:R-:W-:Y:S02]  /*1120*/  VIADD R19, R16, 0x80 ;  /* 0x0000008010137836 */ /* 0x001fe40000000000 */
[----:B------:R-:W-:Y:S01]  /*1130*/  STL [R1+0xa8], R25 ;  /* 0x0000a81901007387 */ /* 0x000fe20000100800 */
[----:B------:R-:W-:Y:S02]  /*1140*/  LOP3.LUT R5, R21, R0, R25, 0xf6, !PT ;  /* 0x0000000015057212 */ /* 0x000fe400078ef619 */
[-C--:B------:R-:W-:Y:S01]  /*1150*/  IADD3 R24, R24, R9.reuse, R14 ;  /* 0x0000000918187210 */ /* 0x080fe20007ffe00e */
[----:B------:R-:W-:Y:S01]  /*1160*/  STL [R1+0xa4], R11 ;  /* 0x0000a40b01007387 */ /* 0x000fe20000100800 */
[----:B------:R-:W-:-:S02]  /*1170*/  IADD3 R8, R8, R9, R10 ;  /* 0x0000000908087210 */ /* 0x000fc40007ffe00a */
[----:B------:R-:W-:Y:S01]  /*1180*/  LOP3.LUT R0, R13, 0x38, R16, 0xf8, !PT ;  /* 0x000000380d007812 */ /* 0x000fe200078ef810 */
[----:B------:R0:W-:Y:S01]  /*1190*/  STL [R1+0x58], R10 ;  /* 0x0000580a01007387 */ /* 0x0001e20000100800 */
[----:B------:R-:W-:Y:S01]  /*11a0*/  SHF.R.S32.HI R9, RZ, 0x1f, R19 ;  /* 0x0000001fff097819 */ /* 0x000fe20000011413 */
[----:B------:R-:W-:Y:S01]  /*11b0*/  VIADD R3, R18, 0x10400 ;  /* 0x0001040012037836 */ /* 0x000fe20000000000 */
[----:B------:R-:W-:Y:S01]  /*11c0*/  IADD3 R2, R15, -R2, RZ ;  /* 0x800000020f027210 */ /* 0x000fe20007ffe0ff */
[----:B------:R-:W-:Y:S01]  /*11d0*/  STL [R1+0xb0], R4 ;  /* 0x0000b00401007387 */ /* 0x000fe20000100800 */
[----:B------:R-:W-:-:S03]  /*11e0*/  LOP3.LUT R0, R10, R0, R11, 0xf6, !PT ;  /* 0x000000000a007212 */ /* 0x000fc600078ef60b */
[----:B------:R-:W-:Y:S04]  /*11f0*/  STL [R1+0x7c], RZ ;  /* 0x00007cff01007387 */ /* 0x000fe80000100800 */
[----:B------:R-:W-:Y:S01]  /*1200*/  STL [R1+0x40], RZ ;  /* 0x000040ff01007387 */ /* 0x000fe20000100800 */
[----:B0-----:R-:W-:-:S03]  /*1210*/  IMAD R10, R12, 0x2, R3 ;  /* 0x000000020c0a7824 */ /* 0x001fc600078e0203 */
[----:B------:R-:W-:Y:S04]  /*1220*/  STL [R1+0x6c], R5 ;  /* 0x00006c0501007387 */ /* 0x000fe80000100800 */
[----:B------:R0:W-:Y:S04]  /*1230*/  STL [R1], R9 ;  /* 0x0000000901007387 */ /* 0x0001e80000100800 */
[----:B------:R1:W-:Y:S01]  /*1240*/  STL [R1+0x8], R2 ;  /* 0x0000080201007387 */ /* 0x0003e20000100800 */
[--C-:B0-----:R-:W-:Y:S02]  /*1250*/  IMAD R9, R0, 0x2, R3.reuse ;  /* 0x0000000200097824 */ /* 0x101fe400078e0203 */
[----:B------:R-:W-:-:S02]  /*1260*/  IMAD R0, R6, 0x2, R3 ;  /* 0x0000000206007824 */ /* 0x000fc400078e0203 */
[--C-:B-1----:R-:W-:Y:S01]  /*1270*/  IMAD R2, R22, 0x2, R3.reuse ;  /* 0x0000000216027824 */ /* 0x102fe200078e0203 */
[----:B------:R-:W-:Y:S01]  /*1280*/  STL [R1+0x90], R10 ;  /* 0x0000900a01007387 */ /* 0x000fe20000100800 */
[----:B------:R-:W-:-:S03]  /*1290*/  IMAD R6, R20, 0x2, R3 ;  /* 0x0000000214067824 */ /* 0x000fc600078e0203 */
[----:B------:R0:W-:Y:S04]  /*12a0*/  STL [R1+0x88], R2 ;  /* 0x0000880201007387 */ /* 0x0001e80000100800 */
[----:B------:R-:W-:Y:S04]  /*12b0*/  STL [R1+0x98], R9 ;  /* 0x0000980901007387 */ /* 0x000fe80000100800 */
[----:B------:R1:W-:Y:S01]  /*12c0*/  STL [R1+0x9c], R0 ;  /* 0x00009c0001007387 */ /* 0x0003e20000100800 */
[----:B0-----:R-:W-:-:S05]  /*12d0*/  LEA R2, R8, R3, 0x1 ;  /* 0x0000000308027211 */ /* 0x001fca00078e08ff */
[----:B------:R0:W-:Y:S01]  /*12e0*/  STL [R1+0x94], R2 ;  /* 0x0000940201007387 */ /* 0x0001e20000100800 */
[----:B-1----:R-:W-:-:S03]  /*12f0*/  IMAD R0, R24, 0x2, R3 ;  /* 0x0000000218007824 */ /* 0x002fc600078e0203 */
[----:B------:R-:W-:Y:S04]  /*1300*/  STL [R1+0x8c], R6 ;  /* 0x00008c0601007387 */ /* 0x000fe80000100800 */
[----:B------:R1:W-:Y:S01]  /*1310*/  STL [R1+0x84], R0 ;  /* 0x0000840001007387 */ /* 0x0003e20000100800 */
[----:B0-----:R-:W-:Y:S02]  /*1320*/  IMAD R2, R5, 0x2, R3 ;  /* 0x0000000205027824 */ /* 0x001fe400078e0203 */
[----:B-1----:R-:W-:-:S03]  /*1330*/  IMAD R0, R7, 0x8, R4 ;  /* 0x0000000807007824 */ /* 0x002fc600078e0204 */
[----:B------:R0:W-:Y:S04]  /*1340*/  STL [R1+0x60], R2 ;  /* 0x0000600201007387 */ /* 0x0001e80000100800 */
[----:B------:R0:W-:Y:S01]  /*1350*/  STL [R1+0x64], R0 ;  /* 0x0000640001007387 */ /* 0x0001e20000100800 */
[----:B------:R-:W-:Y:S01]  /*1360*/  LOP3.LUT R203, R203, 0xfffffff8, RZ, 0xc0, !PT ;  /* 0xfffffff8cbcb7812 */ /* 0x000fe200078ec0ff */
[----:B------:R-:W-:Y:S01]  /*1370*/  IMAD.MOV.U32 R218, RZ, RZ, RZ ;  /* 0x000000ffffda7224 */ /* 0x000fe200078e00ff */
[----:B------:R-:W-:Y:S01]  /*1380*/  MOV R202, RZ ;  /* 0x000000ff00ca7202 */ /* 0x000fe20000000f00 */
[----:B------:R-:W-:Y:S01]  /*1390*/  IMAD.MOV.U32 R204, RZ, RZ, RZ ;  /* 0x000000ffffcc7224 */ /* 0x000fe200078e00ff */
[----:B------:R-:W-:Y:S02]  /*13a0*/  SHF.R.S32.HI R17, RZ, 0x1f, R16 ;  /* 0x0000001fff117819 */ /* 0x000fe40000011410 */
[----:B------:R-:W-:-:S02]  /*13b0*/  SHF.R.S32.HI R224, RZ, 0x1f, R203 ;  /* 0x0000001fffe07819 */ /* 0x000fc400000114cb */
[----:B--2---:R-:W-:Y:S01]  /*13c0*/  LOP3.LUT R225, R23, 0x1, RZ, 0xfc, !PT ;  /* 0x0000000117e17812 */ /* 0x004fe200078efcff */
[----:B------:R-:W-:-:S05]  /*13d0*/  VIADD R23, R16, 0xc0 ;  /* 0x000000c010177836 */ /* 0x000fca0000000000 */
[----:B0-----:R-:W-:-:S07]  /*13e0*/  SHF.R.S32.HI R228, RZ, 0x1f, R23 ;  /* 0x0000001fffe47819 */ /* 0x001fce0000011417 */
.L_x_1860:
[----:B------:R-:W-:Y:S01]  /*13f0*/  ULDC.64 UR4, c[0x0][0xa28] ;  /* 0x00028a0000047ab9 */ /* 0x000fe20000000a00 */
[----:B01----:R-:W0:Y:S01]  /*1400*/  LDC.64 R4, c[0x0][0xa08] ;  /* 0x00028200ff047b82 */ /* 0x003e220000000a00 */
[----:B------:R-:W-:Y:S01]  /*1410*/  ISETP.NE.U32.AND P0, PT, RZ, UR4, PT ;  /* 0x00000004ff007c0c */ /* 0x000fe2000bf05070 */
[----:B------:R-:W-:Y:S01]  /*1420*/  IMAD.MOV.U32 R28, RZ, RZ, RZ ;  /* 0x000000ffff1c7224 */ /* 0x000fe200078e00ff */
[----:B------:R-:W-:Y:S01]  /*1430*/  MOV R0, RZ ;  /* 0x000000ff00007202 */ /* 0x000fe20000000f00 */
[----:B------:R-:W-:Y:S01]  /*1440*/  ULDC.64 UR6, c[0x0][0xa20] ;  /* 0x0002880000067ab9 */ /* 0x000fe20000000a00 */
[----:B------:R-:W-:Y:S01]  /*1450*/  ISETP.NE.AND.EX P0, PT, RZ, UR5, PT, P0 ;  /* 0x00000005ff007c0c */ /* 0x000fe2000bf05300 */
[----:B------:R-:W-:Y:S02]  /*1460*/  ULDC.64 UR4, c[0x0][0xa18] ;  /* 0x0002860000047ab9 */ /* 0x000fe40000000a00 */
[----:B------:R-:W-:-:S04]  /*1470*/  ISETP.NE.U32.AND P1, PT, RZ, UR4, PT ;  /* 0x00000004ff007c0c */ /* 0x000fc8000bf25070 */
[----:B------:R-:W-:Y:S01]  /*1480*/  ISETP.NE.AND.EX P1, PT, RZ, UR5, PT, P1 ;  /* 0x00000005ff007c0c */ /* 0x000fe2000bf25310 */
[----:B------:R-:W-:Y:S02]  /*1490*/  ULDC.64 UR4, c[0x0][0xa08] ;  /* 0x0002820000047ab9 */ /* 0x000fe40000000a00 */
[----:B------:R-:W-:-:S03]  /*14a0*/  ISETP.NE.U32.AND P3, PT, RZ, UR4, PT ;  /* 0x00000004ff007c0c */ /* 0x000fc6000bf65070 */
[----:B--23--:R-:W1:Y:S01]  /*14b0*/  @P0 LDC.64 R2, c[0x0][0xa28] ;  /* 0x00028a00ff020b82 */ /* 0x00ce620000000a00 */
[----:B------:R-:W-:Y:S01]  /*14c0*/  ISETP.NE.AND.EX P3, PT, RZ, UR5, PT, P3 ;  /* 0x00000005ff007c0c */ /* 0x000fe2000bf65330 */
[----:B0-----:R-:W-:-:S06]  /*14d0*/  IMAD.WIDE R8, R39, 0x4, R4 ;  /* 0x0000000427087825 */ /* 0x001fcc00078e0204 */
[----:B------:R-:W0:Y:S01]  /*14e0*/  @P1 LDC.64 R6, c[0x0][0xa18] ;  /* 0x00028600ff061b82 */ /* 0x000e220000000a00 */
[----:B------:R-:W-:Y:S02]  /*14f0*/  ULDC UR4, c[0x0][0x288] ;  /* 0x0000a20000047ab9 */ /* 0x000fe40000000800 */
[----:B------:R-:W-:Y:S01]  /*1500*/  IMAD.U32 R219, RZ, RZ, UR4 ;  /* 0x00000004ffdb7e24 */ /* 0x000fe2000f8e00ff */
[----:B------:R2:W-:Y:S01]  /*1510*/  STL [R1+0x74], R38 ;  /* 0x0000742601007387 */ /* 0x0005e20000100800 */
[----:B------:R-:W-:-:S03]  /*1520*/  ULDC.64 UR4, c[0x0][0x418] ;  /* 0x0001060000047ab9 */ /* 0x000fc60000000a00 */
[----:B-----5:R2:W5:Y:S01]  /*1530*/  @P3 LDG.E R28, desc[UR60][R8.64] ;  /* 0x0000003c081c3981 */ /* 0x020562000c1e1900 */
[----:B-1----:R-:W-:-:S05]  /*1540*/  @P0 IMAD.WIDE R2, R39, 0x4, R2 ;  /* 0x0000000427020825 */ /* 0x002fca00078e0202 */
[----:B------:R2:W5:Y:S01]  /*1550*/  @P0 LDG.E R0, desc[UR60][R2.64] ;  /* 0x0000003c02000981 */ /* 0x000562000c1e1900 */
[----:B0-----:R-:W-:-:S05]  /*1560*/  @P1 IMAD.WIDE R4, R39, 0x4, R6 ;  /* 0x0000000427041825 */ /* 0x001fca00078e0206 */
[----:B------:R2:W5:Y:S04]  /*1570*/  @P1 LDG.E R219, desc[UR60][R4.64] ;  /* 0x0000003c04db1981 */ /* 0x000568000c1e1900 */
[----:B------:R2:W-:Y:S01]  /*1580*/  STL [R1+0x78], R39 ;  /* 0x0000782701007387 */ /* 0x0005e20000100800 */
[----:B------:R-:W-:-:S03]  /*1590*/  UISETP.NE.U32.AND UP0, UPT, UR4, URZ, UPT ;  /* 0x0000003f0400728c */ /* 0x000fc6000bf05070 */
[----:B------:R-:W-:Y:S01]  /*15a0*/  ULDC UR4, c[0x0][0x424] ;  /* 0x0001090000047ab9 */ /* 0x000fe20000000800 */
[----:B------:R-:W-:Y:S01]  /*15b0*/  UISETP.NE.AND.EX UP0, UPT, UR5, URZ, UPT, UP0 ;  /* 0x0000003f0500728c */ /* 0x000fe2000bf05300 */
[----:B------:R-:W-:Y:S02]  /*15c0*/  ISETP.NE.U32.AND P2, PT, RZ, UR6, PT ;  /* 0x00000006ff007c0c */ /* 0x000fe4000bf45070 */
[----:B------:R-:W-:Y:S01]  /*15d0*/  ULDC UR5, c[0x0][0x2f0] ;  /* 0x0000bc0000057ab9 */ /* 0x000fe20000000800 */
[----:B------:R-:W-:Y:S01]  /*15e0*/  USEL UR4, UR4, 0x1, UP0 ;  /* 0x0000000104047887 */ /* 0x000fe20008000000 */
[----:B------:R-:W-:-:S03]  /*15f0*/  ISETP.NE.AND.EX P2, PT, RZ, UR7, PT, P2 ;  /* 0x00000007ff007c0c */ /* 0x000fc6000bf45320 */
[----:B------:R-:W-:-:S03]  /*1600*/  UIMAD UR4, UR4, UR5, URZ ;  /* 0x00000005040472a4 */ /* 0x000fc6000f8e023f */
[----:B------:R-:W-:Y:S01]  /*1610*/  ULDC UR5, c[0x0][0x348] ;  /* 0x0000d20000057ab9 */ /* 0x000fe20000000800 */
[----:B--2-4-:R-:W-:Y:S08]  /*1620*/  @P1 BRA `(.L_x_1558) ;  /* 0x0000000000241947 */ /* 0x014ff00003800000 */
[----:B------:R-:W-:Y:S02]  /*1630*/  ULDC.64 UR6, c[0x0][0xa00] ;  /* 0x0002800000067ab9 */ /* 0x000fe40000000a00 */
[----:B------:R-:W-:-:S04]  /*1640*/  ISETP.NE.U32.AND P0, PT, RZ, UR6, PT ;  /* 0x00000006ff007c0c */ /* 0x000fc8000bf05070 */
[----:B------:R-:W-:-:S13]  /*1650*/  ISETP.NE.AND.EX P0, PT, RZ, UR7, PT, P0 ;  /* 0x00000007ff007c0c */ /* 0x000fda000bf05300 */
[----:B------:R-:W-:Y:S05]  /*1660*/  @!P0 BRA `(.L_x_1558) ;  /* 0x0000000000148947 */ /* 0x000fea0003800000 */
[----:B------:R-:W0:Y:S02]  /*1670*/  LDC.64 R2, c[0x0][0xa00] ;  /* 0x00028000ff027b82 */ /* 0x000e240000000a00 */
[----:B0-----:R-:W-:-:S05]  /*1680*/  IMAD.WIDE R2, R39, 0x4, R2 ;  /* 0x0000000427027825 */ /* 0x001fca00078e0202 */
[----:B-----5:R-:W2:Y:S04]  /*1690*/  LDG.E R219, desc[UR60][R2.64] ;  /* 0x0000003c02db7981 */ /* 0x020ea8000c1e1900 */
[----:B------:R-:W2:Y:S02]  /*16a0*/  LDG.E R4, desc[UR60][R2.64+0x4] ;  /* 0x0000043c02047981 */ /* 0x000ea4000c1e1900 */
[----:B--2---:R-:W-:-:S07]  /*16b0*/  IMAD.IADD R219, R4, 0x1, -R219 ;  /* 0x0000000104db7824 */ /* 0x004fce00078e0adb */
.L_x_1558:
[----:B------:R-:W-:Y:S01]  /*16c0*/  IMAD.U32 R2, RZ, RZ, UR5 ;  /* 0x00000005ff027e24 */ /* 0x000fe2000f8e00ff */
[----:B------:R-:W-:Y:S01]  /*16d0*/  MOV R29, UR4 ;  /* 0x00000004001d7c02 */ /* 0x000fe20008000f00 */
[----:B------:R-:W-:Y:S06]  /*16e0*/  @!P2 BRA `(.L_x_1559) ;  /* 0x000000000010a947 */ /* 0x000fec0003800000 */
[----:B------:R-:W0:Y:S02]  /*16f0*/  LDC.64 R4, c[0x0][0xa20] ;  /* 0x00028800ff047b82 */ /* 0x000e240000000a00 */
[----:B0-----:R-:W-:-:S05]  /*1700*/  IMAD.WIDE R4, R39, 0x4, R4 ;  /* 0x0000000427047825 */ /* 0x001fca00078e0204 */
[----:B------:R0:W5:Y:S01]  /*1710*/  LDG.E R29, desc[UR60][R4.64] ;  /* 0x0000003c041d7981 */ /* 0x000162000c1e1900 */
[----:B------:R-:W-:Y:S05]  /*1720*/  BRA `(.L_x_1560) ;  /* 0x0000000000107947 */ /* 0x000fea0003800000 */
.L_x_1559:
[----:B------:R-:W-:Y:S05]  /*1730*/  @!P3 BRA `(.L_x_1560) ;  /* 0x00000000000cb947 */ /* 0x000fea0003800000 */
[----:B------:R-:W2:Y:S04]  /*1740*/  LDG.E R4, desc[UR60][R8.64] ;  /* 0x0000003c08047981 */ /* 0x000ea8000c1e1900 */
[----:B------:R-:W2:Y:S02]  /*1750*/  LDG.E R29, desc[UR60][R8.64+0x4] ;  /* 0x0000043c081d7981 */ /* 0x000ea4000c1e1900 */
[----:B--2---:R-:W-:-:S07]  /*1760*/  IMAD.IADD R29, R29, 0x1, -R4 ;  /* 0x000000011d1d7824 */ /* 0x004fce00078e0a04 */
.L_x_1560:
[----:B------:R-:W-:Y:S01]  /*1770*/  ULDC.64 UR4, c[0x0][0xa10] ;  /* 0x0002840000047ab9 */ /* 0x000fe20000000a00 */
[----:B------:R-:W1:Y:S01]  /*1780*/  LDC R9, c[0x0][0x448] ;  /* 0x00011200ff097b82 */ /* 0x000e620000000800 */
[----:B------:R-:W-:-:S04]  /*1790*/  ISETP.NE.U32.AND P0, PT, RZ, UR4, PT ;  /* 0x00000004ff007c0c */ /* 0x000fc8000bf05070 */
[----:B------:R-:W-:Y:S01]  /*17a0*/  ISETP.NE.AND.EX P0, PT, RZ, UR5, PT, P0 ;  /* 0x00000005ff007c0c */ /* 0x000fe2000bf05300 */
[----:B------:R-:W-:Y:S02]  /*17b0*/  ULDC.64 UR4, c[0x0][0xa30] ;  /* 0x00028c0000047ab9 */ /* 0x000fe40000000a00 */
[----:B------:R-:W-:Y:S01]  /*17c0*/  ISETP.NE.U32.AND P1, PT, RZ, UR4, PT ;  /* 0x00000004ff007c0c */ /* 0x000fe2000bf25070 */
[----:B-----5:R-:W-:Y:S01]  /*17d0*/  IMAD.MOV.U32 R94, RZ, RZ, R29 ;  /* 0x000000ffff5e7224 */ /* 0x020fe200078e001d */
[----:B------:R-:W2:Y:S02]  /*17e0*/  LDC.64 R12, c[0x0][0x9e0] ;  /* 0x00027800ff0c7b82 */ /* 0x000ea40000000a00 */
[----:B------:R-:W-:-:S06]  /*17f0*/  ISETP.NE.AND.EX P1, PT, RZ, UR5, PT, P1 ;  /* 0x00000005ff007c0c */ /* 0x000fcc000bf25310 */
[----:B0-----:R-:W0:Y:S08]  /*1800*/  @P0 LDC.64 R4, c[0x0][0xa10] ;  /* 0x00028400ff040b82 */ /* 0x001e300000000a00 */
[----:B------:R-:W3:Y:S01]  /*1810*/  @P1 LDC.64 R6, c[0x0][0xa30] ;  /* 0x00028c00ff061b82 */ /* 0x000ee20000000a00 */
[----:B0-----:R-:W-:-:S05]  /*1820*/  @P0 IMAD.WIDE R4, R39, 0x4, R4 ;  /* 0x0000000427040825 */ /* 0x001fca00078e0204 */
[----:B------:R-:W4:Y:S04]  /*1830*/  @P0 LDG.E R3, desc[UR60][R4.64] ;  /* 0x0000003c04030981 */ /* 0x000f28000c1e1900 */
[----:B------:R0:W4:Y:S01]  /*1840*/  @P0 LDG.E R8, desc[UR60][R4.64+0x4] ;  /* 0x0000043c04080981 */ /* 0x000122000c1e1900 */
[----:B---3--:R-:W-:-:S05]  /*1850*/  @P1 IMAD.WIDE R6, R39, 0x4, R6 ;  /* 0x0000000427061825 */ /* 0x008fca00078e0206 */
[----:B------:R3:W5:Y:S01]  /*1860*/  @P1 LDG.E R94, desc[UR60][R6.64] ;  /* 0x0000003c065e1981 */ /* 0x000762000c1e1900 */
[----:B-1----:R-:W-:Y:S01]  /*1870*/  ISETP.NE.AND P1, PT, R9, 0x1, PT ;  /* 0x000000010900780c */ /* 0x002fe20003f25270 */
[----:B------:R-:W-:Y:S01]  /*1880*/  IMAD.SHL.U32 R14, R37, 0x80, RZ ;  /* 0x00000080250e7824 */ /* 0x000fe200078e00ff */
[----:B------:R-:W-:Y:S02]  /*1890*/  IADD3 R11, R29, -R0, RZ ;  /* 0x800000001d0b7210 */ /* 0x000fe40007ffe0ff */
[----:B--2---:R-:W-:Y:S01]  /*18a0*/  ISETP.GE.AND P2, PT, R13, 0x1, PT ;  /* 0x000000010d00780c */ /* 0x004fe20003f46270 */
[----:B------:R-:W-:Y:S01]  /*18b0*/  VIADD R0, R14, 0x7f ;  /* 0x0000007f0e007836 */ /* 0x000fe20000000000 */
[----:B------:R1:W-:Y:S03]  /*18c0*/  STL [R1+0x4c], R14 ;  /* 0x00004c0e01007387 */ /* 0x0003e60000100800 */
[----:B0-----:R-:W-:-:S04]  /*18d0*/  IMAD.MOV.U32 R4, RZ, RZ, R0 ;  /* 0x000000ffff047224 */ /* 0x001fc800078e0000 */
[----:B------:R-:W0:Y:S08]  /*18e0*/  @P1 LDC R9, c[0x0][0x44c] ;  /* 0x00011300ff091b82 */ /* 0x000e300000000800 */
[----:B------:R-:W2:Y:S01]  /*18f0*/  @P1 LDC R10, c[0x0][0x450] ;  /* 0x00011400ff0a1b82 */ /* 0x000ea20000000800 */
[----:B----4-:R-:W-:Y:S02]  /*1900*/  @P0 IMAD.IADD R2, R8, 0x1, -R3 ;  /* 0x0000000108020824 */ /* 0x010fe400078e0a03 */
[----:B0-----:R-:W-:-:S04]  /*1910*/  @P1 IMAD.HI.U32 R3, R0, R9, RZ ;  /* 0x0000000900031227 */ /* 0x001fc800078e00ff */
[----:B------:R-:W-:Y:S01]  /*1920*/  IMAD.IADD R220, R11, 0x1, R2 ;  /* 0x000000010bdc7824 */ /* 0x000fe200078e0202 */
[----:B--2---:R-:W-:-:S03]  /*1930*/  @P1 SHF.R.U32.HI R4, RZ, R10, R3 ;  /* 0x0000000aff041219 */ /* 0x004fc60000011603 */
[C---:B------:R-:W-:Y:S01]  /*1940*/  VIADD R0, R220.reuse, 0x3f ;  /* 0x0000003fdc007836 */ /* 0x040fe20000000000 */
[----:B------:R-:W-:-:S04]  /*1950*/  IADD3 R5, R220, 0x1, -R219 ;  /* 0x00000001dc057810 */ /* 0x000fc80007ffe8db */
[----:B------:R-:W-:Y:S02]  /*1960*/  SHF.R.S32.HI R3, RZ, 0x1f, R0 ;  /* 0x0000001fff037819 */ /* 0x000fe40000011400 */
[----:B---3--:R-:W-:Y:S02]  /*1970*/  IADD3 R7, R5, R4, RZ ;  /* 0x0000000405077210 */ /* 0x008fe40007ffe0ff */
[----:B------:R-:W-:-:S03]  /*1980*/  LEA.HI R3, R3, R0, RZ, 0x6 ;  /* 0x0000000003037211 */ /* 0x000fc600078f30ff */
[----:B------:R-:W-:Y:S01]  /*1990*/  IMAD.IADD R0, R7, 0x1, R12 ;  /* 0x0000000107007824 */ /* 0x000fe200078e020c */
[----:B------:R-:W-:Y:S01]  /*19a0*/  SHF.R.S32.HI R95, RZ, 0x6, R3 ;  /* 0x00000006ff5f7819 */ /* 0x000fe20000011403 */
        /* <DEDUP_REMOVED lines=12> */
.L_x_1563:
[----:B------:R-:W-:-:S13]  /*1a70*/  ISETP.NE.AND P0, PT, R13, 0x1, PT ;  /* 0x000000010d00780c */ /* 0x000fda0003f05270 */
[----:B------:R-:W0:Y:S02]  /*1a80*/  @P0 LDC.64 R4, c[0x0][0x9e8] ;  /* 0x00027a00ff040b82 */ /* 0x000e240000000a00 */
[----:B0-----:R-:W-:-:S05]  /*1a90*/  @P0 IMAD.HI.U32 R4, R3, R4, RZ ;  /* 0x0000000403040227 */ /* 0x001fca00078e00ff */
[----:B------:R-:W-:-:S07]  /*1aa0*/  @P0 SHF.R.U32.HI R3, RZ, R5, R4 ;  /* 0x00000005ff030219 */ /* 0x000fce0000011604 */
.L_x_1564:
[----:B------:R-:W-:Y:S05]  /*1ab0*/  BSYNC B0 ;  /* 0x0000000000007941 */ /* 0x000fea0003800000 */
.L_x_1562:
[----:B------:R-:W-:-:S05]  /*1ac0*/  IMAD R3, R3, R13, R13 ;  /* 0x0000000d03037224 */ /* 0x000fca00078e020d */
[----:B------:R-:W-:-:S07]  /*1ad0*/  VIMNMX R0, R0, R3, PT ;  /* 0x0000000300007248 */ /* 0x000fce0003fe0100 */
.L_x_1561:
[----:B------:R-:W0:Y:S01]  /*1ae0*/  @P1 LDC R4, c[0x0][0x44c] ;  /* 0x00011300ff041b82 */ /* 0x000e220000000800 */
[----:B------:R-:W-:Y:S01]  /*1af0*/  IMAD.MOV.U32 R3, RZ, RZ, R14 ;  /* 0x000000ffff037224 */ /* 0x000fe200078e000e */
[----:B------:R-:W-:Y:S01]  /*1b00*/  IADD3 R102, R220, -R219, RZ ;  /* 0x800000dbdc667210 */ /* 0x000fe20007ffe0ff */
[----:B------:R-:W-:-:S05]  /*1b10*/  ULDC UR4, c[0x0][0x9dc] ;  /* 0x0002770000047ab9 */ /* 0x000fca0000000800 */
[----:B------:R-:W1:Y:S01]  /*1b20*/  @P1 LDC R5, c[0x0][0x450] ;  /* 0x00011400ff051b82 */ /* 0x000e620000000800 */
[----:B0-----:R-:W-:-:S05]  /*1b30*/  @P1 IMAD.HI.U32 R4, R14, R4, RZ ;  /* 0x000000040e041227 */ /* 0x001fca00078e00ff */
[----:B-1----:R-:W-:-:S05]  /*1b40*/  @P1 SHF.R.U32.HI R3, RZ, R5, R4 ;  /* 0x00000005ff031219 */ /* 0x002fca0000011604 */
[----:B------:R-:W-:-:S04]  /*1b50*/  IMAD.IADD R3, R102, 0x1, R3 ;  /* 0x0000000166037824 */ /* 0x000fc800078e0203 */
[----:B------:R-:W-:Y:S01]  /*1b60*/  VIADD R4, R3, -UR4 ;  /* 0x8000000403047c36 */ /* 0x000fe20008000000 */
[----:B------:R-:W-:Y:S06]  /*1b70*/  @!P2 BRA `(.L_x_1565) ;  /* 0x000000000044a947 */ /* 0x000fec0003800000 */
[----:B------:R-:W-:Y:S01]  /*1b80*/  ISETP.GT.AND P0, PT, R3, -0x1, PT ;  /* 0xffffffff0300780c */ /* 0x000fe20003f04270 */
[----:B------:R-:W-:-:S12]  /*1b90*/  BSSY B0, `(.L_x_1566) ;  /* 0x000000d000007945 */ /* 0x000fd80003800000 */
[----:B------:R-:W-:Y:S05]  /*1ba0*/  @P0 BRA `(.L_x_1567) ;  /* 0x00000000001c0947 */ /* 0x000fea0003800000 */
[----:B------:R-:W-:Y:S02]  /*1bb0*/  ISETP.NE.AND P0, PT, R13, 0x1, PT ;  /* 0x000000010d00780c */ /* 0x000fe40003f05270 */
[----:B------:R-:W-:-:S11]  /*1bc0*/  LOP3.LUT R3, RZ, R3, RZ, 0x33, !PT ;  /* 0x00000003ff037212 */ /* 0x000fd600078e33ff */
[----:B------:R-:W0:Y:S02]  /*1bd0*/  @P0 LDC.64 R6, c[0x0][0x9e8] ;  /* 0x00027a00ff060b82 */ /* 0x000e240000000a00 */
[----:B0-----:R-:W-:-:S05]  /*1be0*/  @P0 IMAD.HI.U32 R6, R3, R6, RZ ;  /* 0x0000000603060227 */ /* 0x001fca00078e00ff */
[----:B------:R-:W-:-:S04]  /*1bf0*/  @P0 SHF.R.U32.HI R3, RZ, R7, R6 ;  /* 0x00000007ff030219 */ /* 0x000fc80000011606 */
[----:B------:R-:W-:Y:S01]  /*1c00*/  LOP3.LUT R3, RZ, R3, RZ, 0x33, !PT ;  /* 0x00000003ff037212 */ /* 0x000fe200078e33ff */
[----:B------:R-:W-:Y:S06]  /*1c10*/  BRA `(.L_x_1568) ;  /* 0x0000000000107947 */ /* 0x000fec0003800000 */
.L_x_1567:
[----:B------:R-:W-:-:S13]  /*1c20*/  ISETP.NE.AND P0, PT, R13, 0x1, PT ;  /* 0x000000010d00780c */ /* 0x000fda0003f05270 */
[----:B------:R-:W0:Y:S02]  /*1c30*/  @P0 LDC.64 R6, c[0x0][0x9e8] ;  /* 0x00027a00ff060b82 */ /* 0x000e240000000a00 */
[----:B0-----:R-:W-:-:S05]  /*1c40*/  @P0 IMAD.HI.U32 R6, R3, R6, RZ ;  /* 0x0000000603060227 */ /* 0x001fca00078e00ff */
[----:B------:R-:W-:-:S07]  /*1c50*/  @P0 SHF.R.U32.HI R3, RZ, R7, R6 ;  /* 0x00000007ff030219 */ /* 0x000fce0000011606 */
.L_x_1568:
[----:B------:R-:W-:Y:S05]  /*1c60*/  BSYNC B0 ;  /* 0x0000000000007941 */ /* 0x000fea0003800000 */
.L_x_1566:
[----:B------:R-:W-:-:S05]  /*1c70*/  IMAD R3, R3, R13, RZ ;  /* 0x0000000d03037224 */ /* 0x000fca00078e02ff */
[----:B------:R-:W-:-:S07]  /*1c80*/  VIMNMX R4, R4, R3, !PT ;  /* 0x0000000304047248 */ /* 0x000fce0007fe0100 */
.L_x_1565:
[----:B------:R-:W-:Y:S01]  /*1c90*/  VIADD R0, R0, 0x3f ;  /* 0x0000003f00007836 */ /* 0x000fe20000000000 */
[----:B------:R-:W-:-:S04]  /*1ca0*/  SHF.R.S32.HI R5, RZ, 0x1f, R4 ;  /* 0x0000001fff057819 */ /* 0x000fc80000011404 */
[----:B------:R-:W-:Y:S02]  /*1cb0*/  SHF.R.S32.HI R3, RZ, 0x1f, R0 ;  /* 0x0000001fff037819 */ /* 0x000fe40000011400 */
[----:B------:R-:W-:Y:S02]  /*1cc0*/  LEA.HI R5, R5, R4, RZ, 0x6 ;  /* 0x0000000405057211 */ /* 0x000fe400078f30ff */
[----:B------:R-:W-:Y:S02]  /*1cd0*/  LEA.HI R3, R3, R0, RZ, 0x6 ;  /* 0x0000000003037211 */ /* 0x000fe400078f30ff */
[----:B------:R-:W-:Y:S02]  /*1ce0*/  SHF.R.S32.HI R5, RZ, 0x6, R5 ;  /* 0x00000006ff057819 */ /* 0x000fe40000011405 */
[----:B------:R-:W-:Y:S02]  /*1cf0*/  SHF.R.S32.HI R0, RZ, 0x6, R3 ;  /* 0x00000006ff007819 */ /* 0x000fe40000011403 */
[----:B------:R-:W-:-:S02]  /*1d00*/  VIMNMX R5, RZ, R5, !PT ;  /* 0x00000005ff057248 */ /* 0x000fc40007fe0100 */
[----:B------:R-:W-:-:S03]  /*1d10*/  VIMNMX R0, R95, R0, PT ;  /* 0x000000005f007248 */ /* 0x000fc60003fe0100 */
[----:B------:R-:W-:Y:S01]  /*1d20*/  IMAD R5, R5, 0x40, -R11 ;  /* 0x0000004005057824 */ /* 0x000fe200078e0a0b */
[----:B------:R-:W-:-:S04]  /*1d30*/  LEA R3, R0, -R11, 0x6 ;  /* 0x8000000b00037211 */ /* 0x000fc800078e30ff */
[----:B------:R-:W-:Y:S02]  /*1d40*/  VIMNMX R5, RZ, R5, !PT ;  /* 0x00000005ff057248 */ /* 0x000fe40007fe0100 */
[----:B------:R-:W-:Y:S02]  /*1d50*/  VIMNMX R0, R3, R2, PT ;  /* 0x0000000203007248 */ /* 0x000fe40003fe0100 */
[----:B------:R-:W-:Y:S02]  /*1d60*/  SHF.R.U32.HI R24, RZ, 0x6, R5 ;  /* 0x00000006ff187819 */ /* 0x000fe40000011605 */
[----:B------:R-:W-:-:S03]  /*1d70*/  ISETP.GT.AND P0, PT, R0, R5, PT ;  /* 0x000000050000720c */ /* 0x000fc60003f04270 */
[----:B------:R-:W-:-:S10]  /*1d80*/  IMAD.MOV.U32 R25, RZ, RZ, R24 ;  /* 0x000000ffff197224 */ /* 0x000fd400078e0018 */
[----:B------:R-:W-:-:S05]  /*1d90*/  @P0 VIADD R0, R0, 0x3f ;  /* 0x0000003f00000836 */ /* 0x000fca0000000000 */
[----:B------:R-:W-:-:S04]  /*1da0*/  @P0 SHF.R.S32.HI R3, RZ, 0x1f, R0 ;  /* 0x0000001fff030819 */ /* 0x000fc80000011400 */
[----:B------:R-:W-:-:S04]  /*1db0*/  @P0 LEA.HI R3, R3, R0, RZ, 0x6 ;  /* 0x0000000003030211 */ /* 0x000fc800078f30ff */
[----:B------:R-:W-:Y:S02]  /*1dc0*/  @P0 SHF.R.S32.HI R25, RZ, 0x6, R3 ;  /* 0x00000006ff190819 */ /* 0x000fe40000011403 */
[----:B------:R-:W-:Y:S02]  /*1dd0*/  PLOP3.LUT P0, PT, PT, PT, PT, 0x80, 0x0 ;  /* 0x000000000000781c */ /* 0x000fe40003f0f070 */
[----:B------:R-:W-:-:S13]  /*1de0*/  ISETP.GT.AND P1, PT, R25, R24, PT ;  /* 0x000000181900720c */ /* 0x000fda0003f24270 */
[----:B------:R-:W-:Y:S05]  /*1df0*/  @!P1 BRA `(.L_x_1569) ;  /* 0x0000006400889947 */ /* 0x000fea0003800000 */
        /* <DEDUP_REMOVED lines=20> */
.L_x_1571:
[----:B------:R-:W-:Y:S05]  /*1f40*/  BSYNC B6 ;  /* 0x0000000000067941 */ /* 0x000fea0003800000 */
.L_x_1570:
        /* <DEDUP_REMOVED lines=20> */
.L_x_1573:
[----:B------:R-:W-:Y:S05]  /*2090*/  BSYNC B6 ;  /* 0x0000000000067941 */ /* 0x000fea0003800000 */
.L_x_1572:
[----:B------:R-:W-:Y:S01]  /*20a0*/  ULDC.64 UR4, c[0x0][0x9f8] ;  /* 0x00027e0000047ab9 */ /* 0x000fe20000000a00 */
[----:B------:R-:W2:Y:S01]  /*20b0*/  LDL R30, [R1+0xc] ;  /* 0x00000c00011e7983 */ /* 0x000ea20000100800 */
[----:B------:R-:W-:Y:S01]  /*20c0*/  ISETP.NE.U32.AND P0, PT, RZ, UR4, PT ;  /* 0x00000004ff007c0c */ /* 0x000fe2000bf05070 */
[----:B------:R-:W-:Y:S02]  /*20d0*/  ULDC UR4, c[0x0][0x2f4] ;  /* 0x0000bd0000047ab9 */ /* 0x000fe40000000800 */
[----:B------:R-:W3:Y:S01]  /*20e0*/  LDL R34, [R1+0x54] ;  /* 0x0000540001227983 */ /* 0x000ee20000100800 */
[----:B------:R-:W-:-:S03]  /*20f0*/  ISETP.NE.AND.EX P0, PT, RZ, UR5, PT, P0 ;  /* 0x00000005ff007c0c */ /* 0x000fc6000bf05300 */
[----:B------:R-:W4:Y:S01]  /*2100*/  LDL R33, [R1+0x50] ;  /* 0x0000500001217983 */ /* 0x000f220000100800 */
[----:B------:R-:W-:Y:S01]  /*2110*/  IMAD.MOV.U32 R4, RZ, RZ, R39 ;  /* 0x000000ffff047224 */ /* 0x000fe200078e0027 */
[----:B------:R-:W0:Y:S02]  /*2120*/  LDC.64 R10, c[0x0][0x3f8] ;  /* 0x0000fe00ff0a7b82 */ /* 0x000e240000000a00 */
[----:B------:R-:W4:Y:S04]  /*2130*/  LDL R32, [R1+0xa8] ;  /* 0x0000a80001207983 */ /* 0x000f280000100800 */
[----:B------:R-:W4:Y:S02]  /*2140*/  LDL R20, [R1+0xa4] ;  /* 0x0000a40001147983 */ /* 0x000f240000100800 */
[----:B------:R-:W1:Y:S01]  /*2150*/  @P0 LDC.64 R6, c[0x0][0x9f8] ;  /* 0x00027e00ff060b82 */ /* 0x000e620000000a00 */
[----:B------:R-:W-:Y:S01]  /*2160*/  ISETP.GE.AND P1, PT, R205, UR4, PT ;  /* 0x00000004cd007c0c */ /* 0x000fe2000bf26270 */
[----:B------:R-:W4:Y:S03]  /*2170*/  LDL R31, [R1+0x5c] ;  /* 0x00005c00011f7983 */ /* 0x000f260000100800 */
[----:B------:R-:W-:Y:S01]  /*2180*/  SEL R3, RZ, 0xffffffff, P1 ;  /* 0xffffffffff037807 */ /* 0x000fe20000800000 */
[----:B------:R-:W4:Y:S02]  /*2190*/  LDL R21, [R1+0x58] ;  /* 0x0000580001157983 */ /* 0x000f240000100800 */
[----:B------:R-:W0:Y:S02]  /*21a0*/  LDC R93, c[0x0][0x3f4] ;  /* 0x0000fd00ff5d7b82 */ /* 0x000e240000000800 */
[----:B------:R-:W-:-:S06]  /*21b0*/  IMAD.SHL.U32 R3, R3, 0x2, RZ ;  /* 0x0000000203037824 */ /* 0x000fcc00078e00ff */
[----:B------:R-:W2:Y:S01]  /*21c0*/  LDC.64 R26, c[0x0][0x408] ;  /* 0x00010200ff1a7b82 */ /* 0x000ea20000000a00 */
[----:B-1----:R-:W-:-:S05]  /*21d0*/  @P0 IMAD.WIDE R6, R39, 0x4, R6 ;  /* 0x0000000427060825 */ /* 0x002fca00078e0206 */
[----:B------:R1:W4:Y:S01]  /*21e0*/  @P0 LDG.E R4, desc[UR60][R6.64] ;  /* 0x0000003c06040981 */ /* 0x000322000c1e1900 */
[----:B------:R-:W-:-:S04]  /*21f0*/  ISETP.GE.AND P0, PT, R16, UR4, PT ;  /* 0x0000000410007c0c */ /* 0x000fc8000bf06270 */
[----:B------:R-:W-:-:S04]  /*2200*/  SEL R0, RZ, 0x1, P0 ;  /* 0x00000001ff007807 */ /* 0x000fc80000000000 */
[----:B------:R-:W-:Y:S01]  /*2210*/  LOP3.LUT R0, R3, 0x2, R0, 0xe2, !PT ;  /* 0x0000000203007812 */ /* 0x000fe200078ee200 */
[----:B------:R-:W-:Y:S02]  /*2220*/  IMAD.IADD R3, R28, 0x1, R29 ;  /* 0x000000011c037824 */ /* 0x000fe400078e021d */
[----:B------:R-:W4:Y:S01]  /*2230*/  LDL R28, [R1+0x70] ;  /* 0x00007000011c7983 */ /* 0x000f220000100800 */
[----:B------:R-:W-:Y:S02]  /*2240*/  ISETP.GE.AND P2, PT, R19, UR4, PT ;  /* 0x0000000413007c0c */ /* 0x000fe4000bf46270 */
[----:B------:R-:W-:Y:S02]  /*2250*/  SHF.R.S32.HI R201, RZ, 0x1f, R200 ;  /* 0x0000001fffc97819 */ /* 0x000fe400000114c8 */
[----:B------:R-:W-:Y:S02]  /*2260*/  SEL R5, RZ, 0x4, P2 ;  /* 0x00000004ff057807 */ /* 0x000fe40001000000 */
[----:B0-----:R-:W-:-:S02]  /*2270*/  ISETP.GE.AND P2, PT, R16, R93, PT ;  /* 0x0000005d1000720c */ /* 0x001fc40003f46270 */
[----:B------:R-:W-:Y:S02]  /*2280*/  LOP3.LUT R14, R0, R5, RZ, 0xfc, !PT ;  /* 0x00000005000e7212 */ /* 0x000fe400078efcff */
[----:B------:R-:W-:Y:S02]  /*2290*/  ISETP.GE.AND P1, PT, R205, R93, PT ;  /* 0x0000005dcd00720c */ /* 0x000fe40003f26270 */
[----:B------:R-:W-:-:S04]  /*22a0*/  SEL R5, R93, RZ, P2 ;  /* 0x000000ff5d057207 */ /* 0x000fc80001000000 */
[----:B------:R-:W-:Y:S01]  /*22b0*/  IADD3 R5, R16, R5, RZ ;  /* 0x0000000510057210 */ /* 0x000fe20007ffe0ff */
[----:B------:R-:W0:Y:S01]  /*22c0*/  S2R R96, SR_TID.X ;  /* 0x0000000000607919 */ /* 0x000e220000002100 */
[----:B------:R-:W-:Y:S02]  /*22d0*/  ISETP.GE.AND P0, PT, R23, UR4, PT ;  /* 0x0000000417007c0c */ /* 0x000fe4000bf06270 */
[----:B------:R-:W-:Y:S02]  /*22e0*/  LOP3.LUT R29, R14, 0x1, RZ, 0xc0, !PT ;  /* 0x000000010e1d7812 */ /* 0x000fe400078ec0ff */
[----:B0-----:R-:W-:Y:S02]  /*22f0*/  LEA.HI R96, R96, 0x8, RZ, 0x19 ;  /* 0x0000000860607811 */ /* 0x001fe400078fc8ff */
[----:B--2---:R-:W-:Y:S01]  /*2300*/  SHF.R.S32.HI R13, RZ, 0x1f, R30 ;  /* 0x0000001fff0d7819 */ /* 0x004fe2000001141e */
[----:B-1----:R-:W-:-:S04]  /*2310*/  IMAD.WIDE.U32 R6, R30, R10, R200 ;  /* 0x0000000a1e067225 */ /* 0x002fc800078e00c8 */
[C---:B------:R-:W-:Y:S02]  /*2320*/  IMAD R8, R13.reuse, R10, RZ ;  /* 0x0000000a0d087224 */ /* 0x040fe400078e02ff */
[-C--:B------:R-:W-:Y:S02]  /*2330*/  IMAD R0, R13, R26.reuse, RZ ;  /* 0x0000001a0d007224 */ /* 0x080fe400078e02ff */
[C---:B------:R-:W-:Y:S02]  /*2340*/  IMAD R83, R30.reuse, R11, R8 ;  /* 0x0000000b1e537224 */ /* 0x040fe400078e0208 */
[----:B------:R-:W-:Y:S02]  /*2350*/  IMAD.MOV.U32 R80, RZ, RZ, R6 ;  /* 0x000000ffff507224 */ /* 0x000fe400078e0006 */
[C---:B------:R-:W-:Y:S01]  /*2360*/  IMAD R15, R30.reuse, R27, R0 ;  /* 0x0000001b1e0f7224 */ /* 0x040fe200078e0200 */
[----:B------:R-:W-:Y:S01]  /*2370*/  IADD3 R81, R7, R83, RZ ;  /* 0x0000005307517210 */ /* 0x000fe20007ffe0ff */
[----:B------:R-:W-:Y:S01]  /*2380*/  IMAD.WIDE.U32 R6, R30, R26, R200 ;  /* 0x0000001a1e067225 */ /* 0x000fe200078e00c8 */
[----:B------:R-:W-:-:S03]  /*2390*/  SEL R0, R93, RZ, P1 ;  /* 0x000000ff5d007207 */ /* 0x000fc60000800000 */
[----:B------:R-:W-:Y:S02]  /*23a0*/  IMAD.IADD R85, R7, 0x1, R15 ;  /* 0x0000000107557824 */ /* 0x000fe400078e020f */
[----:B------:R-:W-:Y:S01]  /*23b0*/  IMAD.IADD R7, R205, 0x1, R0 ;  /* 0x00000001cd077824 */ /* 0x000fe200078e0200 */
[----:B------:R-:W-:Y:S01]  /*23c0*/  SHF.R.S32.HI R0, RZ, 0x1f, R5 ;  /* 0x0000001fff007819 */ /* 0x000fe20000011405 */
[----:B------:R-:W-:-:S03]  /*23d0*/  IMAD.MOV.U32 R84, RZ, RZ, R6 ;  /* 0x000000ffff547224 */ /* 0x000fc600078e0006 */
[----:B------:R-:W-:Y:S02]  /*23e0*/  SHF.R.S32.HI R6, RZ, 0x1f, R7 ;  /* 0x0000001fff067819 */ /* 0x000fe40000011407 */
[-C--:B------:R-:W-:Y:S01]  /*23f0*/  LEA.HI R36, R0, R5.reuse, RZ, 0x3 ;  /* 0x0000000500247211 */ /* 0x080fe200078f18ff */
[--C-:B------:R-:W-:Y:S01]  /*2400*/  IMAD.WIDE.U32 R8, R30, R10, R16.reuse ;  /* 0x0000000a1e087225 */ /* 0x100fe200078e0010 */
[----:B------:R-:W-:Y:S02]  /*2410*/  LEA.HI R0, R0, R5, RZ, 0x6 ;  /* 0x0000000500007211 */ /* 0x000fe400078f30ff */
[-C--:B------:R-:W-:Y:S01]  /*2420*/  LEA.HI R39, R6, R7.reuse, RZ, 0x3 ;  /* 0x0000000706277211 */ /* 0x080fe200078f18ff */
[----:B------:R-:W-:Y:S01]  /*2430*/  IMAD.WIDE.U32 R12, R30, R26, R16 ;  /* 0x0000001a1e0c7225 */ /* 0x000fe200078e0010 */
[----:B------:R-:W-:Y:S02]  /*2440*/  LEA.HI R6, R6, R7, RZ, 0x6 ;  /* 0x0000000706067211 */ /* 0x000fe400078f30ff */
[----:B------:R-:W-:Y:S01]  /*2450*/  SHF.L.U32 R5, R0, 0x6, RZ ;  /* 0x0000000600057819 */ /* 0x000fe200000006ff */
[----:B------:R-:W-:Y:S01]  /*2460*/  IMAD.MOV.U32 R82, RZ, RZ, R8 ;  /* 0x000000ffff527224 */ /* 0x000fe200078e0008 */
[----:B---3--:R-:W-:-:S02]  /*2470*/  LOP3.LUT R0, R34, 0x38, R36, 0xf8, !PT ;  /* 0x0000003822007812 */ /* 0x008fc400078ef824 */
[----:B----4-:R-:W-:Y:S01]  /*2480*/  LOP3.LUT R8, R33, 0x38, R36, 0xf8, !PT ;  /* 0x0000003821087812 */ /* 0x010fe200078ef824 */
[----:B------:R-:W-:Y:S01]  /*2490*/  IMAD.IADD R83, R83, 0x1, R9 ;  /* 0x0000000153537824 */ /* 0x000fe200078e0209 */
[----:B------:R-:W-:Y:S01]  /*24a0*/  LOP3.LUT R5, R5, 0xfffff000, RZ, 0xc0, !PT ;  /* 0xfffff00005057812 */ /* 0x000fe200078ec0ff */
[----:B------:R-:W-:Y:S01]  /*24b0*/  IMAD.IADD R13, R15, 0x1, R13 ;  /* 0x000000010f0d7824 */ /* 0x000fe200078e020d */
[----:B------:R-:W-:Y:S01]  /*24c0*/  LOP3.LUT R0, R0, R32, RZ, 0x3c, !PT ;  /* 0x0000002000007212 */ /* 0x000fe200078e3cff */
[----:B------:R-:W-:Y:S01]  /*24d0*/  IMAD.SHL.U32 R7, R6, 0x40, RZ ;  /* 0x0000004006077824 */ /* 0x000fe200078e00ff */
[----:B-----5:R-:W-:Y:S02]  /*24e0*/  SHF.R.S32.HI R15, RZ, 0x1f, R94 ;  /* 0x0000001fff0f7819 */ /* 0x020fe4000001145e */
[--C-:B------:R-:W-:Y:S02]  /*24f0*/  LOP3.LUT R6, R34, 0x38, R39.reuse, 0xf8, !PT ;  /* 0x0000003822067812 */ /* 0x100fe400078ef827 */
[----:B------:R-:W-:-:S02]  /*2500*/  LOP3.LUT R9, R33, 0x38, R39, 0xf8, !PT ;  /* 0x0000003821097812 */ /* 0x000fc400078ef827 */
[----:B------:R-:W-:Y:S02]  /*2510*/  LOP3.LUT R8, R8, R20, RZ, 0x3c, !PT ;  /* 0x0000001408087212 */ /* 0x000fe400078e3cff */
[-C--:B------:R-:W-:Y:S02]  /*2520*/  IADD3 R91, R0, R5.reuse, R31 ;  /* 0x00000005005b7210 */ /* 0x080fe40007ffe01f */
[----:B------:R-:W-:Y:S02]  /*2530*/  LOP3.LUT R7, R7, 0xfffff000, RZ, 0xc0, !PT ;  /* 0xfffff00007077812 */ /* 0x000fe400078ec0ff */
[----:B------:R-:W-:Y:S02]  /*2540*/  LOP3.LUT R6, R6, R32, RZ, 0x3c, !PT ;  /* 0x0000002006067212 */ /* 0x000fe400078e3cff */
[----:B------:R-:W-:Y:S02]  /*2550*/  LOP3.LUT R20, R9, R20, RZ, 0x3c, !PT ;  /* 0x0000001409147212 */ /* 0x000fe400078e3cff */
[----:B------:R-:W-:Y:S01]  /*2560*/  IADD3 R0, R8, R5, R21 ;  /* 0x0000000508007210 */ /* 0x000fe20007ffe015 */
[C---:B------:R-:W-:Y:S01]  /*2570*/  IMAD R8, R15.reuse, R10, RZ ;  /* 0x0000000a0f087224 */ /* 0x040fe200078e02ff */
[-C--:B------:R-:W-:Y:S01]  /*2580*/  IADD3 R90, R6, R7.reuse, R31 ;  /* 0x00000007065a7210 */ /* 0x080fe20007ffe01f */
[----:B------:R-:W-:Y:S01]  /*2590*/  IMAD R15, R15, R26, RZ ;  /* 0x0000001a0f0f7224 */ /* 0x000fe200078e02ff */
[----:B------:R-:W-:Y:S01]  /*25a0*/  IADD3 R5, R20, R7, R21 ;  /* 0x0000000714057210 */ /* 0x000fe20007ffe015 */
[----:B------:R-:W-:Y:S01]  /*25b0*/  IMAD R33, R94, R11, R8 ;  /* 0x0000000b5e217224 */ /* 0x000fe200078e0208 */
[----:B------:R-:W-:-:S02]  /*25c0*/  SHF.L.U64.HI R6, R10, 0x6, R11 ;  /* 0x000000060a067819 */ /* 0x000fc4000001020b */
[----:B------:R-:W-:Y:S02]  /*25d0*/  SHF.L.U64.HI R7, R10, 0x5, R11 ;  /* 0x000000050a077819 */ /* 0x000fe4000001020b */
[----:B------:R-:W-:Y:S01]  /*25e0*/  SEL R11, RZ, 0x8, P0 ;  /* 0x00000008ff0b7807 */ /* 0x000fe20000000000 */
[CC--:B------:R-:W-:Y:S01]  /*25f0*/  IMAD.WIDE.U32 R80, R94.reuse, R10.reuse, R80 ;  /* 0x0000000a5e507225 */ /* 0x0c0fe200078e0050 */
[----:B------:R-:W-:Y:S02]  /*2600*/  SHF.R.S32.HI R35, RZ, 0x3, R36 ;  /* 0x00000003ff237819 */ /* 0x000fe40000011424 */
[----:B------:R-:W-:Y:S01]  /*2610*/  SHF.R.S32.HI R37, RZ, 0x3, R39 ;  /* 0x00000003ff257819 */ /* 0x000fe20000011427 */
[----:B------:R-:W-:Y:S01]  /*2620*/  IMAD.WIDE.U32 R82, R94, R10, R82 ;  /* 0x0000000a5e527225 */ /* 0x000fe200078e0052 */
[----:B------:R-:W-:Y:S02]  /*2630*/  LOP3.LUT R11, R14, R11, RZ, 0xfc, !PT ;  /* 0x0000000b0e0b7212 */ /* 0x000fe400078efcff */
[----:B------:R-:W-:Y:S01]  /*2640*/  LOP3.LUT R36, R36, 0xfffffff8, RZ, 0xc0, !PT ;  /* 0xfffffff824247812 */ /* 0x000fe200078ec0ff */
[C---:B------:R-:W-:Y:S01]  /*2650*/  IMAD R15, R94.reuse, R27, R15 ;  /* 0x0000001b5e0f7224 */ /* 0x040fe200078e020f */
[----:B------:R-:W-:Y:S01]  /*2660*/  LOP3.LUT R39, R39, 0xfffffff8, RZ, 0xc0, !PT ;  /* 0xfffffff827277812 */ /* 0x000fe200078ec0ff */
[----:B------:R-:W-:Y:S01]  /*2670*/  IMAD.WIDE.U32 R84, R94, R26, R84 ;  /* 0x0000001a5e547225 */ /* 0x000fe200078e0054 */
[----:B------:R-:W-:-:S03]  /*2680*/  SHF.L.U64.HI R20, R26, 0x5, R27 ;  /* 0x000000051a147819 */ /* 0x000fc6000001021b */
[----:B------:R-:W-:Y:S01]  /*2690*/  IMAD.WIDE.U32 R86, R94, R26, R12 ;  /* 0x0000001a5e567225 */ /* 0x000fe200078e000c */
[----:B------:R-:W-:-:S03]  /*26a0*/  LOP3.LUT R76, R11, 0x2, RZ, 0xc0, !PT ;  /* 0x000000020b4c7812 */ /* 0x000fc600078ec0ff */
[C---:B------:R-:W-:Y:S02]  /*26b0*/  IMAD.SHL.U32 R8, R10.reuse, 0x40, RZ ;  /* 0x000000400a087824 */ /* 0x040fe400078e00ff */
[----:B------:R-:W-:Y:S01]  /*26c0*/  IMAD.SHL.U32 R9, R10, 0x20, RZ ;  /* 0x000000200a097824 */ /* 0x000fe200078e00ff */
[C---:B------:R-:W-:Y:S01]  /*26d0*/  SHF.L.U64.HI R10, R26.reuse, 0x6, R27 ;  /* 0x000000061a0a7819 */ /* 0x040fe2000001021b */
[C---:B------:R-:W-:Y:S01]  /*26e0*/  IMAD.SHL.U32 R21, R26.reuse, 0x40, RZ ;  /* 0x000000401a157824 */ /* 0x040fe200078e00ff */
[----:B------:R-:W-:Y:S01]  /*26f0*/  SHF.L.U32 R26, R26, 0x5, RZ ;  /* 0x000000051a1a7819 */ /* 0x000fe200000006ff */
[----:B------:R-:W-:Y:S01]  /*2700*/  IMAD R28, R28, 0x20, R30 ;  /* 0x000000201c1c7824 */ /* 0x000fe200078e021e */
[----:B------:R-:W-:Y:S01]  /*2710*/  SHF.R.S32.HI R27, RZ, 0x1f, R38 ;  /* 0x0000001fff1b7819 */ /* 0x000fe20000011426 */
[----:B------:R-:W-:Y:S01]  /*2720*/  IMAD.IADD R31, R81, 0x1, R33 ;  /* 0x00000001511f7824 */ /* 0x000fe200078e0221 */
[----:B------:R-:W-:Y:S01]  /*2730*/  SHF.R.S32.HI R30, RZ, 0x1f, R4 ;  /* 0x0000001fff1e7819 */ /* 0x000fe20000011404 */
[----:B------:R-:W-:Y:S01]  /*2740*/  IMAD.IADD R32, R33, 0x1, R83 ;  /* 0x0000000121207824 */ /* 0x000fe200078e0253 */
[----:B------:R-:W-:Y:S01]  /*2750*/  IADD3 R33, R85, R15, RZ ;  /* 0x0000000f55217210 */ /* 0x000fe20007ffe0ff */
[----:B------:R-:W-:Y:S01]  /*2760*/  IMAD.SHL.U32 R93, R93, 0x2, RZ ;  /* 0x000000025d5d7824 */ /* 0x000fe200078e00ff */
[----:B------:R-:W-:Y:S01]  /*2770*/  LOP3.LUT R77, R11, 0x4, RZ, 0xc0, !PT ;  /* 0x000000040b4d7812 */ /* 0x000fe200078ec0ff */
[----:B------:R-:W-:Y:S01]  /*2780*/  IMAD.IADD R34, R15, 0x1, R87 ;  /* 0x000000010f227824 */ /* 0x000fe200078e0257 */
[----:B------:R-:W-:-:S02]  /*2790*/  LOP3.LUT R78, R11, 0x8, RZ, 0xc0, !PT ;  /* 0x000000080b4e7812 */ /* 0x000fc400078ec0ff */
[----:B------:R-:W-:Y:S02]  /*27a0*/  SHF.R.S32.HI R79, RZ, 0x1f, R36 ;  /* 0x0000001fff4f7819 */ /* 0x000fe40000011424 */
[----:B------:R-:W-:-:S07]  /*27b0*/  SHF.R.S32.HI R88, RZ, 0x1f, R39 ;  /* 0x0000001fff587819 */ /* 0x000fce0000011427 */
.L_x_1655:
[----:B------:R-:W2:Y:S01]  /*27c0*/  LDL R40, [R1+0x6c] ;  /* 0x00006c0001287983 */ /* 0x000ea20000100800 */
[----:B0-----:R-:W0:Y:S01]  /*27d0*/  LDC R100, c[0x0][0x430] ;  /* 0x00010c00ff647b82 */ /* 0x001e220000000800 */
[----:B------:R-:W-:Y:S02]  /*27e0*/  VIADD R25, R25, 0xffffffff ;  /* 0xffffffff19197836 */ /* 0x000fe40000000000 */
[----:B------:R-:W-:Y:S02]  /*27f0*/  IMAD.MOV.U32 R101, RZ, RZ, RZ ;  /* 0x000000ffff657224 */ /* 0x000fe400078e00ff */
[----:B------:R-:W-:-:S03]  /*2800*/  IMAD R11, R25, 0x40, R28 ;  /* 0x00000040190b7824 */ /* 0x000fc600078e021c */
[----:B-1----:R-:W1:Y:S01]  /*2810*/  LDC R104, c[0x0][0x3f4] ;  /* 0x0000fd00ff687b82 */ /* 0x002e620000000800 */
[----:B------:R-:W-:Y:S01]  /*2820*/  IMAD.IADD R41, R3, 0x1, R11 ;  /* 0x0000000103297824 */ /* 0x000fe200078e020b */
[----:B------:R-:W-:-:S04]  /*2830*/  ISETP.GE.AND P0, PT, R11, R2, PT ;  /* 0x000000020b00720c */ /* 0x000fc80003f06270 */
[----:B------:R-:W-:Y:S02]  /*2840*/  ISETP.GT.OR P0, PT, R28, 0x3f, P0 ;  /* 0x0000003f1c00780c */ /* 0x000fe40000704670 */
[----:B------:R-:W-:Y:S02]  /*2850*/  MOV R11, R41 ;  /* 0x00000029000b7202 */ /* 0x000fe40000000f00 */
[----:B0-----:R-:W-:-:S09]  /*2860*/  ISETP.NE.AND P3, PT, R100, 0x1, PT ;  /* 0x000000016400780c */ /* 0x001fd20003f65270 */
[----:B------:R-:W0:Y:S08]  /*2870*/  @!P0 LDC.64 R14, c[0x0][0x428] ;  /* 0x00010a00ff0e8b82 */ /* 0x000e300000000a00 */
[----:B------:R-:W3:Y:S08]  /*2880*/  @!P0 LDC.64 R42, c[0x0][0x418] ;  /* 0x00010600ff2a8b82 */ /* 0x000ef00000000a00 */
[----:B------:R-:W4:Y:S08]  /*2890*/  @P3 LDC R12, c[0x0][0x434] ;  /* 0x00010d00ff0c3b82 */ /* 0x000f300000000800 */
[----:B------:R-:W1:Y:S01]  /*28a0*/  @P3 LDC R13, c[0x0][0x438] ;  /* 0x00010e00ff0d3b82 */ /* 0x000e620000000800 */
[----:B----4-:R-:W-:-:S05]  /*28b0*/  @P3 IMAD.HI.U32 R12, R41, R12, RZ ;  /* 0x0000000c290c3227 */ /* 0x010fca00078e00ff */
[----:B-1----:R-:W-:Y:S01]  /*28c0*/  @P3 SHF.R.U32.HI R11, RZ, R13, R12 ;  /* 0x0000000dff0b3219 */ /* 0x002fe2000001160c */
[----:B0-----:R-:W-:-:S03]  /*28d0*/  @!P0 IMAD R12, R30, R14, RZ ;  /* 0x0000000e1e0c8224 */ /* 0x001fc600078e02ff */
[--C-:B------:R-:W-:Y:S01]  /*28e0*/  @!P0 SHF.R.S32.HI R13, RZ, 0x1f, R11.reuse ;  /* 0x0000001fff0d8819 */ /* 0x100fe2000001140b */
[----:B------:R-:W-:Y:S02]  /*28f0*/  @!P0 IMAD R15, R4, R15, R12 ;  /* 0x0000000f040f8224 */ /* 0x000fe400078e020c */
[----:B------:R-:W-:-:S04]  /*2900*/  @!P0 IMAD.MOV.U32 R12, RZ, RZ, R11 ;  /* 0x000000ffff0c8224 */ /* 0x000fc800078e000b */
[----:B------:R-:W-:-:S04]  /*2910*/  @!P0 IMAD.WIDE.U32 R12, R4, R14, R12 ;  /* 0x0000000e040c8225 */ /* 0x000fc800078e000c */
[----:B------:R-:W-:Y:S01]  /*2920*/  @!P0 IMAD.IADD R13, R13, 0x1, R15 ;  /* 0x000000010d0d8824 */ /* 0x000fe200078e020f */
[----:B---3--:R-:W-:-:S04]  /*2930*/  @!P0 LEA R14, P3, R12, R42, 0x2 ;  /* 0x0000002a0c0e8211 */ /* 0x008fc800078610ff */
[----:B------:R-:W-:-:S05]  /*2940*/  @!P0 LEA.HI.X R15, R12, R43, R13, 0x2, P3 ;  /* 0x0000002b0c0f8211 */ /* 0x000fca00018f140d */
[----:B-----5:R0:W5:Y:S01]  /*2950*/  @!P0 LDG.E R101, desc[UR60][R14.64] ;  /* 0x0000003c0e658981 */ /* 0x020162000c1e1900 */
[----:B------:R-:W-:Y:S01]  /*2960*/  ISETP.GE.AND P0, PT, R104, 0x1, PT ;  /* 0x000000016800780c */ /* 0x000fe20003f06270 */
[----:B------:R-:W-:Y:S01]  /*2970*/  IMAD.MOV R13, RZ, RZ, -R11 ;  /* 0x000000ffff0d7224 */ /* 0x000fe200078e0a0b */
[----:B------:R-:W-:Y:S05]  /*2980*/  YIELD ;  /* 0x0000000000007946 */ /* 0x000fea0003800000 */
[----:B------:R-:W-:Y:S01]  /*2990*/  BSSY B0, `(.L_x_1574) ;  /* 0x0000534000007945 */ /* 0x000fe20003800000 */
[----:B------:R-:W-:Y:S01]  /*29a0*/  IMAD R100, R100, R13, R41 ;  /* 0x0000000d64647224 */ /* 0x000fe200078e0229 */
[----:B------:R-:W-:-:S02]  /*29b0*/  ISETP.GT.AND P3, PT, R25, R24, PT ;  /* 0x000000181900720c */ /* 0x000fc40003f64270 */
[----:B--2---:R-:W-:-:S05]  /*29c0*/  LEA R11, R202, R40, 0xe ;  /* 0x00000028ca0b7211 */ /* 0x004fca00078e70ff */
[----:B------:R-:W-:Y:S01]  /*29d0*/  IMAD R92, R11, 0x2, R18 ;  /* 0x000000020b5c7824 */ /* 0x000fe200078e0212 */
[----:B0-----:R-:W-:Y:S06]  /*29e0*/  @!P0 BRA `(.L_x_1575) ;  /* 0x0000004c00488947 */ /* 0x001fec0003800000 */
[----:B------:R-:W-:Y:S01]  /*29f0*/  SHF.R.S32.HI R99, RZ, 0x1f, R100 ;  /* 0x0000001fff637819 */ /* 0x000fe20000011464 */
[----:B------:R-:W-:Y:S01]  /*2a00*/  ULDC.64 UR4, c[0x0][0x300] ;  /* 0x0000c00000047ab9 */ /* 0x000fe20000000a00 */
[----:B-----5:R-:W-:Y:S01]  /*2a10*/  SHF.R.S32.HI R98, RZ, 0x1f, R101 ;  /* 0x0000001fff627819 */ /* 0x020fe20000011465 */
[----:B------:R-:W-:Y:S01]  /*2a20*/  IMAD.WIDE.U32 R12, R100, UR4, RZ ;  /* 0x00000004640c7c25 */ /* 0x000fe2000f8e00ff */
[----:B------:R-:W-:Y:S02]  /*2a30*/  ULDC.U8 UR6, c[0x0][0x410] ;  /* 0x0001040000067ab9 */ /* 0x000fe40000000000 */
[----:B------:R-:W-:Y:S01]  /*2a40*/  ISETP.NE.AND P0, PT, RZ, UR6, PT ;  /* 0x00000006ff007c0c */ /* 0x000fe2000bf05270 */
[----:B------:R-:W-:Y:S02]  /*2a50*/  IMAD R11, R99, UR4, RZ ;  /* 0x00000004630b7c24 */ /* 0x000fe4000f8e02ff */
[----:B------:R-:W-:Y:S02]  /*2a60*/  IMAD R40, R10, R25, RZ ;  /* 0x000000190a287224 */ /* 0x000fe400078e02ff */
[----:B------:R-:W-:Y:S01]  /*2a70*/  IMAD R11, R100, UR5, R11 ;  /* 0x00000005640b7c24 */ /* 0x000fe2000f8e020b */
[----:B------:R-:W-:Y:S01]  /*2a80*/  ULDC.64 UR4, c[0x0][0x310] ;  /* 0x0000c40000047ab9 */ /* 0x000fe20000000a00 */
[----:B------:R-:W-:-:S02]  /*2a90*/  IMAD R97, R25, -0x40, R2 ;  /* 0xffffffc019617824 */ /* 0x000fc400078e0202 */
[----:B------:R-:W-:Y:S02]  /*2aa0*/  IMAD R14, R98, UR4, RZ ;  /* 0x00000004620e7c24 */ /* 0x000fe4000f8e02ff */
[----:B------:R-:W-:Y:S01]  /*2ab0*/  IMAD.IADD R13, R13, 0x1, R11 ;  /* 0x000000010d0d7824 */ /* 0x000fe200078e020b */
[----:B------:R-:W-:Y:S01]  /*2ac0*/  SHF.R.S32.HI R11, RZ, 0x1f, R25 ;  /* 0x0000001fff0b7819 */ /* 0x000fe20000011419 */
[----:B------:R-:W-:Y:S01]  /*2ad0*/  IMAD R15, R101, UR5, R14 ;  /* 0x00000005650f7c24 */ /* 0x000fe2000f8e020e */
[----:B------:R-:W-:Y:S01]  /*2ae0*/  VIMNMX R97, R97, 0x40, PT ;  /* 0x0000004061617848 */ /* 0x000fe20003fe0100 */
[----:B------:R-:W-:Y:S01]  /*2af0*/  IMAD.WIDE.U32 R12, R101, UR4, R12 ;  /* 0x00000004650c7c25 */ /* 0x000fe2000f8e000c */
[----:B------:R-:W-:-:S03]  /*2b00*/  ULDC.64 UR4, c[0x0][0x308] ;  /* 0x0000c20000047ab9 */ /* 0x000fc60000000a00 */
[----:B------:R-:W-:Y:S02]  /*2b10*/  IMAD R14, R6, R25, RZ ;  /* 0x00000019060e7224 */ /* 0x000fe400078e02ff */
[----:B------:R-:W-:Y:S02]  /*2b20*/  IMAD.IADD R13, R13, 0x1, R15 ;  /* 0x000000010d0d7824 */ /* 0x000fe400078e020f */
[----:B------:R-:W-:Y:S02]  /*2b30*/  IMAD R15, R27, UR4, RZ ;  /* 0x000000041b0f7c24 */ /* 0x000fe4000f8e02ff */
[C---:B------:R-:W-:Y:S02]  /*2b40*/  IMAD R41, R11.reuse, R8, R14 ;  /* 0x000000080b297224 */ /* 0x040fe400078e020e */
[----:B------:R-:W-:Y:S02]  /*2b50*/  IMAD R43, R11, R21, R40 ;  /* 0x000000150b2b7224 */ /* 0x000fe400078e0228 */
[----:B------:R-:W-:-:S02]  /*2b60*/  IMAD R11, R38, UR5, R15 ;  /* 0x00000005260b7c24 */ /* 0x000fc4000f8e020f */
[----:B------:R-:W-:Y:S01]  /*2b70*/  IMAD.WIDE.U32 R112, R38, UR4, R12 ;  /* 0x0000000426707c25 */ /* 0x000fe2000f8e000c */
[----:B------:R-:W-:-:S03]  /*2b80*/  ULDC.64 UR4, c[0x0][0x2e8] ;  /* 0x0000ba0000047ab9 */ /* 0x000fc60000000a00 */
[----:B------:R-:W-:Y:S01]  /*2b90*/  IMAD.IADD R11, R113, 0x1, R11 ;  /* 0x00000001710b7824 */ /* 0x000fe200078e020b */
[----:B------:R-:W-:Y:S01]  /*2ba0*/  LEA R105, P4, R112, UR4, 0x1 ;  /* 0x0000000470697c11 */ /* 0x000fe2000f8808ff */
[----:B------:R-:W-:-:S03]  /*2bb0*/  IMAD.WIDE.U32 R14, R8, R25, RZ ;  /* 0x00000019080e7225 */ /* 0x000fc600078e00ff */
[----:B------:R-:W-:Y:S01]  /*2bc0*/  LEA.HI.X R112, R112, UR5, R11, 0x1, P4 ;  /* 0x0000000570707c11 */ /* 0x000fe2000a0f0c0b */
[----:B------:R-:W-:Y:S01]  /*2bd0*/  IMAD.WIDE.U32 R12, R21, R25, RZ ;  /* 0x00000019150c7225 */ /* 0x000fe200078e00ff */
[----:B------:R-:W-:-:S03]  /*2be0*/  IADD3 R72, R15, R41, RZ ;  /* 0x000000290f487210 */ /* 0x000fc60007ffe0ff */
[----:B------:R-:W-:Y:S01]  /*2bf0*/  IMAD.IADD R73, R13, 0x1, R43 ;  /* 0x000000010d497824 */ /* 0x000fe200078e022b */
[----:B------:R-:W-:Y:S06]  /*2c00*/  @!P0 BRA `(.L_x_1576) ;  /* 0x0000002000f88947 */ /* 0x000fec0003800000 */
[----:B------:R-:W2:Y:S01]  /*2c10*/  LDL R42, [R1+0xc] ;  /* 0x00000c00012a7983 */ /* 0x000ea20000100800 */
[----:B------:R-:W-:Y:S01]  /*2c20*/  BSSY B1, `(.L_x_1577) ;  /* 0x000002d000017945 */ /* 0x000fe20003800000 */
[C---:B------:R-:W-:Y:S01]  /*2c30*/  VIADD R109, R200.reuse, 0x20 ;  /* 0x00000020c86d7836 */ /* 0x040fe20000000000 */
[----:B------:R-:W-:Y:S01]  /*2c40*/  CS2R R40, SRZ ;  /* 0x0000000000287805 */ /* 0x000fe2000001ff00 */
[C---:B------:R-:W-:Y:S01]  /*2c50*/  VIADD R107, R200.reuse, 0x40 ;  /* 0x00000040c86b7836 */ /* 0x040fe20000000000 */
[----:B------:R-:W-:Y:S01]  /*2c60*/  CS2R R56, SRZ ;  /* 0x0000000000387805 */ /* 0x000fe2000001ff00 */
[----:B------:R-:W-:Y:S01]  /*2c70*/  VIADD R75, R200, 0x60 ;  /* 0x00000060c84b7836 */ /* 0x000fe20000000000 */
[----:B------:R-:W-:Y:S02]  /*2c80*/  CS2R R60, SRZ ;  /* 0x00000000003c7805 */ /* 0x000fe4000001ff00 */
[----:B------:R-:W-:Y:S02]  /*2c90*/  CS2R R64, SRZ ;  /* 0x0000000000407805 */ /* 0x000fe4000001ff00 */
[----:B------:R-:W-:-:S02]  /*2ca0*/  CS2R R68, SRZ ;  /* 0x0000000000447805 */ /* 0x000fc4000001ff00 */
[----:B------:R-:W-:Y:S02]  /*2cb0*/  CS2R R58, SRZ ;  /* 0x00000000003a7805 */ /* 0x000fe4000001ff00 */
[----:B------:R-:W-:Y:S02]  /*2cc0*/  CS2R R62, SRZ ;  /* 0x00000000003e7805 */ /* 0x000fe4000001ff00 */
[----:B------:R-:W-:Y:S02]  /*2cd0*/  CS2R R66, SRZ ;  /* 0x0000000000427805 */ /* 0x000fe4000001ff00 */
[----:B------:R-:W-:Y:S02]  /*2ce0*/  CS2R R70, SRZ ;  /* 0x0000000000467805 */ /* 0x000fe4000001ff00 */
[----:B--2---:R-:W-:-:S13]  /*2cf0*/  ISETP.GE.AND P0, PT, R42, R97, PT ;  /* 0x000000612a00720c */ /* 0x004fda0003f06270 */
[----:B------:R-:W-:Y:S05]  /*2d00*/  @P0 BRA `(.L_x_1578) ;  /* 0x0000000000780947 */ /* 0x000fea0003800000 */
[----:B------:R-:W-:Y:S01]  /*2d10*/  IADD3 R43, P4, R80, R14, RZ ;  /* 0x0000000e502b7210 */ /* 0x000fe20007f9e0ff */
[----:B------:R-:W-:Y:S01]  /*2d20*/  ULDC.64 UR4, c[0x0][0x3e8] ;  /* 0x0000fa0000047ab9 */ /* 0x000fe20000000a00 */
[----:B------:R-:W-:Y:S02]  /*2d30*/  IADD3 R11, P5, R84, R12, RZ ;  /* 0x0000000c540b7210 */ /* 0x000fe40007fbe0ff */
[----:B------:R-:W-:Y:S02]  /*2d40*/  CS2R R68, SRZ ;  /* 0x0000000000447805 */ /* 0x000fe4000001ff00 */
[----:B------:R-:W-:Y:S02]  /*2d50*/  IADD3.X R44, R72, R31, RZ, P4, !PT ;  /* 0x0000001f482c7210 */ /* 0x000fe400027fe4ff */
[----:B------:R-:W-:Y:S02]  /*2d60*/  CS2R R70, SRZ ;  /* 0x0000000000467805 */ /* 0x000fe4000001ff00 */
[----:B------:R-:W-:Y:S01]  /*2d70*/  LEA R42, P4, R43, UR4, 0x1 ;  /* 0x000000042b2a7c11 */ /* 0x000fe2000f8808ff */
[----:B------:R-:W-:Y:S01]  /*2d80*/  IMAD.X R46, R73, 0x1, R33, P5 ;  /* 0x00000001492e7824 */ /* 0x000fe200028e0621 */
[----:B------:R-:W-:-:S02]  /*2d90*/  ISETP.GE.AND P6, PT, R200, R104, PT ;  /* 0x00000068c800720c */ /* 0x000fc40003fc6270 */
[----:B------:R-:W-:Y:S01]  /*2da0*/  LEA.HI.X R43, R43, UR5, R44, 0x1, P4 ;  /* 0x000000052b2b7c11 */ /* 0x000fe2000a0f0c2c */
[----:B------:R-:W-:Y:S01]  /*2db0*/  ULDC.64 UR4, c[0x0][0x400] ;  /* 0x0001000000047ab9 */ /* 0x000fe20000000a00 */
[----:B------:R-:W-:Y:S02]  /*2dc0*/  ISETP.GE.AND P5, PT, R109, R104, PT ;  /* 0x000000686d00720c */ /* 0x000fe40003fa6270 */
[----:B------:R-:W-:-:S04]  /*2dd0*/  LEA R44, P4, R11, UR4, 0x1 ;  /* 0x000000040b2c7c11 */ /* 0x000fc8000f8808ff */
[----:B------:R-:W-:Y:S02]  /*2de0*/  LEA.HI.X R45, R11, UR5, R46, 0x1, P4 ;  /* 0x000000050b2d7c11 */ /* 0x000fe4000a0f0c2e */
[-C--:B------:R-:W-:Y:S01]  /*2df0*/  ISETP.GE.AND P4, PT, R107, R104.reuse, PT ;  /* 0x000000686b00720c */ /* 0x080fe20003f86270 */
[----:B------:R0:W5:Y:S04]  /*2e00*/  @!P6 LDG.E.64 R68, desc[UR60][R42.64] ;  /* 0x0000003c2a44e981 */ /* 0x000168000c1e1b00 */
[----:B------:R0:W5:Y:S01]  /*2e10*/  @!P6 LDG.E.64 R70, desc[UR60][R44.64] ;  /* 0x0000003c2c46e981 */ /* 0x000162000c1e1b00 */
[----:B------:R-:W-:Y:S02]  /*2e20*/  ISETP.GE.AND P6, PT, R75, R104, PT ;  /* 0x000000684b00720c */ /* 0x000fe40003fc6270 */
[----:B------:R-:W-:-:S02]  /*2e30*/  CS2R R64, SRZ ;  /* 0x0000000000407805 */ /* 0x000fc4000001ff00 */
[----:B------:R-:W-:Y:S02]  /*2e40*/  CS2R R60, SRZ ;  /* 0x00000000003c7805 */ /* 0x000fe4000001ff00 */
[----:B------:R-:W-:Y:S02]  /*2e50*/  CS2R R56, SRZ ;  /* 0x0000000000387805 */ /* 0x000fe4000001ff00 */
[----:B------:R-:W-:Y:S02]  /*2e60*/  CS2R R66, SRZ ;  /* 0x0000000000427805 */ /* 0x000fe4000001ff00 */
[----:B------:R-:W-:Y:S02]  /*2e70*/  CS2R R62, SRZ ;  /* 0x00000000003e7805 */ /* 0x000fe4000001ff00 */
[----:B------:R-:W-:Y:S01]  /*2e80*/  CS2R R58, SRZ ;  /* 0x00000000003a7805 */ /* 0x000fe2000001ff00 */
[----:B------:R0:W5:Y:S04]  /*2e90*/  @!P5 LDG.E.64 R64, desc[UR60][R42.64+0x40] ;  /* 0x0000403c2a40d981 */ /* 0x000168000c1e1b00 */
[----:B------:R0:W5:Y:S04]  /*2ea0*/  @!P4 LDG.E.64 R60, desc[UR60][R42.64+0x80] ;  /* 0x0000803c2a3cc981 */ /* 0x000168000c1e1b00 */
[----:B------:R0:W5:Y:S04]  /*2eb0*/  @!P6 LDG.E.64 R56, desc[UR60][R42.64+0xc0] ;  /* 0x0000c03c2a38e981 */ /* 0x000168000c1e1b00 */
[----:B------:R0:W5:Y:S04]  /*2ec0*/  @!P5 LDG.E.64 R66, desc[UR60][R44.64+0x40] ;  /* 0x0000403c2c42d981 */ /* 0x000168000c1e1b00 */
[----:B------:R0:W5:Y:S04]  /*2ed0*/  @!P4 LDG.E.64 R62, desc[UR60][R44.64+0x80] ;  /* 0x0000803c2c3ec981 */ /* 0x000168000c1e1b00 */
[----:B------:R0:W5:Y:S02]  /*2ee0*/  @!P6 LDG.E.64 R58, desc[UR60][R44.64+0xc0] ;  /* 0x0000c03c2c3ae981 */ /* 0x000164000c1e1b00 */
.L_x_1578:
[----:B------:R-:W-:Y:S05]  /*2ef0*/  BSYNC B1 ;  /* 0x0000000000017941 */ /* 0x000fea0003800000 */
.L_x_1577:
[----:B------:R-:W2:Y:S01]  /*2f00*/  LDL R11, [R1+0xa0] ;  /* 0x0000a000010b7983 */ /* 0x000ea20000100800 */
[----:B------:R-:W-:Y:S01]  /*2f10*/  BSSY B1, `(.L_x_1579) ;  /* 0x000002a000017945 */ /* 0x000fe20003800000 */
[----:B0-----:R-:W-:Y:S02]  /*2f20*/  CS2R R44, SRZ ;  /* 0x00000000002c7805 */ /* 0x001fe4000001ff00 */
[----:B------:R-:W-:Y:S02]  /*2f30*/  CS2R R48, SRZ ;  /* 0x0000000000307805 */ /* 0x000fe4000001ff00 */
[----:B------:R-:W-:Y:S02]  /*2f40*/  CS2R R52, SRZ ;  /* 0x0000000000347805 */ /* 0x000fe4000001ff00 */
[----:B------:R-:W-:Y:S02]  /*2f50*/  CS2R R42, SRZ ;  /* 0x00000000002a7805 */ /* 0x000fe4000001ff00 */
[----:B------:R-:W-:-:S02]  /*2f60*/  CS2R R46, SRZ ;  /* 0x00000000002e7805 */ /* 0x000fc4000001ff00 */
[----:B------:R-:W-:Y:S01]  /*2f70*/  CS2R R50, SRZ ;  /* 0x0000000000327805 */ /* 0x000fe2000001ff00 */
[----:B-----5:R-:W-:Y:S01]  /*2f80*/  IMAD.MOV.U32 R74, RZ, RZ, R56 ;  /* 0x000000ffff4a7224 */ /* 0x020fe200078e0038 */
[----:B------:R-:W-:Y:S01]  /*2f90*/  CS2R R54, SRZ ;  /* 0x0000000000367805 */ /* 0x000fe2000001ff00 */
[----:B------:R-:W-:Y:S01]  /*2fa0*/  IMAD.MOV.U32 R89, RZ, RZ, R57 ;  /* 0x000000ffff597224 */ /* 0x000fe200078e0039 */
[----:B--2---:R-:W-:-:S13]  /*2fb0*/  ISETP.GE.AND P4, PT, R11, R97, PT ;  /* 0x000000610b00720c */ /* 0x004fda0003f86270 */
[----:B------:R-:W-:Y:S05]  /*2fc0*/  @P4 BRA `(.L_x_1580) ;  /* 0x0000000000784947 */ /* 0x000fea0003800000 */
        /* <DEDUP_REMOVED lines=30> */
.L_x_1580:
[----:B------:R-:W-:Y:S05]  /*31b0*/  BSYNC B1 ;  /* 0x0000000000017941 */ /* 0x000fea0003800000 */
.L_x_1579:
[----:B------:R-:W-:Y:S01]  /*31c0*/  IMAD.MOV.U32 R11, RZ, RZ, R60 ;  /* 0x000000ffff0b7224 */ /* 0x000fe200078e003c */
[----:B0-----:R-:W-:Y:S01]  /*31d0*/  MOV R12, R61 ;  /* 0x0000003d000c7202 */ /* 0x001fe20000000f00 */
[----:B------:R-:W-:Y:S01]  /*31e0*/  IMAD.MOV.U32 R13, RZ, RZ, R68 ;  /* 0x000000ffff0d7224 */ /* 0x000fe200078e0044 */
[----:B------:R-:W-:Y:S01]  /*31f0*/  ISETP.NE.AND P5, PT, R225, 0x3, PT ;  /* 0x00000003e100780c */ /* 0x000fe20003fa5270 */
[----:B------:R-:W-:Y:S01]  /*3200*/  IMAD.MOV.U32 R14, RZ, RZ, R69 ;  /* 0x000000ffff0e7224 */ /* 0x000fe200078e0045 */
[----:B------:R-:W-:Y:S01]  /*3210*/  PRMT R120, R11, 0x5410, R12 ;  /* 0x000054100b787816 */ /* 0x000fe2000000000c */
[----:B------:R-:W-:Y:S01]  /*3220*/  IMAD.MOV.U32 R11, RZ, RZ, R64 ;  /* 0x000000ffff0b7224 */ /* 0x000fe200078e0040 */
[----:B------:R-:W-:Y:S01]  /*3230*/  PRMT R118, R74, 0x5410, R89 ;  /* 0x000054104a767816 */ /* 0x000fe20000000059 */
[----:B------:R-:W-:Y:S01]  /*3240*/  IMAD.MOV.U32 R12, RZ, RZ, R65 ;  /* 0x000000ffff0c7224 */ /* 0x000fe200078e0041 */
[----:B------:R-:W-:Y:S01]  /*3250*/  PRMT R129, R13, 0x5410, R14 ;  /* 0x000054100d817816 */ /* 0x000fe2000000000e */
[----:B------:R-:W-:-:S02]  /*3260*/  IMAD.MOV.U32 R13, RZ, RZ, R62 ;  /* 0x000000ffff0d7224 */ /* 0x000fc400078e003e */
[----:B------:R-:W-:Y:S01]  /*3270*/  IMAD.MOV.U32 R14, RZ, RZ, R63 ;  /* 0x000000ffff0e7224 */ /* 0x000fe200078e003f */
[----:B------:R-:W-:Y:S01]  /*3280*/  PRMT R122, R12, 0x5410, R11 ;  /* 0x000054100c7a7816 */ /* 0x000fe2000000000b */
[----:B------:R-:W-:Y:S01]  /*3290*/  IMAD.MOV.U32 R12, RZ, RZ, R59 ;  /* 0x000000ffff0c7224 */ /* 0x000fe200078e003b */
[----:B------:R-:W-:Y:S02]  /*32a0*/  MOV R11, R58 ;  /* 0x0000003a000b7202 */ /* 0x000fe40000000f00 */
[----:B------:R-:W-:Y:S01]  /*32b0*/  PRMT R121, R13, 0x5410, R14 ;  /* 0x000054100d797816 */ /* 0x000fe2000000000e */
[----:B------:R-:W-:Y:S01]  /*32c0*/  IMAD.MOV.U32 R13, RZ, RZ, R70 ;  /* 0x000000ffff0d7224 */ /* 0x000fe200078e0046 */
[----:B------:R-:W-:Y:S01]  /*32d0*/  PRMT R119, R11, 0x5410, R12 ;  /* 0x000054100b777816 */ /* 0x000fe2000000000c */
[----:B------:R-:W-:Y:S01]  /*32e0*/  IMAD.MOV.U32 R11, RZ, RZ, R66 ;  /* 0x000000ffff0b7224 */ /* 0x000fe200078e0042 */
[----:B------:R-:W-:Y:S01]  /*32f0*/  MOV R12, R67 ;  /* 0x00000043000c7202 */ /* 0x000fe20000000f00 */
[----:B------:R-:W-:-:S03]  /*3300*/  IMAD.MOV.U32 R14, RZ, RZ, R71 ;  /* 0x000000ffff0e7224 */ /* 0x000fc600078e0047 */
[----:B------:R-:W-:Y:S01]  /*3310*/  PRMT R123, R11, 0x5410, R12 ;  /* 0x000054100b7b7816 */ /* 0x000fe2000000000c */
[----:B-----5:R-:W-:Y:S01]  /*3320*/  IMAD.MOV.U32 R11, RZ, RZ, R40 ;  /* 0x000000ffff0b7224 */ /* 0x020fe200078e0028 */
[----:B------:R-:W-:Y:S01]  /*3330*/  PRMT R130, R13, 0x5410, R14 ;  /* 0x000054100d827816 */ /* 0x000fe2000000000e */
[----:B------:R-:W-:Y:S01]  /*3340*/  IMAD.MOV.U32 R12, RZ, RZ, R41 ;  /* 0x000000ffff0c7224 */ /* 0x000fe200078e0029 */
[----:B------:R-:W-:Y:S01]  /*3350*/  MOV R13, R44 ;  /* 0x0000002c000d7202 */ /* 0x000fe20000000f00 */
[----:B------:R-:W-:-:S03]  /*3360*/  IMAD.MOV.U32 R14, RZ, RZ, R45 ;  /* 0x000000ffff0e7224 */ /* 0x000fc600078e002d */
[----:B------:R-:W-:Y:S01]  /*3370*/  PRMT R108, R11, 0x5410, R12 ;  /* 0x000054100b6c7816 */ /* 0x000fe2000000000c */
[----:B------:R-:W-:Y:S01]  /*3380*/  IMAD.MOV.U32 R11, RZ, RZ, R48 ;  /* 0x000000ffff0b7224 */ /* 0x000fe200078e0030 */
[----:B------:R-:W-:Y:S01]  /*3390*/  PRMT R111, R13, 0x5410, R14 ;  /* 0x000054100d6f7816 */ /* 0x000fe2000000000e */
[----:B------:R-:W-:Y:S01]  /*33a0*/  IMAD.MOV.U32 R12, RZ, RZ, R49 ;  /* 0x000000ffff0c7224 */ /* 0x000fe200078e0031 */
[----:B------:R-:W-:Y:S01]  /*33b0*/  MOV R14, R53 ;  /* 0x00000035000e7202 */ /* 0x000fe20000000f00 */
[----:B------:R-:W-:-:S03]  /*33c0*/  IMAD.MOV.U32 R13, RZ, RZ, R52 ;  /* 0x000000ffff0d7224 */ /* 0x000fc600078e0034 */
[----:B------:R-:W-:Y:S01]  /*33d0*/  PRMT R114, R11, 0x5410, R12 ;  /* 0x000054100b727816 */ /* 0x000fe2000000000c */
[----:B------:R-:W-:Y:S01]  /*33e0*/  IMAD.MOV.U32 R11, RZ, RZ, R42 ;  /* 0x000000ffff0b7224 */ /* 0x000fe200078e002a */
[----:B------:R-:W-:Y:S01]  /*33f0*/  PRMT R116, R13, 0x5410, R14 ;  /* 0x000054100d747816 */ /* 0x000fe2000000000e */
[----:B------:R-:W-:Y:S02]  /*3400*/  IMAD.MOV.U32 R12, RZ, RZ, R43 ;  /* 0x000000ffff0c7224 */ /* 0x000fe400078e002b */
[----:B------:R-:W-:Y:S02]  /*3410*/  IMAD.MOV.U32 R13, RZ, RZ, R46 ;  /* 0x000000ffff0d7224 */ /* 0x000fe400078e002e */
[----:B------:R-:W-:Y:S01]  /*3420*/  IMAD.MOV.U32 R14, RZ, RZ, R47 ;  /* 0x000000ffff0e7224 */ /* 0x000fe200078e002f */
[----:B------:R-:W-:Y:S01]  /*3430*/  PRMT R110, R11, 0x5410, R12 ;  /* 0x000054100b6e7816 */ /* 0x000fe2000000000c */
[----:B------:R-:W-:Y:S01]  /*3440*/  IMAD.MOV.U32 R12, RZ, RZ, R51 ;  /* 0x000000ffff0c7224 */ /* 0x000fe200078e0033 */
[----:B------:R-:W-:-:S02]  /*3450*/  MOV R11, R50 ;  /* 0x00000032000b7202 */ /* 0x000fc40000000f00 */
[----:B------:R-:W-:Y:S01]  /*3460*/  PRMT R113, R13, 0x5410, R14 ;  /* 0x000054100d717816 */ /* 0x000fe2000000000e */
[----:B------:R-:W-:Y:S01]  /*3470*/  IMAD.MOV.U32 R13, RZ, RZ, R54 ;  /* 0x000000ffff0d7224 */ /* 0x000fe200078e0036 */
[----:B------:R-:W-:Y:S01]  /*3480*/  PRMT R115, R11, 0x5410, R12 ;  /* 0x000054100b737816 */ /* 0x000fe2000000000c */
[----:B------:R-:W-:-:S05]  /*3490*/  IMAD.MOV.U32 R14, RZ, RZ, R55 ;  /* 0x000000ffff0e7224 */ /* 0x000fca00078e0037 */
[----:B------:R-:W-:Y:S01]  /*34a0*/  PRMT R117, R13, 0x5410, R14 ;  /* 0x000054100d757816 */ /* 0x000fe2000000000e */
[----:B------:R-:W-:Y:S06]  /*34b0*/  @!P5 BRA `(.L_x_1581) ;  /* 0x000000000004d947 */ /* 0x000fec0003800000 */
[----:B------:R-:W-:Y:S01]  /*34c0*/  BPT.TRAP 0x1 ;  /* 0x000000040000795c */ /* 0x000fe20000300000 */
.L_x_1581:
[----:B------:R-:W2:Y:S01]  /*34d0*/  LDL R11, [R1+0x40] ;  /* 0x00004000010b7983 */ /* 0x000ea20000100800 */
[----:B------:R-:W-:Y:S01]  /*34e0*/  IMAD R89, R202, 0x8, R18 ;  /* 0x00000008ca597824 */ /* 0x000fe200078e0212 */
[----:B------:R-:W-:Y:S01]  /*34f0*/  BSSY B1, `(.L_x_1582) ;  /* 0x0000004000017945 */ /* 0x000fe20003800000 */
[----:B--2---:R-:W-:-:S04]  /*3500*/  SHF.L.U32 R103, R11, 0x1f, RZ ;  /* 0x0000001f0b677819 */ /* 0x004fc800000006ff */
[----:B------:R-:W0:Y:S02]  /*3510*/  SYNCS.PHASECHK.TRANS64.TRYWAIT P6, [R89+URZ+0x30890], R103 ;  /* 0x03089067590075a7 */ /* 0x000e2400080c017f */
[----:B0-----:R-:W-:Y:S05]  /*3520*/  @!P6 BRA `(.L_x_1583) ;  /* 0x000002540068e947 */ /* 0x001fea0003800000 */
.L_x_2005:
[----:B------:R-:W-:Y:S05]  /*3530*/  BSYNC B1 ;  /* 0x0000000000017941 */ /* 0x000fea0003800000 */
.L_x_1582:
[----:B------:R-:W-:-:S03]  /*3540*/  UMOV UR4, 0xffffffff ;  /* 0xffffffff00047882 */ /* 0x000fc60000000000 */
[----:B------:R-:W-:Y:S05]  /*3550*/  BRA.DIV UR4, `(.L_x_1584) ;  /* 0x0000025604707947 */ /* 0x000fea000b800000 */
[----:B------:R1:W2:Y:S04]  /*3560*/  SHFL.IDX PT, R74, R112, RZ, 0x181f ;  /* 0x00181fff704a7589 */ /* 0x0002a800000e0000 */
[----:B------:R1:W3:Y:S02]  /*3570*/  SHFL.IDX PT, R106, R105, RZ, 0x181f ;  /* 0x00181fff696a7589 */ /* 0x0002e400000e0000 */
.L_x_2009:
[----:B------:R-:W-:Y:S04]  /*3580*/  BSSY B1, `(.L_x_1585) ;  /* 0x00000d1000017945 */ /* 0x000fe80003800000 */
[----:B------:R-:W-:Y:S05]  /*3590*/  @P0 BRA `(.L_x_1586) ;  /* 0x0000000c003c0947 */ /* 0x000fea0003800000 */
[----:B------:R-:W-:Y:S01]  /*35a0*/  ISETP.NE.AND P0, PT, R29, RZ, PT ;  /* 0x000000ff1d00720c */ /* 0x000fe20003f05270 */
[----:B------:R-:W-:-:S12]  /*35b0*/  BSSY B2, `(.L_x_1587) ;  /* 0x0000032000027945 */ /* 0x000fd80003800000 */
[----:B------:R-:W-:Y:S05]  /*35c0*/  @!P0 BRA `(.L_x_1588) ;  /* 0x0000000000c08947 */ /* 0x000fea0003800000 */
[----:B------:R4:W0:Y:S01]  /*35d0*/  LDS.128 R12, [R92+0x20400] ;  /* 0x020400005c0c7984 */ /* 0x0008220000000c00 */
[----:B------:R-:W-:Y:S01]  /*35e0*/  ISETP.GE.AND P6, PT, R200, R104, PT ;  /* 0x00000068c800720c */ /* 0x000fe20003fc6270 */
[----:B------:R-:W-:Y:S01]  /*35f0*/  BSSY B3, `(.L_x_1589) ;  /* 0x000002c000037945 */ /* 0x000fe20003800000 */
[----:B---3--:R-:W-:-:S04]  /*3600*/  LEA R72, P0, R16, R106, 0x1 ;  /* 0x0000006a10487211 */ /* 0x008fc800078008ff */
[----:B--2---:R-:W-:-:S07]  /*3610*/  LEA.HI.X R73, R16, R74, R17, 0x1, P0 ;  /* 0x0000004a10497211 */ /* 0x004fce00000f0c11 */
        /* <DEDUP_REMOVED lines=14> */
[CC--:B------:R-:W-:Y:S01]  /*3700*/  FMUL.FTZ R128, R68.reuse, R71.reuse ;  /* 0x0000004744807220 */ /* 0x0c0fe20000410000 */
[----:B------:R-:W-:Y:S01]  /*3710*/  FMUL.FTZ R71, R15, R71 ;  /* 0x000000470f477220 */ /* 0x000fe20000410000 */
[C---:B------:R-:W-:Y:S01]  /*3720*/  FMUL.FTZ R124, R13.reuse, R124 ;  /* 0x0000007c0d7c7220 */ /* 0x040fe20000410000 */
[-C--:B------:R-:W-:Y:S01]  /*3730*/  FFMA.FTZ R126, R13, R70.reuse, -R126 ;  /* 0x000000460d7e7223 */ /* 0x080fe2000001087e */
[-C--:B------:R-:W-:Y:S01]  /*3740*/  FFMA.FTZ R128, R15, R69.reuse, -R128 ;  /* 0x000000450f807223 */ /* 0x080fe20000010880 */
[----:B------:R-:W-:Y:S01]  /*3750*/  FFMA.FTZ R127, R68, R69, R71 ;  /* 0x00000045447f7223 */ /* 0x000fe20000010047 */
[----:B------:R-:W-:Y:S01]  /*3760*/  FFMA.FTZ R125, R11, R70, R124 ;  /* 0x000000460b7d7223 */ /* 0x000fe2000001007c */
[----:B------:R-:W-:-:S02]  /*3770*/  HADD2.F32 R11, -RZ, R12.H1_H1 ;  /* 0x3000000cff0b7230 */ /* 0x000fc40000004100 */
[----:B------:R-:W-:Y:S02]  /*3780*/  HADD2.F32 R69, -RZ, R130.H0_H0 ;  /* 0x20000082ff457230 */ /* 0x000fe40000004100 */
[----:B------:R-:W-:Y:S02]  /*3790*/  HADD2.F32 R12, -RZ, R12.H0_H0 ;  /* 0x2000000cff0c7230 */ /* 0x000fe40000004100 */
[----:B------:R-:W-:Y:S02]  /*37a0*/  HADD2.F32 R70, -RZ, R130.H1_H1 ;  /* 0x30000082ff467230 */ /* 0x000fe40000004100 */
[-C--:B------:R-:W-:Y:S01]  /*37b0*/  FMUL.FTZ R71, R11, R69.reuse ;  /* 0x000000450b477220 */ /* 0x080fe20000410000 */
[--C-:B------:R-:W-:Y:S02]  /*37c0*/  HADD2.F32 R13, -RZ, R14.reuse.H1_H1 ;  /* 0x3000000eff0d7230 */ /* 0x100fe40000004100 */
        /* <DEDUP_REMOVED lines=14> */
.L_x_1590:
[----:B------:R-:W-:Y:S05]  /*38b0*/  BSYNC B3 ;  /* 0x0000000000037941 */ /* 0x000fea0003800000 */
.L_x_1589:
[----:B0-----:R4:W-:Y:S02]  /*38c0*/  ST.E.128 desc[UR60][R72.64], R12 ;  /* 0x0000000c48007985 */ /* 0x0019e4000c101d3c */
.L_x_1588:
[----:B------:R-:W-:Y:S05]  /*38d0*/  BSYNC B2 ;  /* 0x0000000000027941 */ /* 0x000fea0003800000 */
.L_x_1587:
[----:B------:R-:W-:Y:S01]  /*38e0*/  ISETP.NE.AND P0, PT, R76, RZ, PT ;  /* 0x000000ff4c00720c */ /* 0x000fe20003f05270 */
[----:B------:R-:W-:-:S12]  /*38f0*/  BSSY B2, `(.L_x_1591) ;  /* 0x0000032000027945 */ /* 0x000fd80003800000 */
[----:B------:R-:W-:Y:S05]  /*3900*/  @!P0 BRA `(.L_x_1592) ;  /* 0x0000000000c08947 */ /* 0x000fea0003800000 */
[----:B----4-:R4:W0:Y:S01]  /*3910*/  LDS.128 R12, [R92+0x22400] ;  /* 0x022400005c0c7984 */ /* 0x0108220000000c00 */
        /* <DEDUP_REMOVED lines=45> */
.L_x_1594:
[----:B------:R-:W-:Y:S05]  /*3bf0*/  BSYNC B3 ;  /* 0x0000000000037941 */ /* 0x000fea0003800000 */
.L_x_1593:
[----:B0-----:R0:W-:Y:S02]  /*3c00*/  ST.E.128 desc[UR60][R68.64], R12 ;  /* 0x0000000c44007985 */ /* 0x0011e4000c101d3c */
.L_x_1592:
[----:B------:R-:W-:Y:S05]  /*3c10*/  BSYNC B2 ;  /* 0x0000000000027941 */ /* 0x000fea0003800000 */
.L_x_1591:
[----:B------:R-:W-:Y:S01]  /*3c20*/  ISETP.NE.AND P0, PT, R77, RZ, PT ;  /* 0x000000ff4d00720c */ /* 0x000fe20003f05270 */
[----:B------:R-:W-:-:S12]  /*3c30*/  BSSY B2, `(.L_x_1595) ;  /* 0x0000033000027945 */ /* 0x000fd80003800000 */
[----:B------:R-:W-:Y:S05]  /*3c40*/  @!P0 BRA `(.L_x_1596) ;  /* 0x0000000000c48947 */ /* 0x000fea0003800000 */
[----:B------:R-:W2:Y:S01]  /*3c50*/  LDL R11, [R1] ;  /* 0x00000000010b7983 */ /* 0x000ea20000100800 */
[----:B------:R-:W-:Y:S01]  /*3c60*/  ISETP.GE.AND P6, PT, R107, R104, PT ;  /* 0x000000686b00720c */ /* 0x000fe20003fc6270 */
[----:B------:R-:W-:Y:S01]  /*3c70*/  BSSY B3, `(.L_x_1597) ;  /* 0x000002d000037945 */ /* 0x000fe20003800000 */
[C---:B---3--:R-:W-:Y:S01]  /*3c80*/  LEA R64, P0, R19.reuse, R106, 0x1 ;  /* 0x0000006a13407211 */ /* 0x048fe200078008ff */
[----:B0---4-:R0:W3:Y:S03]  /*3c90*/  LDS.128 R12, [R92+0x24400] ;  /* 0x024400005c0c7984 */ /* 0x0110e60000000c00 */
[----:B--2---:R-:W-:-:S07]  /*3ca0*/  LEA.HI.X R65, R19, R74, R11, 0x1, P0 ;  /* 0x0000004a13417211 */ /* 0x004fce00000f0c0b */
[----:B0--3--:R-:W-:Y:S05]  /*3cb0*/  @P6 BRA `(.L_x_1598) ;  /* 0x0000000000a06947 */ /* 0x009fea0003800000 */
[----:B------:R-:W-:Y:S01]  /*3cc0*/  SHF.R.U64 R11, R60, 0x10, R61 ;  /* 0x000000103c0b7819 */ /* 0x000fe2000000123d */
[--C-:B------:R-:W-:Y:S01]  /*3cd0*/  HADD2.F32 R60, -RZ, R15.reuse.H1_H1 ;  /* 0x3000000fff3c7230 */ /* 0x100fe20000004100 */
        /* <DEDUP_REMOVED lines=38> */
.L_x_1598:
[----:B------:R-:W-:Y:S05]  /*3f40*/  BSYNC B3 ;  /* 0x0000000000037941 */ /* 0x000fea0003800000 */
.L_x_1597:
[----:B------:R0:W-:Y:S02]  /*3f50*/  ST.E.128 desc[UR60][R64.64], R12 ;  /* 0x0000000c40007985 */ /* 0x0001e4000c101d3c */
.L_x_1596:
[----:B------:R-:W-:Y:S05]  /*3f60*/  BSYNC B2 ;  /* 0x0000000000027941 */ /* 0x000fea0003800000 */
.L_x_1595:
[----:B------:R-:W-:-:S13]  /*3f70*/  ISETP.NE.AND P0, PT, R78, RZ, PT ;  /* 0x000000ff4e00720c */ /* 0x000fda0003f05270 */
[----:B------:R-:W-:Y:S05]  /*3f80*/  @!P0 BRA `(.L_x_1586) ;  /* 0x0000000000c08947 */ /* 0x000fea0003800000 */
[----:B0---4-:R0:W4:Y:S01]  /*3f90*/  LDS.128 R12, [R92+0x26400] ;  /* 0x026400005c0c7984 */ /* 0x0111220000000c00 */
[----:B------:R-:W-:Y:S01]  /*3fa0*/  ISETP.GE.AND P6, PT, R75, R104, PT ;  /* 0x000000684b00720c */ /* 0x000fe20003fc6270 */
[----:B------:R-:W-:Y:S01]  /*3fb0*/  BSSY B2, `(.L_x_1599) ;  /* 0x000002c000027945 */ /* 0x000fe20003800000 */
[----:B---3--:R-:W-:-:S04]  /*3fc0*/  LEA R60, P0, R23, R106, 0x1 ;  /* 0x0000006a173c7211 */ /* 0x008fc800078008ff */
[----:B--2---:R-:W-:-:S07]  /*3fd0*/  LEA.HI.X R61, R23, R74, R228, 0x1, P0 ;  /* 0x0000004a173d7211 */ /* 0x004fce00000f0ce4 */
        /* <DEDUP_REMOVED lines=41> */
.L_x_1600:
[----:B------:R-:W-:Y:S05]  /*4270*/  BSYNC B2 ;  /* 0x0000000000027941 */ /* 0x000fea0003800000 */
.L_x_1599:
[----:B----4-:R0:W-:Y:S02]  /*4280*/  ST.E.128 desc[UR60][R60.64], R12 ;  /* 0x0000000c3c007985 */ /* 0x0101e4000c101d3c */
.L_x_1586:
[----:B------:R-:W-:Y:S05]  /*4290*/  BSYNC B1 ;  /* 0x0000000000017941 */ /* 0x000fea0003800000 */
.L_x_1585:
[----:B------:R-:W-:-:S03]  /*42a0*/  UMOV UR4, 0xffffffff ;  /* 0xffffffff00047882 */ /* 0x000fc60000000000 */
[----:B------:R-:W-:Y:S05]  /*42b0*/  BRA.DIV UR4, `(.L_x_1601) ;  /* 0x0000024a04647947 */ /* 0x000fea000b800000 */
[----:B-1----:R-:W1:Y:S04]  /*42c0*/  SHFL.IDX PT, R112, R112, 0x1, 0x181f ;  /* 0x00381f0070707f89 */ /* 0x002e6800000e0000 */
[----:B------:R0:W0:Y:S02]  /*42d0*/  SHFL.IDX PT, R56, R105, 0x1, 0x181f ;  /* 0x00381f0069387f89 */ /* 0x00002400000e0000 */
.L_x_2013:
        /* <DEDUP_REMOVED lines=8> */
[----:B-1----:R-:W-:-:S07]  /*4360*/  LEA.HI.X R59, R16, R112, R17, 0x1, P0 ;  /* 0x00000070103b7211 */ /* 0x002fce00000f0c11 */
        /* <DEDUP_REMOVED lines=41> */
.L_x_1606:
[----:B------:R-:W-:Y:S05]  /*4600*/  BSYNC B2 ;  /* 0x0000000000027941 */ /* 0x000fea0003800000 */
.L_x_1605:
[----:B----4-:R0:W-:Y:S02]  /*4610*/  ST.E.128 desc[UR60][R58.64], R12 ;  /* 0x0000000c3a007985 */ /* 0x0101e4000c101d3c */
.L_x_1604:
[----:B------:R-:W-:Y:S05]  /*4620*/  BSYNC B1 ;  /* 0x0000000000017941 */ /* 0x000fea0003800000 */
.L_x_1603:
        /* <DEDUP_REMOVED lines=49> */
.L_x_1610:
[----:B------:R-:W-:Y:S05]  /*4940*/  BSYNC B2 ;  /* 0x0000000000027941 */ /* 0x000fea0003800000 */
.L_x_1609:
[----:B----4-:R0:W-:Y:S02]  /*4950*/  ST.E.128 desc[UR60][R52.64], R12 ;  /* 0x0000000c34007985 */ /* 0x0101e4000c101d3c */
.L_x_1608:
[----:B------:R-:W-:Y:S05]  /*4960*/  BSYNC B1 ;  /* 0x0000000000017941 */ /* 0x000fea0003800000 */
.L_x_1607:
[----:B------:R-:W-:Y:S01]  /*4970*/  ISETP.NE.AND P0, PT, R77, RZ, PT ;  /* 0x000000ff4d00720c */ /* 0x000fe20003f05270 */
[----:B------:R-:W-:-:S12]  /*4980*/  BSSY B1, `(.L_x_1611) ;  /* 0x0000033000017945 */ /* 0x000fd80003800000 */
[----:B------:R-:W-:Y:S05]  /*4990*/  @!P0 BRA `(.L_x_1612) ;  /* 0x0000000000c48947 */ /* 0x000fea0003800000 */
[----:B------:R-:W1:Y:S01]  /*49a0*/  LDL R11, [R1] ;  /* 0x00000000010b7983 */ /* 0x000e620000100800 */
[----:B------:R-:W-:Y:S01]  /*49b0*/  ISETP.GE.AND P4, PT, R107, R104, PT ;  /* 0x000000686b00720c */ /* 0x000fe20003f86270 */
[----:B------:R-:W-:Y:S01]  /*49c0*/  BSSY B2, `(.L_x_1613) ;  /* 0x000002d000027945 */ /* 0x000fe20003800000 */
[C---:B0-----:R-:W-:Y:S01]  /*49d0*/  LEA R48, P0, R19.reuse, R56, 0x1 ;  /* 0x0000003813307211 */ /* 0x041fe200078008ff */
[----:B----4-:R0:W4:Y:S03]  /*49e0*/  LDS.128 R12, [R92+0x25400] ;  /* 0x025400005c0c7984 */ /* 0x0101260000000c00 */
[----:B-1----:R-:W-:-:S07]  /*49f0*/  LEA.HI.X R49, R19, R112, R11, 0x1, P0 ;  /* 0x0000007013317211 */ /* 0x002fce00000f0c0b */
[----:B0---4-:R-:W-:Y:S05]  /*4a00*/  @P4 BRA `(.L_x_1614) ;  /* 0x0000000000a04947 */ /* 0x011fea0003800000 */
        /* <DEDUP_REMOVED lines=40> */
.L_x_1614:
[----:B------:R-:W-:Y:S05]  /*4c90*/  BSYNC B2 ;  /* 0x0000000000027941 */ /* 0x000fea0003800000 */
.L_x_1613:
[----:B------:R0:W-:Y:S02]  /*4ca0*/  ST.E.128 desc[UR60][R48.64], R12 ;  /* 0x0000000c30007985 */ /* 0x0001e4000c101d3c */
.L_x_1612:
[----:B------:R-:W-:Y:S05]  /*4cb0*/  BSYNC B1 ;  /* 0x0000000000017941 */ /* 0x000fea0003800000 */
.L_x_1611:
[----:B------:R-:W-:-:S13]  /*4cc0*/  ISETP.NE.AND P0, PT, R78, RZ, PT ;  /* 0x000000ff4e00720c */ /* 0x000fda0003f05270 */
        /* <DEDUP_REMOVED lines=26> */
[----:B------:R-:W-:-:S02]  /*4e70*/  HADD2.F32 R40, -RZ, R110.H0_H0 ;  /* 0x2000006eff287230 */ /* 0x000fc40000004100 */
[----:B------:R-:W-:Y:S01]  /*4e80*/  FFMA.FTZ R48, R15, R41, -R48 ;  /* 0x000000290f307223 */ /* 0x000fe20000010830 */
[----:B------:R-:W-:Y:S02]  /*4e90*/  HADD2.F32 R110, -RZ, R110.H1_H1 ;  /* 0x3000006eff6e7230 */ /* 0x000fe40000004100 */
[----:B------:R-:W-:Y:S02]  /*4ea0*/  HADD2.F32 R11, -RZ, R12.H1_H1 ;  /* 0x3000000cff0b7230 */ /* 0x000fe40000004100 */
[----:B------:R-:W-:Y:S02]  /*4eb0*/  HADD2.F32 R13, -RZ, R14.H1_H1 ;  /* 0x3000000eff0d7230 */ /* 0x000fe40000004100 */
[----:B------:R-:W-:Y:S02]  /*4ec0*/  HADD2.F32 R12, -RZ, R12.H0_H0 ;  /* 0x2000000cff0c7230 */ /* 0x000fe40000004100 */
[----:B------:R-:W-:Y:S01]  /*4ed0*/  FMUL.FTZ R41, R11, R40 ;  /* 0x000000280b297220 */ /* 0x000fe20000410000 */
[----:B------:R-:W-:-:S02]  /*4ee0*/  HADD2.F32 R14, -RZ, R14.H0_H0 ;  /* 0x2000000eff0e7230 */ /* 0x000fc40000004100 */
[----:B------:R-:W-:Y:S01]  /*4ef0*/  FMUL.FTZ R45, R13, R110 ;  /* 0x0000006e0d2d7220 */ /* 0x000fe20000410000 */
        /* <DEDUP_REMOVED lines=12> */
.L_x_1616:
[----:B------:R-:W-:Y:S05]  /*4fc0*/  BSYNC B1 ;  /* 0x0000000000017941 */ /* 0x000fea0003800000 */
.L_x_1615:
[----:B----4-:R0:W-:Y:S01]  /*4fd0*/  ST.E.128 desc[UR60][R56.64], R12 ;  /* 0x0000000c38007985 */ /* 0x0101e2000c101d3c */
[----:B------:R-:W-:Y:S05]  /*4fe0*/  BRA `(.L_x_1602) ;  /* 0x0000002c00387947 */ /* 0x000fea0003800000 */
.L_x_1576:
[----:B------:R-:W2:Y:S01]  /*4ff0*/  LDL R11, [R1+0xc] ;  /* 0x00000c00010b7983 */ /* 0x000ea20000100800 */
[----:B------:R-:W-:Y:S01]  /*5000*/  BSSY B1, `(.L_x_1617) ;  /* 0x0000024000017945 */ /* 0x000fe20003800000 */
        /* <DEDUP_REMOVED lines=13> */
[----:B------:R-:W-:Y:S01]  /*50e0*/  IADD3 R11, P6, R86, R12, RZ ;  /* 0x0000000c560b7210 */ /* 0x000fe20007fde0ff */
[----:B------:R-:W-:Y:S01]  /*50f0*/  ULDC.64 UR6, c[0x0][0x400] ;  /* 0x0001000000067ab9 */ /* 0x000fe20000000a00 */
[----:B------:R-:W-:Y:S02]  /*5100*/  IADD3.X R42, R72, R32, RZ, P4, !PT ;  /* 0x00000020482a7210 */ /* 0x000fe400027fe4ff */
[----:B------:R-:W-:Y:S02]  /*5110*/  CS2R R46, SRZ ;  /* 0x00000000002e7805 */ /* 0x000fe4000001ff00 */
[----:B------:R-:W-:Y:S01]  /*5120*/  LEA R56, P5, R41, UR4, 0x1 ;  /* 0x0000000429387c11 */ /* 0x000fe2000f8a08ff */
[----:B------:R-:W-:Y:S01]  /*5130*/  IMAD.X R40, R73, 0x1, R34, P6 ;  /* 0x0000000149287824 */ /* 0x000fe200030e0622 */
[----:B------:R-:W-:-:S02]  /*5140*/  ISETP.GE.AND P6, PT, R205, R104, PT ;  /* 0x00000068cd00720c */ /* 0x000fc40003fc6270 */
[----:B------:R-:W-:Y:S02]  /*5150*/  CS2R R44, SRZ ;  /* 0x00000000002c7805 */ /* 0x000fe4000001ff00 */
[----:B------:R-:W-:Y:S02]  /*5160*/  LEA.HI.X R57, R41, UR5, R42, 0x1, P5 ;  /* 0x0000000529397c11 */ /* 0x000fe4000a8f0c2a */
[----:B------:R-:W-:Y:S02]  /*5170*/  CS2R R42, SRZ ;  /* 0x00000000002a7805 */ /* 0x000fe4000001ff00 */
[----:B------:R-:W-:Y:S02]  /*5180*/  ISETP.GE.AND P5, PT, R16, R104, PT ;  /* 0x000000681000720c */ /* 0x000fe40003fa6270 */
[----:B------:R-:W-:Y:S02]  /*5190*/  CS2R R54, SRZ ;  /* 0x0000000000367805 */ /* 0x000fe4000001ff00 */
[----:B------:R-:W-:-:S02]  /*51a0*/  LEA R60, P4, R11, UR6, 0x1 ;  /* 0x000000060b3c7c11 */ /* 0x000fc4000f8808ff */
[----:B------:R-:W-:Y:S02]  /*51b0*/  CS2R R52, SRZ ;  /* 0x0000000000347805 */ /* 0x000fe4000001ff00 */
[----:B------:R-:W-:Y:S02]  /*51c0*/  CS2R R50, SRZ ;  /* 0x0000000000327805 */ /* 0x000fe4000001ff00 */
[----:B------:R-:W-:Y:S02]  /*51d0*/  CS2R R48, SRZ ;  /* 0x0000000000307805 */ /* 0x000fe4000001ff00 */
[----:B------:R-:W-:Y:S02]  /*51e0*/  LEA.HI.X R61, R11, UR7, R40, 0x1, P4 ;  /* 0x000000070b3d7c11 */ /* 0x000fe4000a0f0c28 */
[----:B------:R-:W-:-:S03]  /*51f0*/  CS2R R40, SRZ ;  /* 0x0000000000287805 */ /* 0x000fc6000001ff00 */
[----:B------:R0:W5:Y:S04]  /*5200*/  @!P6 LDG.E.128 R48, desc[UR60][R60.64+0x80] ;  /* 0x0000803c3c30e981 */ /* 0x000168000c1e1d00 */
[----:B------:R0:W5:Y:S04]  /*5210*/  @!P5 LDG.E.128 R44, desc[UR60][R56.64] ;  /* 0x0000003c382cd981 */ /* 0x000168000c1e1d00 */
[----:B------:R0:W5:Y:S04]  /*5220*/  @!P6 LDG.E.128 R40, desc[UR60][R56.64+0x80] ;  /* 0x0000803c3828e981 */ /* 0x000168000c1e1d00 */
[----:B------:R0:W5:Y:S02]  /*5230*/  @!P5 LDG.E.128 R52, desc[UR60][R60.64] ;  /* 0x0000003c3c34d981 */ /* 0x000164000c1e1d00 */
.L_x_1618:
[----:B------:R-:W-:Y:S05]  /*5240*/  BSYNC B1 ;  /* 0x0000000000017941 */ /* 0x000fea0003800000 */
.L_x_1617:
        /* <DEDUP_REMOVED lines=25> */
[----:B------:R-:W-:Y:S02]  /*53e0*/  LEA R12, P6, R15, UR4, 0x1 ;  /* 0x000000040f0c7c11 */ /* 0x000fe4000f8c08ff */
        /* <DEDUP_REMOVED lines=11> */
.L_x_1620:
[----:B------:R-:W-:Y:S05]  /*54a0*/  BSYNC B1 ;  /* 0x0000000000017941 */ /* 0x000fea0003800000 */
.L_x_1619:
        /* <DEDUP_REMOVED lines=15> */
[----:B------:R-:W-:-:S04]  /*55a0*/  MOV R11, R50 ;  /* 0x00000032000b7202 */ /* 0x000fc80000000f00 */
[----:B------:R-:W-:Y:S01]  /*55b0*/  PRMT R125, R11, 0x5410, R12 ;  /* 0x000054100b7d7816 */ /* 0x000fe2000000000c */
[----:B------:R-:W-:Y:S01]  /*55c0*/  IMAD.MOV.U32 R11, RZ, RZ, R54 ;  /* 0x000000ffff0b7224 */ /* 0x000fe200078e0036 */
[----:B------:R-:W-:Y:S01]  /*55d0*/  PRMT R126, R13, 0x5410, R14 ;  /* 0x000054100d7e7816 */ /* 0x000fe2000000000e */
[----:B------:R-:W-:Y:S01]  /*55e0*/  IMAD.MOV.U32 R14, RZ, RZ, R53 ;  /* 0x000000ffff0e7224 */ /* 0x000fe200078e0035 */
[----:B------:R-:W-:Y:S01]  /*55f0*/  MOV R12, R55 ;  /* 0x00000037000c7202 */ /* 0x000fe20000000f00 */
[----:B------:R-:W-:Y:S01]  /*5600*/  IMAD.MOV.U32 R13, RZ, RZ, R52 ;  /* 0x000000ffff0d7224 */ /* 0x000fe200078e0034 */
[----:B------:R-:W-:Y:S01]  /*5610*/  PRMT R128, R11, 0x7610, R128 ;  /* 0x000076100b807816 */ /* 0x000fe20000000080 */
[----:B-----5:R-:W-:Y:S01]  /*5620*/  IMAD.MOV.U32 R11, RZ, RZ, R58 ;  /* 0x000000ffff0b7224 */ /* 0x020fe200078e003a */
        /* <DEDUP_REMOVED lines=27> */
.L_x_1621:
[----:B------:R-:W2:Y:S01]  /*57e0*/  LDL R11, [R1+0x40] ;  /* 0x00004000010b7983 */ /* 0x000ea20000100800 */
[----:B------:R-:W-:Y:S01]  /*57f0*/  IMAD R89, R202, 0x8, R18 ;  /* 0x00000008ca597824 */ /* 0x000fe200078e0212 */
[----:B------:R-:W0:Y:S01]  /*5800*/  LDC R114, c[0x0][0x2f4] ;  /* 0x0000bd00ff727b82 */ /* 0x000e220000000800 */
[----:B------:R-:W-:Y:S01]  /*5810*/  BSSY B1, `(.L_x_1622) ;  /* 0x0000004000017945 */ /* 0x000fe20003800000 */
[----:B--2---:R-:W-:-:S04]  /*5820*/  SHF.L.U32 R103, R11, 0x1f, RZ ;  /* 0x0000001f0b677819 */ /* 0x004fc800000006ff */
[----:B------:R-:W1:Y:S02]  /*5830*/  SYNCS.PHASECHK.TRANS64.TRYWAIT P6, [R89+URZ+0x30890], R103 ;  /* 0x03089067590075a7 */ /* 0x000e6400080c017f */
[----:B01----:R-:W-:Y:S05]  /*5840*/  @!P6 BRA `(.L_x_1623) ;  /* 0x00000234004ce947 */ /* 0x003fea0003800000 */
.L_x_2014:
[----:B------:R-:W-:Y:S05]  /*5850*/  BSYNC B1 ;  /* 0x0000000000017941 */ /* 0x000fea0003800000 */
.L_x_1622:
[----:B------:R-:W-:Y:S01]  /*5860*/  UMOV UR4, 0xffffffff ;  /* 0xffffffff00047882 */ /* 0x000fe20000000000 */
[----:B------:R-:W-:Y:S02]  /*5870*/  IADD3 R116, -R93, R114, RZ ;  /* 0x000000725d747210 */ /* 0x000fe40007ffe1ff */
[----:B------:R-:W-:Y:S05]  /*5880*/  BRA.DIV UR4, `(.L_x_1624) ;  /* 0x0000023604507947 */ /* 0x000fea000b800000 */
[----:B------:R1:W2:Y:S04]  /*5890*/  SHFL.IDX PT, R107, R112, RZ, 0x181f ;  /* 0x00181fff706b7589 */ /* 0x0002a800000e0000 */
[----:B------:R1:W3:Y:S02]  /*58a0*/  SHFL.IDX PT, R106, R105, RZ, 0x181f ;  /* 0x00181fff696a7589 */ /* 0x0002e400000e0000 */
.L_x_2018:
[----:B------:R-:W-:Y:S04]  /*58b0*/  BSSY B1, `(.L_x_1625) ;  /* 0x00000f0000017945 */ /* 0x000fe80003800000 */
[----:B------:R-:W-:Y:S05]  /*58c0*/  @P0 BRA `(.L_x_1626) ;  /* 0x0000000c00b80947 */ /* 0x000fea0003800000 */
[----:B------:R-:W-:Y:S01]  /*58d0*/  ISETP.NE.AND P0, PT, R29, RZ, PT ;  /* 0x000000ff1d00720c */ /* 0x000fe20003f05270 */
[----:B------:R-:W-:-:S12]  /*58e0*/  BSSY B2, `(.L_x_1627) ;  /* 0x0000076000027945 */ /* 0x000fd80003800000 */
[----:B------:R-:W-:Y:S05]  /*58f0*/  @!P0 BRA `(.L_x_1628) ;  /* 0x0000000400d08947 */ /* 0x000fea0003800000 */
[----:B------:R-:W4:Y:S04]  /*5900*/  LDL R15, [R1+0x54] ;  /* 0x00005400010f7983 */ /* 0x000f280000100800 */
[----:B------:R-:W5:Y:S04]  /*5910*/  LDL R14, [R1+0xa8] ;  /* 0x0000a800010e7983 */ /* 0x000f680000100800 */
[----:B------:R-:W5:Y:S01]  /*5920*/  LDL R13, [R1+0x5c] ;  /* 0x00005c00010d7983 */ /* 0x000f620000100800 */
[----:B------:R-:W-:Y:S01]  /*5930*/  SEL R11, R93, R116, !P2 ;  /* 0x000000745d0b7207 */ /* 0x000fe20005000000 */
[----:B------:R-:W-:Y:S01]  /*5940*/  BSSY B3, `(.L_x_1629) ;  /* 0x000006d000037945 */ /* 0x000fe20003800000 */
[----:B---3--:R-:W-:-:S02]  /*5950*/  LEA R108, P6, R36, R106, 0x1 ;  /* 0x0000006a246c7211 */ /* 0x008fc400078c08ff */
[----:B------:R-:W-:Y:S02]  /*5960*/  SHF.R.S32.HI R12, RZ, 0x1f, R11 ;  /* 0x0000001fff0c7819 */ /* 0x000fe4000001140b */
[----:B--2---:R-:W-:Y:S02]  /*5970*/  LEA.HI.X R109, R36, R107, R79, 0x1, P6 ;  /* 0x0000006b246d7211 */ /* 0x004fe400030f0c4f */
[----:B------:R-:W-:Y:S02]  /*5980*/  LEA.HI R12, R12, R11, RZ, 0x4 ;  /* 0x0000000b0c0c7211 */ /* 0x000fe400078f20ff */
[----:B------:R-:W-:Y:S02]  /*5990*/  ISETP.GE.AND P6, PT, R16, R104, PT ;  /* 0x000000681000720c */ /* 0x000fe40003fc6270 */
[----:B------:R-:W-:-:S04]  /*59a0*/  LEA.HI.SX32 R12, R12, R35, 0x1c ;  /* 0x000000230c0c7211 */ /* 0x000fc800078fe2ff */
[----:B------:R-:W-:Y:S01]  /*59b0*/  SHF.R.S32.HI R11, RZ, 0x1f, R12 ;  /* 0x0000001fff0b7819 */ /* 0x000fe2000001140c */
[----:B------:R-:W-:-:S03]  /*59c0*/  IMAD.SHL.U32 R111, R12, 0x8, RZ ;  /* 0x000000080c6f7824 */ /* 0x000fc600078e00ff */
[----:B------:R-:W-:Y:S02]  /*59d0*/  LEA.HI R12, R11, R12, RZ, 0x3 ;  /* 0x0000000c0b0c7211 */ /* 0x000fe400078f18ff */
[----:B------:R-:W-:-:S03]  /*59e0*/  ISETP.GE.AND P0, PT, R111, R114, PT ;  /* 0x000000726f00720c */ /* 0x000fc60003f06270 */
[----:B------:R-:W-:-:S05]  /*59f0*/  IMAD.SHL.U32 R12, R12, 0x200, RZ ;  /* 0x000002000c0c7824 */ /* 0x000fca00078e00ff */
[----:B------:R-:W-:Y:S02]  /*5a00*/  LOP3.LUT R12, R12, 0x7ffff000, RZ, 0xc0, !PT ;  /* 0x7ffff0000c0c7812 */ /* 0x000fe400078ec0ff */
[----:B----4-:R-:W-:-:S03]  /*5a10*/  LOP3.LUT R11, R15, 0x38, R111, 0xf8, !PT ;  /* 0x000000380f0b7812 */ /* 0x010fc600078ef86f */
[----:B------:R-:W-:Y:S01]  /*5a20*/  @!P0 IMAD.WIDE R110, R111, 0x2, R106 ;  /* 0x000000026f6e8825 */ /* 0x000fe200078e026a */
[----:B-----5:R-:W-:-:S04]  /*5a30*/  LOP3.LUT R11, R11, R14, RZ, 0x3c, !PT ;  /* 0x0000000e0b0b7212 */ /* 0x020fc800078e3cff */
[----:B------:R-:W-:Y:S01]  /*5a40*/  IADD3 R13, R11, R12, R13 ;  /* 0x0000000c0b0d7210 */ /* 0x000fe20007ffe00d */
[----:B------:R-:W-:-:S04]  /*5a50*/  IMAD R11, R202, 0x4000, R91 ;  /* 0x00004000ca0b7824 */ /* 0x000fc800078e025b */
[----:B------:R-:W-:Y:S01]  /*5a60*/  IMAD R13, R202, 0x4000, R13 ;  /* 0x00004000ca0d7824 */ /* 0x000fe200078e020d */
[----:B------:R-:W-:-:S03]  /*5a70*/  LEA R11, R11, R18, 0x1 ;  /* 0x000000120b0b7211 */ /* 0x000fc600078e08ff */
[----:B------:R-:W-:Y:S02]  /*5a80*/  IMAD R72, R13, 0x2, R18 ;  /* 0x000000020d487824 */ /* 0x000fe400078e0212 */
[----:B------:R2:W3:Y:S04]  /*5a90*/  LDS.128 R12, [R11+0x20400] ;  /* 0x020400000b0c7984 */ /* 0x0004e80000000c00 */
[----:B------:R-:W4:Y:S01]  /*5aa0*/  LDS.128 R72, [R72+0x20400] ;  /* 0x0204000048487984 */ /* 0x000f220000000c00 */
[----:B------:R-:W-:Y:S05]  /*5ab0*/  @P6 BRA `(.L_x_1630) ;  /* 0x0000000400546947 */ /* 0x000fea0003800000 */
[----:B------:R-:W-:Y:S02]  /*5ac0*/  SHF.R.U32.HI R130, RZ, 0x10, R53 ;  /* 0x00000010ff827819 */ /* 0x000fe40000011635 */
[--C-:B------:R-:W-:Y:S02]  /*5ad0*/  SHF.R.U64 R127, R44, 0x10, R45.reuse ;  /* 0x000000102c7f7819 */ /* 0x100fe4000000122d */
[----:B------:R-:W-:Y:S01]  /*5ae0*/  SHF.R.U32.HI R132, RZ, 0x10, R45 ;  /* 0x00000010ff847819 */ /* 0x000fe2000001162d */
[----:B------:R-:W-:Y:S01]  /*5af0*/  HADD2.F32 R130, -RZ, R130.H0_H0 ;  /* 0x20000082ff827230 */ /* 0x000fe20000004100 */
[--C-:B--2---:R-:W-:Y:S01]  /*5b00*/  SHF.R.U64 R11, R46, 0x10, R47.reuse ;  /* 0x000000102e0b7819 */ /* 0x104fe2000000122f */
[--C-:B----4-:R-:W-:Y:S01]  /*5b10*/  HADD2.F32 R46, -RZ, R73.reuse.H0_H0 ;  /* 0x20000049ff2e7230 */ /* 0x110fe20000004100 */
[----:B------:R-:W-:Y:S01]  /*5b20*/  SHF.R.U32.HI R133, RZ, 0x10, R47 ;  /* 0x00000010ff857819 */ /* 0x000fe2000001162f */
[----:B---3--:R-:W-:Y:S01]  /*5b30*/  IMAD.MOV.U32 R47, RZ, RZ, R12 ;  /* 0x000000ffff2f7224 */ /* 0x008fe200078e000c */
[--C-:B------:R-:W-:Y:S01]  /*5b40*/  SHF.R.U64 R44, R54, 0x10, R55.reuse ;  /* 0x00000010362c7819 */ /* 0x100fe20000001237 */
[----:B------:R-:W-:Y:S01]  /*5b50*/  HADD2.F32 R73, -RZ, R73.H1_H1 ;  /* 0x30000049ff497230 */ /* 0x000fe20000004100 */
[----:B------:R-:W-:Y:S01]  /*5b60*/  SHF.R.U32.HI R131, RZ, 0x10, R55 ;  /* 0x00000010ff837819 */ /* 0x000fe20000011637 */
[----:B------:R-:W-:Y:S01]  /*5b70*/  HADD2.F32 R55, -RZ, R135.H1_H1 ;  /* 0x30000087ff377230 */ /* 0x000fe20000004100 */
[----:B------:R-:W-:Y:S01]  /*5b80*/  SHF.R.U64 R45, R52, 0x10, R53 ;  /* 0x00000010342d7819 */ /* 0x000fe20000001235 */
[----:B------:R-:W-:-:S02]  /*5b90*/  IMAD.MOV.U32 R52, RZ, RZ, R15 ;  /* 0x000000ffff347224 */ /* 0x000fc400078e000f */
[--C-:B------:R-:W-:Y:S02]  /*5ba0*/  HADD2.F32 R12, -RZ, R13.reuse.H0_H0 ;  /* 0x2000000dff0c7230 */ /* 0x100fe40000004100 */
[----:B------:R-:W-:Y:S02]  /*5bb0*/  HADD2.F32 R15, -RZ, R13.H1_H1 ;  /* 0x3000000dff0f7230 */ /* 0x000fe40000004100 */
[-C--:B------:R-:W-:Y:S01]  /*5bc0*/  FMUL.FTZ R13, R46, R55.reuse ;  /* 0x000000372e0d7220 */ /* 0x080fe20000410000 */
        /* <DEDUP_REMOVED lines=9> */
[----:B------:R-:W-:-:S02]  /*5c60*/  HADD2.F32 R130, -RZ, R135.H0_H0 ;  /* 0x20000087ff827230 */ /* 0x000fc40000004100 */
[--C-:B------:R-:W-:Y:S01]  /*5c70*/  HADD2.F32 R54, -RZ, R75.reuse.H0_H0 ;  /* 0x2000004bff367230 */ /* 0x100fe20000004100 */
[----:B------:R-:W-:Y:S01]  /*5c80*/  F2FP.F16.F32.PACK_AB R15, R15, R12 ;  /* 0x0000000c0f0f723e */ /* 0x000fe200000000ff */
[----:B------:R-:W-:Y:S01]  /*5c90*/  HADD2.F32 R75, -RZ, R75.H1_H1 ;  /* 0x3000004bff4b7230 */ /* 0x000fe20000004100 */
[----:B------:R-:W-:Y:S01]  /*5ca0*/  F2FP.F16.F32.PACK_AB R46, R46, R13 ;  /* 0x0000000d2e2e723e */ /* 0x000fe200000000ff */
[--C-:B------:R-:W-:Y:S02]  /*5cb0*/  HADD2.F32 R53, -RZ, R52.reuse.H0_H0 ;  /* 0x20000034ff357230 */ /* 0x100fe40000004100 */
[----:B------:R-:W-:Y:S01]  /*5cc0*/  FMUL.FTZ R132, R54, R130 ;  /* 0x0000008236847220 */ /* 0x000fe20000410000 */
[----:B------:R-:W-:Y:S02]  /*5cd0*/  HADD2.F32 R131, -RZ, R131.H0_H0 ;  /* 0x20000083ff837230 */ /* 0x000fe40000004100 */
[----:B------:R-:W-:Y:S02]  /*5ce0*/  HADD2.F32 R52, -RZ, R52.H1_H1 ;  /* 0x30000034ff347230 */ /* 0x000fe40000004100 */
[----:B------:R-:W-:-:S02]  /*5cf0*/  HADD2.F32 R55, -RZ, R134.H0_H0 ;  /* 0x20000086ff377230 */ /* 0x000fc40000004100 */
[-C--:B------:R-:W-:Y:S01]  /*5d00*/  FMUL.FTZ R135, R75, R131.reuse ;  /* 0x000000834b877220 */ /* 0x080fe20000410000 */
[----:B------:R-:W-:Y:S02]  /*5d10*/  HADD2.F32 R73, -RZ, R133.H0_H0 ;  /* 0x20000085ff497230 */ /* 0x000fe40000004100 */
[C---:B------:R-:W-:Y:S01]  /*5d20*/  FMUL.FTZ R133, R53.reuse, R130 ;  /* 0x0000008235857220 */ /* 0x040fe20000410000 */
[----:B------:R-:W-:Y:S01]  /*5d30*/  FMUL.FTZ R130, R52, R131 ;  /* 0x0000008334827220 */ /* 0x000fe20000410000 */
[-C--:B------:R-:W-:Y:S01]  /*5d40*/  FFMA.FTZ R131, R53, R55.reuse, -R132 ;  /* 0x0000003735837223 */ /* 0x080fe20000010884 */
[--C-:B------:R-:W-:Y:S02]  /*5d50*/  HADD2.F32 R53, -RZ, R129.reuse.H0_H0 ;  /* 0x20000081ff357230 */ /* 0x100fe40000004100 */
[----:B------:R-:W-:Y:S01]  /*5d60*/  FFMA.FTZ R133, R54, R55, R133 ;  /* 0x0000003736857223 */ /* 0x000fe20000010085 */
[----:B------:R-:W-:Y:S01]  /*5d70*/  FFMA.FTZ R134, R52, R73, -R135 ;  /* 0x0000004934867223 */ /* 0x000fe20000010887 */
[----:B------:R-:W-:-:S02]  /*5d80*/  HADD2.F32 R129, -RZ, R129.H1_H1 ;  /* 0x30000081ff817230 */ /* 0x000fc40000004100 */
[----:B------:R-:W-:Y:S01]  /*5d90*/  FFMA.FTZ R136, R75, R73, R130 ;  /* 0x000000494b887223 */ /* 0x000fe20000010082 */
[----:B------:R-:W-:Y:S02]  /*5da0*/  HADD2.F32 R54, -RZ, R45.H0_H0 ;  /* 0x2000002dff367230 */ /* 0x000fe40000004100 */
[--C-:B------:R-:W-:Y:S01]  /*5db0*/  HADD2.F32 R52, -RZ, R72.reuse.H0_H0 ;  /* 0x20000048ff347230 */ /* 0x100fe20000004100 */
[----:B------:R-:W-:Y:S01]  /*5dc0*/  F2FP.F16.F32.PACK_AB R131, R134, R131 ;  /* 0x000000838683723e */ /* 0x000fe200000000ff */
[--C-:B------:R-:W-:Y:S02]  /*5dd0*/  HADD2.F32 R45, -RZ, R47.reuse.H0_H0 ;  /* 0x2000002fff2d7230 */ /* 0x100fe40000004100 */
[----:B------:R-:W-:Y:S02]  /*5de0*/  HADD2.F32 R72, -RZ, R72.H1_H1 ;  /* 0x30000048ff487230 */ /* 0x000fe40000004100 */
[----:B------:R-:W-:Y:S01]  /*5df0*/  FMUL.FTZ R130, R52, R129 ;  /* 0x0000008134827220 */ /* 0x000fe20000410000 */
[----:B------:R-:W-:-:S02]  /*5e00*/  HADD2.F32 R47, -RZ, R47.H1_H1 ;  /* 0x3000002fff2f7230 */ /* 0x000fc40000004100 */
[C---:B------:R-:W-:Y:S01]  /*5e10*/  FMUL.FTZ R129, R45.reuse, R129 ;  /* 0x000000812d817220 */ /* 0x040fe20000410000 */
[----:B------:R-:W-:Y:S02]  /*5e20*/  HADD2.F32 R127, -RZ, R127.H0_H0 ;  /* 0x2000007fff7f7230 */ /* 0x000fe40000004100 */
[-C--:B------:R-:W-:Y:S01]  /*5e30*/  FMUL.FTZ R132, R72, R54.reuse ;  /* 0x0000003648847220 */ /* 0x080fe20000410000 */
[-C--:B------:R-:W-:Y:S01]  /*5e40*/  FFMA.FTZ R130, R45, R53.reuse, -R130 ;  /* 0x000000352d827223 */ /* 0x080fe20000010882 */
[C---:B------:R-:W-:Y:S01]  /*5e50*/  FMUL.FTZ R73, R47.reuse, R54 ;  /* 0x000000362f497220 */ /* 0x040fe20000410000 */
[----:B------:R-:W-:Y:S01]  /*5e60*/  FFMA.FTZ R129, R52, R53, R129 ;  /* 0x0000003534817223 */ /* 0x000fe20000010081 */
[-C--:B------:R-:W-:Y:S01]  /*5e70*/  FFMA.FTZ R55, R47, R127.reuse, -R132 ;  /* 0x0000007f2f377223 */ /* 0x080fe20000010884 */
[----:B------:R-:W-:Y:S02]  /*5e80*/  HADD2.F32 R47, -RZ, R128.H1_H1 ;  /* 0x30000080ff2f7230 */ /* 0x000fe40000004100 */
[----:B------:R-:W-:Y:S01]  /*5e90*/  FFMA.FTZ R72, R72, R127, R73 ;  /* 0x0000007f48487223 */ /* 0x000fe20000010049 */
[----:B------:R-:W-:-:S02]  /*5ea0*/  HADD2.F32 R53, -RZ, R44.H0_H0 ;  /* 0x2000002cff357230 */ /* 0x000fc40000004100 */
[----:B------:R-:W-:Y:S01]  /*5eb0*/  HADD2.F32 R45, -RZ, R74.H0_H0 ;  /* 0x2000004aff2d7230 */ /* 0x000fe20000004100 */
[----:B------:R-:W-:Y:S01]  /*5ec0*/  F2FP.F16.F32.PACK_AB R12, R55, R130 ;  /* 0x00000082370c723e */ /* 0x000fe200000000ff */
[----:B------:R-:W-:Y:S01]  /*5ed0*/  HADD2.F32 R128, -RZ, R128.H0_H0 ;  /* 0x20000080ff807230 */ /* 0x000fe20000004100 */
[----:B------:R-:W-:Y:S01]  /*5ee0*/  F2FP.F16.F32.PACK_AB R72, R72, R129 ;  /* 0x000000814848723e */ /* 0x000fe200000000ff */
[----:B------:R-:W-:Y:S02]  /*5ef0*/  HADD2.F32 R44, -RZ, R14.H0_H0 ;  /* 0x2000000eff2c7230 */ /* 0x000fe40000004100 */
[----:B------:R-:W-:Y:S02]  /*5f00*/  HADD2.F32 R74, -RZ, R74.H1_H1 ;  /* 0x3000004aff4a7230 */ /* 0x000fe40000004100 */
[-C--:B------:R-:W-:Y:S01]  /*5f10*/  FMUL.FTZ R73, R45, R128.reuse ;  /* 0x000000802d497220 */ /* 0x080fe20000410000 */
[----:B------:R-:W-:Y:S02]  /*5f20*/  HADD2.F32 R14, -RZ, R14.H1_H1 ;  /* 0x3000000eff0e7230 */ /* 0x000fe40000004100 */
[----:B------:R-:W-:Y:S01]  /*5f30*/  FMUL.FTZ R128, R44, R128 ;  /* 0x000000802c807220 */ /* 0x000fe20000410000 */
[----:B------:R-:W-:-:S02]  /*5f40*/  HADD2.F32 R11, -RZ, R11.H0_H0 ;  /* 0x2000000bff0b7230 */ /* 0x000fc40000004100 */
[----:B------:R-:W-:Y:S01]  /*5f50*/  FMUL.FTZ R75, R74, R53 ;  /* 0x000000354a4b7220 */ /* 0x000fe20000410000 */
[----:B------:R-:W-:Y:S01]  /*5f60*/  FFMA.FTZ R73, R44, R47, -R73 ;  /* 0x0000002f2c497223 */ /* 0x000fe20000010849 */
[C---:B------:R-:W-:Y:S01]  /*5f70*/  FMUL.FTZ R53, R14.reuse, R53 ;  /* 0x000000350e357220 */ /* 0x040fe20000410000 */
[----:B------:R-:W-:Y:S01]  /*5f80*/  FFMA.FTZ R128, R45, R47, R128 ;  /* 0x0000002f2d807223 */ /* 0x000fe20000010080 */
[-C--:B------:R-:W-:Y:S01]  /*5f90*/  FFMA.FTZ R14, R14, R11.reuse, -R75 ;  /* 0x0000000b0e0e7223 */ /* 0x080fe2000001084b */
[----:B------:R-:W-:Y:S02]  /*5fa0*/  IMAD.MOV.U32 R13, RZ, RZ, R15 ;  /* 0x000000ffff0d7224 */ /* 0x000fe400078e000f */
[----:B------:R-:W-:Y:S01]  /*5fb0*/  FFMA.FTZ R53, R74, R11, R53 ;  /* 0x0000000b4a357223 */ /* 0x000fe20000010035 */
[----:B------:R-:W-:Y:S01]  /*5fc0*/  F2FP.F16.F32.PACK_AB R75, R136, R133 ;  /* 0x00000085884b723e */ /* 0x000fe200000000ff */
[----:B------:R-:W-:Y:S01]  /*5fd0*/  IMAD.MOV.U32 R15, RZ, RZ, R131 ;  /* 0x000000ffff0f7224 */ /* 0x000fe200078e0083 */
[----:B------:R-:W-:-:S02]  /*5fe0*/  F2FP.F16.F32.PACK_AB R14, R14, R73 ;  /* 0x000000490e0e723e */ /* 0x000fc400000000ff */
[----:B------:R-:W-:Y:S02]  /*5ff0*/  F2FP.F16.F32.PACK_AB R74, R53, R128 ;  /* 0x00000080354a723e */ /* 0x000fe400000000ff */
[----:B------:R-:W-:-:S07]  /*6000*/  MOV R73, R46 ;  /* 0x0000002e00497202 */ /* 0x000fce0000000f00 */
.L_x_1630:
[----:B------:R-:W-:Y:S05]  /*6010*/  BSYNC B3 ;  /* 0x0000000000037941 */ /* 0x000fea0003800000 */
.L_x_1629:
[----:B---3--:R3:W-:Y:S04]  /*6020*/  ST.E.128 desc[UR60][R108.64], R12 ;  /* 0x0000000c6c007985 */ /* 0x0087e8000c101d3c */
[----:B----4-:R3:W-:Y:S02]  /*6030*/  @!P0 ST.E.128 desc[UR60][R110.64], R72 ;  /* 0x000000486e008985 */ /* 0x0107e4000c101d3c */
.L_x_1628:
[----:B------:R-:W-:Y:S05]  /*6040*/  BSYNC B2 ;  /* 0x0000000000027941 */ /* 0x000fea0003800000 */
.L_x_1627:
[----:B------:R-:W-:-:S13]  /*6050*/  ISETP.NE.AND P0, PT, R76, RZ, PT ;  /* 0x000000ff4c00720c */ /* 0x000fda0003f05270 */
[----:B------:R-:W-:Y:S05]  /*6060*/  @!P0 BRA `(.L_x_1626) ;  /* 0x0000000400d08947 */ /* 0x000fea0003800000 */
[----:B---3--:R-:W3:Y:S04]  /*6070*/  LDL R15, [R1+0x54] ;  /* 0x00005400010f7983 */ /* 0x008ee80000100800 */
[----:B------:R-:W4:Y:S04]  /*6080*/  LDL R14, [R1+0xa8] ;  /* 0x0000a800010e7983 */ /* 0x000f280000100800 */
[----:B------:R-:W5:Y:S01]  /*6090*/  LDL R13, [R1+0x5c] ;  /* 0x00005c00010d7983 */ /* 0x000f620000100800 */
[----:B--2---:R-:W-:Y:S01]  /*60a0*/  SEL R11, R93, R116, !P1 ;  /* 0x000000745d0b7207 */ /* 0x004fe20004800000 */
[----:B------:R-:W-:Y:S01]  /*60b0*/  BSSY B2, `(.L_x_1631) ;  /* 0x000006d000027945 */ /* 0x000fe20003800000 */
[----:B------:R-:W-:-:S02]  /*60c0*/  LEA R52, P6, R39, R106, 0x1 ;  /* 0x0000006a27347211 */ /* 0x000fc400078c08ff */
[----:B------:R-:W-:Y:S02]  /*60d0*/  SHF.R.S32.HI R12, RZ, 0x1f, R11 ;  /* 0x0000001fff0c7819 */ /* 0x000fe4000001140b */
[----:B------:R-:W-:Y:S02]  /*60e0*/  LEA.HI.X R53, R39, R107, R88, 0x1, P6 ;  /* 0x0000006b27357211 */ /* 0x000fe400030f0c58 */
        /* <DEDUP_REMOVED lines=8> */
[----:B------:R-:W-:-:S05]  /*6170*/  LOP3.LUT R12, R12, 0x7ffff000, RZ, 0xc0, !PT ;  /* 0x7ffff0000c0c7812 */ /* 0x000fca00078ec0ff */
[----:B------:R-:W-:Y:S01]  /*6180*/  @!P0 IMAD.WIDE R106, R55, 0x2, R106 ;  /* 0x00000002376a8825 */ /* 0x000fe200078e026a */
[----:B---3--:R-:W-:-:S04]  /*6190*/  LOP3.LUT R11, R15, 0x38, R55, 0xf8, !PT ;  /* 0x000000380f0b7812 */ /* 0x008fc800078ef837 */
[----:B----4-:R-:W-:-:S04]  /*61a0*/  LOP3.LUT R11, R11, R14, RZ, 0x3c, !PT ;  /* 0x0000000e0b0b7212 */ /* 0x010fc800078e3cff */
[----:B-----5:R-:W-:Y:S01]  /*61b0*/  IADD3 R13, R11, R12, R13 ;  /* 0x0000000c0b0d7210 */ /* 0x020fe20007ffe00d */
[----:B------:R-:W-:-:S03]  /*61c0*/  IMAD R11, R202, 0x4000, R90 ;  /* 0x00004000ca0b7824 */ /* 0x000fc600078e025a */
[----:B------:R-:W-:Y:S01]  /*61d0*/  LEA R13, R202, R13, 0xe ;  /* 0x0000000dca0d7211 */ /* 0x000fe200078e70ff */
[----:B------:R-:W-:-:S04]  /*61e0*/  IMAD R11, R11, 0x2, R18 ;  /* 0x000000020b0b7824 */ /* 0x000fc800078e0212 */
[----:B------:R-:W-:Y:S02]  /*61f0*/  IMAD R44, R13, 0x2, R18 ;  /* 0x000000020d2c7824 */ /* 0x000fe400078e0212 */
[----:B------:R2:W3:Y:S04]  /*6200*/  LDS.128 R12, [R11+0x20400] ;  /* 0x020400000b0c7984 */ /* 0x0004e80000000c00 */
[----:B------:R-:W4:Y:S01]  /*6210*/  LDS.128 R44, [R44+0x20400] ;  /* 0x020400002c2c7984 */ /* 0x000f220000000c00 */
[----:B------:R-:W-:Y:S05]  /*6220*/  @P6 BRA `(.L_x_1632) ;  /* 0x0000000400546947 */ /* 0x000fea0003800000 */
[--C-:B------:R-:W-:Y:S02]  /*6230*/  SHF.R.U64 R75, R48, 0x10, R49.reuse ;  /* 0x00000010304b7819 */ /* 0x100fe40000001231 */
[----:B------:R-:W-:Y:S01]  /*6240*/  SHF.R.U32.HI R48, RZ, 0x10, R49 ;  /* 0x00000010ff307819 */ /* 0x000fe20000011631 */
[--C-:B------:R-:W-:Y:S01]  /*6250*/  HADD2.F32 R49, -RZ, R126.reuse.H1_H1 ;  /* 0x3000007eff317230 */ /* 0x100fe20000004100 */
[--C-:B------:R-:W-:Y:S01]  /*6260*/  SHF.R.U64 R109, R40, 0x10, R41.reuse ;  /* 0x00000010286d7819 */ /* 0x100fe20000001229 */
[----:B------:R-:W-:Y:S01]  /*6270*/  HADD2.F32 R126, -RZ, R126.H0_H0 ;  /* 0x2000007eff7e7230 */ /* 0x000fe20000004100 */
[----:B------:R-:W-:Y:S01]  /*6280*/  SHF.R.U32.HI R54, RZ, 0x10, R41 ;  /* 0x00000010ff367819 */ /* 0x000fe20000011629 */
[----:B---3--:R-:W-:Y:S01]  /*6290*/  IMAD.MOV.U32 R41, RZ, RZ, R14 ;  /* 0x000000ffff297224 */ /* 0x008fe200078e000e */
[----:B--2---:R-:W-:Y:S01]  /*62a0*/  SHF.R.U64 R11, R42, 0x10, R43 ;  /* 0x000000102a0b7819 */ /* 0x004fe2000000122b */
[----:B----4-:R-:W-:Y:S01]  /*62b0*/  HADD2.F32 R42, -RZ, R45.H0_H0 ;  /* 0x2000002dff2a7230 */ /* 0x010fe20000004100 */
[----:B------:R-:W-:Y:S01]  /*62c0*/  SHF.R.U64 R40, R50, 0x10, R51 ;  /* 0x0000001032287819 */ /* 0x000fe20000001233 */
[----:B------:R-:W-:Y:S01]  /*62d0*/  HADD2.F32 R14, -RZ, R13.H0_H0 ;  /* 0x2000000dff0e7230 */ /* 0x000fe20000004100 */
[----:B------:R-:W-:Y:S01]  /*62e0*/  SHF.R.U32.HI R73, RZ, 0x10, R43 ;  /* 0x00000010ff497819 */ /* 0x000fe2000001162b */
[----:B------:R-:W-:Y:S01]  /*62f0*/  HADD2.F32 R45, -RZ, R45.H1_H1 ;  /* 0x3000002dff2d7230 */ /* 0x000fe20000004100 */
[----:B------:R-:W-:Y:S01]  /*6300*/  SHF.R.U32.HI R55, RZ, 0x10, R51 ;  /* 0x00000010ff377819 */ /* 0x000fe20000011633 */
[----:B------:R-:W-:-:S02]  /*6310*/  HADD2.F32 R50, -RZ, R48.H0_H0 ;  /* 0x20000030ff327230 */ /* 0x000fc40000004100 */
[-C--:B------:R-:W-:Y:S01]  /*6320*/  FMUL.FTZ R51, R42, R49.reuse ;  /* 0x000000312a337220 */ /* 0x080fe20000410000 */
[----:B------:R-:W-:Y:S02]  /*6330*/  HADD2.F32 R43, -RZ, R124.H1_H1 ;  /* 0x3000007cff2b7230 */ /* 0x000fe40000004100 */
[C---:B------:R-:W-:Y:S01]  /*6340*/  FMUL.FTZ R49, R14.reuse, R49 ;  /* 0x000000310e317220 */ /* 0x040fe20000410000 */
[----:B------:R-:W-:Y:S02]  /*6350*/  HADD2.F32 R13, -RZ, R13.H1_H1 ;  /* 0x3000000dff0d7230 */ /* 0x000fe40000004100 */
[----:B------:R-:W-:Y:S02]  /*6360*/  HADD2.F32 R48, -RZ, R54.H0_H0 ;  /* 0x20000036ff307230 */ /* 0x000fe40000004100 */
[-C--:B------:R-:W-:Y:S01]  /*6370*/  FMUL.FTZ R54, R45, R50.reuse ;  /* 0x000000322d367220 */ /* 0x080fe20000410000 */
[-C--:B------:R-:W-:Y:S01]  /*6380*/  FFMA.FTZ R51, R14, R43.reuse, -R51 ;  /* 0x0000002b0e337223 */ /* 0x080fe20000010833 */
[C---:B------:R-:W-:Y:S01]  /*6390*/  FMUL.FTZ R50, R13.reuse, R50 ;  /* 0x000000320d327220 */ /* 0x040fe20000410000 */
[----:B------:R-:W-:Y:S01]  /*63a0*/  FFMA.FTZ R49, R42, R43, R49 ;  /* 0x0000002b2a317223 */ /* 0x000fe20000010031 */
[----:B------:R-:W-:Y:S01]  /*63b0*/  FFMA.FTZ R54, R13, R48, -R54 ;  /* 0x000000300d367223 */ /* 0x000fe20000010836 */
[----:B------:R-:W-:-:S02]  /*63c0*/  HADD2.F32 R43, -RZ, R125.H1_H1 ;  /* 0x3000007dff2b7230 */ /* 0x000fc40000004100 */
[----:B------:R-:W-:Y:S01]  /*63d0*/  FFMA.FTZ R72, R45, R48, R50 ;  /* 0x000000302d487223 */ /* 0x000fe20000010032 */
[----:B------:R-:W-:Y:S02]  /*63e0*/  HADD2.F32 R14, -RZ, R47.H0_H0 ;  /* 0x2000002fff0e7230 */ /* 0x000fe40000004100 */
[----:B------:R-:W-:Y:S02]  /*63f0*/  HADD2.F32 R13, -RZ, R15.H0_H0 ;  /* 0x2000000fff0d7230 */ /* 0x000fe40000004100 */
        /* <DEDUP_REMOVED lines=12> */
[----:B------:R-:W-:Y:S02]  /*64c0*/  HADD2.F32 R14, -RZ, R44.H0_H0 ;  /* 0x2000002cff0e7230 */ /* 0x000fe40000004100 */
[----:B------:R-:W-:Y:S01]  /*64d0*/  FFMA.FTZ R74, R13, R42, -R74 ;  /* 0x0000002a0d4a7223 */ /* 0x000fe2000001084a */
[----:B------:R-:W-:-:S02]  /*64e0*/  HADD2.F32 R43, -RZ, R75.H0_H0 ;  /* 0x2000004bff2b7230 */ /* 0x000fc40000004100 */
[----:B------:R-:W-:Y:S01]  /*64f0*/  FFMA.FTZ R55, R15, R48, -R108 ;  /* 0x000000300f377223 */ /* 0x000fe2000001086c */
[----:B------:R-:W-:Y:S02]  /*6500*/  HADD2.F32 R44, -RZ, R44.H1_H1 ;  /* 0x3000002cff2c7230 */ /* 0x000fe40000004100 */
[----:B------:R-:W-:Y:S01]  /*6510*/  FMUL.FTZ R42, R14, R126 ;  /* 0x0000007e0e2a7220 */ /* 0x000fe20000410000 */
[--C-:B------:R-:W-:Y:S02]  /*6520*/  HADD2.F32 R13, -RZ, R12.reuse.H0_H0 ;  /* 0x2000000cff0d7230 */ /* 0x100fe40000004100 */
[----:B------:R-:W-:Y:S01]  /*6530*/  FFMA.FTZ R73, R47, R48, R110 ;  /* 0x000000302f497223 */ /* 0x000fe2000001006e */
[----:B------:R-:W-:Y:S02]  /*6540*/  HADD2.F32 R12, -RZ, R12.H1_H1 ;  /* 0x3000000cff0c7230 */ /* 0x000fe40000004100 */
[----:B------:R-:W-:Y:S01]  /*6550*/  FMUL.FTZ R47, R44, R43 ;  /* 0x0000002b2c2f7220 */ /* 0x000fe20000410000 */
[----:B------:R-:W-:-:S02]  /*6560*/  HADD2.F32 R15, -RZ, R109.H0_H0 ;  /* 0x2000006dff0f7230 */ /* 0x000fc40000004100 */
[C---:B------:R-:W-:Y:S01]  /*6570*/  FMUL.FTZ R45, R13.reuse, R126 ;  /* 0x0000007e0d2d7220 */ /* 0x040fe20000410000 */
[----:B------:R-:W-:Y:S01]  /*6580*/  FFMA.FTZ R42, R13, R124, -R42 ;  /* 0x0000007c0d2a7223 */ /* 0x000fe2000001082a */
[----:B------:R-:W-:Y:S02]  /*6590*/  HADD2.F32 R13, -RZ, R46.H0_H0 ;  /* 0x2000002eff0d7230 */ /* 0x000fe40000004100 */
[C---:B------:R-:W-:Y:S01]  /*65a0*/  FMUL.FTZ R43, R12.reuse, R43 ;  /* 0x0000002b0c2b7220 */ /* 0x040fe20000410000 */
[----:B------:R-:W-:Y:S02]  /*65b0*/  HADD2.F32 R125, -RZ, R125.H0_H0 ;  /* 0x2000007dff7d7230 */ /* 0x000fe40000004100 */
[-C--:B------:R-:W-:Y:S01]  /*65c0*/  FFMA.FTZ R47, R12, R15.reuse, -R47 ;  /* 0x0000000f0c2f7223 */ /* 0x080fe2000001082f */
[----:B------:R-:W-:Y:S02]  /*65d0*/  HADD2.F32 R40, -RZ, R40.H0_H0 ;  /* 0x20000028ff287230 */ /* 0x000fe40000004100 */
[----:B------:R-:W-:Y:S01]  /*65e0*/  FFMA.FTZ R44, R44, R15, R43 ;  /* 0x0000000f2c2c7223 */ /* 0x000fe2000001002b */
[----:B------:R-:W-:-:S02]  /*65f0*/  HADD2.F32 R46, -RZ, R46.H1_H1 ;  /* 0x3000002eff2e7230 */ /* 0x000fc40000004100 */
[-C--:B------:R-:W-:Y:S01]  /*6600*/  FMUL.FTZ R15, R13, R125.reuse ;  /* 0x0000007d0d0f7220 */ /* 0x080fe20000410000 */
[--C-:B------:R-:W-:Y:S02]  /*6610*/  HADD2.F32 R12, -RZ, R41.reuse.H0_H0 ;  /* 0x20000029ff0c7230 */ /* 0x100fe40000004100 */
[----:B------:R-:W-:Y:S01]  /*6620*/  FFMA.FTZ R45, R14, R124, R45 ;  /* 0x0000007c0e2d7223 */ /* 0x000fe2000001002d */
[----:B------:R-:W-:Y:S02]  /*6630*/  HADD2.F32 R41, -RZ, R41.H1_H1 ;  /* 0x30000029ff297230 */ /* 0x000fe40000004100 */
[----:B------:R-:W-:Y:S01]  /*6640*/  FMUL.FTZ R48, R46, R40 ;  /* 0x000000282e307220 */ /* 0x000fe20000410000 */
[----:B------:R-:W-:Y:S02]  /*6650*/  HADD2.F32 R123, -RZ, R123.H0_H0 ;  /* 0x2000007bff7b7230 */ /* 0x000fe40000004100 */
[----:B------:R-:W-:Y:S01]  /*6660*/  FMUL.FTZ R14, R12, R125 ;  /* 0x0000007d0c0e7220 */ /* 0x000fe20000410000 */
[----:B------:R-:W-:-:S02]  /*6670*/  HADD2.F32 R11, -RZ, R11.H0_H0 ;  /* 0x2000000bff0b7230 */ /* 0x000fc40000004100 */
[----:B------:R-:W-:Y:S01]  /*6680*/  FMUL.FTZ R43, R41, R40 ;  /* 0x00000028292b7220 */ /* 0x000fe20000410000 */
[----:B------:R-:W-:Y:S01]  /*6690*/  F2FP.F16.F32.PACK_AB R55, R55, R74 ;  /* 0x0000004a3737723e */ /* 0x000fe200000000ff */
[-C--:B------:R-:W-:Y:S01]  /*66a0*/  FFMA.FTZ R15, R12, R123.reuse, -R15 ;  /* 0x0000007b0c0f7223 */ /* 0x080fe2000001080f */
[----:B------:R-:W-:Y:S01]  /*66b0*/  FFMA.FTZ R14, R13, R123, R14 ;  /* 0x0000007b0d0e7223 */ /* 0x000fe2000001000e */
[-C--:B------:R-:W-:Y:S01]  /*66c0*/  FFMA.FTZ R48, R41, R11.reuse, -R48 ;  /* 0x0000000b29307223 */ /* 0x080fe20000010830 */
[----:B------:R-:W-:Y:S01]  /*66d0*/  FFMA.FTZ R43, R46, R11, R43 ;  /* 0x0000000b2e2b7223 */ /* 0x000fe2000001002b */
[----:B------:R-:W-:Y:S02]  /*66e0*/  F2FP.F16.F32.PACK_AB R13, R54, R51 ;  /* 0x00000033360d723e */ /* 0x000fe400000000ff */
[----:B------:R-:W-:Y:S02]  /*66f0*/  F2FP.F16.F32.PACK_AB R50, R73, R50 ;  /* 0x000000324932723e */ /* 0x000fe400000000ff */
[----:B------:R-:W-:Y:S01]  /*6700*/  F2FP.F16.F32.PACK_AB R54, R48, R15 ;  /* 0x0000000f3036723e */ /* 0x000fe200000000ff */
[----:B------:R-:W-:Y:S01]  /*6710*/  IMAD.MOV.U32 R15, RZ, RZ, R55 ;  /* 0x000000ffff0f7224 */ /* 0x000fe200078e0037 */
[----:B------:R-:W-:Y:S01]  /*6720*/  F2FP.F16.F32.PACK_AB R12, R47, R42 ;  /* 0x0000002a2f0c723e */ /* 0x000fe200000000ff */
[----:B------:R-:W-:Y:S01]  /*6730*/  IMAD.MOV.U32 R47, RZ, RZ, R50 ;  /* 0x000000ffff2f7224 */ /* 0x000fe200078e0032 */
[----:B------:R-:W-:Y:S01]  /*6740*/  F2FP.F16.F32.PACK_AB R44, R44, R45 ;  /* 0x0000002d2c2c723e */ /* 0x000fe200000000ff */
[----:B------:R-:W-:Y:S01]  /*6750*/  IMAD.MOV.U32 R45, RZ, RZ, R49 ;  /* 0x000000ffff2d7224 */ /* 0x000fe200078e0031 */
[----:B------:R-:W-:-:S02]  /*6760*/  F2FP.F16.F32.PACK_AB R46, R43, R14 ;  /* 0x0000000e2b2e723e */ /* 0x000fc400000000ff */
[----:B------:R-:W-:-:S07]  /*6770*/  MOV R14, R54 ;  /* 0x00000036000e7202 */ /* 0x000fce0000000f00 */
.L_x_1632:
[----:B------:R-:W-:Y:S05]  /*6780*/  BSYNC B2 ;  /* 0x0000000000027941 */ /* 0x000fea0003800000 */
.L_x_1631:
[----:B---3--:R3:W-:Y:S04]  /*6790*/  ST.E.128 desc[UR60][R52.64], R12 ;  /* 0x0000000c34007985 */ /* 0x0087e8000c101d3c */
[----:B----4-:R3:W-:Y:S02]  /*67a0*/  @!P0 ST.E.128 desc[UR60][R106.64], R44 ;  /* 0x0000002c6a008985 */ /* 0x0107e4000c101d3c */
.L_x_1626:
[----:B------:R-:W-:Y:S05]  /*67b0*/  BSYNC B1 ;  /* 0x0000000000017941 */ /* 0x000fea0003800000 */
.L_x_1625:
[----:B------:R-:W-:-:S03]  /*67c0*/  UMOV UR4, 0xffffffff ;  /* 0xffffffff00047882 */ /* 0x000fc60000000000 */
[----:B------:R-:W-:Y:S05]  /*67d0*/  BRA.DIV UR4, `(.L_x_1633) ;  /* 0x0000022604c87947 */ /* 0x000fea000b800000 */
[----:B---3--:R3:W4:Y:S04]  /*67e0*/  SHFL.IDX PT, R45, R112, 0x1, 0x181f ;  /* 0x00381f00702d7f89 */ /* 0x00872800000e0000 */
[----:B------:R3:W0:Y:S02]  /*67f0*/  SHFL.IDX PT, R44, R105, 0x1, 0x181f ;  /* 0x00381f00692c7f89 */ /* 0x00062400000e0000 */
.L_x_2022:
[----:B------:R-:W-:Y:S05]  /*6800*/  @P4 BRA `(.L_x_1602) ;  /* 0x0000001400304947 */ /* 0x000fea0003800000 */
[----:B------:R-:W-:Y:S01]  /*6810*/  ISETP.NE.AND P0, PT, R29, RZ, PT ;  /* 0x000000ff1d00720c */ /* 0x000fe20003f05270 */
[----:B------:R-:W-:-:S12]  /*6820*/  BSSY B1, `(.L_x_1634) ;  /* 0x0000075000017945 */ /* 0x000fd80003800000 */
[----:B------:R-:W-:Y:S05]  /*6830*/  @!P0 BRA `(.L_x_1635) ;  /* 0x0000000400cc8947 */ /* 0x000fea0003800000 */
[----:B------:R-:W5:Y:S04]  /*6840*/  LDL R15, [R1+0x50] ;  /* 0x00005000010f7983 */ /* 0x000f680000100800 */
[----:B------:R-:W3:Y:S04]  /*6850*/  LDL R14, [R1+0xa4] ;  /* 0x0000a400010e7983 */ /* 0x000ee80000100800 */
[----:B------:R-:W3:Y:S01]  /*6860*/  LDL R13, [R1+0x58] ;  /* 0x00005800010d7983 */ /* 0x000ee20000100800 */
[----:B--2---:R-:W-:Y:S01]  /*6870*/  SEL R11, R93, R116, !P2 ;  /* 0x000000745d0b7207 */ /* 0x004fe20005000000 */
[----:B------:R-:W-:Y:S01]  /*6880*/  BSSY B2, `(.L_x_1636) ;  /* 0x000006c000027945 */ /* 0x000fe20003800000 */
[----:B------:R-:W-:-:S02]  /*6890*/  ISETP.GE.AND P4, PT, R16, R104, PT ;  /* 0x000000681000720c */ /* 0x000fc40003f86270 */
[----:B------:R-:W-:Y:S02]  /*68a0*/  SHF.R.S32.HI R12, RZ, 0x1f, R11 ;  /* 0x0000001fff0c7819 */ /* 0x000fe4000001140b */
[----:B0-----:R-:W-:Y:S02]  /*68b0*/  LEA R46, P0, R36, R44, 0x1 ;  /* 0x0000002c242e7211 */ /* 0x001fe400078008ff */
[----:B------:R-:W-:Y:S02]  /*68c0*/  LEA.HI R12, R12, R11, RZ, 0x4 ;  /* 0x0000000b0c0c7211 */ /* 0x000fe400078f20ff */
[----:B----4-:R-:W-:Y:S02]  /*68d0*/  LEA.HI.X R47, R36, R45, R79, 0x1, P0 ;  /* 0x0000002d242f7211 */ /* 0x010fe400000f0c4f */
[----:B------:R-:W-:-:S04]  /*68e0*/  LEA.HI.SX32 R12, R12, R35, 0x1c ;  /* 0x000000230c0c7211 */ /* 0x000fc800078fe2ff */
[----:B------:R-:W-:Y:S01]  /*68f0*/  SHF.R.S32.HI R11, RZ, 0x1f, R12 ;  /* 0x0000001fff0b7819 */ /* 0x000fe2000001140c */
[----:B------:R-:W-:-:S03]  /*6900*/  IMAD.SHL.U32 R49, R12, 0x8, RZ ;  /* 0x000000080c317824 */ /* 0x000fc600078e00ff */
[----:B------:R-:W-:Y:S02]  /*6910*/  LEA.HI R12, R11, R12, RZ, 0x3 ;  /* 0x0000000c0b0c7211 */ /* 0x000fe400078f18ff */
[----:B------:R-:W-:-:S03]  /*6920*/  ISETP.GE.AND P6, PT, R49, R114, PT ;  /* 0x000000723100720c */ /* 0x000fc60003fc6270 */
[----:B------:R-:W-:-:S05]  /*6930*/  IMAD.SHL.U32 R12, R12, 0x200, RZ ;  /* 0x000002000c0c7824 */ /* 0x000fca00078e00ff */
[----:B------:R-:W-:Y:S02]  /*6940*/  LOP3.LUT R12, R12, 0x7ffff000, RZ, 0xc0, !PT ;  /* 0x7ffff0000c0c7812 */ /* 0x000fe400078ec0ff */
[----:B-----5:R-:W-:-:S03]  /*6950*/  LOP3.LUT R11, R15, 0x38, R49, 0xf8, !PT ;  /* 0x000000380f0b7812 */ /* 0x020fc600078ef831 */
[----:B------:R-:W-:Y:S01]  /*6960*/  @!P6 IMAD.WIDE R48, R49, 0x2, R44 ;  /* 0x000000023130e825 */ /* 0x000fe200078e022c */
[----:B---3--:R-:W-:-:S04]  /*6970*/  LOP3.LUT R11, R11, R14, RZ, 0x3c, !PT ;  /* 0x0000000e0b0b7212 */ /* 0x008fc800078e3cff */
[----:B------:R-:W-:Y:S02]  /*6980*/  IADD3 R13, R11, R12, R13 ;  /* 0x0000000c0b0d7210 */ /* 0x000fe40007ffe00d */
[----:B------:R-:W-:-:S03]  /*6990*/  LEA R11, R202, R0, 0xe ;  /* 0x00000000ca0b7211 */ /* 0x000fc600078e70ff */
[----:B------:R-:W-:Y:S02]  /*69a0*/  IMAD R13, R202, 0x4000, R13 ;  /* 0x00004000ca0d7824 */ /* 0x000fe400078e020d */
[--C-:B------:R-:W-:Y:S02]  /*69b0*/  IMAD R11, R11, 0x2, R18.reuse ;  /* 0x000000020b0b7824 */ /* 0x100fe400078e0212 */
[----:B------:R-:W-:-:S03]  /*69c0*/  IMAD R40, R13, 0x2, R18 ;  /* 0x000000020d287824 */ /* 0x000fc600078e0212 */
[----:B------:R0:W2:Y:S04]  /*69d0*/  LDS.128 R12, [R11+0x20400] ;  /* 0x020400000b0c7984 */ /* 0x0000a80000000c00 */
[----:B------:R-:W3:Y:S01]  /*69e0*/  LDS.128 R40, [R40+0x20400] ;  /* 0x0204000028287984 */ /* 0x000ee20000000c00 */
[----:B------:R-:W-:Y:S05]  /*69f0*/  @P4 BRA `(.L_x_1637) ;  /* 0x0000000400504947 */ /* 0x000fea0003800000 */
[----:B------:R-:W-:Y:S01]  /*6a00*/  SHF.R.U32.HI R54, RZ, 0x10, R69 ;  /* 0x00000010ff367819 */ /* 0x000fe20000011645 */
[----:B---3--:R-:W-:Y:S01]  /*6a10*/  IMAD.MOV.U32 R50, RZ, RZ, R42 ;  /* 0x000000ffff327224 */ /* 0x008fe200078e002a */
[----:B------:R-:W-:Y:S01]  /*6a20*/  SHF.R.U32.HI R52, RZ, 0x10, R61 ;  /* 0x00000010ff347819 */ /* 0x000fe2000001163d */
[--C-:B------:R-:W-:Y:S01]  /*6a30*/  HADD2.F32 R42, -RZ, R41.reuse.H0_H0 ;  /* 0x20000029ff2a7230 */ /* 0x100fe20000004100 */
[----:B------:R-:W-:Y:S01]  /*6a40*/  SHF.R.U64 R74, R62, 0x10, R63 ;  /* 0x000000103e4a7819 */ /* 0x000fe2000000123f */
[----:B------:R-:W-:Y:S01]  /*6a50*/  HADD2.F32 R41, -RZ, R41.H1_H1 ;  /* 0x30000029ff297230 */ /* 0x000fe20000004100 */
[----:B------:R-:W-:Y:S01]  /*6a60*/  SHF.R.U64 R75, R60, 0x10, R61 ;  /* 0x000000103c4b7819 */ /* 0x000fe2000000123d */
[--C-:B0-2---:R-:W-:Y:S01]  /*6a70*/  HADD2.F32 R11, -RZ, R13.reuse.H0_H0 ;  /* 0x2000000dff0b7230 */ /* 0x105fe20000004100 */
[----:B------:R-:W-:Y:S01]  /*6a80*/  SHF.R.U64 R73, R68, 0x10, R69 ;  /* 0x0000001044497819 */ /* 0x000fe20000001245 */
[----:B------:R-:W-:Y:S01]  /*6a90*/  HADD2.F32 R54, -RZ, R54.H0_H0 ;  /* 0x20000036ff367230 */ /* 0x000fe20000004100 */
[--C-:B------:R-:W-:Y:S01]  /*6aa0*/  SHF.R.U64 R69, R70, 0x10, R71.reuse ;  /* 0x0000001046457819 */ /* 0x100fe20000001247 */
[----:B------:R-:W-:Y:S01]  /*6ab0*/  HADD2.F32 R13, -RZ, R13.H1_H1 ;  /* 0x3000000dff0d7230 */ /* 0x000fe20000004100 */
[----:B------:R-:W-:Y:S01]  /*6ac0*/  SHF.R.U32.HI R70, RZ, 0x10, R71 ;  /* 0x00000010ff467819 */ /* 0x000fe20000011647 */
[----:B------:R-:W-:-:S02]  /*6ad0*/  HADD2.F32 R53, -RZ, R122.H1_H1 ;  /* 0x3000007aff357230 */ /* 0x000fc40000004100 */
[-C--:B------:R-:W-:Y:S01]  /*6ae0*/  FMUL.FTZ R62, R41, R54.reuse ;  /* 0x00000036293e7220 */ /* 0x080fe20000410000 */
[----:B------:R-:W-:Y:S02]  /*6af0*/  HADD2.F32 R52, -RZ, R52.H0_H0 ;  /* 0x20000034ff347230 */ /* 0x000fe40000004100 */
[----:B------:R-:W-:Y:S01]  /*6b00*/  FMUL.FTZ R54, R13, R54 ;  /* 0x000000360d367220 */ /* 0x000fe20000410000 */
[----:B------:R-:W-:Y:S02]  /*6b10*/  HADD2.F32 R51, -RZ, R120.H1_H1 ;  /* 0x30000078ff337230 */ /* 0x000fe40000004100 */
[-C--:B------:R-:W-:Y:S01]  /*6b20*/  FMUL.FTZ R60, R42, R53.reuse ;  /* 0x000000352a3c7220 */ /* 0x080fe20000410000 */
[----:B------:R-:W-:Y:S01]  /*6b30*/  FMUL.FTZ R55, R11, R53 ;  /* 0x000000350b377220 */ /* 0x000fe20000410000 */
[-C--:B------:R-:W-:Y:S01]  /*6b40*/  FFMA.FTZ R62, R13, R52.reuse, -R62 ;  /* 0x000000340d3e7223 */ /* 0x080fe2000001083e */
[----:B------:R-:W-:Y:S01]  /*6b50*/  FFMA.FTZ R68, R41, R52, R54 ;  /* 0x0000003429447223 */ /* 0x000fe20000010036 */
[----:B------:R-:W-:Y:S01]  /*6b60*/  FFMA.FTZ R53, R11, R51, -R60 ;  /* 0x000000330b357223 */ /* 0x000fe2000001083c */
[----:B------:R-:W-:-:S02]  /*6b70*/  HADD2.F32 R54, -RZ, R121.H1_H1 ;  /* 0x30000079ff367230 */ /* 0x000fc40000004100 */
[----:B------:R-:W-:Y:S01]  /*6b80*/  FFMA.FTZ R55, R42, R51, R55 ;  /* 0x000000332a377223 */ /* 0x000fe20000010037 */
[----:B------:R-:W-:Y:S01]  /*6b90*/  HADD2.F32 R13, -RZ, R43.H0_H0 ;  /* 0x2000002bff0d7230 */ /* 0x000fe20000004100 */
[----:B------:R-:W-:Y:S01]  /*6ba0*/  SHF.R.U32.HI R63, RZ, 0x10, R63 ;  /* 0x00000010ff3f7819 */ /* 0x000fe2000001163f */
[----:B------:R-:W-:Y:S02]  /*6bb0*/  HADD2.F32 R11, -RZ, R15.H0_H0 ;  /* 0x2000000fff0b7230 */ /* 0x000fe40000004100 */
[----:B------:R-:W-:Y:S02]  /*6bc0*/  HADD2.F32 R60, -RZ, R70.H0_H0 ;  /* 0x20000046ff3c7230 */ /* 0x000fe40000004100 */
[-C--:B------:R-:W-:Y:S01]  /*6bd0*/  FMUL.FTZ R70, R13, R54.reuse ;  /* 0x000000360d467220 */ /* 0x080fe20000410000 */
[----:B------:R-:W-:Y:S02]  /*6be0*/  HADD2.F32 R42, -RZ, R119.H1_H1 ;  /* 0x30000077ff2a7230 */ /* 0x000fe40000004100 */
[----:B------:R-:W-:Y:S01]  /*6bf0*/  FMUL.FTZ R54, R11, R54 ;  /* 0x000000360b367220 */ /* 0x000fe20000410000 */
[----:B------:R-:W-:Y:S01]  /*6c00*/  HADD2.F32 R43, -RZ, R43.H1_H1 ;  /* 0x3000002bff2b7230 */ /* 0x000fe20000004100 */
[----:B------:R-:W-:Y:S01]  /*6c10*/  F2FP.F16.F32.PACK_AB R55, R68, R55 ;  /* 0x000000374437723e */ /* 0x000fe200000000ff */
[----:B------:R-:W-:-:S02]  /*6c20*/  HADD2.F32 R15, -RZ, R15.H1_H1 ;  /* 0x3000000fff0f7230 */ /* 0x000fc40000004100 */
[----:B------:R-:W-:Y:S01]  /*6c30*/  FFMA.FTZ R54, R13, R42, R54 ;  /* 0x0000002a0d367223 */ /* 0x000fe20000010036 */
[----:B------:R-:W-:Y:S02]  /*6c40*/  HADD2.F32 R52, -RZ, R63.H0_H0 ;  /* 0x2000003fff347230 */ /* 0x000fe40000004100 */
[----:B------:R-:W-:Y:S01]  /*6c50*/  FMUL.FTZ R72, R43, R60 ;  /* 0x0000003c2b487220 */ /* 0x000fe20000410000 */
[----:B------:R-:W-:Y:S01]  /*6c60*/  FFMA.FTZ R70, R11, R42, -R70 ;  /* 0x0000002a0b467223 */ /* 0x000fe20000010846 */
[----:B------:R-:W-:Y:S02]  /*6c70*/  HADD2.F32 R13, -RZ, R40.H0_H0 ;  /* 0x20000028ff0d7230 */ /* 0x000fe40000004100 */
[C---:B------:R-:W-:Y:S01]  /*6c80*/  FMUL.FTZ R60, R15.reuse, R60 ;  /* 0x0000003c0f3c7220 */ /* 0x040fe20000410000 */
[----:B------:R-:W-:Y:S02]  /*6c90*/  HADD2.F32 R41, -RZ, R73.H0_H0 ;  /* 0x20000049ff297230 */ /* 0x000fe40000004100 */
[----:B------:R-:W-:Y:S01]  /*6ca0*/  FFMA.FTZ R61, R15, R52, -R72 ;  /* 0x000000340f3d7223 */ /* 0x000fe20000010848 */
[----:B------:R-:W-:-:S02]  /*6cb0*/  HADD2.F32 R11, -RZ, R12.H0_H0 ;  /* 0x2000000cff0b7230 */ /* 0x000fc40000004100 */
[----:B------:R-:W-:Y:S01]  /*6cc0*/  FFMA.FTZ R63, R43, R52, R60 ;  /* 0x000000342b3f7223 */ /* 0x000fe2000001003c */
[----:B------:R-:W-:Y:S02]  /*6cd0*/  HADD2.F32 R40, -RZ, R40.H1_H1 ;  /* 0x30000028ff287230 */ /* 0x000fe40000004100 */
[----:B------:R-:W-:Y:S02]  /*6ce0*/  HADD2.F32 R122, -RZ, R122.H0_H0 ;  /* 0x2000007aff7a7230 */ /* 0x000fe40000004100 */
[----:B------:R-:W-:Y:S02]  /*6cf0*/  HADD2.F32 R12, -RZ, R12.H1_H1 ;  /* 0x3000000cff0c7230 */ /* 0x000fe40000004100 */
[----:B------:R-:W-:Y:S01]  /*6d00*/  FMUL.FTZ R43, R40, R41 ;  /* 0x00000029282b7220 */ /* 0x000fe20000410000 */
[----:B------:R-:W-:Y:S02]  /*6d10*/  HADD2.F32 R15, -RZ, R75.H0_H0 ;  /* 0x2000004bff0f7230 */ /* 0x000fe40000004100 */
[----:B------:R-:W-:Y:S01]  /*6d20*/  FMUL.FTZ R42, R13, R122 ;  /* 0x0000007a0d2a7220 */ /* 0x000fe20000410000 */
[----:B------:R-:W-:-:S02]  /*6d30*/  HADD2.F32 R120, -RZ, R120.H0_H0 ;  /* 0x20000078ff787230 */ /* 0x000fc40000004100 */
[C---:B------:R-:W-:Y:S01]  /*6d40*/  FMUL.FTZ R41, R12.reuse, R41 ;  /* 0x000000290c297220 */ /* 0x040fe20000410000 */
[C---:B------:R-:W-:Y:S01]  /*6d50*/  FMUL.FTZ R122, R11.reuse, R122 ;  /* 0x0000007a0b7a7220 */ /* 0x040fe20000410000 */
[-C--:B------:R-:W-:Y:S01]  /*6d60*/  FFMA.FTZ R43, R12, R15.reuse, -R43 ;  /* 0x0000000f0c2b7223 */ /* 0x080fe2000001082b */
[----:B------:R-:W-:Y:S02]  /*6d70*/  HADD2.F32 R12, -RZ, R50.H0_H0 ;  /* 0x20000032ff0c7230 */ /* 0x000fe40000004100 */
[-C--:B------:R-:W-:Y:S01]  /*6d80*/  FFMA.FTZ R42, R11, R120.reuse, -R42 ;  /* 0x000000780b2a7223 */ /* 0x080fe2000001082a */
[----:B------:R-:W-:Y:S01]  /*6d90*/  FFMA.FTZ R41, R40, R15, R41 ;  /* 0x0000000f28297223 */ /* 0x000fe20000010029 */
[----:B------:R-:W-:Y:S02]  /*6da0*/  HADD2.F32 R121, -RZ, R121.H0_H0 ;  /* 0x20000079ff797230 */ /* 0x000fe40000004100 */
[----:B------:R-:W-:Y:S01]  /*6db0*/  FFMA.FTZ R122, R13, R120, R122 ;  /* 0x000000780d7a7223 */ /* 0x000fe2000001007a */
[----:B------:R-:W-:Y:S01]  /*6dc0*/  HADD2.F32 R15, -RZ, R69.H0_H0 ;  /* 0x20000045ff0f7230 */ /* 0x000fe20000004100 */
[----:B------:R-:W-:Y:S01]  /*6dd0*/  F2FP.F16.F32.PACK_AB R63, R63, R54 ;  /* 0x000000363f3f723e */ /* 0x000fe200000000ff */
[----:B------:R-:W-:-:S02]  /*6de0*/  HADD2.F32 R11, -RZ, R14.H0_H0 ;  /* 0x2000000eff0b7230 */ /* 0x000fc40000004100 */
[-C--:B------:R-:W-:Y:S01]  /*6df0*/  FMUL.FTZ R40, R12, R121.reuse ;  /* 0x000000790c287220 */ /* 0x080fe20000410000 */
        /* <DEDUP_REMOVED lines=8> */
[----:B------:R-:W-:-:S02]  /*6e80*/  IMAD.MOV.U32 R41, RZ, RZ, R55 ;  /* 0x000000ffff297224 */ /* 0x000fc400078e0037 */
[-C--:B------:R-:W-:Y:S01]  /*6e90*/  FFMA.FTZ R40, R11, R119.reuse, -R40 ;  /* 0x000000770b287223 */ /* 0x080fe20000010828 */
[----:B------:R-:W-:Y:S01]  /*6ea0*/  FFMA.FTZ R121, R12, R119, R121 ;  /* 0x000000770c797223 */ /* 0x000fe20000010079 */
[-C--:B------:R-:W-:Y:S01]  /*6eb0*/  FFMA.FTZ R51, R14, R13.reuse, -R51 ;  /* 0x0000000d0e337223 */ /* 0x080fe20000010833 */
[----:B------:R-:W-:Y:S01]  /*6ec0*/  FFMA.FTZ R50, R50, R13, R15 ;  /* 0x0000000d32327223 */ /* 0x000fe2000001000f */
[----:B------:R-:W-:Y:S01]  /*6ed0*/  F2FP.F16.F32.PACK_AB R12, R43, R42 ;  /* 0x0000002a2b0c723e */ /* 0x000fe200000000ff */
[----:B------:R-:W-:Y:S01]  /*6ee0*/  IMAD.MOV.U32 R43, RZ, RZ, R63 ;  /* 0x000000ffff2b7224 */ /* 0x000fe200078e003f */
[----:B------:R-:W-:Y:S02]  /*6ef0*/  F2FP.F16.F32.PACK_AB R13, R62, R53 ;  /* 0x000000353e0d723e */ /* 0x000fe400000000ff */
[----:B------:R-:W-:Y:S02]  /*6f00*/  F2FP.F16.F32.PACK_AB R14, R51, R40 ;  /* 0x00000028330e723e */ /* 0x000fe400000000ff */
[----:B------:R-:W-:-:S02]  /*6f10*/  F2FP.F16.F32.PACK_AB R15, R61, R70 ;  /* 0x000000463d0f723e */ /* 0x000fc400000000ff */
[----:B------:R-:W-:Y:S02]  /*6f20*/  F2FP.F16.F32.PACK_AB R42, R50, R121 ;  /* 0x00000079322a723e */ /* 0x000fe400000000ff */
[----:B------:R-:W-:-:S07]  /*6f30*/  MOV R40, R54 ;  /* 0x0000003600287202 */ /* 0x000fce0000000f00 */
.L_x_1637:
[----:B------:R-:W-:Y:S05]  /*6f40*/  BSYNC B2 ;  /* 0x0000000000027941 */ /* 0x000fea0003800000 */
.L_x_1636:
[----:B--2---:R2:W-:Y:S04]  /*6f50*/  ST.E.128 desc[UR60][R46.64], R12 ;  /* 0x0000000c2e007985 */ /* 0x0045e8000c101d3c */
[----:B---3--:R2:W-:Y:S02]  /*6f60*/  @!P6 ST.E.128 desc[UR60][R48.64], R40 ;  /* 0x000000283000e985 */ /* 0x0085e4000c101d3c */
.L_x_1635:
[----:B------:R-:W-:Y:S05]  /*6f70*/  BSYNC B1 ;  /* 0x0000000000017941 */ /* 0x000fea0003800000 */
.L_x_1634:
[----:B------:R-:W-:-:S13]  /*6f80*/  ISETP.NE.AND P0, PT, R76, RZ, PT ;  /* 0x000000ff4c00720c */ /* 0x000fda0003f05270 */
[----:B------:R-:W-:Y:S05]  /*6f90*/  @!P0 BRA `(.L_x_1602) ;  /* 0x0000000c004c8947 */ /* 0x000fea0003800000 */
[----:B--2---:R-:W2:Y:S04]  /*6fa0*/  LDL R12, [R1+0x50] ;  /* 0x00005000010c7983 */ /* 0x004ea80000100800 */
[----:B------:R-:W5:Y:S04]  /*6fb0*/  LDL R15, [R1+0xa4] ;  /* 0x0000a400010f7983 */ /* 0x000f680000100800 */
[----:B------:R-:W3:Y:S01]  /*6fc0*/  LDL R14, [R1+0x58] ;  /* 0x00005800010e7983 */ /* 0x000ee20000100800 */
[----:B------:R-:W-:Y:S01]  /*6fd0*/  SEL R116, R93, R116, !P1 ;  /* 0x000000745d747207 */ /* 0x000fe20004800000 */
[----:B------:R-:W-:Y:S01]  /*6fe0*/  BSSY B1, `(.L_x_1638) ;  /* 0x000006c000017945 */ /* 0x000fe20003800000 */
[----:B------:R-:W-:-:S02]  /*6ff0*/  ISETP.GE.AND P4, PT, R205, R104, PT ;  /* 0x00000068cd00720c */ /* 0x000fc40003f86270 */
[----:B0-----:R-:W-:Y:S02]  /*7000*/  SHF.R.S32.HI R11, RZ, 0x1f, R116 ;  /* 0x0000001fff0b7819 */ /* 0x001fe40000011474 */
[----:B------:R-:W-:Y:S02]  /*7010*/  LEA R46, P0, R39, R44, 0x1 ;  /* 0x0000002c272e7211 */ /* 0x000fe400078008ff */
[----:B------:R-:W-:Y:S02]  /*7020*/  LEA.HI R116, R11, R116, RZ, 0x4 ;  /* 0x000000740b747211 */ /* 0x000fe400078f20ff */
[----:B----4-:R-:W-:Y:S02]  /*7030*/  LEA.HI.X R47, R39, R45, R88, 0x1, P0 ;  /* 0x0000002d272f7211 */ /* 0x010fe400000f0c58 */
[----:B------:R-:W-:-:S04]  /*7040*/  LEA.HI.SX32 R116, R116, R37, 0x1c ;  /* 0x0000002574747211 */ /* 0x000fc800078fe2ff */
[----:B------:R-:W-:Y:S01]  /*7050*/  SHF.R.S32.HI R13, RZ, 0x1f, R116 ;  /* 0x0000001fff0d7819 */ /* 0x000fe20000011474 */
[----:B------:R-:W-:-:S03]  /*7060*/  IMAD.SHL.U32 R11, R116, 0x8, RZ ;  /* 0x00000008740b7824 */ /* 0x000fc600078e00ff */
[----:B------:R-:W-:-:S05]  /*7070*/  LEA.HI R13, R13, R116, RZ, 0x3 ;  /* 0x000000740d0d7211 */ /* 0x000fca00078f18ff */
[----:B------:R-:W-:-:S05]  /*7080*/  IMAD.SHL.U32 R13, R13, 0x200, RZ ;  /* 0x000002000d0d7824 */ /* 0x000fca00078e00ff */
[----:B------:R-:W-:Y:S02]  /*7090*/  LOP3.LUT R13, R13, 0x7ffff000, RZ, 0xc0, !PT ;  /* 0x7ffff0000d0d7812 */ /* 0x000fe400078ec0ff */
[----:B--2---:R-:W-:-:S04]  /*70a0*/  LOP3.LUT R12, R12, 0x38, R11, 0xf8, !PT ;  /* 0x000000380c0c7812 */ /* 0x004fc800078ef80b */
[----:B-----5:R-:W-:-:S04]  /*70b0*/  LOP3.LUT R12, R12, R15, RZ, 0x3c, !PT ;  /* 0x0000000f0c0c7212 */ /* 0x020fc800078e3cff */
[----:B---3--:R-:W-:Y:S02]  /*70c0*/  IADD3 R15, R12, R13, R14 ;  /* 0x0000000d0c0f7210 */ /* 0x008fe40007ffe00e */
[----:B------:R-:W-:-:S03]  /*70d0*/  LEA R13, R202, R5, 0xe ;  /* 0x00000005ca0d7211 */ /* 0x000fc600078e70ff */
[----:B------:R-:W-:Y:S02]  /*70e0*/  IMAD R15, R202, 0x4000, R15 ;  /* 0x00004000ca0f7824 */ /* 0x000fe400078e020f */
[--C-:B------:R-:W-:Y:S02]  /*70f0*/  IMAD R13, R13, 0x2, R18.reuse ;  /* 0x000000020d0d7824 */ /* 0x100fe400078e0212 */
[----:B------:R-:W-:-:S04]  /*7100*/  IMAD R40, R15, 0x2, R18 ;  /* 0x000000020f287824 */ /* 0x000fc800078e0212 */
[----:B------:R-:W0:Y:S04]  /*7110*/  LDS.128 R12, [R13+0x20400] ;  /* 0x020400000d0c7984 */ /* 0x000e280000000c00 */
[----:B------:R-:W2:Y:S01]  /*7120*/  LDS.128 R40, [R40+0x20400] ;  /* 0x0204000028287984 */ /* 0x000ea20000000c00 */
[----:B------:R-:W-:Y:S05]  /*7130*/  @P4 BRA `(.L_x_1639) ;  /* 0x0000000400584947 */ /* 0x000fea0003800000 */
[----:B------:R-:W-:Y:S01]  /*7140*/  SHF.R.U32.HI R52, RZ, 0x10, R65 ;  /* 0x00000010ff347819 */ /* 0x000fe20000011641 */
[----:B--2---:R-:W-:Y:S01]  /*7150*/  IMAD.MOV.U32 R48, RZ, RZ, R40 ;  /* 0x000000ffff307224 */ /* 0x004fe200078e0028 */
[----:B0-----:R-:W-:Y:S01]  /*7160*/  MOV R40, R14 ;  /* 0x0000000e00287202 */ /* 0x001fe20000000f00 */
[----:B------:R-:W-:Y:S01]  /*7170*/  IMAD.MOV.U32 R49, RZ, RZ, R42 ;  /* 0x000000ffff317224 */ /* 0x000fe200078e002a */
[--C-:B------:R-:W-:Y:S01]  /*7180*/  SHF.R.U32.HI R50, RZ, 0x10, R57.reuse ;  /* 0x00000010ff327819 */ /* 0x100fe20000011639 */
[--C-:B------:R-:W-:Y:S01]  /*7190*/  HADD2.F32 R42, -RZ, R41.reuse.H0_H0 ;  /* 0x20000029ff2a7230 */ /* 0x100fe20000004100 */
[----:B------:R-:W-:Y:S01]  /*71a0*/  SHF.R.U64 R68, R56, 0x10, R57 ;  /* 0x0000001038447819 */ /* 0x000fe20000001239 */
[----:B------:R-:W-:Y:S01]  /*71b0*/  HADD2.F32 R41, -RZ, R41.H1_H1 ;  /* 0x30000029ff297230 */ /* 0x000fe20000004100 */
[----:B------:R-:W-:Y:S01]  /*71c0*/  SHF.R.U64 R63, R58, 0x10, R59 ;  /* 0x000000103a3f7819 */ /* 0x000fe2000000123b */
[--C-:B------:R-:W-:Y:S01]  /*71d0*/  HADD2.F32 R14, -RZ, R13.reuse.H0_H0 ;  /* 0x2000000dff0e7230 */ /* 0x100fe20000004100 */
[----:B------:R-:W-:Y:S01]  /*71e0*/  SHF.R.U64 R57, R66, 0x10, R67 ;  /* 0x0000001042397819 */ /* 0x000fe20000001243 */
[----:B------:R-:W-:Y:S01]  /*71f0*/  HADD2.F32 R52, -RZ, R52.H0_H0 ;  /* 0x20000034ff347230 */ /* 0x000fe20000004100 */
[----:B------:R-:W-:Y:S01]  /*7200*/  SHF.R.U32.HI R58, RZ, 0x10, R59 ;  /* 0x00000010ff3a7819 */ /* 0x000fe2000001163b */
[----:B------:R-:W-:Y:S01]  /*7210*/  HADD2.F32 R13, -RZ, R13.H1_H1 ;  /* 0x3000000dff0d7230 */ /* 0x000fe20000004100 */
[----:B------:R-:W-:Y:S01]  /*7220*/  SHF.R.U32.HI R66, RZ, 0x10, R67 ;  /* 0x00000010ff427819 */ /* 0x000fe20000011643 */
        /* <DEDUP_REMOVED lines=14> */
[----:B------:R-:W-:Y:S02]  /*7310*/  HADD2.F32 R14, -RZ, R43.H0_H0 ;  /* 0x2000002bff0e7230 */ /* 0x000fe40000004100 */
[----:B------:R-:W-:Y:S02]  /*7320*/  HADD2.F32 R41, -RZ, R113.H1_H1 ;  /* 0x30000071ff297230 */ /* 0x000fe40000004100 */
[----:B------:R-:W-:Y:S01]  /*7330*/  FMUL.FTZ R51, R13, R50 ;  /* 0x000000320d337220 */ /* 0x000fe20000410000 */
[----:B------:R-:W-:Y:S01]  /*7340*/  HADD2.F32 R43, -RZ, R43.H1_H1 ;  /* 0x3000002bff2b7230 */ /* 0x000fe20000004100 */
[----:B------:R-:W-:Y:S01]  /*7350*/  F2FP.F16.F32.PACK_AB R53, R56, R53 ;  /* 0x000000353835723e */ /* 0x000fe200000000ff */
[----:B------:R-:W-:-:S02]  /*7360*/  HADD2.F32 R52, -RZ, R66.H0_H0 ;  /* 0x20000042ff347230 */ /* 0x000fc40000004100 */
[CC--:B------:R-:W-:Y:S01]  /*7370*/  FFMA.FTZ R59, R14.reuse, R41.reuse, R51 ;  /* 0x000000290e3b7223 */ /* 0x0c0fe20000010033 */
[----:B------:R-:W-:Y:S02]  /*7380*/  HADD2.F32 R42, -RZ, R58.H0_H0 ;  /* 0x2000003aff2a7230 */ /* 0x000fe40000004100 */
[----:B------:R-:W-:Y:S01]  /*7390*/  FMUL.FTZ R58, R14, R50 ;  /* 0x000000320e3a7220 */ /* 0x000fe20000410000 */
[----:B------:R-:W-:Y:S02]  /*73a0*/  HADD2.F32 R15, -RZ, R15.H1_H1 ;  /* 0x3000000fff0f7230 */ /* 0x000fe40000004100 */
[----:B------:R-:W-:Y:S01]  /*73b0*/  FMUL.FTZ R50, R43, R52 ;  /* 0x000000342b327220 */ /* 0x000fe20000410000 */
[----:B------:R-:W-:Y:S02]  /*73c0*/  HADD2.F32 R14, -RZ, R48.H0_H0 ;  /* 0x20000030ff0e7230 */ /* 0x000fe40000004100 */
[----:B------:R-:W-:Y:S01]  /*73d0*/  FFMA.FTZ R58, R13, R41, -R58 ;  /* 0x000000290d3a7223 */ /* 0x000fe2000001083a */
[----:B------:R-:W-:-:S02]  /*73e0*/  HADD2.F32 R118, -RZ, R118.H0_H0 ;  /* 0x20000076ff767230 */ /* 0x000fc40000004100 */
[C---:B------:R-:W-:Y:S01]  /*73f0*/  FMUL.FTZ R52, R15.reuse, R52 ;  /* 0x000000340f347220 */ /* 0x040fe20000410000 */
[----:B------:R-:W-:Y:S02]  /*7400*/  HADD2.F32 R41, -RZ, R62.H0_H0 ;  /* 0x2000003eff297230 */ /* 0x000fe40000004100 */
[-C--:B------:R-:W-:Y:S01]  /*7410*/  FFMA.FTZ R61, R15, R42.reuse, -R50 ;  /* 0x0000002a0f3d7223 */ /* 0x080fe20000010832 */
[----:B------:R-:W-:Y:S02]  /*7420*/  HADD2.F32 R13, -RZ, R12.H0_H0 ;  /* 0x2000000cff0d7230 */ /* 0x000fe40000004100 */
[----:B------:R-:W-:Y:S01]  /*7430*/  FFMA.FTZ R60, R43, R42, R52 ;  /* 0x0000002a2b3c7223 */ /* 0x000fe20000010034 */
[----:B------:R-:W-:Y:S02]  /*7440*/  HADD2.F32 R48, -RZ, R48.H1_H1 ;  /* 0x30000030ff307230 */ /* 0x000fe40000004100 */
[----:B------:R-:W-:Y:S01]  /*7450*/  FMUL.FTZ R42, R14, R118 ;  /* 0x000000760e2a7220 */ /* 0x000fe20000410000 */
[----:B------:R-:W-:-:S02]  /*7460*/  HADD2.F32 R12, -RZ, R12.H1_H1 ;  /* 0x3000000cff0c7230 */ /* 0x000fc40000004100 */
[C---:B------:R-:W-:Y:S01]  /*7470*/  FMUL.FTZ R43, R13.reuse, R118 ;  /* 0x000000760d2b7220 */ /* 0x040fe20000410000 */
[----:B------:R-:W-:Y:S02]  /*7480*/  HADD2.F32 R115, -RZ, R115.H0_H0 ;  /* 0x20000073ff737230 */ /* 0x000fe40000004100 */
[-C--:B------:R-:W-:Y:S01]  /*7490*/  FMUL.FTZ R51, R48, R41.reuse ;  /* 0x0000002930337220 */ /* 0x080fe20000410000 */
[----:B------:R-:W-:Y:S02]  /*74a0*/  HADD2.F32 R15, -RZ, R68.H0_H0 ;  /* 0x20000044ff0f7230 */ /* 0x000fe40000004100 */
[----:B------:R-:W-:Y:S01]  /*74b0*/  FMUL.FTZ R41, R12, R41 ;  /* 0x000000290c297220 */ /* 0x000fe20000410000 */
[----:B------:R-:W-:Y:S02]  /*74c0*/  HADD2.F32 R117, -RZ, R117.H0_H0 ;  /* 0x20000075ff757230 */ /* 0x000fe40000004100 */
[----:B------:R-:W-:Y:S01]  /*74d0*/  FFMA.FTZ R42, R13, R115, -R42 ;  /* 0x000000730d2a7223 */ /* 0x000fe2000001082a */
[----:B------:R-:W-:-:S02]  /*74e0*/  HADD2.F32 R13, -RZ, R49.H0_H0 ;  /* 0x20000031ff0d7230 */ /* 0x000fc40000004100 */
[-C--:B------:R-:W-:Y:S01]  /*74f0*/  FFMA.FTZ R51, R12, R15.reuse, -R51 ;  /* 0x0000000f0c337223 */ /* 0x080fe20000010833 */
[----:B------:R-:W-:Y:S01]  /*7500*/  FFMA.FTZ R48, R48, R15, R41 ;  /* 0x0000000f30307223 */ /* 0x000fe20000010029 */
[--C-:B------:R-:W-:Y:S02]  /*7510*/  HADD2.F32 R12, -RZ, R40.reuse.H0_H0 ;  /* 0x20000028ff0c7230 */ /* 0x100fe40000004100 */
[----:B------:R-:W-:Y:S01]  /*7520*/  FFMA.FTZ R43, R14, R115, R43 ;  /* 0x000000730e2b7223 */ /* 0x000fe2000001002b */
[----:B------:R-:W-:Y:S02]  /*7530*/  HADD2.F32 R15, -RZ, R57.H0_H0 ;  /* 0x20000039ff0f7230 */ /* 0x000fe40000004100 */
[-C--:B------:R-:W-:Y:S01]  /*7540*/  FMUL.FTZ R41, R13, R117.reuse ;  /* 0x000000750d297220 */ /* 0x080fe20000410000 */
[----:B------:R-:W-:Y:S02]  /*7550*/  HADD2.F32 R49, -RZ, R49.H1_H1 ;  /* 0x30000031ff317230 */ /* 0x000fe40000004100 */
[----:B------:R-:W-:Y:S01]  /*7560*/  FMUL.FTZ R50, R12, R117 ;  /* 0x000000750c327220 */ /* 0x000fe20000410000 */
[----:B------:R-:W-:Y:S01]  /*7570*/  HADD2.F32 R40, -RZ, R40.H1_H1 ;  /* 0x30000028ff287230 */ /* 0x000fe20000004100 */
[----:B------:R-:W-:Y:S01]  /*7580*/  F2FP.F16.F32.PACK_AB R59, R60, R59 ;  /* 0x0000003b3c3b723e */ /* 0x000fe200000000ff */
[----:B------:R-:W-:-:S02]  /*7590*/  HADD2.F32 R113, -RZ, R113.H0_H0 ;  /* 0x20000071ff717230 */ /* 0x000fc40000004100 */
        /* <DEDUP_REMOVED lines=8> */
[----:B------:R-:W-:Y:S01]  /*7620*/  F2FP.F16.F32.PACK_AB R52, R48, R43 ;  /* 0x0000002b3034723e */ /* 0x000fe200000000ff */
[----:B------:R-:W-:Y:S01]  /*7630*/  IMAD.MOV.U32 R43, RZ, RZ, R59 ;  /* 0x000000ffff2b7224 */ /* 0x000fe200078e003b */
[----:B------:R-:W-:-:S02]  /*7640*/  F2FP.F16.F32.PACK_AB R12, R51, R42 ;  /* 0x0000002a330c723e */ /* 0x000fc400000000ff */
[----:B------:R-:W-:Y:S01]  /*7650*/  F2FP.F16.F32.PACK_AB R14, R40, R41 ;  /* 0x00000029280e723e */ /* 0x000fe200000000ff */
[----:B------:R-:W-:Y:S01]  /*7660*/  IMAD.MOV.U32 R40, RZ, RZ, R52 ;  /* 0x000000ffff287224 */ /* 0x000fe200078e0034 */
[----:B------:R-:W-:Y:S01]  /*7670*/  F2FP.F16.F32.PACK_AB R13, R54, R55 ;  /* 0x00000037360d723e */ /* 0x000fe200000000ff */
[----:B------:R-:W-:Y:S01]  /*7680*/  IMAD.MOV.U32 R41, RZ, RZ, R53 ;  /* 0x000000ffff297224 */ /* 0x000fe200078e0035 */
[----:B------:R-:W-:-:S07]  /*7690*/  F2FP.F16.F32.PACK_AB R42, R49, R50 ;  /* 0x00000032312a723e */ /* 0x000fce00000000ff */
.L_x_1639:
[----:B------:R-:W-:Y:S05]  /*76a0*/  BSYNC B1 ;  /* 0x0000000000017941 */ /* 0x000fea0003800000 */
.L_x_1638:
[----:B0-----:R0:W-:Y:S01]  /*76b0*/  ST.E.128 desc[UR60][R46.64], R12 ;  /* 0x0000000c2e007985 */ /* 0x0011e2000c101d3c */
[----:B------:R-:W-:-:S13]  /*76c0*/  ISETP.GE.AND P0, PT, R11, R114, PT ;  /* 0x000000720b00720c */ /* 0x000fda0003f06270 */
[----:B------:R-:W-:Y:S05]  /*76d0*/  @P0 BRA `(.L_x_1602) ;  /* 0x00000004007c0947 */ /* 0x000fea0003800000 */
[----:B------:R-:W-:-:S05]  /*76e0*/  IMAD.WIDE R44, R11, 0x2, R44 ;  /* 0x000000020b2c7825 */ /* 0x000fca00078e022c */
[----:B--2---:R2:W-:Y:S01]  /*76f0*/  ST.E.128 desc[UR60][R44.64], R40 ;  /* 0x000000282c007985 */ /* 0x0045e2000c101d3c */
[----:B------:R-:W-:Y:S05]  /*7700*/  BRA `(.L_x_1602) ;  /* 0x0000000400707947 */ /* 0x000fea0003800000 */
.L_x_1575:
[----:B------:R-:W-:-:S13]  /*7710*/  ISETP.NE.AND P5, PT, R225, 0x3, PT ;  /* 0x00000003e100780c */ /* 0x000fda0003fa5270 */
[----:B------:R-:W-:Y:S05]  /*7720*/  @!P5 BRA `(.L_x_1640) ;  /* 0x000000000004d947 */ /* 0x000fea0003800000 */
[----:B------:R-:W-:Y:S01]  /*7730*/  BPT.TRAP 0x1 ;  /* 0x000000040000795c */ /* 0x000fe20000300000 */
.L_x_1640:
[----:B------:R-:W2:Y:S01]  /*7740*/  LDL R11, [R1+0x40] ;  /* 0x00004000010b7983 */ /* 0x000ea20000100800 */
[----:B------:R-:W-:Y:S01]  /*7750*/  LEA R89, R202, R18, 0x3 ;  /* 0x00000012ca597211 */ /* 0x000fe200078e18ff */
[----:B------:R-:W-:Y:S01]  /*7760*/  BSSY B1, `(.L_x_1641) ;  /* 0x0000005000017945 */ /* 0x000fe20003800000 */
[----:B------:R-:W-:Y:S02]  /*7770*/  SHF.R.S32.HI R99, RZ, 0x1f, R100 ;  /* 0x0000001fff637819 */ /* 0x000fe40000011464 */
[----:B--2---:R-:W-:-:S04]  /*7780*/  SHF.L.U32 R103, R11, 0x1f, RZ ;  /* 0x0000001f0b677819 */ /* 0x004fc800000006ff */
[----:B------:R-:W0:Y:S02]  /*7790*/  SYNCS.PHASECHK.TRANS64.TRYWAIT P0, [R89+URZ+0x30890], R103 ;  /* 0x03089067590075a7 */ /* 0x000e24000800017f */
[----:B0-----:R-:W-:Y:S05]  /*77a0*/  @!P0 BRA `(.L_x_1642) ;  /* 0x0000021800208947 */ /* 0x001fea0003800000 */
.L_x_2023:
[----:B------:R-:W-:Y:S05]  /*77b0*/  BSYNC B1 ;  /* 0x0000000000017941 */ /* 0x000fea0003800000 */
.L_x_1641:
[----:B------:R-:W2:Y:S01]  /*77c0*/  LDL R40, [R1+0xc] ;  /* 0x00000c0001287983 */ /* 0x000ea20000100800 */
        /* <DEDUP_REMOVED lines=22> */
[----:B--2---:R-:W-:-:S05]  /*7930*/  IMAD.IADD R50, R97, 0x1, -R40 ;  /* 0x0000000161327824 */ /* 0x004fca00078e0a28 */
[----:B------:R-:W-:Y:S01]  /*7940*/  ISETP.GE.AND P0, PT, R50, 0x1, PT ;  /* 0x000000013200780c */ /* 0x000fe20003f06270 */
[----:B------:R-:W-:-:S12]  /*7950*/  BRA.DIV UR4, `(.L_x_1643) ;  /* 0x0000021604c87947 */ /* 0x000fd8000b800000 */
[----:B------:R1:W2:Y:S04]  /*7960*/  SHFL.IDX PT, R40, R43, RZ, 0x181f ;  /* 0x00181fff2b287589 */ /* 0x0002a800000e0000 */
[----:B------:R1:W3:Y:S02]  /*7970*/  SHFL.IDX PT, R42, R41, RZ, 0x181f ;  /* 0x00181fff292a7589 */ /* 0x0002e400000e0000 */
.L_x_2027:
[----:B------:R-:W-:Y:S04]  /*7980*/  BSSY B1, `(.L_x_1644) ;  /* 0x0000018000017945 */ /* 0x000fe80003800000 */
[----:B------:R-:W-:Y:S05]  /*7990*/  @!P0 BRA `(.L_x_1645) ;  /* 0x0000000000588947 */ /* 0x000fea0003800000 */
[----:B------:R-:W4:Y:S01]  /*79a0*/  LDL R11, [R1] ;  /* 0x00000000010b7983 */ /* 0x000f220000100800 */
[----:B------:R-:W-:Y:S02]  /*79b0*/  ULDC UR4, c[0x0][0x2f4] ;  /* 0x0000bd0000047ab9 */ /* 0x000fe40000000800 */
[----:B------:R-:W-:Y:S02]  /*79c0*/  ISETP.GE.AND P4, PT, R16, UR4, PT ;  /* 0x0000000410007c0c */ /* 0x000fe4000bf86270 */
[----:B------:R-:W-:-:S11]  /*79d0*/  ISETP.GE.AND P0, PT, R205, UR4, PT ;  /* 0x00000004cd007c0c */ /* 0x000fd6000bf06270 */
[----:B------:R-:W5:Y:S01]  /*79e0*/  @!P4 LDS.128 R12, [R92+0x20400] ;  /* 0x020400005c0cc984 */ /* 0x000f620000000c00 */
[----:B---3--:R-:W-:-:S04]  /*79f0*/  @!P4 LEA R44, P6, R16, R42, 0x1 ;  /* 0x0000002a102cc211 */ /* 0x008fc800078c08ff */
[----:B--2---:R-:W-:Y:S02]  /*7a00*/  @!P4 LEA.HI.X R45, R16, R40, R17, 0x1, P6 ;  /* 0x00000028102dc211 */ /* 0x004fe400030f0c11 */
[----:B------:R-:W-:-:S04]  /*7a10*/  @!P0 LEA R46, P6, R203, R42, 0x1 ;  /* 0x0000002acb2e8211 */ /* 0x000fc800078c08ff */
[----:B------:R-:W-:Y:S01]  /*7a20*/  @!P0 LEA.HI.X R47, R203, R40, R224, 0x1, P6 ;  /* 0x00000028cb2f8211 */ /* 0x000fe200030f0ce0 */
[----:B-----5:R-:W-:Y:S01]  /*7a30*/  @!P4 ST.E.128 desc[UR60][R44.64], R12 ;  /* 0x0000000c2c00c985 */ /* 0x020fe2000c101d3c */
[----:B------:R-:W-:-:S03]  /*7a40*/  ISETP.GE.AND P4, PT, R19, UR4, PT ;  /* 0x0000000413007c0c */ /* 0x000fc6000bf86270 */
[----:B------:R-:W2:Y:S10]  /*7a50*/  @!P0 LDS.128 R12, [R92+0x22400] ;  /* 0x022400005c0c8984 */ /* 0x000eb40000000c00 */
[----:B------:R-:W-:Y:S01]  /*7a60*/  @!P4 LEA R48, P6, R19, R42, 0x1 ;  /* 0x0000002a1330c211 */ /* 0x000fe200078c08ff */
[----:B--2---:R-:W-:Y:S01]  /*7a70*/  @!P0 ST.E.128 desc[UR60][R46.64], R12 ;  /* 0x0000000c2e008985 */ /* 0x004fe2000c101d3c */
[----:B------:R-:W-:-:S03]  /*7a80*/  ISETP.GE.AND P0, PT, R23, UR4, PT ;  /* 0x0000000417007c0c */ /* 0x000fc6000bf06270 */
[----:B------:R-:W2:Y:S01]  /*7a90*/  @!P4 LDS.128 R12, [R92+0x24400] ;  /* 0x024400005c0cc984 */ /* 0x000ea20000000c00 */
[----:B----4-:R-:W-:-:S05]  /*7aa0*/  @!P4 LEA.HI.X R49, R19, R40, R11, 0x1, P6 ;  /* 0x000000281331c211 */ /* 0x010fca00030f0c0b */
[----:B--2---:R-:W-:Y:S04]  /*7ab0*/  @!P4 ST.E.128 desc[UR60][R48.64], R12 ;  /* 0x0000000c3000c985 */ /* 0x004fe8000c101d3c */
[C---:B------:R-:W-:Y:S01]  /*7ac0*/  @!P0 LEA R44, P4, R23.reuse, R42, 0x1 ;  /* 0x0000002a172c8211 */ /* 0x040fe200078808ff */
[----:B------:R-:W2:Y:S03]  /*7ad0*/  @!P0 LDS.128 R12, [R92+0x26400] ;  /* 0x026400005c0c8984 */ /* 0x000ea60000000c00 */
[----:B------:R-:W-:-:S05]  /*7ae0*/  @!P0 LEA.HI.X R45, R23, R40, R228, 0x1, P4 ;  /* 0x00000028172d8211 */ /* 0x000fca00020f0ce4 */
[----:B--2---:R4:W-:Y:S04]  /*7af0*/  @!P0 ST.E.128 desc[UR60][R44.64], R12 ;  /* 0x0000000c2c008985 */ /* 0x0049e8000c101d3c */
.L_x_1645:
[----:B------:R-:W-:Y:S05]  /*7b00*/  BSYNC B1 ;  /* 0x0000000000017941 */ /* 0x000fea0003800000 */
.L_x_1644:
[----:B------:R-:W-:-:S03]  /*7b10*/  UMOV UR4, 0xffffffff ;  /* 0xffffffff00047882 */ /* 0x000fc60000000000 */
[----:B------:R-:W-:Y:S05]  /*7b20*/  BRA.DIV UR4, `(.L_x_1646) ;  /* 0x0000021604a07947 */ /* 0x000fea000b800000 */
[----:B--2---:R2:W0:Y:S04]  /*7b30*/  SHFL.IDX PT, R40, R43, 0x1, 0x181f ;  /* 0x00381f002b287f89 */ /* 0x00442800000e0000 */
[----:B---3--:R2:W3:Y:S02]  /*7b40*/  SHFL.IDX PT, R42, R41, 0x1, 0x181f ;  /* 0x00381f00292a7f89 */ /* 0x0084e400000e0000 */
.L_x_2031:
[----:B------:R-:W-:-:S13]  /*7b50*/  ISETP.GE.AND P0, PT, R50, 0x21, PT ;  /* 0x000000213200780c */ /* 0x000fda0003f06270 */
[----:B------:R-:W-:Y:S05]  /*7b60*/  @!P0 BRA `(.L_x_1602) ;  /* 0x0000000000588947 */ /* 0x000fea0003800000 */
[----:B------:R-:W5:Y:S01]  /*7b70*/  LDL R11, [R1] ;  /* 0x00000000010b7983 */ /* 0x000f620000100800 */
[----:B------:R-:W-:Y:S02]  /*7b80*/  ULDC UR4, c[0x0][0x2f4] ;  /* 0x0000bd0000047ab9 */ /* 0x000fe40000000800 */
[----:B------:R-:W-:Y:S02]  /*7b90*/  ISETP.GE.AND P6, PT, R16, UR4, PT ;  /* 0x0000000410007c0c */ /* 0x000fe4000bfc6270 */
[----:B------:R-:W-:-:S11]  /*7ba0*/  ISETP.GE.AND P4, PT, R205, UR4, PT ;  /* 0x00000004cd007c0c */ /* 0x000fd6000bf86270 */
[----:B----4-:R-:W4:Y:S01]  /*7bb0*/  @!P6 LDS.128 R12, [R92+0x21400] ;  /* 0x021400005c0ce984 */ /* 0x010f220000000c00 */
[----:B---3--:R-:W-:-:S04]  /*7bc0*/  @!P6 LEA R44, P0, R16, R42, 0x1 ;  /* 0x0000002a102ce211 */ /* 0x008fc800078008ff */
[----:B0-----:R-:W-:Y:S02]  /*7bd0*/  @!P6 LEA.HI.X R45, R16, R40, R17, 0x1, P0 ;  /* 0x00000028102de211 */ /* 0x001fe400000f0c11 */
[----:B------:R-:W-:-:S03]  /*7be0*/  ISETP.GE.AND P0, PT, R19, UR4, PT ;  /* 0x0000000413007c0c */ /* 0x000fc6000bf06270 */
[----:B----4-:R-:W-:Y:S01]  /*7bf0*/  @!P6 ST.E.128 desc[UR60][R44.64], R12 ;  /* 0x0000000c2c00e985 */ /* 0x010fe2000c101d3c */
[----:B------:R-:W-:-:S03]  /*7c00*/  @!P4 LEA R46, P6, R203, R42, 0x1 ;  /* 0x0000002acb2ec211 */ /* 0x000fc600078c08ff */
[----:B------:R-:W0:Y:S01]  /*7c10*/  @!P4 LDS.128 R12, [R92+0x23400] ;  /* 0x023400005c0cc984 */ /* 0x000e220000000c00 */
[----:B------:R-:W-:-:S05]  /*7c20*/  @!P4 LEA.HI.X R47, R203, R40, R224, 0x1, P6 ;  /* 0x00000028cb2fc211 */ /* 0x000fca00030f0ce0 */
[----:B------:R-:W-:Y:S01]  /*7c30*/  @!P0 LEA R48, P6, R19, R42, 0x1 ;  /* 0x0000002a13308211 */ /* 0x000fe200078c08ff */
[----:B0-----:R-:W-:Y:S01]  /*7c40*/  @!P4 ST.E.128 desc[UR60][R46.64], R12 ;  /* 0x0000000c2e00c985 */ /* 0x001fe2000c101d3c */
[----:B------:R-:W-:-:S03]  /*7c50*/  ISETP.GE.AND P4, PT, R23, UR4, PT ;  /* 0x0000000417007c0c */ /* 0x000fc6000bf86270 */
[----:B------:R-:W0:Y:S01]  /*7c60*/  @!P0 LDS.128 R12, [R92+0x25400] ;  /* 0x025400005c0c8984 */ /* 0x000e220000000c00 */
[----:B-----5:R-:W-:-:S05]  /*7c70*/  @!P0 LEA.HI.X R49, R19, R40, R11, 0x1, P6 ;  /* 0x0000002813318211 */ /* 0x020fca00030f0c0b */
[----:B0-----:R-:W-:Y:S04]  /*7c80*/  @!P0 ST.E.128 desc[UR60][R48.64], R12 ;  /* 0x0000000c30008985 */ /* 0x001fe8000c101d3c */
[C---:B------:R-:W-:Y:S01]  /*7c90*/  @!P4 LEA R42, P0, R23.reuse, R42, 0x1 ;  /* 0x0000002a172ac211 */ /* 0x040fe200078008ff */
[----:B------:R-:W0:Y:S03]  /*7ca0*/  @!P4 LDS.128 R12, [R92+0x27400] ;  /* 0x027400005c0cc984 */ /* 0x000e260000000c00 */
[----:B-12---:R-:W-:-:S05]  /*7cb0*/  @!P4 LEA.HI.X R43, R23, R40, R228, 0x1, P0 ;  /* 0x00000028172bc211 */ /* 0x006fca00000f0ce4 */
[----:B0-----:R0:W-:Y:S04]  /*7cc0*/  @!P4 ST.E.128 desc[UR60][R42.64], R12 ;  /* 0x0000000c2a00c985 */ /* 0x0011e8000c101d3c */
.L_x_1602:
[----:B------:R-:W-:Y:S05]  /*7cd0*/  BSYNC B0 ;  /* 0x0000000000007941 */ /* 0x000fea0003800000 */
.L_x_1574:
[----:B0-2---:R-:W0:Y:S01]  /*7ce0*/  S2R R11, SR_TID.X ;  /* 0x00000000000b7919 */ /* 0x005e220000002100 */
[----:B------:R-:W-:Y:S01]  /*7cf0*/  @!PT LDS RZ, [RZ] ;  /* 0x00000000fffff984 */ /* 0x000fe20000000800 */
[----:B------:R-:W-:Y:S01]  /*7d00*/  @!PT LDS RZ, [RZ] ;  /* 0x00000000fffff984 */ /* 0x000fe20000000800 */
[----:B------:R-:W-:Y:S01]  /*7d10*/  @!PT LDS RZ, [RZ] ;  /* 0x00000000fffff984 */ /* 0x000fe20000000800 */
[----:B------:R-:W-:Y:S01]  /*7d20*/  @!PT LDS RZ, [RZ] ;  /* 0x00000000fffff984 */ /* 0x000fe20000000800 */
[----:B------:R2:W-:Y:S06]  /*7d30*/  MEMBAR.ALL.CTA ;  /* 0x0000000000007992 */ /* 0x0005ec0000008000 */
[----:B--2---:R-:W2:Y:S01]  /*7d40*/  FENCE.VIEW.ASYNC.S ;  /* 0x00000000000073c6 */ /* 0x004ea20000000000 */
[----:B------:R-:W-:Y:S05]  /*7d50*/  WARPSYNC.ALL ;  /* 0x0000000000007948 */ /* 0x000fea0003800000 */
[----:B------:R-:W-:Y:S01]  /*7d60*/  BSSY B0, `(.L_x_1647) ;  /* 0x0000009000007945 */ /* 0x000fe20003800000 */
[----:B0-----:R-:W-:Y:S01]  /*7d70*/  LOP3.LUT R11, R11, 0x7f, RZ, 0xc0, !PT ;  /* 0x0000007f0b0b7812 */ /* 0x001fe200078ec0ff */
[----:B--2---:R0:W-:Y:S03]  /*7d80*/  BAR.SYNC.DEFER_BLOCKING R96, 0x80 ;  /* 0x000200600000751d */ /* 0x0041e60000010000 */
[----:B------:R-:W-:-:S13]  /*7d90*/  ISETP.NE.AND P0, PT, R11, RZ, PT ;  /* 0x000000ff0b00720c */ /* 0x000fda0003f05270 */
[----:B------:R-:W-:-:S04]  /*7da0*/  @!P0 IADD3 R11, R89, 0x308a0, RZ ;  /* 0x000308a0590b8810 */ /* 0x000fc80007ffe0ff */
[----:B------:R-:W-:-:S04]  /*7db0*/  @!P0 PRMT R11, RZ, 0x654, R11 ;  /* 0x00000654ff0b8816 */ /* 0x000fc8000000000b */
[----:B------:R0:W-:Y:S01]  /*7dc0*/  @!P0 SYNCS.ARRIVE.TRANS64.RED.A1T0 RZ, [R11+URZ], RZ ;  /* 0x000000ff0bff89a7 */ /* 0x0001e2000810043f */
[----:B------:R-:W-:Y:S05]  /*7dd0*/  @!P5 BRA `(.L_x_1648) ;  /* 0x000000000004d947 */ /* 0x000fea0003800000 */
[----:B------:R-:W-:Y:S01]  /*7de0*/  BPT.TRAP 0x1 ;  /* 0x000000040000795c */ /* 0x000fe20000300000 */
.L_x_1648:
[----:B------:R-:W-:Y:S05]  /*7df0*/  BSYNC B0 ;  /* 0x0000000000007941 */ /* 0x000fea0003800000 */
.L_x_1647:
[----:B------:R-:W2:Y:S01]  /*7e00*/  SYNCS.PHASECHK.TRANS64.TRYWAIT P4, [R89+URZ+0x308b0], R103 ;  /* 0x0308b067590075a7 */ /* 0x000ea2000808017f */
[----:B------:R-:W-:Y:S04]  /*7e10*/  BSSY B0, `(.L_x_1649) ;  /* 0x0000002000007945 */ /* 0x000fe80003800000 */
[----:B--2---:R-:W-:Y:S05]  /*7e20*/  @!P4 BRA `(.L_x_1650) ;  /* 0x00000214002cc947 */ /* 0x004fea0003800000 */
.L_x_2032:
[----:B------:R-:W-:Y:S05]  /*7e30*/  BSYNC B0 ;  /* 0x0000000000007941 */ /* 0x000fea0003800000 */
.L_x_1649:
[----:B----4-:R-:W4:Y:S01]  /*7e40*/  LDL R14, [R1+0xc] ;  /* 0x00000c00010e7983 */ /* 0x010f220000100800 */
[----:B------:R-:W-:-:S03]  /*7e50*/  ULDC.64 UR4, c[0x0][0x328] ;  /* 0x0000ca0000047ab9 */ /* 0x000fc60000000a00 */
[----:B------:R0:W5:Y:S01]  /*7e60*/  LDL R49, [R1] ;  /* 0x0000000001317983 */ /* 0x0001620000100800 */
[----:B------:R-:W-:Y:S01]  /*7e70*/  IMAD R99, R99, UR4, RZ ;  /* 0x0000000463637c24 */ /* 0x000fe2000f8e02ff */
[----:B------:R-:W-:Y:S01]  /*7e80*/  BSSY B0, `(.L_x_1651) ;  /* 0x000002b000007945 */ /* 0x000fe20003800000 */
[----:B------:R-:W-:-:S04]  /*7e90*/  IMAD.WIDE.U32 R12, R100, UR4, RZ ;  /* 0x00000004640c7c25 */ /* 0x000fc8000f8e00ff */
[----:B------:R-:W-:Y:S01]  /*7ea0*/  IMAD R99, R100, UR5, R99 ;  /* 0x0000000564637c24 */ /* 0x000fe2000f8e0263 */
[----:B------:R-:W-:Y:S02]  /*7eb0*/  ULDC.64 UR4, c[0x0][0x338] ;  /* 0x0000ce0000047ab9 */ /* 0x000fe40000000a00 */
[----:B------:R-:W-:Y:S02]  /*7ec0*/  IMAD R98, R98, UR4, RZ ;  /* 0x0000000462627c24 */ /* 0x000fe4000f8e02ff */
[----:B------:R-:W-:Y:S02]  /*7ed0*/  IMAD.IADD R13, R13, 0x1, R99 ;  /* 0x000000010d0d7824 */ /* 0x000fe400078e0263 */
[C---:B0-----:R-:W-:Y:S02]  /*7ee0*/  IMAD R11, R101.reuse, UR5, R98 ;  /* 0x00000005650b7c24 */ /* 0x041fe4000f8e0262 */
        /* <DEDUP_REMOVED lines=10> */
[----:B------:R0:W0:Y:S04]  /*7f90*/  SHFL.IDX PT, R48, R46, RZ, 0x181f ;  /* 0x00181fff2e307589 */ /* 0x00002800000e0000 */
[----:B------:R0:W0:Y:S01]  /*7fa0*/  SHFL.IDX PT, R47, R11, RZ, 0x181f ;  /* 0x00181fff0b2f7589 */ /* 0x00002200000e0000 */
[----:B----4-:R-:W-:-:S05]  /*7fb0*/  IMAD.IADD R97, R97, 0x1, -R14 ;  /* 0x0000000161617824 */ /* 0x010fca00078e0a0e */
[----:B------:R-:W-:-:S13]  /*7fc0*/  ISETP.GE.AND P4, PT, R97, 0x1, PT ;  /* 0x000000016100780c */ /* 0x000fda0003f86270 */
[----:B0-----:R-:W-:Y:S05]  /*7fd0*/  @!P4 BRA `(.L_x_1652) ;  /* 0x000000000054c947 */ /* 0x001fea0003800000 */
[----:B------:R-:W-:Y:S02]  /*7fe0*/  ULDC UR4, c[0x0][0x2f4] ;  /* 0x0000bd0000047ab9 */ /* 0x000fe40000000800 */
[----:B------:R-:W-:Y:S02]  /*7ff0*/  ISETP.GE.AND P6, PT, R16, UR4, PT ;  /* 0x0000000410007c0c */ /* 0x000fe4000bfc6270 */
[----:B------:R-:W-:-:S11]  /*8000*/  ISETP.GE.AND P5, PT, R205, UR4, PT ;  /* 0x00000004cd007c0c */ /* 0x000fd6000bfa6270 */
[----:B------:R-:W0:Y:S01]  /*8010*/  @!P6 LDS.128 R12, [R92+0x400] ;  /* 0x000400005c0ce984 */ /* 0x000e220000000c00 */
[----:B------:R-:W-:-:S04]  /*8020*/  @!P6 LEA R40, P4, R16, R48, 0x1 ;  /* 0x000000301028e211 */ /* 0x000fc800078808ff */
[----:B-1----:R-:W-:Y:S02]  /*8030*/  @!P6 LEA.HI.X R41, R16, R47, R17, 0x1, P4 ;  /* 0x0000002f1029e211 */ /* 0x002fe400020f0c11 */
[----:B------:R-:W-:-:S03]  /*8040*/  ISETP.GE.AND P4, PT, R19, UR4, PT ;  /* 0x0000000413007c0c */ /* 0x000fc6000bf86270 */
[----:B0-----:R-:W-:Y:S01]  /*8050*/  @!P6 ST.E.128 desc[UR60][R40.64], R12 ;  /* 0x0000000c2800e985 */ /* 0x001fe2000c101d3c */
[----:B---3--:R-:W-:-:S03]  /*8060*/  @!P5 LEA R42, P6, R203, R48, 0x1 ;  /* 0x00000030cb2ad211 */ /* 0x008fc600078c08ff */
[----:B------:R-:W0:Y:S01]  /*8070*/  @!P5 LDS.128 R12, [R92+0x2400] ;  /* 0x002400005c0cd984 */ /* 0x000e220000000c00 */
[----:B------:R-:W-:-:S05]  /*8080*/  @!P5 LEA.HI.X R43, R203, R47, R224, 0x1, P6 ;  /* 0x0000002fcb2bd211 */ /* 0x000fca00030f0ce0 */
[----:B------:R-:W-:-:S04]  /*8090*/  @!P4 LEA R44, P6, R19, R48, 0x1 ;  /* 0x00000030132cc211 */ /* 0x000fc800078c08ff */
[----:B-----5:R-:W-:Y:S01]  /*80a0*/  @!P4 LEA.HI.X R45, R19, R47, R49, 0x1, P6 ;  /* 0x0000002f132dc211 */ /* 0x020fe200030f0c31 */
        /* <DEDUP_REMOVED lines=8> */
.L_x_1652:
[----:B------:R-:W-:Y:S05]  /*8130*/  BSYNC B0 ;  /* 0x0000000000007941 */ /* 0x000fea0003800000 */
.L_x_1651:
[----:B------:R-:W-:Y:S01]  /*8140*/  ISETP.GE.AND P4, PT, R97, 0x21, PT ;  /* 0x000000216100780c */ /* 0x000fe20003f86270 */
[----:B------:R-:W4:Y:S01]  /*8150*/  SHFL.IDX PT, R11, R11, 0x1, 0x181f ;  /* 0x00381f000b0b7f89 */ /* 0x000f2200000e0000 */
[----:B------:R-:W-:Y:S03]  /*8160*/  BSSY B0, `(.L_x_1653) ;  /* 0x0000018000007945 */ /* 0x000fe60003800000 */
[----:B------:R-:W0:Y:S08]  /*8170*/  SHFL.IDX PT, R46, R46, 0x1, 0x181f ;  /* 0x00381f002e2e7f89 */ /* 0x000e3000000e0000 */
[----:B------:R-:W-:Y:S05]  /*8180*/  @!P4 BRA `(.L_x_1654) ;  /* 0x000000000054c947 */ /* 0x000fea0003800000 */
[----:B------:R-:W-:Y:S02]  /*8190*/  ULDC UR4, c[0x0][0x2f4] ;  /* 0x0000bd0000047ab9 */ /* 0x000fe40000000800 */
[----:B------:R-:W-:Y:S02]  /*81a0*/  ISETP.GE.AND P6, PT, R16, UR4, PT ;  /* 0x0000000410007c0c */ /* 0x000fe4000bfc6270 */
[----:B------:R-:W-:-:S11]  /*81b0*/  ISETP.GE.AND P5, PT, R205, UR4, PT ;  /* 0x00000004cd007c0c */ /* 0x000fd6000bfa6270 */
[----:B0-----:R-:W0:Y:S01]  /*81c0*/  @!P6 LDS.128 R12, [R92+0x1400] ;  /* 0x001400005c0ce984 */ /* 0x001e220000000c00 */
[----:B------:R-:W-:-:S04]  /*81d0*/  @!P6 LEA R40, P4, R16, R46, 0x1 ;  /* 0x0000002e1028e211 */ /* 0x000fc800078808ff */
[----:B-1--4-:R-:W-:Y:S02]  /*81e0*/  @!P6 LEA.HI.X R41, R16, R11, R17, 0x1, P4 ;  /* 0x0000000b1029e211 */ /* 0x012fe400020f0c11 */
        /* <DEDUP_REMOVED lines=15> */
.L_x_1654:
[----:B------:R-:W-:Y:S05]  /*82e0*/  BSYNC B0 ;  /* 0x0000000000007941 */ /* 0x000fea0003800000 */
.L_x_1653:
[----:B0-----:R-:W3:Y:S01]  /*82f0*/  LDL.LU R12, [R1+0x40] ;  /* 0x00004000010c7983 */ /* 0x001ee20000300800 */
[----:B------:R-:W-:Y:S01]  /*8300*/  VIADD R202, R202, 0x1 ;  /* 0x00000001caca7836 */ /* 0x000fe20000000000 */
[----:B--2---:R-:W-:Y:S01]  /*8310*/  @!P0 IADD3 R89, R89, 0x308c0, RZ ;  /* 0x000308c059598810 */ /* 0x004fe20007ffe0ff */
[----:B------:R-:W-:Y:S01]  /*8320*/  @!PT LDS RZ, [RZ] ;  /* 0x00000000fffff984 */ /* 0x000fe20000000800 */
[----:B------:R-:W-:Y:S01]  /*8330*/  @!PT LDS RZ, [RZ] ;  /* 0x00000000fffff984 */ /* 0x000fe20000000800 */
[----:B------:R-:W-:Y:S01]  /*8340*/  @!PT LDS RZ, [RZ] ;  /* 0x00000000fffff984 */ /* 0x000fe20000000800 */
[----:B------:R-:W-:Y:S01]  /*8350*/  @!PT LDS RZ, [RZ] ;  /* 0x00000000fffff984 */ /* 0x000fe20000000800 */
[----:B------:R0:W-:Y:S06]  /*8360*/  MEMBAR.ALL.CTA ;  /* 0x0000000000007992 */ /* 0x0001ec0000008000 */
[----:B0-----:R-:W0:Y:S02]  /*8370*/  FENCE.VIEW.ASYNC.S ;  /* 0x00000000000073c6 */ /* 0x001e240000000000 */
[----:B0-----:R0:W-:Y:S01]  /*8380*/  BAR.SYNC.DEFER_BLOCKING R96, 0x80 ;  /* 0x000200600000751d */ /* 0x0011e20000010000 */
[----:B------:R-:W-:-:S02]  /*8390*/  ISETP.NE.AND P4, PT, R202, 0x2, PT ;  /* 0x00000002ca00780c */ /* 0x000fc40003f85270 */
[----:B------:R-:W-:Y:S02]  /*83a0*/  @!P0 PRMT R89, RZ, 0x654, R89 ;  /* 0x00000654ff598816 */ /* 0x000fe40000000059 */
[----:B----4-:R-:W-:Y:S02]  /*83b0*/  SEL R11, RZ, 0x1, P4 ;  /* 0x00000001ff0b7807 */ /* 0x010fe40002000000 */
[----:B------:R-:W-:Y:S01]  /*83c0*/  SEL R202, R202, RZ, P4 ;  /* 0x000000ffcaca7207 */ /* 0x000fe20002000000 */
[----:B------:R0:W-:Y:S01]  /*83d0*/  @!P0 SYNCS.ARRIVE.TRANS64.RED.A1T0 RZ, [R89+URZ], RZ ;  /* 0x000000ff59ff89a7 */ /* 0x0001e2000810043f */
[----:B------:R-:W-:Y:S02]  /*83e0*/  PLOP3.LUT P0, PT, PT, PT, PT, 0x8, 0x0 ;  /* 0x000000000000781c */ /* 0x000fe40003f0e170 */
[----:B---3--:R-:W-:-:S05]  /*83f0*/  LOP3.LUT R12, R12, R11, RZ, 0x3c, !PT ;  /* 0x0000000b0c0c7212 */ /* 0x008fca00078e3cff */
[----:B------:R0:W-:Y:S01]  /*8400*/  STL [R1+0x40], R12 ;  /* 0x0000400c01007387 */ /* 0x0001e20000100800 */
[----:B------:R-:W-:Y:S05]  /*8410*/  @P3 BRA `(.L_x_1655) ;  /* 0xffffffa000e83947 */ /* 0x000fea000383ffff */
.L_x_1569:
[----:B------:R-:W2:Y:S01]  /*8420*/  LDL R11, [R1+0x4c] ;  /* 0x00004c00010b7983 */ /* 0x000ea20000100800 */
[----:B------:R-:W3:Y:S01]  /*8430*/  LDC R0, c[0x0][0x448] ;  /* 0x00011200ff007b82 */ /* 0x000ee20000000800 */
[----:B------:R-:W-:Y:S01]  /*8440*/  IADD3 R5, R220, 0x1, -R219 ;  /* 0x00000001dc057810 */ /* 0x000fe20007ffe8db */
[----:B------:R-:W-:Y:S06]  /*8450*/  BSSY B0, `(.L_x_1656) ;  /* 0x000000d000007945 */ /* 0x000fec0003800000 */
[----:B------:R-:W4:Y:S01]  /*8460*/  LDC.64 R6, c[0x0][0x9e0] ;  /* 0x00027800ff067b82 */ /* 0x000f220000000a00 */
[----:B---3--:R-:W-:-:S02]  /*8470*/  ISETP.NE.AND P1, PT, R0, 0x1, PT ;  /* 0x000000010000780c */ /* 0x008fc40003f25270 */
[----:B----4-:R-:W-:-:S11]  /*8480*/  ISETP.GE.AND P2, PT, R7, 0x1, PT ;  /* 0x000000010700780c */ /* 0x010fd60003f46270 */
[----:B------:R-:W3:Y:S08]  /*8490*/  @P1 LDC R3, c[0x0][0x44c] ;  /* 0x00011300ff031b82 */ /* 0x000ef00000000800 */
[----:B------:R-:W4:Y:S01]  /*84a0*/  @P1 LDC R2, c[0x0][0x450] ;  /* 0x00011400ff021b82 */ /* 0x000f220000000800 */
[----:B--2---:R-:W-:-:S04]  /*84b0*/  VIADD R0, R11, 0x7f ;  /* 0x0000007f0b007836 */ /* 0x004fc80000000000 */
[----:B---3--:R-:W-:-:S05]  /*84c0*/  @P1 IMAD.HI.U32 R3, R0, R3, RZ ;  /* 0x0000000300031227 */ /* 0x008fca00078e00ff */
[----:B----4-:R-:W-:-:S05]  /*84d0*/  @P1 SHF.R.U32.HI R0, RZ, R2, R3 ;  /* 0x00000002ff001219 */ /* 0x010fca0000011603 */
[----:B------:R-:W-:Y:S01]  /*84e0*/  IMAD.IADD R3, R5, 0x1, R0 ;  /* 0x0000000105037824 */ /* 0x000fe200078e0200 */
[----:B------:R-:W-:Y:S06]  /*84f0*/  @P0 BRA `(.L_x_1657) ;  /* 0x0000000000080947 */ /* 0x000fec0003800000 */
[----:B------:R-:W2:Y:S02]  /*8500*/  FENCE.VIEW.ASYNC.G ;  /* 0x00000000000073c6 */ /* 0x000ea40000000100 */
[----:B--2---:R-:W-:Y:S06]  /*8510*/  BAR.ARV 0xc, 0x180 ;  /* 0x0306000000007b1d */ /* 0x004fec0000002000 */
.L_x_1657:
[----:B------:R-:W-:Y:S05]  /*8520*/  BSYNC B0 ;  /* 0x0000000000007941 */ /* 0x000fea0003800000 */
.L_x_1656:
[----:B------:R-:W-:Y:S01]  /*8530*/  IMAD.IADD R0, R3, 0x1, R6 ;  /* 0x0000000103007824 */ /* 0x000fe200078e0206 */
[----:B------:R-:W-:Y:S06]  /*8540*/  @!P2 BRA `(.L_x_1658) ;  /* 0x000000000048a947 */ /* 0x000fec0003800000 */
[C---:B------:R-:W-:Y:S01]  /*8550*/  ISETP.GT.AND P0, PT, R3.reuse, RZ, PT ;  /* 0x000000ff0300720c */ /* 0x040fe20003f04270 */
[----:B------:R-:W-:Y:S01]  /*8560*/  BSSY B0, `(.L_x_1659) ;  /* 0x000000e000007945 */ /* 0x000fe20003800000 */
[----:B------:R-:W-:-:S11]  /*8570*/  IADD3 R2, R3, -0x1, RZ ;  /* 0xffffffff03027810 */ /* 0x000fd60007ffe0ff */
[----:B------:R-:W-:Y:S05]  /*8580*/  @P0 BRA `(.L_x_1660) ;  /* 0x00000000001c0947 */ /* 0x000fea0003800000 */
[----:B------:R-:W-:Y:S01]  /*8590*/  ISETP.NE.AND P0, PT, R7, 0x1, PT ;  /* 0x000000010700780c */ /* 0x000fe20003f05270 */
[----:B------:R-:W-:-:S12]  /*85a0*/  IMAD.MOV R3, RZ, RZ, -R3 ;  /* 0x000000ffff037224 */ /* 0x000fd800078e0a03 */
[----:B------:R-:W2:Y:S02]  /*85b0*/  @P0 LDC.64 R4, c[0x0][0x9e8] ;  /* 0x00027a00ff040b82 */ /* 0x000ea40000000a00 */
[----:B--2---:R-:W-:-:S05]  /*85c0*/  @P0 IMAD.HI.U32 R2, R3, R4, RZ ;  /* 0x0000000403020227 */ /* 0x004fca00078e00ff */
[----:B------:R-:W-:-:S04]  /*85d0*/  @P0 SHF.R.U32.HI R3, RZ, R5, R2 ;  /* 0x00000005ff030219 */ /* 0x000fc80000011602 */
[----:B------:R-:W-:Y:S01]  /*85e0*/  LOP3.LUT R2, RZ, R3, RZ, 0x33, !PT ;  /* 0x00000003ff027212 */ /* 0x000fe200078e33ff */
[----:B------:R-:W-:Y:S06]  /*85f0*/  BRA `(.L_x_1661) ;  /* 0x0000000000107947 */ /* 0x000fec0003800000 */
.L_x_1660:
[----:B------:R-:W-:-:S13]  /*8600*/  ISETP.NE.AND P0, PT, R7, 0x1, PT ;  /* 0x000000010700780c */ /* 0x000fda0003f05270 */
[----:B------:R-:W2:Y:S02]  /*8610*/  @P0 LDC.64 R4, c[0x0][0x9e8] ;  /* 0x00027a00ff040b82 */ /* 0x000ea40000000a00 */
[----:B--2---:R-:W-:-:S05]  /*8620*/  @P0 IMAD.HI.U32 R4, R2, R4, RZ ;  /* 0x0000000402040227 */ /* 0x004fca00078e00ff */
[----:B------:R-:W-:-:S07]  /*8630*/  @P0 SHF.R.U32.HI R2, RZ, R5, R4 ;  /* 0x00000005ff020219 */ /* 0x000fce0000011604 */
.L_x_1661:
[----:B------:R-:W-:Y:S05]  /*8640*/  BSYNC B0 ;  /* 0x0000000000007941 */ /* 0x000fea0003800000 */
.L_x_1659:
[----:B------:R-:W-:-:S05]  /*8650*/  IMAD R3, R2, R7, R7 ;  /* 0x0000000702037224 */ /* 0x000fca00078e0207 */
[----:B------:R-:W-:-:S07]  /*8660*/  VIMNMX R0, R0, R3, PT ;  /* 0x0000000300007248 */ /* 0x000fce0003fe0100 */
.L_x_1658:
[----:B------:R-:W2:Y:S01]  /*8670*/  @P1 LDC R2, c[0x0][0x44c] ;  /* 0x00011300ff021b82 */ /* 0x000ea20000000800 */
[----:B------:R-:W-:Y:S01]  /*8680*/  VIADD R0, R0, 0x3f ;  /* 0x0000003f00007836 */ /* 0x000fe20000000000 */
[----:B------:R-:W-:Y:S01]  /*8690*/  ULDC UR4, c[0x0][0x9dc] ;  /* 0x0002770000047ab9 */ /* 0x000fe20000000800 */
[----:B------:R-:W-:-:S03]  /*86a0*/  IMAD.MOV.U32 R5, RZ, RZ, R11 ;  /* 0x000000ffff057224 */ /* 0x000fc600078e000b */
[----:B------:R-:W-:Y:S02]  /*86b0*/  SHF.R.S32.HI R3, RZ, 0x1f, R0 ;  /* 0x0000001fff037819 */ /* 0x000fe40000011400 */
[----:B------:R-:W3:Y:S02]  /*86c0*/  @P1 LDC R9, c[0x0][0x450] ;  /* 0x00011400ff091b82 */ /* 0x000ee40000000800 */
[----:B------:R-:W-:-:S04]  /*86d0*/  LEA.HI R3, R3, R0, RZ, 0x6 ;  /* 0x0000000003037211 */ /* 0x000fc800078f30ff */
[----:B------:R-:W-:-:S04]  /*86e0*/  SHF.R.S32.HI R0, RZ, 0x6, R3 ;  /* 0x00000006ff007819 */ /* 0x000fc80000011403 */
[----:B------:R-:W-:Y:S01]  /*86f0*/  VIMNMX R95, R95, R0, PT ;  /* 0x000000005f5f7248 */ /* 0x000fe20003fe0100 */
[----:B--2---:R-:W-:-:S05]  /*8700*/  @P1 IMAD.HI.U32 R2, R11, R2, RZ ;  /* 0x000000020b021227 */ /* 0x004fca00078e00ff */
[----:B---3--:R-:W-:-:S05]  /*8710*/  @P1 SHF.R.U32.HI R5, RZ, R9, R2 ;  /* 0x00000009ff051219 */ /* 0x008fca0000011602 */
[----:B------:R-:W-:-:S05]  /*8720*/  IMAD.IADD R2, R102, 0x1, R5 ;  /* 0x0000000166027824 */ /* 0x000fca00078e0205 */
[----:B------:R-:W-:Y:S01]  /*8730*/  IADD3 R3, R2, -UR4, RZ ;  /* 0x8000000402037c10 */ /* 0x000fe2000fffe0ff */
[----:B------:R-:W-:Y:S06]  /*8740*/  @!P2 BRA `(.L_x_1662) ;  /* 0x000000000044a947 */ /* 0x000fec0003800000 */
[----:B------:R-:W-:Y:S01]  /*8750*/  ISETP.GT.AND P0, PT, R2, -0x1, PT ;  /* 0xffffffff0200780c */ /* 0x000fe20003f04270 */
[----:B------:R-:W-:-:S12]  /*8760*/  BSSY B0, `(.L_x_1663) ;  /* 0x000000d000007945 */ /* 0x000fd80003800000 */
[----:B------:R-:W-:Y:S05]  /*8770*/  @P0 BRA `(.L_x_1664) ;  /* 0x00000000001c0947 */ /* 0x000fea0003800000 */
[----:B------:R-:W-:Y:S02]  /*8780*/  ISETP.NE.AND P0, PT, R7, 0x1, PT ;  /* 0x000000010700780c */ /* 0x000fe40003f05270 */
[----:B------:R-:W-:-:S11]  /*8790*/  LOP3.LUT R5, RZ, R2, RZ, 0x33, !PT ;  /* 0x00000002ff057212 */ /* 0x000fd600078e33ff */
[----:B------:R-:W2:Y:S02]  /*87a0*/  @P0 LDC.64 R8, c[0x0][0x9e8] ;  /* 0x00027a00ff080b82 */ /* 0x000ea40000000a00 */
[----:B--2---:R-:W-:-:S05]  /*87b0*/  @P0 IMAD.HI.U32 R0, R5, R8, RZ ;  /* 0x0000000805000227 */ /* 0x004fca00078e00ff */
[----:B------:R-:W-:-:S04]  /*87c0*/  @P0 SHF.R.U32.HI R5, RZ, R9, R0 ;  /* 0x00000009ff050219 */ /* 0x000fc80000011600 */
[----:B------:R-:W-:Y:S01]  /*87d0*/  LOP3.LUT R2, RZ, R5, RZ, 0x33, !PT ;  /* 0x00000005ff027212 */ /* 0x000fe200078e33ff */
[----:B------:R-:W-:Y:S06]  /*87e0*/  BRA `(.L_x_1665) ;  /* 0x0000000000107947 */ /* 0x000fec0003800000 */
.L_x_1664:
[----:B------:R-:W-:-:S13]  /*87f0*/  ISETP.NE.AND P0, PT, R7, 0x1, PT ;  /* 0x000000010700780c */ /* 0x000fda0003f05270 */
[----:B------:R-:W2:Y:S02]  /*8800*/  @P0 LDC.64 R4, c[0x0][0x9e8] ;  /* 0x00027a00ff040b82 */ /* 0x000ea40000000a00 */
[----:B--2---:R-:W-:-:S05]  /*8810*/  @P0 IMAD.HI.U32 R0, R2, R4, RZ ;  /* 0x0000000402000227 */ /* 0x004fca00078e00ff */
[----:B------:R-:W-:-:S07]  /*8820*/  @P0 SHF.R.U32.HI R2, RZ, R5, R0 ;  /* 0x00000005ff020219 */ /* 0x000fce0000011600 */
.L_x_1665:
[----:B------:R-:W-:Y:S05]  /*8830*/  BSYNC B0 ;  /* 0x0000000000007941 */ /* 0x000fea0003800000 */
.L_x_1663:
[----:B------:R-:W-:-:S05]  /*8840*/  IMAD R2, R2, R7, RZ ;  /* 0x0000000702027224 */ /* 0x000fca00078e02ff */
[----:B------:R-:W-:-:S07]  /*8850*/  VIMNMX R3, R3, R2, !PT ;  /* 0x0000000203037248 */ /* 0x000fce0007fe0100 */
.L_x_1662:
[----:B------:R-:W-:Y:S01]  /*8860*/  SHF.R.S32.HI R2, RZ, 0x1f, R3 ;  /* 0x0000001fff027819 */ /* 0x000fe20000011403 */
[----:B------:R-:W-:Y:S01]  /*8870*/  IMAD.MOV.U32 R0, RZ, RZ, RZ ;  /* 0x000000ffff007224 */ /* 0x000fe200078e00ff */
[----:B------:R-:W-:Y:S02]  /*8880*/  PLOP3.LUT P0, PT, PT, PT, PT, 0x80, 0x0 ;  /* 0x000000000000781c */ /* 0x000fe40003f0f070 */
[----:B------:R-:W-:Y:S02]  /*8890*/  CS2R R150, SRZ ;  /* 0x0000000000967805 */ /* 0x000fe4000001ff00 */
[----:B------:R-:W-:Y:S02]  /*88a0*/  LEA.HI R4, R2, R3, RZ, 0x6 ;  /* 0x0000000302047211 */ /* 0x000fe400078f30ff */
[----:B------:R-:W-:Y:S02]  /*88b0*/  CS2R R2, SRZ ;  /* 0x0000000000027805 */ /* 0x000fe4000001ff00 */
[----:B------:R-:W-:-:S02]  /*88c0*/  CS2R R148, SRZ ;  /* 0x0000000000947805 */ /* 0x000fc4000001ff00 */
[----:B------:R-:W-:Y:S02]  /*88d0*/  CS2R R146, SRZ ;  /* 0x0000000000927805 */ /* 0x000fe4000001ff00 */
[----:B------:R-:W-:Y:S02]  /*88e0*/  SHF.R.S32.HI R4, RZ, 0x6, R4 ;  /* 0x00000006ff047819 */ /* 0x000fe40000011404 */
[----:B------:R-:W-:Y:S02]  /*88f0*/  CS2R R144, SRZ ;  /* 0x0000000000907805 */ /* 0x000fe4000001ff00 */
[----:B------:R-:W-:Y:S02]  /*8900*/  CS2R R108, SRZ ;  /* 0x00000000006c7805 */ /* 0x000fe4000001ff00 */
[----:B-1----:R-:W-:Y:S02]  /*8910*/  CS2R R104, SRZ ;  /* 0x0000000000687805 */ /* 0x002fe4000001ff00 */
[----:B------:R-:W-:-:S02]  /*8920*/  VIMNMX R6, RZ, R4, !PT ;  /* 0x00000004ff067248 */ /* 0x000fc40007fe0100 */
[----:B------:R-:W-:Y:S02]  /*8930*/  CS2R R140, SRZ ;  /* 0x00000000008c7805 */ /* 0x000fe4000001ff00 */
[----:B------:R-:W-:Y:S02]  /*8940*/  CS2R R100, SRZ ;  /* 0x0000000000647805 */ /* 0x000fe4000001ff00 */
[----:B0-----:R-:W-:Y:S02]  /*8950*/  CS2R R96, SRZ ;  /* 0x0000000000607805 */ /* 0x001fe4000001ff00 */
[----:B------:R-:W-:Y:S01]  /*8960*/  ISETP.GT.AND P1, PT, R95, R6, PT ;  /* 0x000000065f00720c */ /* 0x000fe20003f24270 */
[----:B------:R0:W-:Y:S01]  /*8970*/  STL [R1+0x68], R6 ;  /* 0x0000680601007387 */ /* 0x0001e20000100800 */
        /* <DEDUP_REMOVED lines=20> */
[----:B-----5:R-:W-:-:S02]  /*8ac0*/  CS2R R48, SRZ ;  /* 0x0000000000307805 */ /* 0x020fc4000001ff00 */
        /* <DEDUP_REMOVED lines=34> */
[----:B------:R-:W-:Y:S01]  /*8cf0*/  CS2R R24, SRZ ;  /* 0x0000000000187805 */ /* 0x000fe2000001ff00 */
[----:B0-----:R-:W-:Y:S06]  /*8d00*/  @!P1 BRA `(.L_x_1666) ;  /* 0x0000015400a09947 */ /* 0x001fec0003800000 */
[----:B------:R-:W2:Y:S01]  /*8d10*/  LDL R6, [R1+0xac] ;  /* 0x0000ac0001067983 */ /* 0x000ea20000100800 */
[----:B------:R-:W-:Y:S03]  /*8d20*/  BSSY B6, `(.L_x_1667) ;  /* 0x000001c000067945 */ /* 0x000fe60003800000 */
[----:B--2---:R-:W0:Y:S02]  /*8d30*/  SHFL.IDX PT, R0, R6, RZ, 0x1f ;  /* 0x00001fff06007589 */ /* 0x004e2400000e0000 */
[----:B0-----:R-:W-:-:S04]  /*8d40*/  LEA.HI R2, R0, R0, RZ, 0x1 ;  /* 0x0000000000027211 */ /* 0x001fc800078f08ff */
[----:B------:R-:W-:Y:S02]  /*8d50*/  LOP3.LUT R3, R2, 0x1e, RZ, 0xc0, !PT ;  /* 0x0000001e02037812 */ /* 0x000fe400078ec0ff */
[----:B------:R-:W-:-:S03]  /*8d60*/  IADD3 R2, R18, 0x10400, RZ ;  /* 0x0001040012027810 */ /* 0x000fc60007ffe0ff */
[----:B------:R-:W-:Y:S01]  /*8d70*/  IMAD.IADD R3, R0, 0x1, -R3 ;  /* 0x0000000100037824 */ /* 0x000fe200078e0a03 */
[----:B------:R-:W-:-:S03]  /*8d80*/  LOP3.LUT P0, RZ, R2, 0x3ff, RZ, 0xc0, !PT ;  /* 0x000003ff02ff7812 */ /* 0x000fc6000780c0ff */
[----:B------:R-:W-:Y:S01]  /*8d90*/  IMAD R3, R3, 0x2000, R2 ;  /* 0x0000200003037824 */ /* 0x000fe200078e0202 */
[----:B------:R-:W-:-:S04]  /*8da0*/  P2R R24, PR, RZ, 0x1 ;  /* 0x00000001ff187803 */ /* 0x000fc80000000000 */
[----:B------:R-:W-:-:S04]  /*8db0*/  SHF.R.U32.HI R2, RZ, 0x4, R3 ;  /* 0x00000004ff027819 */ /* 0x000fc80000011603 */
[----:B------:R-:W-:Y:S01]  /*8dc0*/  LOP3.LUT R2, R2, 0x3fff, RZ, 0xc0, !PT ;  /* 0x00003fff02027812 */ /* 0x000fe200078ec0ff */
[----:B------:R-:W-:Y:S06]  /*8dd0*/  @!P0 BRA `(.L_x_1668) ;  /* 0x0000000000408947 */ /* 0x000fec0003800000 */
        /* <DEDUP_REMOVED lines=15> */
[----:B-1----:R-:W-:Y:S05]  /*8ed0*/  CALL.ABS.NOINC R14 ;  /* 0x000000000e007343 */ /* 0x002fea0003c00000 */
.L_x_1668:
[----:B------:R-:W-:Y:S05]  /*8ee0*/  BSYNC B6 ;  /* 0x0000000000067941 */ /* 0x000fea0003800000 */
.L_x_1667:
        /* <DEDUP_REMOVED lines=13> */
.L_x_1672:
[----:B-1----:R1:W2:Y:S02]  /*8fc0*/  SYNCS.PHASECHK.TRANS64.TRYWAIT P0, [R18+URZ+0x30800], R3 ;  /* 0x03080003120075a7 */ /* 0x0022a4000800017f */
[----:B--2---:R-:W-:Y:S05]  /*8fd0*/  @!P0 NANOSLEEP.SYNCS 0x989680 ;  /* 0x009896800000895d */ /* 0x004fea0003900000 */
[----:B------:R-:W2:Y:S02]  /*8fe0*/  @!P0 SYNCS.PHASECHK.TRANS64 P0, [R18+URZ+0x30800], R3 ;  /* 0x03080003120085a7 */ /* 0x000ea4000800007f */
[----:B--2---:R-:W-:Y:S05]  /*8ff0*/  @!P0 BRA `(.L_x_1672) ;  /* 0xfffffffc00f08947 */ /* 0x004fea000383ffff */
.L_x_1671:
[----:B------:R-:W-:Y:S05]  /*9000*/  BSYNC B0 ;  /* 0x0000000000007941 */ /* 0x000fea0003800000 */
.L_x_1670:
[----:B------:R-:W-:Y:S05]  /*9010*/  BRA `(.L_x_1673) ;  /* 0x0000009000a07947 */ /* 0x000fea0003800000 */
.L_x_1669:
[----:B------:R-:W-:Y:S01]  /*9020*/  ISETP.NE.AND P0, PT, R24, RZ, PT ;  /* 0x000000ff1800720c */ /* 0x000fe20003f05270 */
[----:B------:R-:W-:Y:S01]  /*9030*/  ULDC.64 UR4, c[0x0][0x3f8] ;  /* 0x0000fe0000047ab9 */ /* 0x000fe20000000a00 */
[----:B------:R-:W-:Y:S01]  /*9040*/  SHF.R.S32.HI R0, RZ, 0x1f, R94 ;  /* 0x0000001fff007819 */ /* 0x000fe2000001145e */
[----:B------:R-:W-:Y:S01]  /*9050*/  ULDC.64 UR6, c[0x0][0x408] ;  /* 0x0001020000067ab9 */ /* 0x000fe20000000a00 */
[----:B------:R-:W-:Y:S01]  /*9060*/  IMAD.WIDE.U32 R24, R94, UR4, RZ ;  /* 0x000000045e187c25 */ /* 0x000fe2000f8e00ff */
[----:B------:R-:W-:Y:S03]  /*9070*/  BSSY B6, `(.L_x_1674) ;  /* 0x0000019000067945 */ /* 0x000fe60003800000 */
[C---:B------:R-:W-:Y:S02]  /*9080*/  IMAD R3, R0.reuse, UR4, RZ ;  /* 0x0000000400037c24 */ /* 0x040fe4000f8e02ff */
[----:B------:R-:W-:-:S02]  /*9090*/  IMAD R5, R0, UR6, RZ ;  /* 0x0000000600057c24 */ /* 0x000fc4000f8e02ff */
[C---:B------:R-:W-:Y:S02]  /*90a0*/  IMAD R3, R94.reuse, UR5, R3 ;  /* 0x000000055e037c24 */ /* 0x040fe4000f8e0203 */
[C---:B------:R-:W-:Y:S02]  /*90b0*/  IMAD R5, R94.reuse, UR7, R5 ;  /* 0x000000075e057c24 */ /* 0x040fe4000f8e0205 */
[----:B------:R-:W-:-:S04]  /*90c0*/  IMAD.WIDE.U32 R26, R94, UR6, RZ ;  /* 0x000000065e1a7c25 */ /* 0x000fc8000f8e00ff */
[----:B------:R-:W-:Y:S02]  /*90d0*/  IMAD.IADD R29, R3, 0x1, R25 ;  /* 0x00000001031d7824 */ /* 0x000fe400078e0219 */
[----:B------:R-:W-:Y:S01]  /*90e0*/  IMAD.IADD R31, R5, 0x1, R27 ;  /* 0x00000001051f7824 */ /* 0x000fe200078e021b */
[----:B------:R-:W-:Y:S06]  /*90f0*/  @!P0 BRA `(.L_x_1675) ;  /* 0x0000000000408947 */ /* 0x000fec0003800000 */
[----:B------:R-:W-:Y:S01]  /*9100*/  MOV R0, 0x0 ;  /* 0x0000000000007802 */ /* 0x000fe20000000f00 */
[----:B------:R-:W-:Y:S01]  /*9110*/  ULDC.64 UR4, c[0x4][0xa8] ;  /* 0x01002a0000047ab9 */ /* 0x000fe20000000a00 */
[----:B------:R-:W-:Y:S01]  /*9120*/  ULDC.64 UR6, c[0x4][0xb0] ;  /* 0x01002c0000067ab9 */ /* 0x000fe20000000a00 */
[----:B------:R-:W-:Y:S01]  /*9130*/  MOV R4, UR4 ;  /* 0x0000000400047c02 */ /* 0x000fe20008000f00 */
        /* <DEDUP_REMOVED lines=12> */
.L_x_1675:
[----:B------:R-:W-:Y:S05]  /*9200*/  BSYNC B6 ;  /* 0x0000000000067941 */ /* 0x000fea0003800000 */
.L_x_1674:
[----:B------:R-:W2:Y:S01]  /*9210*/  LDL R122, [R1+0x4c] ;  /* 0x00004c00017a7983 */ /* 0x000ea20000100800 */
[----:B------:R-:W-:-:S03]  /*9220*/  ULDC.U8 UR4, c[0x0][0x410] ;  /* 0x0001040000047ab9 */ /* 0x000fc60000000000 */
[----:B------:R-:W2:Y:S04]  /*9230*/  LDL R120, [R1+0xc] ;  /* 0x00000c0001787983 */ /* 0x000ea80000100800 */
[----:B------:R-:W3:Y:S01]  /*9240*/  LDL R21, [R1+0x70] ;  /* 0x0000700001157983 */ /* 0x000ee20000100800 */
[----:B------:R-:W-:Y:S01]  /*9250*/  ISETP.NE.AND P0, PT, RZ, UR4, PT ;  /* 0x00000004ff007c0c */ /* 0x000fe2000bf05270 */
[----:B------:R-:W-:Y:S01]  /*9260*/  BSSY B0, `(.L_x_1676) ;  /* 0x00008fb000007945 */ /* 0x000fe20003800000 */
[C---:B--2---:R-:W-:Y:S01]  /*9270*/  IMAD.IADD R84, R120.reuse, 0x1, R122 ;  /* 0x0000000178547824 */ /* 0x044fe200078e027a */
[C---:B------:R-:W-:Y:S01]  /*9280*/  IADD3 R20, R120.reuse, 0x40, RZ ;  /* 0x0000004078147810 */ /* 0x040fe20007ffe0ff */
[----:B------:R-:W-:Y:S02]  /*9290*/  VIADD R3, R120, 0x60 ;  /* 0x0000006078037836 */ /* 0x000fe40000000000 */
[----:B---3--:R-:W-:-:S07]  /*92a0*/  IMAD R7, R21, 0x20, R84 ;  /* 0x0000002015077824 */ /* 0x008fce00078e0254 */
[----:B------:R-:W-:Y:S05]  /*92b0*/  @!P0 BRA `(.L_x_1677) ;  /* 0x0000004400c48947 */ /* 0x000fea0003800000 */
[----:B------:R-:W0:Y:S01]  /*92c0*/  LDC R10, c[0x0][0x448] ;  /* 0x00011200ff0a7b82 */ /* 0x000e220000000800 */
[----:B------:R-:W-:Y:S01]  /*92d0*/  ULDC.64 UR4, c[0x0][0x3f8] ;  /* 0x0000fe0000047ab9 */ /* 0x000fe20000000a00 */
[----:B------:R-:W-:Y:S01]  /*92e0*/  ULDC.64 UR6, c[0x0][0x408] ;  /* 0x0001020000067ab9 */ /* 0x000fe20000000a00 */
[----:B------:R-:W-:Y:S01]  /*92f0*/  IMAD.MOV.U32 R4, RZ, RZ, R24 ;  /* 0x000000ffff047224 */ /* 0x000fe200078e0018 */
[----:B------:R-:W-:Y:S01]  /*9300*/  MOV R8, R26 ;  /* 0x0000001a00087202 */ /* 0x000fe20000000f00 */
[----:B------:R-:W-:Y:S01]  /*9310*/  IMAD.MOV.U32 R9, RZ, RZ, R31 ;  /* 0x000000ffff097224 */ /* 0x000fe200078e001f */
[C---:B------:R-:W-:Y:S01]  /*9320*/  IADD3 R68, R200.reuse, 0x40, RZ ;  /* 0x00000040c8447810 */ /* 0x040fe20007ffe0ff */
[C---:B------:R-:W-:Y:S02]  /*9330*/  VIADD R69, R200.reuse, 0x20 ;  /* 0x00000020c8457836 */ /* 0x040fe40000000000 */
[----:B------:R-:W-:Y:S01]  /*9340*/  VIADD R21, R200, 0x60 ;  /* 0x00000060c8157836 */ /* 0x000fe20000000000 */
[----:B------:R-:W-:-:S02]  /*9350*/  SHF.R.S32.HI R85, RZ, 0x1f, R68 ;  /* 0x0000001fff557819 */ /* 0x000fc40000011444 */
[----:B------:R-:W-:Y:S02]  /*9360*/  SHF.R.S32.HI R86, RZ, 0x1f, R69 ;  /* 0x0000001fff567819 */ /* 0x000fe40000011445 */
[----:B------:R-:W-:Y:S02]  /*9370*/  SHF.R.S32.HI R110, RZ, 0x1f, R21 ;  /* 0x0000001fff6e7819 */ /* 0x000fe40000011415 */
[----:B0-----:R-:W-:-:S13]  /*9380*/  ISETP.NE.AND P0, PT, R10, 0x1, PT ;  /* 0x000000010a00780c */ /* 0x001fda0003f05270 */
[----:B------:R-:W0:Y:S08]  /*9390*/  @P0 LDC R0, c[0x0][0x44c] ;  /* 0x00011300ff000b82 */ /* 0x000e300000000800 */
[----:B------:R-:W1:Y:S01]  /*93a0*/  @P0 LDC R5, c[0x0][0x450] ;  /* 0x00011400ff050b82 */ /* 0x000e620000000800 */
[----:B0-----:R-:W-:-:S05]  /*93b0*/  @P0 IMAD.HI.U32 R0, R7, R0, RZ ;  /* 0x0000000007000227 */ /* 0x001fca00078e00ff */
[----:B-1----:R-:W-:Y:S01]  /*93c0*/  @P0 SHF.R.U32.HI R7, RZ, R5, R0 ;  /* 0x00000005ff070219 */ /* 0x002fe20000011600 */
[----:B------:R-:W-:-:S03]  /*93d0*/  IMAD.MOV.U32 R5, RZ, RZ, R29 ;  /* 0x000000ffff057224 */ /* 0x000fc600078e001d */
[----:B------:R-:W-:Y:S01]  /*93e0*/  SHF.R.S32.HI R0, RZ, 0x1f, R7 ;  /* 0x0000001fff007819 */ /* 0x000fe20000011407 */
[----:B------:R-:W-:-:S04]  /*93f0*/  IMAD.WIDE.U32 R4, R7, UR4, R4 ;  /* 0x0000000407047c25 */ /* 0x000fc8000f8e0004 */
[C---:B------:R-:W-:Y:S02]  /*9400*/  IMAD R6, R0.reuse, UR4, RZ ;  /* 0x0000000400067c24 */ /* 0x040fe4000f8e02ff */
[----:B------:R-:W-:Y:S02]  /*9410*/  IMAD R0, R0, UR6, RZ ;  /* 0x0000000600007c24 */ /* 0x000fe4000f8e02ff */
[C---:B------:R-:W-:Y:S01]  /*9420*/  IMAD R11, R7.reuse, UR5, R6 ;  /* 0x00000005070b7c24 */ /* 0x040fe2000f8e0206 */
[----:B------:R-:W-:Y:S01]  /*9430*/  ULDC.64 UR4, c[0x0][0x3e8] ;  /* 0x0000fa0000047ab9 */ /* 0x000fe20000000a00 */
[C---:B------:R-:W-:Y:S01]  /*9440*/  IMAD.WIDE.U32 R8, R7.reuse, UR6, R8 ;  /* 0x0000000607087c25 */ /* 0x040fe2000f8e0008 */
[----:B------:R-:W-:Y:S01]  /*9450*/  LEA R6, P0, R4, UR4, 0x1 ;  /* 0x0000000404067c11 */ /* 0x000fe2000f8008ff */
[----:B------:R-:W-:Y:S02]  /*9460*/  UMOV UR4, 0xffffffff ;  /* 0xffffffff00047882 */ /* 0x000fe40000000000 */
[----:B------:R-:W-:Y:S01]  /*9470*/  IMAD R13, R7, UR7, R0 ;  /* 0x00000007070d7c24 */ /* 0x000fe2000f8e0200 */
[----:B------:R-:W-:Y:S01]  /*9480*/  ULDC.64 UR6, c[0x0][0x400] ;  /* 0x0001000000067ab9 */ /* 0x000fe20000000a00 */
[----:B------:R-:W-:Y:S01]  /*9490*/  IMAD.IADD R7, R5, 0x1, R11 ;  /* 0x0000000105077824 */ /* 0x000fe200078e020b */
[----:B------:R-:W-:Y:S01]  /*94a0*/  LEA R0, P1, R8, UR6, 0x1 ;  /* 0x0000000608007c11 */ /* 0x000fe2000f8208ff */
[----:B------:R-:W-:-:S03]  /*94b0*/  IMAD.IADD R5, R9, 0x1, R13 ;  /* 0x0000000109057824 */ /* 0x000fc600078e020d */
[----:B------:R-:W-:Y:S02]  /*94c0*/  LEA.HI.X R7, R4, UR5, R7, 0x1, P0 ;  /* 0x0000000504077c11 */ /* 0x000fe400080f0c07 */
[----:B------:R-:W-:Y:S01]  /*94d0*/  LEA.HI.X R8, R8, UR7, R5, 0x1, P1 ;  /* 0x0000000708087c11 */ /* 0x000fe200088f0c05 */
[----:B------:R-:W-:Y:S06]  /*94e0*/  BRA.DIV UR4, `(.L_x_1678) ;  /* 0x000001fe04907947 */ /* 0x000fec000b800000 */
[----:B------:R0:W1:Y:S04]  /*94f0*/  SHFL.IDX PT, R5, R7, RZ, 0x181f ;  /* 0x00181fff07057589 */ /* 0x00006800000e0000 */
[----:B------:R0:W2:Y:S04]  /*9500*/  SHFL.IDX PT, R4, R6, RZ, 0x181f ;  /* 0x00181fff06047589 */ /* 0x0000a800000e0000 */
[----:B------:R0:W3:Y:S04]  /*9510*/  SHFL.IDX PT, R9, R8, RZ, 0x181f ;  /* 0x00181fff08097589 */ /* 0x0000e800000e0000 */
[----:B------:R0:W4:Y:S02]  /*9520*/  SHFL.IDX PT, R14, R0, RZ, 0x181f ;  /* 0x00181fff000e7589 */ /* 0x00012400000e0000 */
.L_x_2038:
[----:B------:R-:W-:Y:S01]  /*9530*/  IMAD R107, R219, R10, RZ ;  /* 0x0000000adb6b7224 */ /* 0x000fe200078e02ff */
        /* <DEDUP_REMOVED lines=9> */
[----:B------:R-:W-:-:S03]  /*95d0*/  CS2R R78, SRZ ;  /* 0x00000000004e7805 */ /* 0x000fc6000001ff00 */
[----:B------:R-:W-:Y:S05]  /*95e0*/  @P0 BRA `(.L_x_1680) ;  /* 0x0000000000a80947 */ /* 0x000fea0003800000 */
[----:B------:R-:W-:Y:S01]  /*95f0*/  ULDC UR4, c[0x0][0x3f4] ;  /* 0x0000fd0000047ab9 */ /* 0x000fe20000000800 */
[----:B------:R-:W-:Y:S02]  /*9600*/  CS2R R80, SRZ ;  /* 0x0000000000507805 */ /* 0x000fe4000001ff00 */
[----:B------:R-:W-:Y:S02]  /*9610*/  ISETP.GE.AND P2, PT, R69, UR4, PT ;  /* 0x0000000445007c0c */ /* 0x000fe4000bf46270 */
[----:B------:R-:W-:Y:S02]  /*9620*/  CS2R R78, SRZ ;  /* 0x00000000004e7805 */ /* 0x000fe4000001ff00 */
[----:B------:R-:W-:Y:S02]  /*9630*/  ISETP.GE.AND P1, PT, R68, UR4, PT ;  /* 0x0000000444007c0c */ /* 0x000fe4000bf26270 */
[----:B------:R-:W-:Y:S02]  /*9640*/  ISETP.GE.AND P3, PT, R200, UR4, PT ;  /* 0x00000004c8007c0c */ /* 0x000fe4000bf66270 */
[----:B------:R-:W-:-:S05]  /*9650*/  ISETP.GE.AND P0, PT, R21, UR4, PT ;  /* 0x0000000415007c0c */ /* 0x000fca000bf06270 */
[C---:B------:R-:W-:Y:S01]  /*9660*/  @!P2 IMAD.SHL.U32 R27, R69.reuse, 0x2, RZ ;  /* 0x00000002451ba824 */ /* 0x040fe200078e00ff */
[----:B------:R-:W-:-:S03]  /*9670*/  @!P2 SHF.L.U64.HI R32, R69, 0x1, R86 ;  /* 0x000000014520a819 */ /* 0x000fc60000010256 */
[C---:B------:R-:W-:Y:S01]  /*9680*/  @!P1 IMAD.SHL.U32 R11, R68.reuse, 0x2, RZ ;  /* 0x00000002440b9824 */ /* 0x040fe200078e00ff */
[----:B------:R-:W-:Y:S02]  /*9690*/  @!P1 SHF.L.U64.HI R34, R68, 0x1, R85 ;  /* 0x0000000144229819 */ /* 0x000fe40000010255 */
[----:B--2---:R-:W-:Y:S01]  /*96a0*/  @!P2 IADD3 R24, P4, R4, R27, RZ ;  /* 0x0000001b0418a210 */ /* 0x004fe20007f9e0ff */
[----:B------:R-:W-:Y:S01]  /*96b0*/  @!P0 IMAD.SHL.U32 R31, R21, 0x2, RZ ;  /* 0x00000002151f8824 */ /* 0x000fe200078e00ff */
[----:B---3--:R-:W-:Y:S02]  /*96c0*/  @!P3 MOV R15, R9 ;  /* 0x00000009000fb202 */ /* 0x008fe40000000f00 */
[----:B----4-:R-:W-:Y:S01]  /*96d0*/  @!P2 IADD3 R26, P6, R14, R27, RZ ;  /* 0x0000001b0e1aa210 */ /* 0x010fe20007fde0ff */
[----:B-1----:R-:W-:Y:S01]  /*96e0*/  @!P2 IMAD.X R25, R5, 0x1, R32, P4 ;  /* 0x000000010519a824 */ /* 0x002fe200020e0620 */
[-C--:B------:R-:W-:Y:S01]  /*96f0*/  @!P1 IADD3 R28, P5, R4, R11.reuse, RZ ;  /* 0x0000000b041c9210 */ /* 0x080fe20007fbe0ff */
[----:B------:R-:W-:Y:S01]  /*9700*/  @!P3 IMAD.WIDE R12, R200, 0x2, R14 ;  /* 0x00000002c80cb825 */ /* 0x000fe200078e020e */
[----:B------:R-:W-:-:S03]  /*9710*/  @!P1 IADD3 R30, P4, R14, R11, RZ ;  /* 0x0000000b0e1e9210 */ /* 0x000fc60007f9e0ff */
[----:B------:R-:W-:Y:S01]  /*9720*/  @!P2 IMAD.X R27, R9, 0x1, R32, P6 ;  /* 0x00000001091ba824 */ /* 0x000fe200030e0620 */
[----:B------:R-:W-:Y:S01]  /*9730*/  @!P0 SHF.L.U64.HI R32, R21, 0x1, R110 ;  /* 0x0000000115208819 */ /* 0x000fe2000001026e */
[----:B------:R-:W-:Y:S01]  /*9740*/  @!P1 IMAD.X R29, R5, 0x1, R34, P5 ;  /* 0x00000001051d9824 */ /* 0x000fe200028e0622 */
[-C--:B------:R-:W-:Y:S01]  /*9750*/  @!P0 IADD3 R14, P5, R14, R31.reuse, RZ ;  /* 0x0000001f0e0e8210 */ /* 0x080fe20007fbe0ff */
[----:B------:R-:W-:Y:S01]  /*9760*/  @!P3 IMAD.WIDE R10, R200, 0x2, R4 ;  /* 0x00000002c80ab825 */ /* 0x000fe200078e0204 */
[----:B------:R-:W-:Y:S02]  /*9770*/  @!P0 IADD3 R4, P6, R4, R31, RZ ;  /* 0x0000001f04048210 */ /* 0x000fe40007fde0ff */
[----:B------:R-:W-:Y:S02]  /*9780*/  CS2R R76, SRZ ;  /* 0x00000000004c7805 */ /* 0x000fe4000001ff00 */
[----:B------:R-:W-:Y:S02]  /*9790*/  CS2R R74, SRZ ;  /* 0x00000000004a7805 */ /* 0x000fe4000001ff00 */
[----:B------:R-:W-:-:S02]  /*97a0*/  CS2R R72, SRZ ;  /* 0x0000000000487805 */ /* 0x000fc4000001ff00 */
[----:B------:R-:W-:Y:S02]  /*97b0*/  CS2R R70, SRZ ;  /* 0x0000000000467805 */ /* 0x000fe4000001ff00 */
[----:B------:R-:W-:Y:S02]  /*97c0*/  CS2R R60, SRZ ;  /* 0x00000000003c7805 */ /* 0x000fe4000001ff00 */
[----:B------:R-:W-:Y:S01]  /*97d0*/  CS2R R62, SRZ ;  /* 0x00000000003e7805 */ /* 0x000fe2000001ff00 */
[----:B------:R-:W-:Y:S01]  /*97e0*/  @!P1 IMAD.X R31, R9, 0x1, R34, P4 ;  /* 0x00000001091f9824 */ /* 0x000fe200020e0622 */
[----:B------:R-:W-:Y:S01]  /*97f0*/  @!P0 IADD3.X R5, R5, R32, RZ, P6, !PT ;  /* 0x0000002005058210 */ /* 0x000fe200037fe4ff */
[----:B------:R-:W-:Y:S01]  /*9800*/  @!P0 IMAD.X R15, R9, 0x1, R32, P5 ;  /* 0x00000001090f8824 */ /* 0x000fe200028e0620 */
[----:B------:R1:W5:Y:S04]  /*9810*/  @!P3 LD.E.64 R80, desc[UR60][R10.64] ;  /* 0x0000003c0a50b980 */ /* 0x000368000c101b00 */
[----:B------:R1:W5:Y:S04]  /*9820*/  @!P3 LD.E.64 R78, desc[UR60][R12.64] ;  /* 0x0000003c0c4eb980 */ /* 0x000368000c101b00 */
[----:B------:R1:W5:Y:S04]  /*9830*/  @!P2 LD.E.64 R76, desc[UR60][R24.64] ;  /* 0x0000003c184ca980 */ /* 0x000368000c101b00 */
[----:B------:R1:W5:Y:S04]  /*9840*/  @!P2 LD.E.64 R74, desc[UR60][R26.64] ;  /* 0x0000003c1a4aa980 */ /* 0x000368000c101b00 */
[----:B------:R1:W5:Y:S04]  /*9850*/  @!P1 LD.E.64 R72, desc[UR60][R28.64] ;  /* 0x0000003c1c489980 */ /* 0x000368000c101b00 */
[----:B------:R1:W5:Y:S04]  /*9860*/  @!P1 LD.E.64 R70, desc[UR60][R30.64] ;  /* 0x0000003c1e469980 */ /* 0x000368000c101b00 */
[----:B------:R1:W5:Y:S04]  /*9870*/  @!P0 LD.E.64 R60, desc[UR60][R4.64] ;  /* 0x0000003c043c8980 */ /* 0x000368000c101b00 */
[----:B------:R1:W5:Y:S02]  /*9880*/  @!P0 LD.E.64 R62, desc[UR60][R14.64] ;  /* 0x0000003c0e3e8980 */ /* 0x000364000c101b00 */
.L_x_1680:
[----:B------:R-:W-:Y:S05]  /*9890*/  BSYNC B1 ;  /* 0x0000000000017941 */ /* 0x000fea0003800000 */
.L_x_1679:
[----:B-12--5:R-:W-:Y:S01]  /*98a0*/  IMAD.MOV.U32 R4, RZ, RZ, R60 ;  /* 0x000000ffff047224 */ /* 0x026fe200078e003c */
[----:B------:R-:W-:Y:S01]  /*98b0*/  MOV R10, R73 ;  /* 0x00000049000a7202 */ /* 0x000fe20000000f00 */
[----:B------:R-:W-:Y:S01]  /*98c0*/  IMAD.MOV.U32 R5, RZ, RZ, R61 ;  /* 0x000000ffff057224 */ /* 0x000fe200078e003d */
[----:B------:R-:W-:Y:S01]  /*98d0*/  UMOV UR4, 0xffffffff ;  /* 0xffffffff00047882 */ /* 0x000fe20000000000 */
[----:B---3--:R-:W-:Y:S01]  /*98e0*/  IMAD.MOV.U32 R9, RZ, RZ, R72 ;  /* 0x000000ffff097224 */ /* 0x008fe200078e0048 */
[----:B------:R-:W-:Y:S02]  /*98f0*/  CS2R R48, SRZ ;  /* 0x0000000000307805 */ /* 0x000fe4000001ff00 */
[----:B------:R-:W-:Y:S01]  /*9900*/  PRMT R112, R5, 0x5410, R4 ;  /* 0x0000541005707816 */ /* 0x000fe20000000004 */
[----:B------:R-:W-:Y:S01]  /*9910*/  IMAD.MOV.U32 R4, RZ, RZ, R76 ;  /* 0x000000ffff047224 */ /* 0x000fe200078e004c */
[----:B------:R-:W-:Y:S01]  /*9920*/  PRMT R114, R9, 0x5410, R10 ;  /* 0x0000541009727816 */ /* 0x000fe2000000000a */
[----:B------:R-:W-:-:S02]  /*9930*/  IMAD.MOV.U32 R5, RZ, RZ, R77 ;  /* 0x000000ffff057224 */ /* 0x000fc400078e004d */
[----:B------:R-:W-:Y:S02]  /*9940*/  IMAD.MOV.U32 R9, RZ, RZ, R80 ;  /* 0x000000ffff097224 */ /* 0x000fe400078e0050 */
        /* <DEDUP_REMOVED lines=13> */
[----:B------:R-:W-:-:S05]  /*9a20*/  IMAD.MOV.U32 R10, RZ, RZ, R79 ;  /* 0x000000ffff0a7224 */ /* 0x000fca00078e004f */
[----:B------:R-:W-:Y:S01]  /*9a30*/  PRMT R119, R9, 0x5410, R10 ;  /* 0x0000541009777816 */ /* 0x000fe2000000000a */
[----:B------:R-:W-:Y:S06]  /*9a40*/  BRA.DIV UR4, `(.L_x_1681) ;  /* 0x000001fa04a87947 */ /* 0x000fec000b800000 */
[----:B------:R1:W2:Y:S04]  /*9a50*/  SHFL.IDX PT, R5, R7, 0x1, 0x181f ;  /* 0x00381f0007057f89 */ /* 0x0002a800000e0000 */
[----:B------:R1:W3:Y:S04]  /*9a60*/  SHFL.IDX PT, R4, R6, 0x1, 0x181f ;  /* 0x00381f0006047f89 */ /* 0x0002e800000e0000 */
[----:B------:R1:W0:Y:S04]  /*9a70*/  SHFL.IDX PT, R9, R8, 0x1, 0x181f ;  /* 0x00381f0008097f89 */ /* 0x00022800000e0000 */
[----:B----4-:R1:W4:Y:S02]  /*9a80*/  SHFL.IDX PT, R14, R0, 0x1, 0x181f ;  /* 0x00381f00000e7f89 */ /* 0x01032400000e0000 */
.L_x_2044:
[----:B------:R-:W-:Y:S01]  /*9a90*/  VIADD R10, R84, 0x20 ;  /* 0x00000020540a7836 */ /* 0x000fe20000000000 */
        /* <DEDUP_REMOVED lines=8> */
[----:B------:R-:W-:-:S05]  /*9b20*/  CS2R R66, SRZ ;  /* 0x0000000000427805 */ /* 0x000fca000001ff00 */
        /* <DEDUP_REMOVED lines=10> */
[----:B------:R-:W-:Y:S02]  /*9bd0*/  @!P1 SHF.L.U32 R11, R68, 0x1, RZ ;  /* 0x00000001440b9819 */ /* 0x000fe400000006ff */
[----:B------:R-:W-:Y:S01]  /*9be0*/  @!P0 IMAD.SHL.U32 R33, R21, 0x2, RZ ;  /* 0x0000000215218824 */ /* 0x000fe200078e00ff */
[-C--:B---3--:R-:W-:Y:S01]  /*9bf0*/  @!P2 IADD3 R28, P4, R4, R31.reuse, RZ ;  /* 0x0000001f041ca210 */ /* 0x088fe20007f9e0ff */
[----:B0-----:R-:W-:Y:S01]  /*9c00*/  @!P3 IMAD.MOV.U32 R15, RZ, RZ, R9 ;  /* 0x000000ffff0fb224 */ /* 0x001fe200078e0009 */
[----:B----4-:R-:W-:Y:S01]  /*9c10*/  @!P2 IADD3 R30, P6, R14, R31, RZ ;  /* 0x0000001f0e1ea210 */ /* 0x010fe20007fde0ff */
[----:B--2---:R-:W-:Y:S01]  /*9c20*/  @!P3 IMAD.WIDE R24, R200, 0x2, R4 ;  /* 0x00000002c818b825 */ /* 0x004fe200078e0204 */
[----:B------:R-:W-:Y:S02]  /*9c30*/  @!P1 SHF.L.U64.HI R34, R68, 0x1, R85 ;  /* 0x0000000144229819 */ /* 0x000fe40000010255 */
[-C--:B------:R-:W-:Y:S01]  /*9c40*/  @!P1 IADD3 R12, P5, R4, R11.reuse, RZ ;  /* 0x0000000b040c9210 */ /* 0x080fe20007fbe0ff */
[C---:B------:R-:W-:Y:S01]  /*9c50*/  @!P2 IMAD.X R29, R5.reuse, 0x1, R32, P4 ;  /* 0x00000001051da824 */ /* 0x040fe200020e0620 */
[----:B------:R-:W-:Y:S01]  /*9c60*/  @!P1 IADD3 R10, P4, R14, R11, RZ ;  /* 0x0000000b0e0a9210 */ /* 0x000fe20007f9e0ff */
[----:B------:R-:W-:Y:S01]  /*9c70*/  @!P3 IMAD.WIDE R26, R200, 0x2, R14 ;  /* 0x00000002c81ab825 */ /* 0x000fe200078e020e */
[----:B------:R-:W-:-:S02]  /*9c80*/  @!P1 IADD3.X R13, R5, R34, RZ, P5, !PT ;  /* 0x00000022050d9210 */ /* 0x000fc40002ffe4ff */
[----:B------:R-:W-:Y:S02]  /*9c90*/  CS2R R56, SRZ ;  /* 0x0000000000387805 */ /* 0x000fe4000001ff00 */
[-C--:B------:R-:W-:Y:S01]  /*9ca0*/  @!P0 IADD3 R14, P5, R14, R33.reuse, RZ ;  /* 0x000000210e0e8210 */ /* 0x080fe20007fbe0ff */
[----:B------:R-:W-:Y:S01]  /*9cb0*/  @!P2 IMAD.X R31, R9, 0x1, R32, P6 ;  /* 0x00000001091fa824 */ /* 0x000fe200030e0620 */
[----:B------:R-:W-:Y:S02]  /*9cc0*/  @!P0 IADD3 R4, P6, R4, R33, RZ ;  /* 0x0000002104048210 */ /* 0x000fe40007fde0ff */
[----:B------:R-:W-:Y:S02]  /*9cd0*/  CS2R R58, SRZ ;  /* 0x00000000003a7805 */ /* 0x000fe4000001ff00 */
[----:B------:R-:W-:Y:S02]  /*9ce0*/  @!P0 SHF.L.U64.HI R32, R21, 0x1, R110 ;  /* 0x0000000115208819 */ /* 0x000fe4000001026e */
[----:B------:R-:W-:-:S02]  /*9cf0*/  CS2R R54, SRZ ;  /* 0x0000000000367805 */ /* 0x000fc4000001ff00 */
[----:B------:R-:W-:Y:S02]  /*9d00*/  CS2R R52, SRZ ;  /* 0x0000000000347805 */ /* 0x000fe4000001ff00 */
[----:B------:R-:W-:Y:S02]  /*9d10*/  CS2R R48, SRZ ;  /* 0x0000000000307805 */ /* 0x000fe4000001ff00 */
[----:B------:R-:W-:Y:S01]  /*9d20*/  CS2R R50, SRZ ;  /* 0x0000000000327805 */ /* 0x000fe2000001ff00 */
[----:B------:R-:W-:Y:S01]  /*9d30*/  @!P1 IMAD.X R11, R9, 0x1, R34, P4 ;  /* 0x00000001090b9824 */ /* 0x000fe200020e0622 */
[----:B------:R0:W5:Y:S01]  /*9d40*/  @!P3 LD.E.64 R64, desc[UR60][R24.64] ;  /* 0x0000003c1840b980 */ /* 0x000162000c101b00 */
[--C-:B------:R-:W-:Y:S02]  /*9d50*/  @!P0 IMAD.X R5, R5, 0x1, R32.reuse, P6 ;  /* 0x0000000105058824 */ /* 0x100fe400030e0620 */
[----:B------:R-:W-:Y:S01]  /*9d60*/  @!P0 IMAD.X R15, R9, 0x1, R32, P5 ;  /* 0x00000001090f8824 */ /* 0x000fe200028e0620 */
[----:B------:R0:W5:Y:S04]  /*9d70*/  @!P3 LD.E.64 R66, desc[UR60][R26.64] ;  /* 0x0000003c1a42b980 */ /* 0x000168000c101b00 */
[----:B------:R0:W5:Y:S04]  /*9d80*/  @!P2 LD.E.64 R56, desc[UR60][R28.64] ;  /* 0x0000003c1c38a980 */ /* 0x000168000c101b00 */
[----:B------:R0:W5:Y:S04]  /*9d90*/  @!P2 LD.E.64 R58, desc[UR60][R30.64] ;  /* 0x0000003c1e3aa980 */ /* 0x000168000c101b00 */
[----:B------:R0:W5:Y:S04]  /*9da0*/  @!P1 LD.E.64 R54, desc[UR60][R12.64] ;  /* 0x0000003c0c369980 */ /* 0x000168000c101b00 */
[----:B------:R0:W5:Y:S04]  /*9db0*/  @!P1 LD.E.64 R52, desc[UR60][R10.64] ;  /* 0x0000003c0a349980 */ /* 0x000168000c101b00 */
[----:B------:R0:W5:Y:S04]  /*9dc0*/  @!P0 LD.E.64 R48, desc[UR60][R4.64] ;  /* 0x0000003c04308980 */ /* 0x000168000c101b00 */
[----:B------:R0:W5:Y:S02]  /*9dd0*/  @!P0 LD.E.64 R50, desc[UR60][R14.64] ;  /* 0x0000003c0e328980 */ /* 0x000164000c101b00 */
.L_x_1683:
[----:B------:R-:W-:Y:S05]  /*9de0*/  BSYNC B1 ;  /* 0x0000000000017941 */ /* 0x000fea0003800000 */
.L_x_1682:
[----:B0--3-5:R-:W-:Y:S01]  /*9df0*/  IMAD.MOV.U32 R4, RZ, RZ, R48 ;  /* 0x000000ffff047224 */ /* 0x029fe200078e0030 */
[----:B--2---:R-:W-:Y:S01]  /*9e00*/  MOV R5, R49 ;  /* 0x0000003100057202 */ /* 0x004fe20000000f00 */
[----:B------:R-:W-:Y:S01]  /*9e10*/  IMAD.MOV.U32 R9, RZ, RZ, R54 ;  /* 0x000000ffff097224 */ /* 0x000fe200078e0036 */
[----:B------:R-:W-:Y:S01]  /*9e20*/  UMOV UR4, 0xffffffff ;  /* 0xffffffff00047882 */ /* 0x000fe20000000000 */
[----:B------:R-:W-:Y:S01]  /*9e30*/  IMAD.MOV.U32 R10, RZ, RZ, R55 ;  /* 0x000000ffff0a7224 */ /* 0x000fe200078e0037 */
[----:B------:R-:W-:Y:S01]  /*9e40*/  PRMT R99, R4, 0x5410, R5 ;  /* 0x0000541004637816 */ /* 0x000fe20000000005 */
        /* <DEDUP_REMOVED lines=17> */
[----:B------:R-:W-:-:S04]  /*9f60*/  PRMT R108, R4, 0x5410, R5 ;  /* 0x00005410046c7816 */ /* 0x000fc80000000005 */
[----:B------:R-:W-:Y:S01]  /*9f70*/  PRMT R111, R9, 0x5410, R10 ;  /* 0x00005410096f7816 */ /* 0x000fe2000000000a */
[----:B------:R-:W-:Y:S06]  /*9f80*/  BRA.DIV UR4, `(.L_x_1684) ;  /* 0x000001f604c87947 */ /* 0x000fec000b800000 */
[----:B------:R0:W2:Y:S04]  /*9f90*/  SHFL.IDX PT, R5, R7, 0x2, 0x181f ;  /* 0x00581f0007057f89 */ /* 0x0000a800000e0000 */
[----:B------:R0:W3:Y:S04]  /*9fa0*/  SHFL.IDX PT, R4, R6, 0x2, 0x181f ;  /* 0x00581f0006047f89 */ /* 0x0000e800000e0000 */
[----:B------:R0:W0:Y:S04]  /*9fb0*/  SHFL.IDX PT, R9, R8, 0x2, 0x181f ;  /* 0x00581f0008097f89 */ /* 0x00002800000e0000 */
[----:B----4-:R4:W0:Y:S02]  /*9fc0*/  SHFL.IDX PT, R14, R0, 0x2, 0x181f ;  /* 0x00581f00000e7f89 */ /* 0x01082400000e0000 */
.L_x_2050:
[----:B------:R-:W-:Y:S01]  /*9fd0*/  IADD3 R10, R84, 0x40, RZ ;  /* 0x00000040540a7810 */ /* 0x000fe20007ffe0ff */
[----:B------:R-:W-:Y:S01]  /*9fe0*/  BSSY B1, `(.L_x_1685) ;  /* 0x0000035000017945 */ /* 0x000fe20003800000 */
[----:B------:R-:W-:Y:S02]  /*9ff0*/  CS2R R30, SRZ ;  /* 0x00000000001e7805 */ /* 0x000fe4000001ff00 */
[----:B------:R-:W-:Y:S02]  /*a000*/  CS2R R36, SRZ ;  /* 0x0000000000247805 */ /* 0x000fe4000001ff00 */
[----:B------:R-:W-:Y:S02]  /*a010*/  ISETP.GE.AND P0, PT, R10, R107, PT ;  /* 0x0000006b0a00720c */ /* 0x000fe40003f06270 */
[----:B------:R-:W-:Y:S02]  /*a020*/  CS2R R40, SRZ ;  /* 0x0000000000287805 */ /* 0x000fe4000001ff00 */
[----:B------:R-:W-:-:S02]  /*a030*/  CS2R R44, SRZ ;  /* 0x00000000002c7805 */ /* 0x000fc4000001ff00 */
[----:B------:R-:W-:Y:S02]  /*a040*/  CS2R R28, SRZ ;  /* 0x00000000001c7805 */ /* 0x000fe4000001ff00 */
[----:B------:R-:W-:Y:S02]  /*a050*/  CS2R R38, SRZ ;  /* 0x0000000000267805 */ /* 0x000fe4000001ff00 */
[----:B------:R-:W-:Y:S02]  /*a060*/  CS2R R42, SRZ ;  /* 0x00000000002a7805 */ /* 0x000fe4000001ff00 */
[----:B------:R-:W-:Y:S01]  /*a070*/  CS2R R46, SRZ ;  /* 0x00000000002e7805 */ /* 0x000fe2000001ff00 */
[----:B------:R-:W-:Y:S06]  /*a080*/  @P0 BRA `(.L_x_1686) ;  /* 0x0000000000a80947 */ /* 0x000fec0003800000 */
        /* <DEDUP_REMOVED lines=10> */
[----:B------:R-:W-:Y:S01]  /*a130*/  @!P1 SHF.L.U64.HI R34, R68, 0x1, R85 ;  /* 0x0000000144229819 */ /* 0x000fe20000010255 */
[----:B0-----:R-:W-:Y:S01]  /*a140*/  @!P3 IMAD.MOV.U32 R15, RZ, RZ, R9 ;  /* 0x000000ffff0fb224 */ /* 0x001fe200078e0009 */
[-C--:B------:R-:W-:Y:S01]  /*a150*/  @!P2 IADD3 R24, P6, R14, R25.reuse, RZ ;  /* 0x000000190e18a210 */ /* 0x080fe20007fde0ff */
[----:B------:R-:W-:Y:S01]  /*a160*/  @!P0 IMAD.SHL.U32 R33, R21, 0x2, RZ ;  /* 0x0000000215218824 */ /* 0x000fe200078e00ff */
[----:B---3--:R-:W-:Y:S01]  /*a170*/  @!P2 IADD3 R26, P4, R4, R25, RZ ;  /* 0x00000019041aa210 */ /* 0x008fe20007f9e0ff */
[----:B--2---:R-:W-:Y:S01]  /*a180*/  @!P3 IMAD.WIDE R28, R200, 0x2, R4 ;  /* 0x00000002c81cb825 */ /* 0x004fe200078e0204 */
[-C--:B------:R-:W-:Y:S02]  /*a190*/  @!P1 IADD3 R12, P5, R4, R11.reuse, RZ ;  /* 0x0000000b040c9210 */ /* 0x080fe40007fbe0ff */
[----:B------:R-:W-:Y:S01]  /*a1a0*/  @!P2 IADD3.X R27, R5, R32, RZ, P4, !PT ;  /* 0x00000020051ba210 */ /* 0x000fe200027fe4ff */
[----:B------:R-:W-:Y:S01]  /*a1b0*/  @!P3 IMAD.WIDE R30, R200, 0x2, R14 ;  /* 0x00000002c81eb825 */ /* 0x000fe200078e020e */
[----:B------:R-:W-:Y:S01]  /*a1c0*/  @!P1 IADD3 R10, P4, R14, R11, RZ ;  /* 0x0000000b0e0a9210 */ /* 0x000fe20007f9e0ff */
[----:B------:R0:W5:Y:S02]  /*a1d0*/  @!P3 LD.E.64 R44, desc[UR60][R28.64] ;  /* 0x0000003c1c2cb980 */ /* 0x000164000c101b00 */
[----:B------:R-:W-:Y:S01]  /*a1e0*/  @!P2 IMAD.X R25, R9, 0x1, R32, P6 ;  /* 0x000000010919a824 */ /* 0x000fe200030e0620 */
[-C--:B------:R-:W-:Y:S01]  /*a1f0*/  @!P0 IADD3 R4, P6, R4, R33.reuse, RZ ;  /* 0x0000002104048210 */ /* 0x080fe20007fde0ff */
[----:B------:R-:W-:Y:S01]  /*a200*/  @!P1 IMAD.X R13, R5, 0x1, R34, P5 ;  /* 0x00000001050d9824 */ /* 0x000fe200028e0622 */
[----:B------:R-:W-:Y:S01]  /*a210*/  @!P0 SHF.L.U64.HI R32, R21, 0x1, R110 ;  /* 0x0000000115208819 */ /* 0x000fe2000001026e */
[----:B------:R2:W5:Y:S01]  /*a220*/  @!P3 LD.E.64 R46, desc[UR60][R30.64] ;  /* 0x0000003c1e2eb980 */ /* 0x000562000c101b00 */
[----:B------:R-:W-:-:S02]  /*a230*/  @!P0 IADD3 R14, P5, R14, R33, RZ ;  /* 0x000000210e0e8210 */ /* 0x000fc40007fbe0ff */
[----:B------:R-:W-:Y:S02]  /*a240*/  CS2R R40, SRZ ;  /* 0x0000000000287805 */ /* 0x000fe4000001ff00 */
[----:B------:R-:W-:Y:S02]  /*a250*/  CS2R R42, SRZ ;  /* 0x00000000002a7805 */ /* 0x000fe4000001ff00 */
[----:B------:R-:W-:Y:S02]  /*a260*/  CS2R R36, SRZ ;  /* 0x0000000000247805 */ /* 0x000fe4000001ff00 */
[----:B------:R-:W-:Y:S02]  /*a270*/  CS2R R38, SRZ ;  /* 0x0000000000267805 */ /* 0x000fe4000001ff00 */
[----:B0-----:R-:W-:Y:S01]  /*a280*/  CS2R R28, SRZ ;  /* 0x00000000001c7805 */ /* 0x001fe2000001ff00 */
[C---:B------:R-:W-:Y:S01]  /*a290*/  @!P1 IMAD.X R11, R9.reuse, 0x1, R34, P4 ;  /* 0x00000001090b9824 */ /* 0x040fe200020e0622 */
[----:B------:R-:W-:Y:S01]  /*a2a0*/  @!P0 IADD3.X R15, R9, R32, RZ, P5, !PT ;  /* 0x00000020090f8210 */ /* 0x000fe20002ffe4ff */
[----:B------:R-:W-:Y:S01]  /*a2b0*/  @!P0 IMAD.X R5, R5, 0x1, R32, P6 ;  /* 0x0000000105058824 */ /* 0x000fe200030e0620 */
[----:B--2---:R-:W-:Y:S01]  /*a2c0*/  CS2R R30, SRZ ;  /* 0x00000000001e7805 */ /* 0x004fe2000001ff00 */
[----:B------:R0:W5:Y:S04]  /*a2d0*/  @!P2 LD.E.64 R40, desc[UR60][R26.64] ;  /* 0x0000003c1a28a980 */ /* 0x000168000c101b00 */
[----:B------:R0:W5:Y:S04]  /*a2e0*/  @!P2 LD.E.64 R42, desc[UR60][R24.64] ;  /* 0x0000003c182aa980 */ /* 0x000168000c101b00 */
[----:B------:R0:W5:Y:S04]  /*a2f0*/  @!P1 LD.E.64 R36, desc[UR60][R12.64] ;  /* 0x0000003c0c249980 */ /* 0x000168000c101b00 */
[----:B------:R0:W5:Y:S04]  /*a300*/  @!P1 LD.E.64 R38, desc[UR60][R10.64] ;  /* 0x0000003c0a269980 */ /* 0x000168000c101b00 */
[----:B------:R0:W5:Y:S04]  /*a310*/  @!P0 LD.E.64 R30, desc[UR60][R4.64] ;  /* 0x0000003c041e8980 */ /* 0x000168000c101b00 */
[----:B------:R0:W5:Y:S02]  /*a320*/  @!P0 LD.E.64 R28, desc[UR60][R14.64] ;  /* 0x0000003c0e1c8980 */ /* 0x000164000c101b00 */
.L_x_1686:
[----:B------:R-:W-:Y:S05]  /*a330*/  BSYNC B1 ;  /* 0x0000000000017941 */ /* 0x000fea0003800000 */
.L_x_1685:
[----:B0--3-5:R-:W-:Y:S01]  /*a340*/  IMAD.MOV.U32 R4, RZ, RZ, R30 ;  /* 0x000000ffff047224 */ /* 0x029fe200078e001e */
[----:B------:R-:W-:Y:S01]  /*a350*/  UMOV UR4, 0xffffffff ;  /* 0xffffffff00047882 */ /* 0x000fe20000000000 */
[----:B--2---:R-:W-:Y:S02]  /*a360*/  IMAD.MOV.U32 R5, RZ, RZ, R31 ;  /* 0x000000ffff057224 */ /* 0x004fe400078e001f */
        /* <DEDUP_REMOVED lines=20> */
[----:B------:R-:W-:Y:S02]  /*a4b0*/  PRMT R98, R4, 0x5410, R5 ;  /* 0x0000541004627816 */ /* 0x000fe40000000005 */
[----:B------:R-:W-:Y:S02]  /*a4c0*/  CS2R R4, SRZ ;  /* 0x0000000000047805 */ /* 0x000fe4000001ff00 */
[----:B------:R-:W-:Y:S01]  /*a4d0*/  PRMT R105, R9, 0x5410, R10 ;  /* 0x0000541009697816 */ /* 0x000fe2000000000a */
[----:B------:R-:W-:Y:S06]  /*a4e0*/  BRA.DIV UR4, `(.L_x_1687) ;  /* 0x000001f204e07947 */ /* 0x000fec000b800000 */
[----:B------:R0:W2:Y:S04]  /*a4f0*/  SHFL.IDX PT, R9, R7, 0x3, 0x181f ;  /* 0x00781f0007097f89 */ /* 0x0000a800000e0000 */
[----:B------:R0:W3:Y:S04]  /*a500*/  SHFL.IDX PT, R10, R6, 0x3, 0x181f ;  /* 0x00781f00060a7f89 */ /* 0x0000e800000e0000 */
[----:B------:R0:W0:Y:S04]  /*a510*/  SHFL.IDX PT, R83, R8, 0x3, 0x181f ;  /* 0x00781f0008537f89 */ /* 0x00002800000e0000 */
[----:B------:R0:W0:Y:S02]  /*a520*/  SHFL.IDX PT, R82, R0, 0x3, 0x181f ;  /* 0x00781f0000527f89 */ /* 0x00002400000e0000 */
.L_x_2056:
[----:B01----:R-:W4:Y:S01]  /*a530*/  LDL R6, [R1+0x7c] ;  /* 0x00007c0001067983 */ /* 0x003f220000100800 */
        /* <DEDUP_REMOVED lines=9> */
[----:B----4-:R-:W-:-:S04]  /*a5d0*/  LEA.HI R0, R6, R6, RZ, 0x1 ;  /* 0x0000000606007211 */ /* 0x010fc800078f08ff */
[----:B------:R-:W-:-:S05]  /*a5e0*/  LOP3.LUT R0, R0, 0xfffffffe, RZ, 0xc0, !PT ;  /* 0xfffffffe00007812 */ /* 0x000fca00078ec0ff */
[----:B------:R-:W-:Y:S01]  /*a5f0*/  IMAD.IADD R0, R6, 0x1, -R0 ;  /* 0x0000000106007824 */ /* 0x000fe200078e0a00 */
[----:B------:R-:W-:-:S04]  /*a600*/  CS2R R6, SRZ ;  /* 0x0000000000067805 */ /* 0x000fc8000001ff00 */
[----:B------:R-:W-:Y:S01]  /*a610*/  SHF.L.U32 R121, R0, 0x1f, RZ ;  /* 0x0000001f00797819 */ /* 0x000fe200000006ff */
        /* <DEDUP_REMOVED lines=10> */
[C---:B------:R-:W-:Y:S02]  /*a6c0*/  @!P1 SHF.L.U64.HI R12, R68.reuse, 0x1, R85 ;  /* 0x00000001440c9819 */ /* 0x040fe40000010255 */
[----:B---3--:R-:W-:Y:S01]  /*a6d0*/  @!P3 IMAD.MOV.U32 R8, RZ, RZ, R10 ;  /* 0x000000ffff08b224 */ /* 0x008fe200078e000a */
[----:B------:R-:W-:Y:S01]  /*a6e0*/  @!P1 SHF.L.U32 R85, R68, 0x1, RZ ;  /* 0x0000000144559819 */ /* 0x000fe200000006ff */
[----:B------:R-:W-:Y:S01]  /*a6f0*/  @!P0 IMAD.SHL.U32 R11, R21, 0x2, RZ ;  /* 0x00000002150b8824 */ /* 0x000fe200078e00ff */
[-C--:B------:R-:W-:Y:S01]  /*a700*/  @!P2 IADD3 R90, P4, R10, R89.reuse, RZ ;  /* 0x000000590a5aa210 */ /* 0x080fe20007f9e0ff */
[----:B--2---:R-:W-:Y:S01]  /*a710*/  @!P3 IMAD.WIDE R4, R200, 0x2, R8 ;  /* 0x00000002c804b825 */ /* 0x004fe200078e0208 */
[----:B------:R-:W-:Y:S02]  /*a720*/  @!P2 IADD3 R88, P6, R82, R89, RZ ;  /* 0x000000595258a210 */ /* 0x000fe40007fde0ff */
[-C--:B------:R-:W-:Y:S01]  /*a730*/  @!P1 IADD3 R86, P5, R10, R85.reuse, RZ ;  /* 0x000000550a569210 */ /* 0x080fe20007fbe0ff */
[C---:B------:R-:W-:Y:S01]  /*a740*/  @!P2 IMAD.X R91, R9.reuse, 0x1, R0, P4 ;  /* 0x00000001095ba824 */ /* 0x040fe200020e0600 */
[----:B------:R-:W-:Y:S01]  /*a750*/  @!P1 IADD3 R84, P4, R82, R85, RZ ;  /* 0x0000005552549210 */ /* 0x000fe20007f9e0ff */
[----:B------:R-:W-:Y:S01]  /*a760*/  @!P3 IMAD.WIDE R6, R200, 0x2, R82 ;  /* 0x00000002c806b825 */ /* 0x000fe200078e0252 */
[----:B------:R-:W-:Y:S01]  /*a770*/  @!P1 IADD3.X R87, R9, R12, RZ, P5, !PT ;  /* 0x0000000c09579210 */ /* 0x000fe20002ffe4ff */
[----:B------:R0:W5:Y:S01]  /*a780*/  @!P3 LD.E.64 R32, desc[UR60][R4.64] ;  /* 0x0000003c0420b980 */ /* 0x000162000c101b00 */
[-C--:B------:R-:W-:Y:S01]  /*a790*/  @!P0 IADD3 R82, P5, R82, R11.reuse, RZ ;  /* 0x0000000b52528210 */ /* 0x080fe20007fbe0ff */
[----:B------:R-:W-:Y:S01]  /*a7a0*/  @!P2 IMAD.X R89, R83, 0x1, R0, P6 ;  /* 0x000000015359a824 */ /* 0x000fe200030e0600 */
[----:B------:R-:W-:Y:S01]  /*a7b0*/  @!P0 IADD3 R10, P6, R10, R11, RZ ;  /* 0x0000000b0a0a8210 */ /* 0x000fe20007fde0ff */
[----:B------:R1:W5:Y:S01]  /*a7c0*/  @!P3 LD.E.64 R34, desc[UR60][R6.64] ;  /* 0x0000003c0622b980 */ /* 0x000362000c101b00 */
[----:B------:R-:W-:Y:S01]  /*a7d0*/  @!P0 SHF.L.U64.HI R110, R21, 0x1, R110 ;  /* 0x00000001156e8819 */ /* 0x000fe2000001026e */
[----:B------:R-:W-:Y:S01]  /*a7e0*/  @!P1 IMAD.X R85, R83, 0x1, R12, P4 ;  /* 0x0000000153559824 */ /* 0x000fe200020e060c */
[----:B------:R-:W-:-:S02]  /*a7f0*/  CS2R R24, SRZ ;  /* 0x0000000000187805 */ /* 0x000fc4000001ff00 */
[----:B------:R-:W-:Y:S02]  /*a800*/  CS2R R26, SRZ ;  /* 0x00000000001a7805 */ /* 0x000fe4000001ff00 */
[----:B------:R-:W-:Y:S02]  /*a810*/  CS2R R14, SRZ ;  /* 0x00000000000e7805 */ /* 0x000fe4000001ff00 */
[----:B------:R-:W-:Y:S02]  /*a820*/  CS2R R12, SRZ ;  /* 0x00000000000c7805 */ /* 0x000fe4000001ff00 */
[----:B0-----:R-:W-:Y:S01]  /*a830*/  CS2R R4, SRZ ;  /* 0x0000000000047805 */ /* 0x001fe2000001ff00 */
[--C-:B------:R-:W-:Y:S01]  /*a840*/  @!P0 IMAD.X R11, R9, 0x1, R110.reuse, P6 ;  /* 0x00000001090b8824 */ /* 0x100fe200030e066e */
[----:B------:R0:W5:Y:S01]  /*a850*/  @!P2 LD.E.64 R24, desc[UR60][R90.64] ;  /* 0x0000003c5a18a980 */ /* 0x000162000c101b00 */
[----:B-1----:R-:W-:Y:S01]  /*a860*/  CS2R R6, SRZ ;  /* 0x0000000000067805 */ /* 0x002fe2000001ff00 */
[----:B------:R-:W-:-:S02]  /*a870*/  @!P0 IMAD.X R83, R83, 0x1, R110, P5 ;  /* 0x0000000153538824 */ /* 0x000fc400028e066e */
[----:B------:R0:W5:Y:S04]  /*a880*/  @!P2 LD.E.64 R26, desc[UR60][R88.64] ;  /* 0x0000003c581aa980 */ /* 0x000168000c101b00 */
[----:B------:R0:W5:Y:S04]  /*a890*/  @!P1 LD.E.64 R14, desc[UR60][R86.64] ;  /* 0x0000003c560e9980 */ /* 0x000168000c101b00 */
[----:B------:R0:W5:Y:S04]  /*a8a0*/  @!P1 LD.E.64 R12, desc[UR60][R84.64] ;  /* 0x0000003c540c9980 */ /* 0x000168000c101b00 */
[----:B------:R0:W5:Y:S04]  /*a8b0*/  @!P0 LD.E.64 R4, desc[UR60][R10.64] ;  /* 0x0000003c0a048980 */ /* 0x000168000c101b00 */
[----:B------:R0:W5:Y:S02]  /*a8c0*/  @!P0 LD.E.64 R6, desc[UR60][R82.64] ;  /* 0x0000003c52068980 */ /* 0x000164000c101b00 */
.L_x_1689:
[----:B------:R-:W-:Y:S05]  /*a8d0*/  BSYNC B1 ;  /* 0x0000000000017941 */ /* 0x000fea0003800000 */
.L_x_1688:
[----:B------:R-:W1:Y:S01]  /*a8e0*/  SYNCS.PHASECHK.TRANS64.TRYWAIT P0, [R18+URZ+0x30800], R121 ;  /* 0x03080079120075a7 */ /* 0x000e62000800017f */
[----:B-----5:R-:W-:Y:S01]  /*a8f0*/  IMAD.MOV.U32 R0, RZ, RZ, R4 ;  /* 0x000000ffff007224 */ /* 0x020fe200078e0004 */
[----:B------:R-:W-:Y:S01]  /*a900*/  MOV R8, R5 ;  /* 0x0000000500087202 */ /* 0x000fe20000000f00 */
[----:B--2---:R-:W-:Y:S01]  /*a910*/  IMAD.MOV.U32 R9, RZ, RZ, R14 ;  /* 0x000000ffff097224 */ /* 0x004fe200078e000e */
[----:B0--3--:R-:W-:Y:S01]  /*a920*/  MOV R10, R32 ;  /* 0x00000020000a7202 */ /* 0x009fe20000000f00 */
[----:B------:R-:W-:Y:S01]  /*a930*/  IMAD.MOV.U32 R11, RZ, RZ, R27 ;  /* 0x000000ffff0b7224 */ /* 0x000fe200078e001b */
[----:B------:R-:W-:Y:S01]  /*a940*/  PRMT R83, R8, 0x5410, R0 ;  /* 0x0000541008537816 */ /* 0x000fe20000000000 */
[----:B------:R-:W-:Y:S01]  /*a950*/  IMAD.MOV.U32 R8, RZ, RZ, R24 ;  /* 0x000000ffff087224 */ /* 0x000fe200078e0018 */
[----:B------:R-:W-:Y:S01]  /*a960*/  PRMT R84, R9, 0x7610, R84 ;  /* 0x0000761009547816 */ /* 0x000fe20000000054 */
[----:B------:R-:W-:Y:S01]  /*a970*/  IMAD.MOV.U32 R9, RZ, RZ, R25 ;  /* 0x000000ffff097224 */ /* 0x000fe200078e0019 */
[----:B------:R-:W-:Y:S01]  /*a980*/  PRMT R88, R10, 0x7610, R88 ;  /* 0x000076100a587816 */ /* 0x000fe20000000058 */
[----:B------:R-:W-:Y:S01]  /*a990*/  IMAD.MOV.U32 R10, RZ, RZ, R7 ;  /* 0x000000ffff0a7224 */ /* 0x000fe200078e0007 */
[----:B------:R-:W-:Y:S01]  /*a9a0*/  BSSY B1, `(.L_x_1690) ;  /* 0x0000012000017945 */ /* 0x000fe20003800000 */
[----:B------:R-:W-:Y:S01]  /*a9b0*/  IMAD.MOV.U32 R0, RZ, RZ, R15 ;  /* 0x000000ffff007224 */ /* 0x000fe200078e000f */
[----:B------:R-:W-:Y:S01]  /*a9c0*/  PRMT R86, R9, 0x5410, R8 ;  /* 0x0000541009567816 */ /* 0x000fe20000000008 */
[----:B------:R-:W-:-:S02]  /*a9d0*/  IMAD.MOV.U32 R8, RZ, RZ, R33 ;  /* 0x000000ffff087224 */ /* 0x000fc400078e0021 */
[----:B------:R-:W-:Y:S01]  /*a9e0*/  IMAD.MOV.U32 R9, RZ, RZ, R6 ;  /* 0x000000ffff097224 */ /* 0x000fe200078e0006 */
[----:B------:R-:W-:Y:S02]  /*a9f0*/  PRMT R84, R84, 0x5410, R0 ;  /* 0x0000541054547816 */ /* 0x000fe40000000000 */
[----:B------:R-:W-:Y:S01]  /*aa00*/  PRMT R88, R88, 0x5410, R8 ;  /* 0x0000541058587816 */ /* 0x000fe20000000008 */
[----:B------:R-:W-:Y:S01]  /*aa10*/  IMAD.MOV.U32 R8, RZ, RZ, R12 ;  /* 0x000000ffff087224 */ /* 0x000fe200078e000c */
[----:B------:R-:W-:Y:S01]  /*aa20*/  PRMT R82, R10, 0x5410, R9 ;  /* 0x000054100a527816 */ /* 0x000fe20000000009 */
[----:B------:R-:W-:Y:S01]  /*aa30*/  IMAD.MOV.U32 R10, RZ, RZ, R26 ;  /* 0x000000ffff0a7224 */ /* 0x000fe200078e001a */
[----:B------:R-:W-:Y:S02]  /*aa40*/  MOV R9, R13 ;  /* 0x0000000d00097202 */ /* 0x000fe40000000f00 */
[----:B------:R-:W-:Y:S02]  /*aa50*/  VIADDMNMX R0, R107, -R122, 0x80, PT ;  /* 0x000000806b007446 */ /* 0x000fe4000380097a */
[----:B------:R-:W-:Y:S01]  /*aa60*/  PRMT R85, R8, 0x5410, R9 ;  /* 0x0000541008557816 */ /* 0x000fe20000000009 */
[----:B------:R-:W-:Y:S01]  /*aa70*/  IMAD.MOV.U32 R8, RZ, RZ, R34 ;  /* 0x000000ffff087224 */ /* 0x000fe200078e0022 */
[----:B------:R-:W-:Y:S01]  /*aa80*/  ISETP.GE.AND P1, PT, R120, R0, PT ;  /* 0x000000007800720c */ /* 0x000fe20003f26270 */
[----:B------:R-:W-:Y:S01]  /*aa90*/  IMAD.MOV.U32 R9, RZ, RZ, R35 ;  /* 0x000000ffff097224 */ /* 0x000fe200078e0023 */
[----:B------:R-:W-:Y:S01]  /*aaa0*/  PRMT R87, R11, 0x5410, R10 ;  /* 0x000054100b577816 */ /* 0x000fe2000000000a */
[----:B-1----:R-:W-:Y:S10]  /*aab0*/  @!P0 BRA `(.L_x_1691) ;  /* 0x000001ec00e08947 */ /* 0x002ff40003800000 */
.L_x_2057:
[----:B------:R-:W-:Y:S05]  /*aac0*/  BSYNC B1 ;  /* 0x0000000000017941 */ /* 0x000fea0003800000 */
.L_x_1690:
[----:B------:R-:W-:Y:S01]  /*aad0*/  BSSY B1, `(.L_x_1692) ;  /* 0x00000bb000017945 */ /* 0x000fe20003800000 */
[----:B------:R-:W-:-:S03]  /*aae0*/  PRMT R89, R8, 0x5410, R9 ;  /* 0x0000541008597816 */ /* 0x000fc60000000009 */
[----:B------:R-:W-:Y:S05]  /*aaf0*/  @P1 BRA `(.L_x_1693) ;  /* 0x0000000800e01947 */ /* 0x000fea0003800000 */
[----:B------:R1:W5:Y:S01]  /*ab00*/  LDL R125, [R1+0x60] ;  /* 0x00006000017d7983 */ /* 0x0003620000100800 */
[----:B------:R-:W2:Y:S01]  /*ab10*/  LDC R8, c[0x0][0x3f4] ;  /* 0x0000fd00ff087b82 */ /* 0x000ea20000000800 */
[----:B------:R-:W-:Y:S01]  /*ab20*/  BSSY B2, `(.L_x_1694) ;  /* 0x0000030000027945 */ /* 0x000fe20003800000 */
[-C--:B--2---:R-:W-:Y:S02]  /*ab30*/  ISETP.GE.AND P0, PT, R200, R8.reuse, PT ;  /* 0x00000008c800720c */ /* 0x084fe40003f06270 */
[-C--:B------:R-:W-:Y:S02]  /*ab40*/  ISETP.GE.AND P1, PT, R69, R8.reuse, PT ;  /* 0x000000084500720c */ /* 0x080fe40003f26270 */
[-C--:B------:R-:W-:Y:S02]  /*ab50*/  ISETP.GE.AND P2, PT, R68, R8.reuse, PT ;  /* 0x000000084400720c */ /* 0x080fe40003f46270 */
[----:B------:R-:W-:-:S07]  /*ab60*/  ISETP.GE.AND P3, PT, R21, R8, PT ;  /* 0x000000081500720c */ /* 0x000fce0003f66270 */
[----:B-1----:R-:W-:Y:S06]  /*ab70*/  @P0 BRA `(.L_x_1695) ;  /* 0x0000000000a80947 */ /* 0x002fec0003800000 */
[----:B-----5:R-:W1:Y:S01]  /*ab80*/  LDS.128 R8, [R125] ;  /* 0x000000007d087984 */ /* 0x020e620000000c00 */
[----:B------:R-:W-:Y:S01]  /*ab90*/  SHF.R.U32.HI R110, RZ, 0x10, R79 ;  /* 0x00000010ff6e7819 */ /* 0x000fe2000001164f */
[----:B------:R-:W-:Y:S01]  /*aba0*/  HADD2.F32 R90, -RZ, R118.H0_H0 ;  /* 0x20000076ff5a7230 */ /* 0x000fe20000004100 */
[--C-:B------:R-:W-:Y:S01]  /*abb0*/  SHF.R.U32.HI R91, RZ, 0x10, R81.reuse ;  /* 0x00000010ff5b7819 */ /* 0x100fe20000011651 */
[----:B------:R-:W-:Y:S01]  /*abc0*/  HADD2.F32 R107, -RZ, R119.H0_H0 ;  /* 0x20000077ff6b7230 */ /* 0x000fe20000004100 */
[----:B------:R-:W-:Y:S01]  /*abd0*/  SHF.R.U64 R124, R80, 0x10, R81 ;  /* 0x00000010507c7819 */ /* 0x000fe20000001251 */
[----:B------:R-:W-:Y:S01]  /*abe0*/  HADD2.F32 R110, -RZ, R110.H0_H0 ;  /* 0x2000006eff6e7230 */ /* 0x000fe20000004100 */
[----:B------:R-:W-:Y:S01]  /*abf0*/  SHF.R.U64 R123, R78, 0x10, R79 ;  /* 0x000000104e7b7819 */ /* 0x000fe2000000124f */
[----:B------:R-:W-:Y:S02]  /*ac00*/  HADD2.F32 R91, -RZ, R91.H0_H0 ;  /* 0x2000005bff5b7230 */ /* 0x000fe40000004100 */
[----:B------:R-:W-:-:S02]  /*ac10*/  HADD2.F32 R119, -RZ, R119.H1_H1 ;  /* 0x30000077ff777230 */ /* 0x000fc40000004100 */
[----:B------:R-:W-:Y:S02]  /*ac20*/  HADD2.F32 R118, -RZ, R118.H1_H1 ;  /* 0x30000076ff767230 */ /* 0x000fe40000004100 */
[--C-:B-1----:R-:W-:Y:S02]  /*ac30*/  HADD2.F32 R81, -RZ, R11.reuse.H1_H1 ;  /* 0x3000000bff517230 */ /* 0x102fe40000004100 */
[----:B------:R-:W-:Y:S02]  /*ac40*/  HADD2.F32 R80, -RZ, R11.H0_H0 ;  /* 0x2000000bff507230 */ /* 0x000fe40000004100 */
[--C-:B------:R-:W-:Y:S02]  /*ac50*/  HADD2.F32 R11, -RZ, R8.reuse.H0_H0 ;  /* 0x20000008ff0b7230 */ /* 0x100fe40000004100 */
[C---:B0-----:R-:W-:Y:S01]  /*ac60*/  FMUL.FTZ R121, R81.reuse, R110 ;  /* 0x0000006e51797220 */ /* 0x041fe20000410000 */
[----:B------:R-:W-:Y:S02]  /*ac70*/  HADD2.F32 R8, -RZ, R8.H1_H1 ;  /* 0x30000008ff087230 */ /* 0x000fe40000004100 */
[----:B------:R-:W-:Y:S01]  /*ac80*/  FMUL.FTZ R81, R81, R91 ;  /* 0x0000005b51517220 */ /* 0x000fe20000410000 */
[----:B------:R-:W-:-:S02]  /*ac90*/  HADD2.F32 R78, -RZ, R10.H0_H0 ;  /* 0x2000000aff4e7230 */ /* 0x000fc40000004100 */
[C---:B------:R-:W-:Y:S01]  /*aca0*/  FFMA.FTZ R121, R80.reuse, R91, -R121 ;  /* 0x0000005b50797223 */ /* 0x040fe20000010879 */
[----:B------:R-:W-:Y:S02]  /*acb0*/  HADD2.F32 R79, -RZ, R10.H1_H1 ;  /* 0x3000000aff4f7230 */ /* 0x000fe40000004100 */
[----:B------:R-:W-:Y:S01]  /*acc0*/  FFMA.FTZ R122, R80, R110, R81 ;  /* 0x0000006e507a7223 */ /* 0x000fe20000010051 */
[--C-:B------:R-:W-:Y:S02]  /*acd0*/  HADD2.F32 R10, -RZ, R9.reuse.H0_H0 ;  /* 0x20000009ff0a7230 */ /* 0x100fe40000004100 */
[C---:B------:R-:W-:Y:S01]  /*ace0*/  FMUL.FTZ R120, R8.reuse, R107 ;  /* 0x0000006b08787220 */ /* 0x040fe20000410000 */
[----:B------:R-:W-:Y:S01]  /*acf0*/  FMUL.FTZ R110, R8, R90 ;  /* 0x0000005a086e7220 */ /* 0x000fe20000410000 */
[----:B------:R-:W-:Y:S02]  /*ad00*/  HADD2.F32 R9, -RZ, R9.H1_H1 ;  /* 0x30000009ff097230 */ /* 0x000fe40000004100 */
[----:B------:R-:W-:Y:S01]  /*ad10*/  FMUL.FTZ R81, R79, R119 ;  /* 0x000000774f517220 */ /* 0x000fe20000410000 */
[----:B------:R-:W-:-:S02]  /*ad20*/  HADD2.F32 R80, -RZ, R123.H0_H0 ;  /* 0x2000007bff507230 */ /* 0x000fc40000004100 */
[C---:B------:R-:W-:Y:S01]  /*ad30*/  FFMA.FTZ R120, R11.reuse, R90, -R120 ;  /* 0x0000005a0b787223 */ /* 0x040fe20000010878 */
[----:B------:R-:W-:Y:S02]  /*ad40*/  HADD2.F32 R8, -RZ, R124.H0_H0 ;  /* 0x2000007cff087230 */ /* 0x000fe40000004100 */
[----:B------:R-:W-:Y:S01]  /*ad50*/  FFMA.FTZ R107, R11, R107, R110 ;  /* 0x0000006b0b6b7223 */ /* 0x000fe2000001006e */
[----:B------:R-:W-:Y:S01]  /*ad60*/  FMUL.FTZ R90, R79, R118 ;  /* 0x000000764f5a7220 */ /* 0x000fe20000410000 */
[C---:B------:R-:W-:Y:S01]  /*ad70*/  FMUL.FTZ R11, R9.reuse, R80 ;  /* 0x00000050090b7220 */ /* 0x040fe20000410000 */
[C---:B------:R-:W-:Y:S01]  /*ad80*/  FFMA.FTZ R81, R78.reuse, R118, -R81 ;  /* 0x000000764e517223 */ /* 0x040fe20000010851 */
[-C--:B------:R-:W-:Y:S01]  /*ad90*/  FMUL.FTZ R79, R9, R8.reuse ;  /* 0x00000008094f7220 */ /* 0x080fe20000410000 */
[----:B------:R-:W-:Y:S01]  /*ada0*/  FFMA.FTZ R90, R78, R119, R90 ;  /* 0x000000774e5a7223 */ /* 0x000fe2000001005a */
[----:B------:R-:W-:Y:S01]  /*adb0*/  FFMA.FTZ R9, R10, R8, -R11 ;  /* 0x000000080a097223 */ /* 0x000fe2000001080b */
[----:B------:R-:W-:Y:S01]  /*adc0*/  F2FP.F16.F32.PACK_AB R11, R122, R121 ;  /* 0x000000797a0b723e */ /* 0x000fe200000000ff */
[----:B------:R-:W-:Y:S01]  /*add0*/  FFMA.FTZ R80, R10, R80, R79 ;  /* 0x000000500a507223 */ /* 0x000fe2000001004f */
[----:B------:R-:W-:-:S02]  /*ade0*/  F2FP.F16.F32.PACK_AB R8, R107, R120 ;  /* 0x000000786b08723e */ /* 0x000fc400000000ff */
[----:B------:R-:W-:Y:S02]  /*adf0*/  F2FP.F16.F32.PACK_AB R10, R90, R81 ;  /* 0x000000515a0a723e */ /* 0x000fe400000000ff */
[----:B------:R-:W-:-:S05]  /*ae00*/  F2FP.F16.F32.PACK_AB R9, R80, R9 ;  /* 0x000000095009723e */ /* 0x000fca00000000ff */
[----:B------:R1:W-:Y:S02]  /*ae10*/  STS.128 [R125], R8 ;  /* 0x000000087d007388 */ /* 0x0003e40000000c00 */
.L_x_1695:
[----:B------:R-:W-:Y:S05]  /*ae20*/  BSYNC B2 ;  /* 0x0000000000027941 */ /* 0x000fea0003800000 */
.L_x_1694:
[----:B------:R-:W-:Y:S04]  /*ae30*/  BSSY B2, `(.L_x_1696) ;  /* 0x000002c000027945 */ /* 0x000fe80003800000 */
[----:B------:R-:W-:Y:S05]  /*ae40*/  @P1 BRA `(.L_x_1697) ;  /* 0x0000000000a81947 */ /* 0x000fea0003800000 */
[----:B-1---5:R-:W1:Y:S01]  /*ae50*/  LDS.128 R8, [R125+0x4000] ;  /* 0x004000007d087984 */ /* 0x022e620000000c00 */
[----:B------:R-:W-:Y:S01]  /*ae60*/  SHF.R.U32.HI R79, RZ, 0x10, R77 ;  /* 0x00000010ff4f7819 */ /* 0x000fe2000001164d */
[----:B------:R-:W-:Y:S01]  /*ae70*/  HADD2.F32 R78, -RZ, R116.H0_H0 ;  /* 0x20000074ff4e7230 */ /* 0x000fe20000004100 */
[----:B------:R-:W-:Y:S01]  /*ae80*/  SHF.R.U32.HI R81, RZ, 0x10, R75 ;  /* 0x00000010ff517819 */ /* 0x000fe2000001164b */
        /* <DEDUP_REMOVED lines=10> */
[C---:B------:R-:W-:Y:S01]  /*af30*/  FMUL.FTZ R110, R77.reuse, R79 ;  /* 0x0000004f4d6e7220 */ /* 0x040fe20000410000 */
[----:B------:R-:W-:Y:S02]  /*af40*/  HADD2.F32 R8, -RZ, R8.H1_H1 ;  /* 0x30000008ff087230 */ /* 0x000fe40000004100 */
[----:B------:R-:W-:Y:S01]  /*af50*/  FMUL.FTZ R91, R77, R81 ;  /* 0x000000514d5b7220 */ /* 0x000fe20000410000 */
[----:B------:R-:W-:-:S02]  /*af60*/  HADD2.F32 R74, -RZ, R10.H0_H0 ;  /* 0x2000000aff4a7230 */ /* 0x000fc40000004100 */
[----:B------:R-:W-:Y:S01]  /*af70*/  FFMA.FTZ R118, R76, R81, R110 ;  /* 0x000000514c767223 */ /* 0x000fe2000001006e */
[----:B------:R-:W-:Y:S02]  /*af80*/  HADD2.F32 R75, -RZ, R10.H1_H1 ;  /* 0x3000000aff4b7230 */ /* 0x000fe40000004100 */
[----:B------:R-:W-:Y:S01]  /*af90*/  FMUL.FTZ R90, R8, R80 ;  /* 0x00000050085a7220 */ /* 0x000fe20000410000 */
[--C-:B------:R-:W-:Y:S02]  /*afa0*/  HADD2.F32 R10, -RZ, R9.reuse.H0_H0 ;  /* 0x20000009ff0a7230 */ /* 0x100fe40000004100 */
[----:B------:R-:W-:Y:S01]  /*afb0*/  FFMA.FTZ R91, R76, R79, -R91 ;  /* 0x0000004f4c5b7223 */ /* 0x000fe2000001085b */
[-C--:B------:R-:W-:Y:S01]  /*afc0*/  FMUL.FTZ R110, R8, R78.reuse ;  /* 0x0000004e086e7220 */ /* 0x080fe20000410000 */
[----:B------:R-:W-:Y:S02]  /*afd0*/  HADD2.F32 R9, -RZ, R9.H1_H1 ;  /* 0x30000009ff097230 */ /* 0x000fe40000004100 */
[----:B------:R-:W-:Y:S01]  /*afe0*/  FFMA.FTZ R90, R11, R78, -R90 ;  /* 0x0000004e0b5a7223 */ /* 0x000fe2000001085a */
[----:B------:R-:W-:-:S02]  /*aff0*/  HADD2.F32 R76, -RZ, R107.H0_H0 ;  /* 0x2000006bff4c7230 */ /* 0x000fc40000004100 */
[----:B------:R-:W-:Y:S01]  /*b000*/  FFMA.FTZ R77, R11, R80, R110 ;  /* 0x000000500b4d7223 */ /* 0x000fe2000001006e */
[----:B------:R-:W-:Y:S02]  /*b010*/  HADD2.F32 R8, -RZ, R119.H0_H0 ;  /* 0x20000077ff087230 */ /* 0x000fe40000004100 */
[CC--:B------:R-:W-:Y:S01]  /*b020*/  FMUL.FTZ R79, R75.reuse, R117.reuse ;  /* 0x000000754b4f7220 */ /* 0x0c0fe20000410000 */
[----:B------:R-:W-:Y:S01]  /*b030*/  FMUL.FTZ R78, R75, R116 ;  /* 0x000000744b4e7220 */ /* 0x000fe20000410000 */
[C---:B------:R-:W-:Y:S01]  /*b040*/  FMUL.FTZ R11, R9.reuse, R76 ;  /* 0x0000004c090b7220 */ /* 0x040fe20000410000 */
[----:B------:R-:W-:Y:S01]  /*b050*/  FMUL.FTZ R75, R9, R8 ;  /* 0x00000008094b7220 */ /* 0x000fe20000410000 */
[C---:B------:R-:W-:Y:S01]  /*b060*/  FFMA.FTZ R79, R74.reuse, R116, -R79 ;  /* 0x000000744a4f7223 */ /* 0x040fe2000001084f */
[----:B------:R-:W-:Y:S01]  /*b070*/  FFMA.FTZ R78, R74, R117, R78 ;  /* 0x000000754a4e7223 */ /* 0x000fe2000001004e */
[C---:B------:R-:W-:Y:S01]  /*b080*/  FFMA.FTZ R9, R10.reuse, R8, -R11 ;  /* 0x000000080a097223 */ /* 0x040fe2000001080b */
[----:B------:R-:W-:Y:S01]  /*b090*/  FFMA.FTZ R76, R10, R76, R75 ;  /* 0x0000004c0a4c7223 */ /* 0x000fe2000001004b */
[----:B------:R-:W-:-:S02]  /*b0a0*/  F2FP.F16.F32.PACK_AB R11, R118, R91 ;  /* 0x0000005b760b723e */ /* 0x000fc400000000ff */
[----:B------:R-:W-:Y:S02]  /*b0b0*/  F2FP.F16.F32.PACK_AB R10, R78, R79 ;  /* 0x0000004f4e0a723e */ /* 0x000fe400000000ff */
[----:B------:R-:W-:Y:S02]  /*b0c0*/  F2FP.F16.F32.PACK_AB R8, R77, R90 ;  /* 0x0000005a4d08723e */ /* 0x000fe400000000ff */
[----:B------:R-:W-:-:S05]  /*b0d0*/  F2FP.F16.F32.PACK_AB R9, R76, R9 ;  /* 0x000000094c09723e */ /* 0x000fca00000000ff */
[----:B------:R2:W-:Y:S02]  /*b0e0*/  STS.128 [R125+0x4000], R8 ;  /* 0x004000087d007388 */ /* 0x0005e40000000c00 */
.L_x_1697:
[----:B------:R-:W-:Y:S05]  /*b0f0*/  BSYNC B2 ;  /* 0x0000000000027941 */ /* 0x000fea0003800000 */
.L_x_1696:
[----:B------:R-:W-:Y:S04]  /*b100*/  BSSY B2, `(.L_x_1698) ;  /* 0x000002c000027945 */ /* 0x000fe80003800000 */
[----:B------:R-:W-:Y:S05]  /*b110*/  @P2 BRA `(.L_x_1699) ;  /* 0x0000000000a82947 */ /* 0x000fea0003800000 */
[----:B-12--5:R-:W1:Y:S01]  /*b120*/  LDS.128 R8, [R125+0x8000] ;  /* 0x008000007d087984 */ /* 0x026e620000000c00 */
        /* <DEDUP_REMOVED lines=41> */
.L_x_1699:
[----:B------:R-:W-:Y:S05]  /*b3c0*/  BSYNC B2 ;  /* 0x0000000000027941 */ /* 0x000fea0003800000 */
.L_x_1698:
[----:B------:R-:W-:Y:S05]  /*b3d0*/  @P3 BRA `(.L_x_1693) ;  /* 0x0000000000a83947 */ /* 0x000fea0003800000 */
[----:B-123-5:R-:W1:Y:S01]  /*b3e0*/  LDS.128 R8, [R125+0xc000] ;  /* 0x00c000007d087984 */ /* 0x02ee620000000c00 */
[----:B------:R-:W-:Y:S01]  /*b3f0*/  SHF.R.U32.HI R71, RZ, 0x10, R61 ;  /* 0x00000010ff477819 */ /* 0x000fe2000001163d */
[----:B------:R-:W-:Y:S01]  /*b400*/  HADD2.F32 R70, -RZ, R112.H1_H1 ;  /* 0x30000070ff467230 */ /* 0x000fe20000004100 */
[--C-:B------:R-:W-:Y:S01]  /*b410*/  SHF.R.U32.HI R73, RZ, 0x10, R63.reuse ;  /* 0x00000010ff497819 */ /* 0x100fe2000001163f */
[----:B------:R-:W-:Y:S01]  /*b420*/  HADD2.F32 R72, -RZ, R113.H0_H0 ;  /* 0x20000071ff487230 */ /* 0x000fe20000004100 */
[----:B------:R-:W-:Y:S01]  /*b430*/  SHF.R.U64 R77, R62, 0x10, R63 ;  /* 0x000000103e4d7819 */ /* 0x000fe2000000123f */
[----:B------:R-:W-:Y:S01]  /*b440*/  HADD2.F32 R71, -RZ, R71.H0_H0 ;  /* 0x20000047ff477230 */ /* 0x000fe20000004100 */
[----:B------:R-:W-:Y:S01]  /*b450*/  SHF.R.U64 R79, R60, 0x10, R61 ;  /* 0x000000103c4f7819 */ /* 0x000fe2000000123d */
[----:B------:R-:W-:Y:S02]  /*b460*/  HADD2.F32 R73, -RZ, R73.H0_H0 ;  /* 0x20000049ff497230 */ /* 0x000fe40000004100 */
[----:B------:R-:W-:-:S02]  /*b470*/  HADD2.F32 R113, -RZ, R113.H1_H1 ;  /* 0x30000071ff717230 */ /* 0x000fc40000004100 */
[----:B------:R-:W-:Y:S02]  /*b480*/  HADD2.F32 R112, -RZ, R112.H0_H0 ;  /* 0x20000070ff707230 */ /* 0x000fe40000004100 */
        /* <DEDUP_REMOVED lines=31> */
.L_x_1693:
[----:B------:R-:W-:Y:S05]  /*b680*/  BSYNC B1 ;  /* 0x0000000000017941 */ /* 0x000fea0003800000 */
.L_x_1692:
[----:B-1234-:R-:W2:Y:S01]  /*b690*/  LDL R8, [R1+0xa0] ;  /* 0x0000a00001087983 */ /* 0x01eea20000100800 */
[----:B------:R-:W-:Y:S01]  /*b6a0*/  BSSY B1, `(.L_x_1700) ;  /* 0x00000bb000017945 */ /* 0x000fe20003800000 */
[----:B--2---:R-:W-:-:S13]  /*b6b0*/  ISETP.GE.AND P0, PT, R8, R0, PT ;  /* 0x000000000800720c */ /* 0x004fda0003f06270 */
        /* <DEDUP_REMOVED lines=9> */
[----:B-----5:R-:W1:Y:S01]  /*b750*/  LDS.128 R8, [R76+0x1000] ;  /* 0x001000004c087984 */ /* 0x020e620000000c00 */
[--C-:B------:R-:W-:Y:S01]  /*b760*/  SHF.R.U64 R75, R64, 0x10, R65.reuse ;  /* 0x00000010404b7819 */ /* 0x100fe20000001241 */
[--C-:B------:R-:W-:Y:S01]  /*b770*/  HADD2.F32 R64, -RZ, R109.reuse.H0_H0 ;  /* 0x2000006dff407230 */ /* 0x100fe20000004100 */
[----:B------:R-:W-:Y:S01]  /*b780*/  SHF.R.U32.HI R65, RZ, 0x10, R65 ;  /* 0x00000010ff417819 */ /* 0x000fe20000011641 */
[----:B------:R-:W-:Y:S01]  /*b790*/  HADD2.F32 R109, -RZ, R109.H1_H1 ;  /* 0x3000006dff6d7230 */ /* 0x000fe20000004100 */
[--C-:B------:R-:W-:Y:S01]  /*b7a0*/  SHF.R.U64 R73, R66, 0x10, R67.reuse ;  /* 0x0000001042497819 */ /* 0x100fe20000001243 */
[----:B------:R-:W-:Y:S01]  /*b7b0*/  HADD2.F32 R66, -RZ, R111.H0_H0 ;  /* 0x2000006fff427230 */ /* 0x000fe20000004100 */
[----:B------:R-:W-:Y:S01]  /*b7c0*/  SHF.R.U32.HI R67, RZ, 0x10, R67 ;  /* 0x00000010ff437819 */ /* 0x000fe20000011643 */
        /* <DEDUP_REMOVED lines=21> */
[C---:B------:R-:W-:Y:S01]  /*b920*/  FMUL.FTZ R65, R61.reuse, R111 ;  /* 0x0000006f3d417220 */ /* 0x040fe20000410000 */
[-C--:B------:R-:W-:Y:S01]  /*b930*/  FMUL.FTZ R64, R61, R109.reuse ;  /* 0x0000006d3d407220 */ /* 0x080fe20000410000 */
[C---:B------:R-:W-:Y:S01]  /*b940*/  FMUL.FTZ R11, R9.reuse, R62 ;  /* 0x0000003e090b7220 */ /* 0x040fe20000410000 */
[-C--:B------:R-:W-:Y:S01]  /*b950*/  FMUL.FTZ R61, R9, R8.reuse ;  /* 0x00000008093d7220 */ /* 0x080fe20000410000 */
        /* <DEDUP_REMOVED lines=9> */
.L_x_1703:
[----:B------:R-:W-:Y:S05]  /*b9f0*/  BSYNC B2 ;  /* 0x0000000000027941 */ /* 0x000fea0003800000 */
.L_x_1702:
[----:B------:R-:W-:Y:S04]  /*ba00*/  BSSY B2, `(.L_x_1704) ;  /* 0x000002c000027945 */ /* 0x000fe80003800000 */
[----:B------:R-:W-:Y:S05]  /*ba10*/  @P1 BRA `(.L_x_1705) ;  /* 0x0000000000a81947 */ /* 0x000fea0003800000 */
[----:B-1---5:R-:W1:Y:S01]  /*ba20*/  LDS.128 R8, [R76+0x5000] ;  /* 0x005000004c087984 */ /* 0x022e620000000c00 */
[----:B------:R-:W-:Y:S01]  /*ba30*/  SHF.R.U32.HI R61, RZ, 0x10, R57 ;  /* 0x00000010ff3d7819 */ /* 0x000fe20000011639 */
[----:B------:R-:W-:Y:S01]  /*ba40*/  HADD2.F32 R60, -RZ, R106.H0_H0 ;  /* 0x2000006aff3c7230 */ /* 0x000fe20000004100 */
[--C-:B------:R-:W-:Y:S01]  /*ba50*/  SHF.R.U32.HI R63, RZ, 0x10, R59.reuse ;  /* 0x00000010ff3f7819 */ /* 0x100fe2000001163b */
[--C-:B------:R-:W-:Y:S01]  /*ba60*/  HADD2.F32 R62, -RZ, R108.reuse.H0_H0 ;  /* 0x2000006cff3e7230 */ /* 0x100fe20000004100 */
        /* <DEDUP_REMOVED lines=37> */
.L_x_1705:
[----:B------:R-:W-:Y:S05]  /*bcc0*/  BSYNC B2 ;  /* 0x0000000000027941 */ /* 0x000fea0003800000 */
.L_x_1704:
        /* <DEDUP_REMOVED lines=44> */
.L_x_1707:
[----:B------:R-:W-:Y:S05]  /*bf90*/  BSYNC B2 ;  /* 0x0000000000027941 */ /* 0x000fea0003800000 */
.L_x_1706:
[----:B------:R-:W-:Y:S05]  /*bfa0*/  @P3 BRA `(.L_x_1701) ;  /* 0x0000000000a83947 */ /* 0x000fea0003800000 */
[----:B-123-5:R-:W1:Y:S01]  /*bfb0*/  LDS.128 R8, [R76+0xd000] ;  /* 0x00d000004c087984 */ /* 0x02ee620000000c00 */
        /* <DEDUP_REMOVED lines=41> */
.L_x_1701:
[----:B------:R-:W-:Y:S05]  /*c250*/  BSYNC B1 ;  /* 0x0000000000017941 */ /* 0x000fea0003800000 */
.L_x_1700:
[----:B------:R-:W-:Y:S01]  /*c260*/  ISETP.GE.AND P0, PT, R20, R0, PT ;  /* 0x000000001400720c */ /* 0x000fe20003f06270 */
[----:B------:R-:W-:-:S12]  /*c270*/  BSSY B1, `(.L_x_1708) ;  /* 0x00000ba000017945 */ /* 0x000fd80003800000 */
[----:B------:R-:W-:Y:S05]  /*c280*/  @P0 BRA `(.L_x_1709) ;  /* 0x0000000800e00947 */ /* 0x000fea0003800000 */
[----:B------:R0:W5:Y:S01]  /*c290*/  LDL R56, [R1+0x60] ;  /* 0x0000600001387983 */ /* 0x0001620000100800 */
[----:B-1234-:R-:W1:Y:S01]  /*c2a0*/  LDC R8, c[0x0][0x3f4] ;  /* 0x0000fd00ff087b82 */ /* 0x01ee620000000800 */
[----:B------:R-:W-:Y:S01]  /*c2b0*/  BSSY B2, `(.L_x_1710) ;  /* 0x0000030000027945 */ /* 0x000fe20003800000 */
[-C--:B-1----:R-:W-:Y:S02]  /*c2c0*/  ISETP.GE.AND P0, PT, R200, R8.reuse, PT ;  /* 0x00000008c800720c */ /* 0x082fe40003f06270 */
[-C--:B------:R-:W-:Y:S02]  /*c2d0*/  ISETP.GE.AND P1, PT, R69, R8.reuse, PT ;  /* 0x000000084500720c */ /* 0x080fe40003f26270 */
[-C--:B------:R-:W-:Y:S02]  /*c2e0*/  ISETP.GE.AND P2, PT, R68, R8.reuse, PT ;  /* 0x000000084400720c */ /* 0x080fe40003f46270 */
[----:B------:R-:W-:-:S07]  /*c2f0*/  ISETP.GE.AND P3, PT, R21, R8, PT ;  /* 0x000000081500720c */ /* 0x000fce0003f66270 */
[----:B0-----:R-:W-:Y:S06]  /*c300*/  @P0 BRA `(.L_x_1711) ;  /* 0x0000000000a80947 */ /* 0x001fec0003800000 */
[----:B-----5:R-:W0:Y:S01]  /*c310*/  LDS.128 R8, [R56+0x2000] ;  /* 0x0020000038087984 */ /* 0x020e220000000c00 */
[----:B------:R-:W-:Y:S01]  /*c320*/  SHF.R.U32.HI R50, RZ, 0x10, R47 ;  /* 0x00000010ff327819 */ /* 0x000fe2000001162f */
[--C-:B------:R-:W-:Y:S01]  /*c330*/  HADD2.F32 R49, -RZ, R105.reuse.H0_H0 ;  /* 0x20000069ff317230 */ /* 0x100fe20000004100 */
[--C-:B------:R-:W-:Y:S01]  /*c340*/  SHF.R.U32.HI R48, RZ, 0x10, R45.reuse ;  /* 0x00000010ff307819 */ /* 0x100fe2000001162d */
[----:B------:R-:W-:Y:S01]  /*c350*/  HADD2.F32 R105, -RZ, R105.H1_H1 ;  /* 0x30000069ff697230 */ /* 0x000fe20000004100 */
[----:B------:R-:W-:Y:S01]  /*c360*/  SHF.R.U64 R55, R44, 0x10, R45 ;  /* 0x000000102c377819 */ /* 0x000fe2000000122d */
[----:B------:R-:W-:Y:S01]  /*c370*/  HADD2.F32 R50, -RZ, R50.H0_H0 ;  /* 0x20000032ff327230 */ /* 0x000fe20000004100 */
[----:B------:R-:W-:Y:S01]  /*c380*/  SHF.R.U64 R54, R46, 0x10, R47 ;  /* 0x000000102e367819 */ /* 0x000fe2000000122f */
[----:B------:R-:W-:Y:S02]  /*c390*/  HADD2.F32 R48, -RZ, R48.H0_H0 ;  /* 0x20000030ff307230 */ /* 0x000fe40000004100 */
[----:B------:R-:W-:-:S02]  /*c3a0*/  HADD2.F32 R47, -RZ, R104.H0_H0 ;  /* 0x20000068ff2f7230 */ /* 0x000fc40000004100 */
[--C-:B0-----:R-:W-:Y:S02]  /*c3b0*/  HADD2.F32 R45, -RZ, R11.reuse.H0_H0 ;  /* 0x2000000bff2d7230 */ /* 0x101fe40000004100 */
[----:B------:R-:W-:Y:S02]  /*c3c0*/  HADD2.F32 R46, -RZ, R11.H1_H1 ;  /* 0x3000000bff2e7230 */ /* 0x000fe40000004100 */
[--C-:B------:R-:W-:Y:S02]  /*c3d0*/  HADD2.F32 R11, -RZ, R8.reuse.H0_H0 ;  /* 0x20000008ff0b7230 */ /* 0x100fe40000004100 */
[----:B------:R-:W-:Y:S02]  /*c3e0*/  HADD2.F32 R8, -RZ, R8.H1_H1 ;  /* 0x30000008ff087230 */ /* 0x000fe40000004100 */
[C---:B------:R-:W-:Y:S01]  /*c3f0*/  FMUL.FTZ R52, R46.reuse, R50 ;  /* 0x000000322e347220 */ /* 0x040fe20000410000 */
[----:B------:R-:W-:Y:S01]  /*c400*/  FMUL.FTZ R51, R46, R48 ;  /* 0x000000302e337220 */ /* 0x000fe20000410000 */
[----:B------:R-:W-:-:S02]  /*c410*/  HADD2.F32 R20, -RZ, R10.H0_H0 ;  /* 0x2000000aff147230 */ /* 0x000fc40000004100 */
[C---:B------:R-:W-:Y:S01]  /*c420*/  FMUL.FTZ R46, R8.reuse, R49 ;  /* 0x00000031082e7220 */ /* 0x040fe20000410000 */
[C---:B------:R-:W-:Y:S01]  /*c430*/  FFMA.FTZ R52, R45.reuse, R48, -R52 ;  /* 0x000000302d347223 */ /* 0x040fe20000010834 */
[----:B------:R-:W-:Y:S02]  /*c440*/  HADD2.F32 R44, -RZ, R10.H1_H1 ;  /* 0x3000000aff2c7230 */ /* 0x000fe40000004100 */
[-C--:B------:R-:W-:Y:S01]  /*c450*/  FMUL.FTZ R48, R8, R47.reuse ;  /* 0x0000002f08307220 */ /* 0x080fe20000410000 */
[--C-:B------:R-:W-:Y:S02]  /*c460*/  HADD2.F32 R10, -RZ, R9.reuse.H0_H0 ;  /* 0x20000009ff0a7230 */ /* 0x100fe40000004100 */
[----:B------:R-:W-:Y:S01]  /*c470*/  FFMA.FTZ R53, R45, R50, R51 ;  /* 0x000000322d357223 */ /* 0x000fe20000010033 */
[C---:B------:R-:W-:Y:S01]  /*c480*/  FFMA.FTZ R47, R11.reuse, R47, -R46 ;  /* 0x0000002f0b2f7223 */ /* 0x040fe2000001082e */
[----:B------:R-:W-:Y:S02]  /*c490*/  HADD2.F32 R9, -RZ, R9.H1_H1 ;  /* 0x30000009ff097230 */ /* 0x000fe40000004100 */
[----:B------:R-:W-:Y:S01]  /*c4a0*/  FFMA.FTZ R48, R11, R49, R48 ;  /* 0x000000310b307223 */ /* 0x000fe20000010030 */
[----:B------:R-:W-:-:S02]  /*c4b0*/  HADD2.F32 R45, -RZ, R104.H1_H1 ;  /* 0x30000068ff2d7230 */ /* 0x000fc40000004100 */
[C---:B------:R-:W-:Y:S01]  /*c4c0*/  FMUL.FTZ R51, R44.reuse, R105 ;  /* 0x000000692c337220 */ /* 0x040fe20000410000 */
[----:B------:R-:W-:Y:S02]  /*c4d0*/  HADD2.F32 R46, -RZ, R54.H0_H0 ;  /* 0x20000036ff2e7230 */ /* 0x000fe40000004100 */
[----:B------:R-:W-:Y:S02]  /*c4e0*/  HADD2.F32 R8, -RZ, R55.H0_H0 ;  /* 0x20000037ff087230 */ /* 0x000fe40000004100 */
[-C--:B------:R-:W-:Y:S01]  /*c4f0*/  FMUL.FTZ R44, R44, R45.reuse ;  /* 0x0000002d2c2c7220 */ /* 0x080fe20000410000 */
[C---:B------:R-:W-:Y:S01]  /*c500*/  FFMA.FTZ R51, R20.reuse, R45, -R51 ;  /* 0x0000002d14337223 */ /* 0x040fe20000010833 */
[C---:B------:R-:W-:Y:S01]  /*c510*/  FMUL.FTZ R11, R9.reuse, R46 ;  /* 0x0000002e090b7220 */ /* 0x040fe20000410000 */
[-C--:B------:R-:W-:Y:S01]  /*c520*/  FMUL.FTZ R49, R9, R8.reuse ;  /* 0x0000000809317220 */ /* 0x080fe20000410000 */
[----:B------:R-:W-:Y:S02]  /*c530*/  FFMA.FTZ R44, R20, R105, R44 ;  /* 0x00000069142c7223 */ /* 0x000fe4000001002c */
[C---:B------:R-:W-:Y:S01]  /*c540*/  FFMA.FTZ R9, R10.reuse, R8, -R11 ;  /* 0x000000080a097223 */ /* 0x040fe2000001080b */
[----:B------:R-:W-:Y:S01]  /*c550*/  F2FP.F16.F32.PACK_AB R11, R53, R52 ;  /* 0x00000034350b723e */ /* 0x000fe200000000ff */
[----:B------:R-:W-:Y:S01]  /*c560*/  FFMA.FTZ R46, R10, R46, R49 ;  /* 0x0000002e0a2e7223 */ /* 0x000fe20000010031 */
[----:B------:R-:W-:-:S02]  /*c570*/  F2FP.F16.F32.PACK_AB R8, R48, R47 ;  /* 0x0000002f3008723e */ /* 0x000fc400000000ff */
[----:B------:R-:W-:Y:S02]  /*c580*/  F2FP.F16.F32.PACK_AB R10, R44, R51 ;  /* 0x000000332c0a723e */ /* 0x000fe400000000ff */
[----:B------:R-:W-:-:S05]  /*c590*/  F2FP.F16.F32.PACK_AB R9, R46, R9 ;  /* 0x000000092e09723e */ /* 0x000fca00000000ff */
[----:B------:R0:W-:Y:S02]  /*c5a0*/  STS.128 [R56+0x2000], R8 ;  /* 0x0020000838007388 */ /* 0x0001e40000000c00 */
.L_x_1711:
[----:B------:R-:W-:Y:S05]  /*c5b0*/  BSYNC B2 ;  /* 0x0000000000027941 */ /* 0x000fea0003800000 */
.L_x_1710:
[----:B------:R-:W-:Y:S04]  /*c5c0*/  BSSY B2, `(.L_x_1712) ;  /* 0x000002c000027945 */ /* 0x000fe80003800000 */
[----:B------:R-:W-:Y:S05]  /*c5d0*/  @P1 BRA `(.L_x_1713) ;  /* 0x0000000000a81947 */ /* 0x000fea0003800000 */
[----:B0----5:R-:W0:Y:S01]  /*c5e0*/  LDS.128 R8, [R56+0x6000] ;  /* 0x0060000038087984 */ /* 0x021e220000000c00 */
[----:B------:R-:W-:Y:S01]  /*c5f0*/  SHF.R.U32.HI R44, RZ, 0x10, R41 ;  /* 0x00000010ff2c7819 */ /* 0x000fe20000011629 */
[----:B------:R-:W-:Y:S01]  /*c600*/  HADD2.F32 R45, -RZ, R98.H0_H0 ;  /* 0x20000062ff2d7230 */ /* 0x000fe20000004100 */
[----:B------:R-:W-:Y:S02]  /*c610*/  SHF.R.U32.HI R46, RZ, 0x10, R43 ;  /* 0x00000010ff2e7819 */ /* 0x000fe4000001162b */
[----:B------:R-:W-:Y:S01]  /*c620*/  SHF.R.U64 R51, R40, 0x10, R41 ;  /* 0x0000001028337819 */ /* 0x000fe20000001229 */
[----:B------:R-:W-:Y:S01]  /*c630*/  HADD2.F32 R44, -RZ, R44.H0_H0 ;  /* 0x2000002cff2c7230 */ /* 0x000fe20000004100 */
[----:B------:R-:W-:Y:S01]  /*c640*/  SHF.R.U64 R50, R42, 0x10, R43 ;  /* 0x000000102a327819 */ /* 0x000fe2000000122b */
[----:B------:R-:W-:Y:S02]  /*c650*/  HADD2.F32 R46, -RZ, R46.H0_H0 ;  /* 0x2000002eff2e7230 */ /* 0x000fe40000004100 */
[----:B------:R-:W-:-:S02]  /*c660*/  HADD2.F32 R43, -RZ, R97.H0_H0 ;  /* 0x20000061ff2b7230 */ /* 0x000fc40000004100 */
[----:B------:R-:W-:Y:S02]  /*c670*/  HADD2.F32 R97, -RZ, R97.H1_H1 ;  /* 0x30000061ff617230 */ /* 0x000fe40000004100 */
        /* <DEDUP_REMOVED lines=8> */
[----:B------:R-:W-:Y:S01]  /*c700*/  FFMA.FTZ R48, R41, R44, -R48 ;  /* 0x0000002c29307223 */ /* 0x000fe20000010830 */
[----:B------:R-:W-:Y:S02]  /*c710*/  HADD2.F32 R40, -RZ, R10.H1_H1 ;  /* 0x3000000aff287230 */ /* 0x000fe40000004100 */
[-C--:B------:R-:W-:Y:S01]  /*c720*/  FMUL.FTZ R44, R8, R43.reuse ;  /* 0x0000002b082c7220 */ /* 0x080fe20000410000 */
[----:B------:R-:W-:Y:S01]  /*c730*/  FFMA.FTZ R42, R11, R43, -R42 ;  /* 0x0000002b0b2a7223 */ /* 0x000fe2000001082a */
[--C-:B------:R-:W-:Y:S02]  /*c740*/  HADD2.F32 R10, -RZ, R9.reuse.H0_H0 ;  /* 0x20000009ff0a7230 */ /* 0x100fe40000004100 */
[----:B------:R-:W-:Y:S01]  /*c750*/  FFMA.FTZ R49, R41, R46, R47 ;  /* 0x0000002e29317223 */ /* 0x000fe2000001002f */
[----:B------:R-:W-:Y:S02]  /*c760*/  HADD2.F32 R43, -RZ, R98.H1_H1 ;  /* 0x30000062ff2b7230 */ /* 0x000fe40000004100 */
[----:B------:R-:W-:Y:S01]  /*c770*/  FFMA.FTZ R45, R11, R45, R44 ;  /* 0x0000002d0b2d7223 */ /* 0x000fe2000001002c */
[----:B------:R-:W-:-:S02]  /*c780*/  HADD2.F32 R9, -RZ, R9.H1_H1 ;  /* 0x30000009ff097230 */ /* 0x000fc40000004100 */
[C---:B------:R-:W-:Y:S01]  /*c790*/  FMUL.FTZ R44, R40.reuse, R97 ;  /* 0x00000061282c7220 */ /* 0x040fe20000410000 */
[----:B------:R-:W-:Y:S02]  /*c7a0*/  HADD2.F32 R41, -RZ, R50.H0_H0 ;  /* 0x20000032ff297230 */ /* 0x000fe40000004100 */
[-C--:B------:R-:W-:Y:S01]  /*c7b0*/  FMUL.FTZ R47, R40, R43.reuse ;  /* 0x0000002b282f7220 */ /* 0x080fe20000410000 */
[----:B------:R-:W-:Y:S02]  /*c7c0*/  HADD2.F32 R8, -RZ, R51.H0_H0 ;  /* 0x20000033ff087230 */ /* 0x000fe40000004100 */
[C---:B------:R-:W-:Y:S01]  /*c7d0*/  FFMA.FTZ R44, R20.reuse, R43, R44 ;  /* 0x0000002b142c7223 */ /* 0x040fe2000001002c */
[C---:B------:R-:W-:Y:S01]  /*c7e0*/  FMUL.FTZ R11, R9.reuse, R41 ;  /* 0x00000029090b7220 */ /* 0x040fe20000410000 */
[----:B------:R-:W-:Y:S01]  /*c7f0*/  FFMA.FTZ R47, R20, R97, -R47 ;  /* 0x00000061142f7223 */ /* 0x000fe2000001082f */
[-C--:B------:R-:W-:Y:S02]  /*c800*/  FMUL.FTZ R40, R9, R8.reuse ;  /* 0x0000000809287220 */ /* 0x080fe40000410000 */
[C---:B------:R-:W-:Y:S01]  /*c810*/  FFMA.FTZ R9, R10.reuse, R8, -R11 ;  /* 0x000000080a097223 */ /* 0x040fe2000001080b */
[----:B------:R-:W-:Y:S01]  /*c820*/  F2FP.F16.F32.PACK_AB R11, R49, R48 ;  /* 0x00000030310b723e */ /* 0x000fe200000000ff */
[----:B------:R-:W-:Y:S01]  /*c830*/  FFMA.FTZ R40, R10, R41, R40 ;  /* 0x000000290a287223 */ /* 0x000fe20000010028 */
[----:B------:R-:W-:-:S02]  /*c840*/  F2FP.F16.F32.PACK_AB R10, R44, R47 ;  /* 0x0000002f2c0a723e */ /* 0x000fc400000000ff */
[----:B------:R-:W-:Y:S02]  /*c850*/  F2FP.F16.F32.PACK_AB R8, R45, R42 ;  /* 0x0000002a2d08723e */ /* 0x000fe400000000ff */
[----:B------:R-:W-:-:S05]  /*c860*/  F2FP.F16.F32.PACK_AB R9, R40, R9 ;  /* 0x000000092809723e */ /* 0x000fca00000000ff */
[----:B------:R1:W-:Y:S02]  /*c870*/  STS.128 [R56+0x6000], R8 ;  /* 0x0060000838007388 */ /* 0x0003e40000000c00 */
.L_x_1713:
[----:B------:R-:W-:Y:S05]  /*c880*/  BSYNC B2 ;  /* 0x0000000000027941 */ /* 0x000fea0003800000 */
.L_x_1712:
[----:B------:R-:W-:Y:S04]  /*c890*/  BSSY B2, `(.L_x_1714) ;  /* 0x000002c000027945 */ /* 0x000fe80003800000 */
[----:B------:R-:W-:Y:S05]  /*c8a0*/  @P2 BRA `(.L_x_1715) ;  /* 0x0000000000a82947 */ /* 0x000fea0003800000 */
[----:B01---5:R-:W0:Y:S01]  /*c8b0*/  LDS.128 R8, [R56+0xa000] ;  /* 0x00a0000038087984 */ /* 0x023e220000000c00 */
[----:B------:R-:W-:Y:S01]  /*c8c0*/  SHF.R.U32.HI R40, RZ, 0x10, R37 ;  /* 0x00000010ff287819 */ /* 0x000fe20000011625 */
[----:B------:R-:W-:Y:S01]  /*c8d0*/  HADD2.F32 R41, -RZ, R96.H0_H0 ;  /* 0x20000060ff297230 */ /* 0x000fe20000004100 */
[----:B------:R-:W-:Y:S02]  /*c8e0*/  SHF.R.U32.HI R42, RZ, 0x10, R39 ;  /* 0x00000010ff2a7819 */ /* 0x000fe40000011627 */
[----:B------:R-:W-:Y:S01]  /*c8f0*/  SHF.R.U64 R46, R36, 0x10, R37 ;  /* 0x00000010242e7819 */ /* 0x000fe20000001225 */
[----:B------:R-:W-:Y:S01]  /*c900*/  HADD2.F32 R40, -RZ, R40.H0_H0 ;  /* 0x20000028ff287230 */ /* 0x000fe20000004100 */
[----:B------:R-:W-:Y:S01]  /*c910*/  SHF.R.U64 R45, R38, 0x10, R39 ;  /* 0x00000010262d7819 */ /* 0x000fe20000001227 */
[----:B------:R-:W-:Y:S02]  /*c920*/  HADD2.F32 R42, -RZ, R42.H0_H0 ;  /* 0x2000002aff2a7230 */ /* 0x000fe40000004100 */
[----:B------:R-:W-:-:S02]  /*c930*/  HADD2.F32 R39, -RZ, R94.H1_H1 ;  /* 0x3000005eff277230 */ /* 0x000fc40000004100 */
        /* <DEDUP_REMOVED lines=9> */
[----:B------:R-:W-:Y:S01]  /*c9d0*/  FFMA.FTZ R47, R37, R42, R43 ;  /* 0x0000002a252f7223 */ /* 0x000fe2000001002b */
[----:B------:R-:W-:Y:S02]  /*c9e0*/  HADD2.F32 R36, -RZ, R10.H1_H1 ;  /* 0x3000000aff247230 */ /* 0x000fe40000004100 */
[-C--:B------:R-:W-:Y:S01]  /*c9f0*/  FMUL.FTZ R42, R8, R39.reuse ;  /* 0x00000027082a7220 */ /* 0x080fe20000410000 */
[C---:B------:R-:W-:Y:S01]  /*ca00*/  FFMA.FTZ R40, R11.reuse, R39, -R38 ;  /* 0x000000270b287223 */ /* 0x040fe20000010826 */
[--C-:B------:R-:W-:Y:S02]  /*ca10*/  HADD2.F32 R10, -RZ, R9.reuse.H0_H0 ;  /* 0x20000009ff0a7230 */ /* 0x100fe40000004100 */
[----:B------:R-:W-:Y:S02]  /*ca20*/  HADD2.F32 R39, -RZ, R96.H1_H1 ;  /* 0x30000060ff277230 */ /* 0x000fe40000004100 */
[----:B------:R-:W-:Y:S01]  /*ca30*/  FFMA.FTZ R41, R11, R41, R42 ;  /* 0x000000290b297223 */ /* 0x000fe2000001002a */
[----:B------:R-:W-:-:S02]  /*ca40*/  HADD2.F32 R9, -RZ, R9.H1_H1 ;  /* 0x30000009ff097230 */ /* 0x000fc40000004100 */
[----:B------:R-:W-:Y:S02]  /*ca50*/  HADD2.F32 R37, -RZ, R94.H0_H0 ;  /* 0x2000005eff257230 */ /* 0x000fe40000004100 */
[----:B------:R-:W-:Y:S02]  /*ca60*/  HADD2.F32 R38, -RZ, R45.H0_H0 ;  /* 0x2000002dff267230 */ /* 0x000fe40000004100 */
[C---:B------:R-:W-:Y:S01]  /*ca70*/  FMUL.FTZ R45, R36.reuse, R39 ;  /* 0x00000027242d7220 */ /* 0x040fe20000410000 */
[----:B------:R-:W-:Y:S02]  /*ca80*/  HADD2.F32 R8, -RZ, R46.H0_H0 ;  /* 0x2000002eff087230 */ /* 0x000fe40000004100 */
        /* <DEDUP_REMOVED lines=8> */
[----:B------:R-:W-:-:S02]  /*cb10*/  F2FP.F16.F32.PACK_AB R8, R41, R40 ;  /* 0x000000282908723e */ /* 0x000fc400000000ff */
[----:B------:R-:W-:Y:S02]  /*cb20*/  F2FP.F16.F32.PACK_AB R10, R36, R45 ;  /* 0x0000002d240a723e */ /* 0x000fe400000000ff */
[----:B------:R-:W-:-:S05]  /*cb30*/  F2FP.F16.F32.PACK_AB R9, R38, R9 ;  /* 0x000000092609723e */ /* 0x000fca00000000ff */
[----:B------:R2:W-:Y:S02]  /*cb40*/  STS.128 [R56+0xa000], R8 ;  /* 0x00a0000838007388 */ /* 0x0005e40000000c00 */
.L_x_1715:
[----:B------:R-:W-:Y:S05]  /*cb50*/  BSYNC B2 ;  /* 0x0000000000027941 */ /* 0x000fea0003800000 */
.L_x_1714:
[----:B------:R-:W-:Y:S05]  /*cb60*/  @P3 BRA `(.L_x_1709) ;  /* 0x0000000000a83947 */ /* 0x000fea0003800000 */
[----:B012--5:R-:W0:Y:S01]  /*cb70*/  LDS.128 R8, [R56+0xe000] ;  /* 0x00e0000038087984 */ /* 0x027e220000000c00 */
[----:B------:R-:W-:Y:S01]  /*cb80*/  SHF.R.U32.HI R36, RZ, 0x10, R31 ;  /* 0x00000010ff247819 */ /* 0x000fe2000001161f */
[----:B------:R-:W-:Y:S01]  /*cb90*/  HADD2.F32 R37, -RZ, R92.H1_H1 ;  /* 0x3000005cff257230 */ /* 0x000fe20000004100 */
[----:B------:R-:W-:Y:S02]  /*cba0*/  SHF.R.U32.HI R38, RZ, 0x10, R29 ;  /* 0x00000010ff267819 */ /* 0x000fe4000001161d */
[----:B------:R-:W-:Y:S01]  /*cbb0*/  SHF.R.U64 R43, R30, 0x10, R31 ;  /* 0x000000101e2b7819 */ /* 0x000fe2000000121f */
[----:B------:R-:W-:Y:S01]  /*cbc0*/  HADD2.F32 R36, -RZ, R36.H0_H0 ;  /* 0x20000024ff247230 */ /* 0x000fe20000004100 */
[----:B------:R-:W-:Y:S01]  /*cbd0*/  SHF.R.U64 R42, R28, 0x10, R29 ;  /* 0x000000101c2a7819 */ /* 0x000fe2000000121d */
[----:B------:R-:W-:Y:S02]  /*cbe0*/  HADD2.F32 R38, -RZ, R38.H0_H0 ;  /* 0x20000026ff267230 */ /* 0x000fe40000004100 */
[----:B------:R-:W-:-:S02]  /*cbf0*/  HADD2.F32 R31, -RZ, R93.H1_H1 ;  /* 0x3000005dff1f7230 */ /* 0x000fc40000004100 */
[----:B------:R-:W-:Y:S02]  /*cc00*/  HADD2.F32 R93, -RZ, R93.H0_H0 ;  /* 0x2000005dff5d7230 */ /* 0x000fe40000004100 */
        /* <DEDUP_REMOVED lines=14> */
[----:B------:R-:W-:Y:S02]  /*ccf0*/  HADD2.F32 R31, -RZ, R92.H0_H0 ;  /* 0x2000005cff1f7230 */ /* 0x000fe40000004100 */
        /* <DEDUP_REMOVED lines=17> */
.L_x_1709:
[----:B------:R-:W-:Y:S05]  /*ce10*/  BSYNC B1 ;  /* 0x0000000000017941 */ /* 0x000fea0003800000 */
.L_x_1708:
[----:B------:R-:W-:-:S13]  /*ce20*/  ISETP.GE.AND P0, PT, R3, R0, PT ;  /* 0x000000000300720c */ /* 0x000fda0003f06270 */
[----:B------:R-:W-:Y:S05]  /*ce30*/  @P0 BRA `(.L_x_1716) ;  /* 0x0000005000f40947 */ /* 0x000fea0003800000 */
[----:B------:R0:W5:Y:S01]  /*ce40*/  LDL R37, [R1+0x60] ;  /* 0x0000600001257983 */ /* 0x0001620000100800 */
[----:B------:R-:W1:Y:S01]  /*ce50*/  LDC R0, c[0x0][0x3f4] ;  /* 0x0000fd00ff007b82 */ /* 0x000e620000000800 */
[----:B------:R-:W-:Y:S01]  /*ce60*/  BSSY B1, `(.L_x_1717) ;  /* 0x0000030000017945 */ /* 0x000fe20003800000 */
[-C--:B-1----:R-:W-:Y:S02]  /*ce70*/  ISETP.GE.AND P0, PT, R200, R0.reuse, PT ;  /* 0x00000000c800720c */ /* 0x082fe40003f06270 */
[-C--:B------:R-:W-:Y:S02]  /*ce80*/  ISETP.GE.AND P1, PT, R69, R0.reuse, PT ;  /* 0x000000004500720c */ /* 0x080fe40003f26270 */
[-C--:B------:R-:W-:Y:S02]  /*ce90*/  ISETP.GE.AND P2, PT, R68, R0.reuse, PT ;  /* 0x000000004400720c */ /* 0x080fe40003f46270 */
[----:B------:R-:W-:-:S07]  /*cea0*/  ISETP.GE.AND P3, PT, R21, R0, PT ;  /* 0x000000001500720c */ /* 0x000fce0003f66270 */
[----:B0-----:R-:W-:Y:S06]  /*ceb0*/  @P0 BRA `(.L_x_1718) ;  /* 0x0000000000a80947 */ /* 0x001fec0003800000 */
[----:B--2345:R-:W0:Y:S01]  /*cec0*/  LDS.128 R8, [R37+0x3000] ;  /* 0x0030000025087984 */ /* 0x03ce220000000c00 */
        /* <DEDUP_REMOVED lines=10> */
[--C-:B0-----:R-:W-:Y:S02]  /*cf70*/  HADD2.F32 R21, -RZ, R11.reuse.H1_H1 ;  /* 0x3000000bff157230 */ /* 0x101fe40000004100 */
[----:B------:R-:W-:Y:S02]  /*cf80*/  HADD2.F32 R20, -RZ, R11.H0_H0 ;  /* 0x2000000bff147230 */ /* 0x000fe40000004100 */
[--C-:B------:R-:W-:Y:S02]  /*cf90*/  HADD2.F32 R0, -RZ, R8.reuse.H0_H0 ;  /* 0x20000008ff007230 */ /* 0x100fe40000004100 */
[C---:B------:R-:W-:Y:S01]  /*cfa0*/  FMUL.FTZ R33, R21.reuse, R30 ;  /* 0x0000001e15217220 */ /* 0x040fe20000410000 */
[----:B------:R-:W-:Y:S02]  /*cfb0*/  HADD2.F32 R8, -RZ, R8.H1_H1 ;  /* 0x30000008ff087230 */ /* 0x000fe40000004100 */
[----:B------:R-:W-:Y:S01]  /*cfc0*/  FMUL.FTZ R35, R21, R28 ;  /* 0x0000001c15237220 */ /* 0x000fe20000410000 */
[----:B------:R-:W-:-:S02]  /*cfd0*/  HADD2.F32 R11, -RZ, R10.H0_H0 ;  /* 0x2000000aff0b7230 */ /* 0x000fc40000004100 */
[----:B------:R-:W-:Y:S01]  /*cfe0*/  FFMA.FTZ R32, R20, R28, -R33 ;  /* 0x0000001c14207223 */ /* 0x000fe20000010821 */
[----:B------:R-:W-:Y:S02]  /*cff0*/  HADD2.F32 R10, -RZ, R10.H1_H1 ;  /* 0x3000000aff0a7230 */ /* 0x000fe40000004100 */
[----:B------:R-:W-:Y:S01]  /*d000*/  FMUL.FTZ R21, R8, R31 ;  /* 0x0000001f08157220 */ /* 0x000fe20000410000 */
[--C-:B------:R-:W-:Y:S02]  /*d010*/  HADD2.F32 R3, -RZ, R9.reuse.H0_H0 ;  /* 0x20000009ff037230 */ /* 0x100fe40000004100 */
[----:B------:R-:W-:Y:S01]  /*d020*/  FFMA.FTZ R35, R20, R30, R35 ;  /* 0x0000001e14237223 */ /* 0x000fe20000010023 */
[-C--:B------:R-:W-:Y:S01]  /*d030*/  FMUL.FTZ R33, R8, R29.reuse ;  /* 0x0000001d08217220 */ /* 0x080fe20000410000 */
[----:B------:R-:W-:Y:S02]  /*d040*/  HADD2.F32 R9, -RZ, R9.H1_H1 ;  /* 0x30000009ff097230 */ /* 0x000fe40000004100 */
[----:B------:R-:W-:Y:S01]  /*d050*/  FFMA.FTZ R21, R0, R29, -R21 ;  /* 0x0000001d00157223 */ /* 0x000fe20000010815 */
[----:B------:R-:W-:-:S02]  /*d060*/  HADD2.F32 R20, -RZ, R34.H0_H0 ;  /* 0x20000022ff147230 */ /* 0x000fc40000004100 */
[C---:B------:R-:W-:Y:S01]  /*d070*/  FMUL.FTZ R28, R10.reuse, R89 ;  /* 0x000000590a1c7220 */ /* 0x040fe20000410000 */
[----:B------:R-:W-:Y:S02]  /*d080*/  HADD2.F32 R8, -RZ, R36.H0_H0 ;  /* 0x20000024ff087230 */ /* 0x000fe40000004100 */
[----:B------:R-:W-:Y:S01]  /*d090*/  FMUL.FTZ R30, R10, R88 ;  /* 0x000000580a1e7220 */ /* 0x000fe20000410000 */
[----:B------:R-:W-:Y:S01]  /*d0a0*/  FFMA.FTZ R0, R0, R31, R33 ;  /* 0x0000001f00007223 */ /* 0x000fe20000010021 */
[----:B------:R-:W-:Y:S01]  /*d0b0*/  FMUL.FTZ R10, R9, R20 ;  /* 0x00000014090a7220 */ /* 0x000fe20000410000 */
[----:B------:R-:W-:Y:S01]  /*d0c0*/  FFMA.FTZ R28, R11, R88, -R28 ;  /* 0x000000580b1c7223 */ /* 0x000fe2000001081c */
        /* <DEDUP_REMOVED lines=8> */
[----:B------:R0:W-:Y:S02]  /*d150*/  STS.128 [R37+0x3000], R8 ;  /* 0x0030000825007388 */ /* 0x0001e40000000c00 */
.L_x_1718:
[----:B------:R-:W-:Y:S05]  /*d160*/  BSYNC B1 ;  /* 0x0000000000017941 */ /* 0x000fea0003800000 */
.L_x_1717:
[----:B------:R-:W-:Y:S04]  /*d170*/  BSSY B1, `(.L_x_1719) ;  /* 0x000002c000017945 */ /* 0x000fe80003800000 */
[----:B------:R-:W-:Y:S05]  /*d180*/  @P1 BRA `(.L_x_1720) ;  /* 0x0000000000a81947 */ /* 0x000fea0003800000 */
[----:B0-2345:R-:W0:Y:S01]  /*d190*/  LDS.128 R8, [R37+0x7000] ;  /* 0x0070000025087984 */ /* 0x03de220000000c00 */
[----:B------:R-:W-:Y:S02]  /*d1a0*/  SHF.R.U64 R30, R26, 0x10, R27 ;  /* 0x000000101a1e7819 */ /* 0x000fe4000000121b */
[----:B------:R-:W-:Y:S02]  /*d1b0*/  SHF.R.U64 R32, R24, 0x10, R25 ;  /* 0x0000001018207819 */ /* 0x000fe40000001219 */
[----:B------:R-:W-:Y:S01]  /*d1c0*/  SHF.R.U32.HI R26, RZ, 0x10, R27 ;  /* 0x00000010ff1a7819 */ /* 0x000fe2000001161b */
[----:B------:R-:W-:Y:S01]  /*d1d0*/  HADD2.F32 R27, -RZ, R87.H1_H1 ;  /* 0x30000057ff1b7230 */ /* 0x000fe20000004100 */
[----:B------:R-:W-:Y:S01]  /*d1e0*/  SHF.R.U32.HI R24, RZ, 0x10, R25 ;  /* 0x00000010ff187819 */ /* 0x000fe20000011619 */
[----:B------:R-:W-:Y:S02]  /*d1f0*/  HADD2.F32 R25, -RZ, R86.H1_H1 ;  /* 0x30000056ff197230 */ /* 0x000fe40000004100 */
[----:B------:R-:W-:-:S02]  /*d200*/  HADD2.F32 R26, -RZ, R26.H0_H0 ;  /* 0x2000001aff1a7230 */ /* 0x000fc40000004100 */
[----:B------:R-:W-:Y:S02]  /*d210*/  HADD2.F32 R24, -RZ, R24.H0_H0 ;  /* 0x20000018ff187230 */ /* 0x000fe40000004100 */
[----:B------:R-:W-:Y:S02]  /*d220*/  HADD2.F32 R87, -RZ, R87.H0_H0 ;  /* 0x20000057ff577230 */ /* 0x000fe40000004100 */
[----:B------:R-:W-:Y:S02]  /*d230*/  HADD2.F32 R86, -RZ, R86.H0_H0 ;  /* 0x20000056ff567230 */ /* 0x000fe40000004100 */
[--C-:B0-----:R-:W-:Y:S02]  /*d240*/  HADD2.F32 R21, -RZ, R11.reuse.H1_H1 ;  /* 0x3000000bff157230 */ /* 0x101fe40000004100 */
[----:B------:R-:W-:Y:S02]  /*d250*/  HADD2.F32 R20, -RZ, R11.H0_H0 ;  /* 0x2000000bff147230 */ /* 0x000fe40000004100 */
[----:B------:R-:W-:-:S02]  /*d260*/  HADD2.F32 R0, -RZ, R8.H0_H0 ;  /* 0x20000008ff007230 */ /* 0x000fc40000004100 */
[C---:B------:R-:W-:Y:S01]  /*d270*/  FMUL.FTZ R29, R21.reuse, R26 ;  /* 0x0000001a151d7220 */ /* 0x040fe20000410000 */
[----:B------:R-:W-:Y:S02]  /*d280*/  HADD2.F32 R8, -RZ, R8.H1_H1 ;  /* 0x30000008ff087230 */ /* 0x000fe40000004100 */
[-C--:B------:R-:W-:Y:S01]  /*d290*/  FMUL.FTZ R31, R21, R24.reuse ;  /* 0x00000018151f7220 */ /* 0x080fe20000410000 */
[--C-:B------:R-:W-:Y:S02]  /*d2a0*/  HADD2.F32 R11, -RZ, R10.reuse.H0_H0 ;  /* 0x2000000aff0b7230 */ /* 0x100fe40000004100 */
[----:B------:R-:W-:Y:S01]  /*d2b0*/  FFMA.FTZ R28, R20, R24, -R29 ;  /* 0x00000018141c7223 */ /* 0x000fe2000001081d */
[----:B------:R-:W-:Y:S02]  /*d2c0*/  HADD2.F32 R10, -RZ, R10.H1_H1 ;  /* 0x3000000aff0a7230 */ /* 0x000fe40000004100 */
[----:B------:R-:W-:Y:S01]  /*d2d0*/  FMUL.FTZ R21, R8, R27 ;  /* 0x0000001b08157220 */ /* 0x000fe20000410000 */
[----:B------:R-:W-:-:S02]  /*d2e0*/  HADD2.F32 R3, -RZ, R9.H0_H0 ;  /* 0x20000009ff037230 */ /* 0x000fc40000004100 */
[----:B------:R-:W-:Y:S01]  /*d2f0*/  FFMA.FTZ R31, R20, R26, R31 ;  /* 0x0000001a141f7223 */ /* 0x000fe2000001001f */
[-C--:B------:R-:W-:Y:S01]  /*d300*/  FMUL.FTZ R29, R8, R25.reuse ;  /* 0x00000019081d7220 */ /* 0x080fe20000410000 */
[----:B------:R-:W-:Y:S02]  /*d310*/  HADD2.F32 R9, -RZ, R9.H1_H1 ;  /* 0x30000009ff097230 */ /* 0x000fe40000004100 */
[----:B------:R-:W-:Y:S01]  /*d320*/  FFMA.FTZ R21, R0, R25, -R21 ;  /* 0x0000001900157223 */ /* 0x000fe20000010815 */
[----:B------:R-:W-:Y:S02]  /*d330*/  HADD2.F32 R20, -RZ, R30.H0_H0 ;  /* 0x2000001eff147230 */ /* 0x000fe40000004100 */
        /* <DEDUP_REMOVED lines=15> */
.L_x_1720:
[----:B------:R-:W-:Y:S05]  /*d430*/  BSYNC B1 ;  /* 0x0000000000017941 */ /* 0x000fea0003800000 */
.L_x_1719:
[----:B------:R-:W-:Y:S04]  /*d440*/  BSSY B1, `(.L_x_1721) ;  /* 0x000002c000017945 */ /* 0x000fe80003800000 */
[----:B------:R-:W-:Y:S05]  /*d450*/  @P2 BRA `(.L_x_1722) ;  /* 0x0000000000a82947 */ /* 0x000fea0003800000 */
[----:B012345:R-:W0:Y:S01]  /*d460*/  LDS.128 R8, [R37+0xb000] ;  /* 0x00b0000025087984 */ /* 0x03fe220000000c00 */
[----:B------:R-:W-:Y:S01]  /*d470*/  SHF.R.U64 R28, R14, 0x10, R15 ;  /* 0x000000100e1c7819 */ /* 0x000fe2000000120f */
[--C-:B------:R-:W-:Y:S01]  /*d480*/  HADD2.F32 R21, -RZ, R85.reuse.H0_H0 ;  /* 0x20000055ff157230 */ /* 0x100fe20000004100 */
[----:B------:R-:W-:Y:S01]  /*d490*/  SHF.R.U32.HI R20, RZ, 0x10, R13 ;  /* 0x00000010ff147819 */ /* 0x000fe2000001160d */
[----:B------:R-:W-:Y:S01]  /*d4a0*/  HADD2.F32 R85, -RZ, R85.H1_H1 ;  /* 0x30000055ff557230 */ /* 0x000fe20000004100 */
[----:B------:R-:W-:Y:S01]  /*d4b0*/  SHF.R.U32.HI R14, RZ, 0x10, R15 ;  /* 0x00000010ff0e7819 */ /* 0x000fe2000001160f */
[----:B------:R-:W-:Y:S01]  /*d4c0*/  HADD2.F32 R15, -RZ, R84.H0_H0 ;  /* 0x20000054ff0f7230 */ /* 0x000fe20000004100 */
[----:B------:R-:W-:Y:S01]  /*d4d0*/  SHF.R.U64 R26, R12, 0x10, R13 ;  /* 0x000000100c1a7819 */ /* 0x000fe2000000120d */
[----:B------:R-:W-:Y:S02]  /*d4e0*/  HADD2.F32 R20, -RZ, R20.H0_H0 ;  /* 0x20000014ff147230 */ /* 0x000fe40000004100 */
[----:B------:R-:W-:-:S02]  /*d4f0*/  HADD2.F32 R14, -RZ, R14.H0_H0 ;  /* 0x2000000eff0e7230 */ /* 0x000fc40000004100 */
        /* <DEDUP_REMOVED lines=32> */
.L_x_1722:
[----:B------:R-:W-:Y:S05]  /*d700*/  BSYNC B1 ;  /* 0x0000000000017941 */ /* 0x000fea0003800000 */
.L_x_1721:
[----:B------:R-:W-:Y:S05]  /*d710*/  @P3 BRA `(.L_x_1716) ;  /* 0x0000004800bc3947 */ /* 0x000fea0003800000 */
[----:B012345:R-:W0:Y:S01]  /*d720*/  LDS.128 R8, [R37+0xf000] ;  /* 0x00f0000025087984 */ /* 0x03fe220000000c00 */
[--C-:B------:R-:W-:Y:S01]  /*d730*/  SHF.R.U64 R24, R4, 0x10, R5.reuse ;  /* 0x0000001004187819 */ /* 0x100fe20000001205 */
[----:B------:R-:W-:Y:S01]  /*d740*/  HADD2.F32 R13, -RZ, R82.H1_H1 ;  /* 0x30000052ff0d7230 */ /* 0x000fe20000004100 */
[----:B------:R-:W-:Y:S02]  /*d750*/  SHF.R.U32.HI R4, RZ, 0x10, R5 ;  /* 0x00000010ff047819 */ /* 0x000fe40000011605 */
[--C-:B------:R-:W-:Y:S02]  /*d760*/  SHF.R.U32.HI R12, RZ, 0x10, R7.reuse ;  /* 0x00000010ff0c7819 */ /* 0x100fe40000011607 */
[----:B------:R-:W-:Y:S01]  /*d770*/  SHF.R.U64 R20, R6, 0x10, R7 ;  /* 0x0000001006147819 */ /* 0x000fe20000001207 */
[----:B------:R-:W-:Y:S02]  /*d780*/  HADD2.F32 R6, -RZ, R4.H0_H0 ;  /* 0x20000004ff067230 */ /* 0x000fe40000004100 */
[----:B------:R-:W-:-:S02]  /*d790*/  HADD2.F32 R12, -RZ, R12.H0_H0 ;  /* 0x2000000cff0c7230 */ /* 0x000fc40000004100 */
[--C-:B------:R-:W-:Y:S02]  /*d7a0*/  HADD2.F32 R7, -RZ, R83.reuse.H1_H1 ;  /* 0x30000053ff077230 */ /* 0x100fe40000004100 */
[----:B------:R-:W-:Y:S02]  /*d7b0*/  HADD2.F32 R83, -RZ, R83.H0_H0 ;  /* 0x20000053ff537230 */ /* 0x000fe40000004100 */
[--C-:B0-----:R-:W-:Y:S02]  /*d7c0*/  HADD2.F32 R5, -RZ, R11.reuse.H0_H0 ;  /* 0x2000000bff057230 */ /* 0x101fe40000004100 */
[----:B------:R-:W-:Y:S02]  /*d7d0*/  HADD2.F32 R11, -RZ, R11.H1_H1 ;  /* 0x3000000bff0b7230 */ /* 0x000fe40000004100 */
[--C-:B------:R-:W-:Y:S02]  /*d7e0*/  HADD2.F32 R0, -RZ, R8.reuse.H0_H0 ;  /* 0x20000008ff007230 */ /* 0x100fe40000004100 */
[----:B------:R-:W-:-:S02]  /*d7f0*/  HADD2.F32 R8, -RZ, R8.H1_H1 ;  /* 0x30000008ff087230 */ /* 0x000fc40000004100 */
[C---:B------:R-:W-:Y:S01]  /*d800*/  FMUL.FTZ R14, R11.reuse, R12 ;  /* 0x0000000c0b0e7220 */ /* 0x040fe20000410000 */
[-C--:B------:R-:W-:Y:S01]  /*d810*/  FMUL.FTZ R15, R11, R6.reuse ;  /* 0x000000060b0f7220 */ /* 0x080fe20000410000 */
[--C-:B------:R-:W-:Y:S02]  /*d820*/  HADD2.F32 R4, -RZ, R10.reuse.H0_H0 ;  /* 0x2000000aff047230 */ /* 0x100fe40000004100 */
[C---:B------:R-:W-:Y:S01]  /*d830*/  FFMA.FTZ R14, R5.reuse, R6, -R14 ;  /* 0x00000006050e7223 */ /* 0x040fe2000001080e */
[----:B------:R-:W-:Y:S01]  /*d840*/  FFMA.FTZ R21, R5, R12, R15 ;  /* 0x0000000c05157223 */ /* 0x000fe2000001000f */
[----:B------:R-:W-:Y:S02]  /*d850*/  HADD2.F32 R10, -RZ, R10.H1_H1 ;  /* 0x3000000aff0a7230 */ /* 0x000fe40000004100 */
[C---:B------:R-:W-:Y:S01]  /*d860*/  FMUL.FTZ R11, R8.reuse, R13 ;  /* 0x0000000d080b7220 */ /* 0x040fe20000410000 */
[----:B------:R-:W-:Y:S02]  /*d870*/  HADD2.F32 R3, -RZ, R9.H0_H0 ;  /* 0x20000009ff037230 */ /* 0x000fe40000004100 */
[----:B------:R-:W-:Y:S01]  /*d880*/  FMUL.FTZ R15, R8, R7 ;  /* 0x00000007080f7220 */ /* 0x000fe20000410000 */
[----:B------:R-:W-:-:S02]  /*d890*/  HADD2.F32 R5, -RZ, R82.H0_H0 ;  /* 0x20000052ff057230 */ /* 0x000fc40000004100 */
[----:B------:R-:W-:Y:S01]  /*d8a0*/  FFMA.FTZ R11, R0, R7, -R11 ;  /* 0x00000007000b7223 */ /* 0x000fe2000001080b */
[----:B------:R-:W-:Y:S02]  /*d8b0*/  HADD2.F32 R9, -RZ, R9.H1_H1 ;  /* 0x30000009ff097230 */ /* 0x000fe40000004100 */
[C---:B------:R-:W-:Y:S01]  /*d8c0*/  FMUL.FTZ R12, R10.reuse, R83 ;  /* 0x000000530a0c7220 */ /* 0x040fe20000410000 */
[----:B------:R-:W-:Y:S02]  /*d8d0*/  HADD2.F32 R8, -RZ, R20.H0_H0 ;  /* 0x20000014ff087230 */ /* 0x000fe40000004100 */
[-C--:B------:R-:W-:Y:S01]  /*d8e0*/  FMUL.FTZ R7, R10, R5.reuse ;  /* 0x000000050a077220 */ /* 0x080fe20000410000 */
[----:B------:R-:W-:Y:S02]  /*d8f0*/  HADD2.F32 R6, -RZ, R24.H0_H0 ;  /* 0x20000018ff067230 */ /* 0x000fe40000004100 */
[----:B------:R-:W-:Y:S01]  /*d900*/  FFMA.FTZ R12, R4, R5, R12 ;  /* 0x00000005040c7223 */ /* 0x000fe2000001000c */
[----:B------:R-:W-:Y:S01]  /*d910*/  FFMA.FTZ R0, R0, R13, R15 ;  /* 0x0000000d00007223 */ /* 0x000fe2000001000f */
[C---:B------:R-:W-:Y:S01]  /*d920*/  FMUL.FTZ R10, R9.reuse, R8 ;  /* 0x00000008090a7220 */ /* 0x040fe20000410000 */
[----:B------:R-:W-:Y:S01]  /*d930*/  FFMA.FTZ R83, R4, R83, -R7 ;  /* 0x0000005304537223 */ /* 0x000fe20000010807 */
[----:B------:R-:W-:Y:S01]  /*d940*/  FMUL.FTZ R9, R9, R6 ;  /* 0x0000000609097220 */ /* 0x000fe20000410000 */
[----:B------:R-:W-:Y:S01]  /*d950*/  F2FP.F16.F32.PACK_AB R7, R21, R14 ;  /* 0x0000000e1507723e */ /* 0x000fe200000000ff */
[C---:B------:R-:W-:Y:S01]  /*d960*/  FFMA.FTZ R5, R3.reuse, R6, -R10 ;  /* 0x0000000603057223 */ /* 0x040fe2000001080a */
[----:B------:R-:W-:Y:S01]  /*d970*/  F2FP.F16.F32.PACK_AB R4, R0, R11 ;  /* 0x0000000b0004723e */ /* 0x000fe200000000ff */
[----:B------:R-:W-:Y:S01]  /*d980*/  FFMA.FTZ R8, R3, R8, R9 ;  /* 0x0000000803087223 */ /* 0x000fe20000010009 */
[----:B------:R-:W-:-:S04]  /*d990*/  F2FP.F16.F32.PACK_AB R6, R12, R83 ;  /* 0x000000530c06723e */ /* 0x000fc800000000ff */
[----:B------:R-:W-:-:S05]  /*d9a0*/  F2FP.F16.F32.PACK_AB R5, R8, R5 ;  /* 0x000000050805723e */ /* 0x000fca00000000ff */
[----:B------:R0:W-:Y:S01]  /*d9b0*/  STS.128 [R37+0xf000], R4 ;  /* 0x00f0000425007388 */ /* 0x0001e20000000c00 */
[----:B------:R-:W-:Y:S05]  /*d9c0*/  BRA `(.L_x_1716) ;  /* 0x0000004800107947 */ /* 0x000fea0003800000 */
.L_x_1677:
[----:B------:R-:W0:Y:S01]  /*d9d0*/  LDC R10, c[0x0][0x448] ;  /* 0x00011200ff0a7b82 */ /* 0x000e220000000800 */
[----:B------:R-:W-:Y:S01]  /*d9e0*/  ULDC.64 UR4, c[0x0][0x3f8] ;  /* 0x0000fe0000047ab9 */ /* 0x000fe20000000a00 */
[----:B------:R-:W-:Y:S01]  /*d9f0*/  MOV R25, R29 ;  /* 0x0000001d00197202 */ /* 0x000fe20000000f00 */
[----:B------:R-:W-:Y:S01]  /*da00*/  ULDC.64 UR6, c[0x0][0x408] ;  /* 0x0001020000067ab9 */ /* 0x000fe20000000a00 */
[----:B------:R-:W-:Y:S01]  /*da10*/  IMAD.MOV.U32 R27, RZ, RZ, R31 ;  /* 0x000000ffff1b7224 */ /* 0x000fe200078e001f */
[----:B0-----:R-:W-:-:S13]  /*da20*/  ISETP.NE.AND P0, PT, R10, 0x1, PT ;  /* 0x000000010a00780c */ /* 0x001fda0003f05270 */
[----:B------:R-:W0:Y:S08]  /*da30*/  @P0 LDC R0, c[0x0][0x44c] ;  /* 0x00011300ff000b82 */ /* 0x000e300000000800 */
[----:B------:R-:W1:Y:S01]  /*da40*/  @P0 LDC R5, c[0x0][0x450] ;  /* 0x00011400ff050b82 */ /* 0x000e620000000800 */
[----:B0-----:R-:W-:-:S05]  /*da50*/  @P0 IMAD.HI.U32 R0, R7, R0, RZ ;  /* 0x0000000007000227 */ /* 0x001fca00078e00ff */
[----:B-1----:R-:W-:-:S04]  /*da60*/  @P0 SHF.R.U32.HI R7, RZ, R5, R0 ;  /* 0x00000005ff070219 */ /* 0x002fc80000011600 */
        /* <DEDUP_REMOVED lines=21> */
.L_x_2063:
        /* <DEDUP_REMOVED lines=16> */
[----:B------:R-:W-:-:S09]  /*dcc0*/  ISETP.GE.AND P5, PT, R205, UR4, PT ;  /* 0x00000004cd007c0c */ /* 0x000fd2000bfa6270 */
[C---:B------:R-:W-:Y:S01]  /*dcd0*/  @!P4 IMAD.SHL.U32 R12, R16.reuse, 0x2, RZ ;  /* 0x00000002100cc824 */ /* 0x040fe200078e00ff */
[----:B------:R-:W-:-:S03]  /*dce0*/  @!P4 SHF.L.U64.HI R13, R16, 0x1, R17 ;  /* 0x00000001100dc819 */ /* 0x000fc60000010211 */
[----:B------:R-:W-:Y:S02]  /*dcf0*/  @!P5 SHF.L.U32 R15, R203, 0x1, RZ ;  /* 0x00000001cb0fd819 */ /* 0x000fe400000006ff */
[CC--:B--2---:R-:W-:Y:S02]  /*dd00*/  @!P4 IADD3 R10, P0, R5.reuse, R12.reuse, RZ ;  /* 0x0000000c050ac210 */ /* 0x0c4fe40007f1e0ff */
[----:B----4-:R-:W-:Y:S02]  /*dd10*/  @!P4 IADD3 R12, P1, R14, R12, RZ ;  /* 0x0000000c0e0cc210 */ /* 0x010fe40007f3e0ff */
[-C--:B------:R-:W-:Y:S01]  /*dd20*/  @!P5 IADD3 R24, P2, R5, R15.reuse, RZ ;  /* 0x0000000f0518d210 */ /* 0x080fe20007f5e0ff */
[----:B-1----:R-:W-:Y:S01]  /*dd30*/  @!P4 IMAD.X R11, R4, 0x1, R13, P0 ;  /* 0x00000001040bc824 */ /* 0x002fe200000e060d */
[----:B------:R-:W-:Y:S02]  /*dd40*/  @!P5 IADD3 R14, P3, R14, R15, RZ ;  /* 0x0000000f0e0ed210 */ /* 0x000fe40007f7e0ff */
[----:B------:R-:W-:-:S02]  /*dd50*/  CS2R R68, SRZ ;  /* 0x0000000000447805 */ /* 0x000fc4000001ff00 */
[----:B------:R-:W-:Y:S02]  /*dd60*/  @!P5 SHF.L.U64.HI R5, R203, 0x1, R224 ;  /* 0x00000001cb05d819 */ /* 0x000fe400000102e0 */
[----:B------:R-:W-:Y:S02]  /*dd70*/  CS2R R70, SRZ ;  /* 0x0000000000467805 */ /* 0x000fe4000001ff00 */
[----:B------:R-:W-:Y:S02]  /*dd80*/  CS2R R56, SRZ ;  /* 0x0000000000387805 */ /* 0x000fe4000001ff00 */
[----:B------:R-:W-:Y:S02]  /*dd90*/  CS2R R58, SRZ ;  /* 0x00000000003a7805 */ /* 0x000fe4000001ff00 */
[----:B------:R-:W-:Y:S02]  /*dda0*/  CS2R R64, SRZ ;  /* 0x0000000000407805 */ /* 0x000fe4000001ff00 */
[----:B------:R-:W-:Y:S01]  /*ddb0*/  CS2R R66, SRZ ;  /* 0x0000000000427805 */ /* 0x000fe2000001ff00 */
[----:B---3--:R-:W-:Y:S01]  /*ddc0*/  @!P4 IMAD.X R13, R9, 0x1, R13, P1 ;  /* 0x00000001090dc824 */ /* 0x008fe200008e060d */
[----:B------:R1:W5:Y:S01]  /*ddd0*/  @!P4 LD.E.128 R60, desc[UR60][R10.64] ;  /* 0x0000003c0a3cc980 */ /* 0x000362000c101d00 */
[----:B------:R-:W-:-:S02]  /*dde0*/  @!P5 IMAD.X R25, R4, 0x1, R5, P2 ;  /* 0x000000010419d824 */ /* 0x000fc400010e0605 */
[----:B------:R-:W-:Y:S01]  /*ddf0*/  @!P5 IMAD.X R15, R9, 0x1, R5, P3 ;  /* 0x00000001090fd824 */ /* 0x000fe200018e0605 */
[----:B------:R1:W5:Y:S04]  /*de00*/  @!P4 LD.E.128 R68, desc[UR60][R12.64] ;  /* 0x0000003c0c44c980 */ /* 0x000368000c101d00 */
[----:B------:R1:W5:Y:S04]  /*de10*/  @!P5 LD.E.128 R56, desc[UR60][R24.64] ;  /* 0x0000003c1838d980 */ /* 0x000368000c101d00 */
[----:B------:R1:W5:Y:S02]  /*de20*/  @!P5 LD.E.128 R64, desc[UR60][R14.64] ;  /* 0x0000003c0e40d980 */ /* 0x000364000c101d00 */
.L_x_1725:
[----:B------:R-:W-:Y:S05]  /*de30*/  BSYNC B1 ;  /* 0x0000000000017941 */ /* 0x000fea0003800000 */
.L_x_1724:
[----:B---3-5:R-:W-:Y:S01]  /*de40*/  IMAD.MOV.U32 R9, RZ, RZ, R70 ;  /* 0x000000ffff097224 */ /* 0x028fe200078e0046 */
[----:B-1----:R-:W-:Y:S01]  /*de50*/  MOV R4, R68 ;  /* 0x0000004400047202 */ /* 0x002fe20000000f00 */
[----:B--2---:R-:W-:Y:S01]  /*de60*/  IMAD.MOV.U32 R5, RZ, RZ, R69 ;  /* 0x000000ffff057224 */ /* 0x004fe200078e0045 */
[----:B------:R-:W-:Y:S01]  /*de70*/  UMOV UR4, 0xffffffff ;  /* 0xffffffff00047882 */ /* 0x000fe20000000000 */
[----:B------:R-:W-:Y:S01]  /*de80*/  IMAD.MOV.U32 R10, RZ, RZ, R71 ;  /* 0x000000ffff0a7224 */ /* 0x000fe200078e0047 */
        /* <DEDUP_REMOVED lines=22> */
[----:B------:R-:W-:Y:S02]  /*dff0*/  PRMT R114, R114, 0x5410, R10 ;  /* 0x0000541072727816 */ /* 0x000fe4000000000a */
[----:B------:R-:W-:Y:S02]  /*e000*/  MOV R10, R59 ;  /* 0x0000003b000a7202 */ /* 0x000fe40000000f00 */
[----:B------:R-:W-:-:S02]  /*e010*/  PRMT R113, R113, 0x5410, R5 ;  /* 0x0000541071717816 */ /* 0x000fc40000000005 */
[----:B------:R-:W-:Y:S02]  /*e020*/  PRMT R112, R4, 0x5410, R10 ;  /* 0x0000541004707816 */ /* 0x000fe4000000000a */
[----:B------:R-:W-:Y:S01]  /*e030*/  PRMT R111, R111, 0x5410, R9 ;  /* 0x000054106f6f7816 */ /* 0x000fe20000000009 */
[----:B------:R-:W-:Y:S06]  /*e040*/  BRA.DIV UR4, `(.L_x_1726) ;  /* 0x000001be04007947 */ /* 0x000fec000b800000 */
[----:B------:R1:W2:Y:S04]  /*e050*/  SHFL.IDX PT, R4, R7, 0x1, 0x181f ;  /* 0x00381f0007047f89 */ /* 0x0002a800000e0000 */
[----:B------:R1:W3:Y:S04]  /*e060*/  SHFL.IDX PT, R5, R6, 0x1, 0x181f ;  /* 0x00381f0006057f89 */ /* 0x0002e800000e0000 */
[----:B------:R1:W0:Y:S04]  /*e070*/  SHFL.IDX PT, R9, R8, 0x1, 0x181f ;  /* 0x00381f0008097f89 */ /* 0x00022800000e0000 */
[----:B----4-:R1:W4:Y:S02]  /*e080*/  SHFL.IDX PT, R14, R0, 0x1, 0x181f ;  /* 0x00381f00000e7f89 */ /* 0x01032400000e0000 */
.L_x_2069:
        /* <DEDUP_REMOVED lines=18> */
[----:B------:R-:W-:Y:S01]  /*e1b0*/  @!P5 IMAD.SHL.U32 R15, R203, 0x2, RZ ;  /* 0x00000002cb0fd824 */ /* 0x000fe200078e00ff */
[CC--:B---3--:R-:W-:Y:S02]  /*e1c0*/  @!P4 IADD3 R10, P0, R5.reuse, R12.reuse, RZ ;  /* 0x0000000c050ac210 */ /* 0x0c8fe40007f1e0ff */
[----:B----4-:R-:W-:Y:S02]  /*e1d0*/  @!P4 IADD3 R12, P1, R14, R12, RZ ;  /* 0x0000000c0e0cc210 */ /* 0x010fe40007f3e0ff */
[-C--:B------:R-:W-:Y:S01]  /*e1e0*/  @!P5 IADD3 R24, P2, R5, R15.reuse, RZ ;  /* 0x0000000f0518d210 */ /* 0x080fe20007f5e0ff */
[----:B--2---:R-:W-:Y:S01]  /*e1f0*/  @!P4 IMAD.X R11, R4, 0x1, R13, P0 ;  /* 0x00000001040bc824 */ /* 0x004fe200000e060d */
[----:B------:R-:W-:Y:S02]  /*e200*/  @!P5 IADD3 R14, P3, R14, R15, RZ ;  /* 0x0000000f0e0ed210 */ /* 0x000fe40007f7e0ff */
[----:B------:R-:W-:Y:S02]  /*e210*/  @!P5 SHF.L.U64.HI R5, R203, 0x1, R224 ;  /* 0x00000001cb05d819 */ /* 0x000fe400000102e0 */
[----:B------:R-:W-:-:S02]  /*e220*/  CS2R R52, SRZ ;  /* 0x0000000000347805 */ /* 0x000fc4000001ff00 */
[----:B------:R-:W-:Y:S02]  /*e230*/  CS2R R54, SRZ ;  /* 0x0000000000367805 */ /* 0x000fe4000001ff00 */
[----:B------:R-:W-:Y:S02]  /*e240*/  CS2R R40, SRZ ;  /* 0x0000000000287805 */ /* 0x000fe4000001ff00 */
[----:B------:R-:W-:Y:S02]  /*e250*/  CS2R R42, SRZ ;  /* 0x00000000002a7805 */ /* 0x000fe4000001ff00 */
[----:B------:R-:W-:Y:S02]  /*e260*/  CS2R R48, SRZ ;  /* 0x0000000000307805 */ /* 0x000fe4000001ff00 */
[----:B------:R-:W-:Y:S02]  /*e270*/  CS2R R50, SRZ ;  /* 0x0000000000327805 */ /* 0x000fe4000001ff00 */
[C---:B0-----:R-:W-:Y:S01]  /*e280*/  @!P4 IADD3.X R13, R9.reuse, R13, RZ, P1, !PT ;  /* 0x0000000d090dc210 */ /* 0x041fe20000ffe4ff */
[--C-:B------:R-:W-:Y:S01]  /*e290*/  @!P5 IMAD.X R25, R4, 0x1, R5.reuse, P2 ;  /* 0x000000010419d824 */ /* 0x100fe200010e0605 */
[----:B------:R0:W5:Y:S01]  /*e2a0*/  @!P4 LD.E.128 R44, desc[UR60][R10.64] ;  /* 0x0000003c0a2cc980 */ /* 0x000162000c101d00 */
[----:B------:R-:W-:-:S03]  /*e2b0*/  @!P5 IMAD.X R15, R9, 0x1, R5, P3 ;  /* 0x00000001090fd824 */ /* 0x000fc600018e0605 */
[----:B------:R0:W5:Y:S04]  /*e2c0*/  @!P4 LD.E.128 R52, desc[UR60][R12.64] ;  /* 0x0000003c0c34c980 */ /* 0x000168000c101d00 */
[----:B------:R0:W5:Y:S04]  /*e2d0*/  @!P5 LD.E.128 R40, desc[UR60][R24.64] ;  /* 0x0000003c1828d980 */ /* 0x000168000c101d00 */
[----:B------:R0:W5:Y:S02]  /*e2e0*/  @!P5 LD.E.128 R48, desc[UR60][R14.64] ;  /* 0x0000003c0e30d980 */ /* 0x000164000c101d00 */
.L_x_1728:
[----:B------:R-:W-:Y:S05]  /*e2f0*/  BSYNC B1 ;  /* 0x0000000000017941 */ /* 0x000fea0003800000 */
.L_x_1727:
[----:B--2--5:R-:W-:Y:S01]  /*e300*/  IMAD.MOV.U32 R4, RZ, RZ, R52 ;  /* 0x000000ffff047224 */ /* 0x024fe200078e0034 */
[----:B0-----:R-:W-:Y:S01]  /*e310*/  MOV R9, R54 ;  /* 0x0000003600097202 */ /* 0x001fe20000000f00 */
[----:B---3--:R-:W-:Y:S01]  /*e320*/  IMAD.MOV.U32 R5, RZ, RZ, R53 ;  /* 0x000000ffff057224 */ /* 0x008fe200078e0035 */
[----:B------:R-:W-:Y:S01]  /*e330*/  UMOV UR4, 0xffffffff ;  /* 0xffffffff00047882 */ /* 0x000fe20000000000 */
        /* <DEDUP_REMOVED lines=25> */
[----:B----4-:R4:W0:Y:S02]  /*e4d0*/  SHFL.IDX PT, R14, R0, 0x2, 0x181f ;  /* 0x00581f00000e7f89 */ /* 0x01082400000e0000 */
.L_x_2075:
        /* <DEDUP_REMOVED lines=17> */
[----:B------:R-:W-:-:S07]  /*e5f0*/  CS2R R36, SRZ ;  /* 0x0000000000247805 */ /* 0x000fce000001ff00 */
[----:B------:R-:W-:-:S04]  /*e600*/  @!P5 IMAD.SHL.U32 R15, R203, 0x2, RZ ;  /* 0x00000002cb0fd824 */ /* 0x000fc800078e00ff */
[C---:B------:R-:W-:Y:S02]  /*e610*/  @!P4 SHF.L.U32 R10, R16.reuse, 0x1, RZ ;  /* 0x00000001100ac819 */ /* 0x040fe400000006ff */
[----:B------:R-:W-:Y:S02]  /*e620*/  @!P4 SHF.L.U64.HI R11, R16, 0x1, R17 ;  /* 0x00000001100bc819 */ /* 0x000fe40000010211 */
[CC--:B---3--:R-:W-:Y:S02]  /*e630*/  @!P4 IADD3 R72, P0, R5.reuse, R10.reuse, RZ ;  /* 0x0000000a0548c210 */ /* 0x0c8fe40007f1e0ff */
[----:B------:R-:W-:Y:S02]  /*e640*/  @!P5 IADD3 R12, P2, R5, R15, RZ ;  /* 0x0000000f050cd210 */ /* 0x000fe40007f5e0ff */
[----:B0-----:R-:W-:Y:S01]  /*e650*/  @!P4 IADD3 R10, P1, R14, R10, RZ ;  /* 0x0000000a0e0ac210 */ /* 0x001fe20007f3e0ff */
[----:B--2---:R-:W-:Y:S01]  /*e660*/  @!P4 IMAD.X R73, R4, 0x1, R11, P0 ;  /* 0x000000010449c824 */ /* 0x004fe200000e060b */
[----:B------:R-:W-:-:S02]  /*e670*/  @!P5 SHF.L.U64.HI R5, R203, 0x1, R224 ;  /* 0x00000001cb05d819 */ /* 0x000fc400000102e0 */
[----:B------:R-:W-:Y:S02]  /*e680*/  @!P5 IADD3 R14, P3, R14, R15, RZ ;  /* 0x0000000f0e0ed210 */ /* 0x000fe40007f7e0ff */
[----:B------:R-:W-:Y:S02]  /*e690*/  CS2R R38, SRZ ;  /* 0x0000000000267805 */ /* 0x000fe4000001ff00 */
[----:B------:R-:W-:Y:S02]  /*e6a0*/  CS2R R24, SRZ ;  /* 0x0000000000187805 */ /* 0x000fe4000001ff00 */
[----:B------:R-:W-:Y:S02]  /*e6b0*/  CS2R R26, SRZ ;  /* 0x00000000001a7805 */ /* 0x000fe4000001ff00 */
[----:B------:R-:W-:Y:S02]  /*e6c0*/  CS2R R32, SRZ ;  /* 0x0000000000207805 */ /* 0x000fe4000001ff00 */
[----:B------:R-:W-:Y:S01]  /*e6d0*/  CS2R R34, SRZ ;  /* 0x0000000000227805 */ /* 0x000fe2000001ff00 */
[C---:B------:R-:W-:Y:S01]  /*e6e0*/  @!P4 IMAD.X R11, R9.reuse, 0x1, R11, P1 ;  /* 0x00000001090bc824 */ /* 0x040fe200008e060b */
[----:B------:R-:W-:Y:S01]  /*e6f0*/  @!P5 IADD3.X R15, R9, R5, RZ, P3, !PT ;  /* 0x00000005090fd210 */ /* 0x000fe20001ffe4ff */
[----:B------:R-:W-:Y:S01]  /*e700*/  @!P5 IMAD.X R13, R4, 0x1, R5, P2 ;  /* 0x00000001040dd824 */ /* 0x000fe200010e0605 */
[----:B------:R0:W5:Y:S04]  /*e710*/  @!P4 LD.E.128 R28, desc[UR60][R72.64] ;  /* 0x0000003c481cc980 */ /* 0x000168000c101d00 */
[----:B------:R0:W5:Y:S04]  /*e720*/  @!P4 LD.E.128 R36, desc[UR60][R10.64] ;  /* 0x0000003c0a24c980 */ /* 0x000168000c101d00 */
[----:B------:R0:W5:Y:S04]  /*e730*/  @!P5 LD.E.128 R24, desc[UR60][R12.64] ;  /* 0x0000003c0c18d980 */ /* 0x000168000c101d00 */
[----:B------:R0:W5:Y:S02]  /*e740*/  @!P5 LD.E.128 R32, desc[UR60][R14.64] ;  /* 0x0000003c0e20d980 */ /* 0x000164000c101d00 */
.L_x_1731:
[----:B------:R-:W-:Y:S05]  /*e750*/  BSYNC B1 ;  /* 0x0000000000017941 */ /* 0x000fea0003800000 */
.L_x_1730:
[----:B--2--5:R-:W-:Y:S01]  /*e760*/  IMAD.MOV.U32 R4, RZ, RZ, R36 ;  /* 0x000000ffff047224 */ /* 0x024fe200078e0024 */
[----:B------:R-:W-:Y:S01]  /*e770*/  UMOV UR4, 0xffffffff ;  /* 0xffffffff00047882 */ /* 0x000fe20000000000 */
[----:B---3--:R-:W-:Y:S02]  /*e780*/  IMAD.MOV.U32 R5, RZ, RZ, R37 ;  /* 0x000000ffff057224 */ /* 0x008fe400078e0025 */
[----:B0-----:R-:W-:Y:S02]  /*e790*/  IMAD.MOV.U32 R9, RZ, RZ, R38 ;  /* 0x000000ffff097224 */ /* 0x001fe400078e0026 */
        /* <DEDUP_REMOVED lines=26> */
[----:B-1--4-:R-:W1:Y:S02]  /*e940*/  SHFL.IDX PT, R0, R0, 0x3, 0x181f ;  /* 0x00781f0000007f89 */ /* 0x012e6400000e0000 */
.L_x_2081:
[----:B------:R-:W4:Y:S01]  /*e950*/  LDL R13, [R1+0x7c] ;  /* 0x00007c00010d7983 */ /* 0x000f220000100800 */
[----:B------:R-:W-:Y:S01]  /*e960*/  VIADD R84, R84, 0x60 ;  /* 0x0000006054547836 */ /* 0x000fe20000000000 */
[----:B------:R-:W-:Y:S01]  /*e970*/  BSSY B1, `(.L_x_1733) ;  /* 0x0000029000017945 */ /* 0x000fe20003800000 */
[----:B0-----:R-:W-:Y:S02]  /*e980*/  CS2R R6, SRZ ;  /* 0x0000000000067805 */ /* 0x001fe4000001ff00 */
[----:B------:R-:W-:Y:S02]  /*e990*/  CS2R R10, SRZ ;  /* 0x00000000000a7805 */ /* 0x000fe4000001ff00 */
[----:B------:R-:W-:Y:S02]  /*e9a0*/  CS2R R14, SRZ ;  /* 0x00000000000e7805 */ /* 0x000fe4000001ff00 */
[----:B------:R-:W-:Y:S02]  /*e9b0*/  ISETP.GE.AND P0, PT, R84, R87, PT ;  /* 0x000000575400720c */ /* 0x000fe40003f06270 */
[----:B------:R-:W-:-:S02]  /*e9c0*/  CS2R R72, SRZ ;  /* 0x0000000000487805 */ /* 0x000fc4000001ff00 */
[----:B------:R-:W-:Y:S02]  /*e9d0*/  CS2R R74, SRZ ;  /* 0x00000000004a7805 */ /* 0x000fe4000001ff00 */
[----:B----4-:R-:W-:-:S04]  /*e9e0*/  LEA.HI R8, R13, R13, RZ, 0x1 ;  /* 0x0000000d0d087211 */ /* 0x010fc800078f08ff */
[----:B------:R-:W-:Y:S02]  /*e9f0*/  LOP3.LUT R12, R8, 0xfffffffe, RZ, 0xc0, !PT ;  /* 0xfffffffe080c7812 */ /* 0x000fe400078ec0ff */
[----:B------:R-:W-:-:S03]  /*ea00*/  CS2R R8, SRZ ;  /* 0x0000000000087805 */ /* 0x000fc6000001ff00 */
        /* <DEDUP_REMOVED lines=12> */
[-C--:B---3--:R-:W-:Y:S02]  /*ead0*/  @!P4 IADD3 R82, P0, R76, R79.reuse, RZ ;  /* 0x0000004f4c52c210 */ /* 0x088fe40007f1e0ff */
[----:B-1----:R-:W-:Y:S02]  /*eae0*/  @!P4 IADD3 R78, P1, R0, R79, RZ ;  /* 0x0000004f004ec210 */ /* 0x002fe40007f3e0ff */
[-C--:B------:R-:W-:Y:S01]  /*eaf0*/  @!P5 IADD3 R80, P2, R76, R5.reuse, RZ ;  /* 0x000000054c50d210 */ /* 0x080fe20007f5e0ff */
[--C-:B--2---:R-:W-:Y:S01]  /*eb00*/  @!P4 IMAD.X R83, R21, 0x1, R4.reuse, P0 ;  /* 0x000000011553c824 */ /* 0x104fe200000e0604 */
[----:B------:R-:W-:Y:S01]  /*eb10*/  @!P5 IADD3 R76, P3, R0, R5, RZ ;  /* 0x00000005004cd210 */ /* 0x000fe20007f7e0ff */
[----:B------:R-:W-:Y:S01]  /*eb20*/  @!P4 IMAD.X R79, R77, 0x1, R4, P1 ;  /* 0x000000014d4fc824 */ /* 0x000fe200008e0604 */
[----:B------:R-:W-:-:S02]  /*eb30*/  @!P5 SHF.L.U64.HI R0, R203, 0x1, R224 ;  /* 0x00000001cb00d819 */ /* 0x000fc400000102e0 */
[----:B------:R-:W-:Y:S02]  /*eb40*/  CS2R R4, SRZ ;  /* 0x0000000000047805 */ /* 0x000fe4000001ff00 */
[----:B------:R-:W-:Y:S02]  /*eb50*/  CS2R R6, SRZ ;  /* 0x0000000000067805 */ /* 0x000fe4000001ff00 */
[----:B------:R-:W-:Y:S02]  /*eb60*/  CS2R R72, SRZ ;  /* 0x0000000000487805 */ /* 0x000fe4000001ff00 */
[----:B------:R-:W-:Y:S02]  /*eb70*/  CS2R R74, SRZ ;  /* 0x00000000004a7805 */ /* 0x000fe4000001ff00 */
[----:B------:R-:W-:Y:S02]  /*eb80*/  CS2R R8, SRZ ;  /* 0x0000000000087805 */ /* 0x000fe4000001ff00 */
[----:B------:R-:W-:Y:S01]  /*eb90*/  CS2R R10, SRZ ;  /* 0x00000000000a7805 */ /* 0x000fe2000001ff00 */
[--C-:B------:R-:W-:Y:S01]  /*eba0*/  @!P5 IMAD.X R81, R21, 0x1, R0.reuse, P2 ;  /* 0x000000011551d824 */ /* 0x100fe200010e0600 */
[----:B------:R0:W5:Y:S01]  /*ebb0*/  @!P4 LD.E.128 R12, desc[UR60][R82.64] ;  /* 0x0000003c520cc980 */ /* 0x000162000c101d00 */
[----:B------:R-:W-:-:S03]  /*ebc0*/  @!P5 IMAD.X R77, R77, 0x1, R0, P3 ;  /* 0x000000014d4dd824 */ /* 0x000fc600018e0600 */
[----:B------:R0:W5:Y:S04]  /*ebd0*/  @!P4 LD.E.128 R4, desc[UR60][R78.64] ;  /* 0x0000003c4e04c980 */ /* 0x000168000c101d00 */
[----:B------:R0:W5:Y:S04]  /*ebe0*/  @!P5 LD.E.128 R72, desc[UR60][R80.64] ;  /* 0x0000003c5048d980 */ /* 0x000168000c101d00 */
[----:B------:R0:W5:Y:S02]  /*ebf0*/  @!P5 LD.E.128 R8, desc[UR60][R76.64] ;  /* 0x0000003c4c08d980 */ /* 0x000164000c101d00 */
.L_x_1734:
[----:B------:R-:W-:Y:S05]  /*ec00*/  BSYNC B1 ;  /* 0x0000000000017941 */ /* 0x000fea0003800000 */
.L_x_1733:
[----:B0-----:R-:W4:Y:S01]  /*ec10*/  LDL R79, [R1+0x4c] ;  /* 0x00004c00014f7983 */ /* 0x001f220000100800 */
[----:B------:R-:W0:Y:S03]  /*ec20*/  SYNCS.PHASECHK.TRANS64.TRYWAIT P0, [R18+URZ+0x30800], R115 ;  /* 0x03080073120075a7 */ /* 0x000e26000800017f */
[----:B------:R-:W4:Y:S01]  /*ec30*/  LDL R78, [R1+0xc] ;  /* 0x00000c00014e7983 */ /* 0x000f220000100800 */
[----:B--2--5:R-:W-:Y:S01]  /*ec40*/  IMAD.MOV.U32 R21, RZ, RZ, R5 ;  /* 0x000000ffff157224 */ /* 0x024fe200078e0005 */
[----:B-1----:R-:W-:Y:S01]  /*ec50*/  MOV R0, R4 ;  /* 0x0000000400007202 */ /* 0x002fe20000000f00 */
[----:B------:R-:W-:Y:S01]  /*ec60*/  IMAD.MOV.U32 R77, RZ, RZ, R8 ;  /* 0x000000ffff4d7224 */ /* 0x000fe200078e0008 */
[----:B------:R-:W-:Y:S01]  /*ec70*/  BSSY B1, `(.L_x_1735) ;  /* 0x000001d000017945 */ /* 0x000fe20003800000 */
[----:B---3--:R-:W-:Y:S01]  /*ec80*/  IMAD.MOV.U32 R76, RZ, RZ, R7 ;  /* 0x000000ffff4c7224 */ /* 0x008fe200078e0007 */
        /* <DEDUP_REMOVED lines=10> */
[----:B------:R-:W-:Y:S02]  /*ed30*/  PRMT R85, R21, 0x5410, R76 ;  /* 0x0000541015557816 */ /* 0x000fe4000000004c */
[----:B------:R-:W-:Y:S01]  /*ed40*/  PRMT R84, R84, 0x5410, R0 ;  /* 0x0000541054547816 */ /* 0x000fe20000000000 */
[----:B------:R-:W-:Y:S01]  /*ed50*/  IMAD.MOV.U32 R0, RZ, RZ, R13 ;  /* 0x000000ffff007224 */ /* 0x000fe200078e000d */
[----:B------:R-:W-:-:S04]  /*ed60*/  MOV R76, R14 ;  /* 0x0000000e004c7202 */ /* 0x000fc80000000f00 */
[----:B------:R-:W-:Y:S01]  /*ed70*/  PRMT R96, R76, 0x5410, R77 ;  /* 0x000054104c607816 */ /* 0x000fe2000000004d */
[----:B------:R-:W-:Y:S01]  /*ed80*/  IMAD.MOV.U32 R76, RZ, RZ, R72 ;  /* 0x000000ffff4c7224 */ /* 0x000fe200078e0048 */
[----:B------:R-:W-:Y:S01]  /*ed90*/  PRMT R94, R94, 0x5410, R0 ;  /* 0x000054105e5e7816 */ /* 0x000fe20000000000 */
[----:B------:R-:W-:Y:S01]  /*eda0*/  IMAD.MOV.U32 R77, RZ, RZ, R73 ;  /* 0x000000ffff4d7224 */ /* 0x000fe200078e0049 */
[----:B------:R-:W-:-:S04]  /*edb0*/  SHF.R.S32.HI R0, RZ, 0x1f, R205 ;  /* 0x0000001fff007819 */ /* 0x000fc800000114cd */
[----:B------:R-:W-:Y:S02]  /*edc0*/  PRMT R86, R76, 0x5410, R77 ;  /* 0x000054104c567816 */ /* 0x000fe4000000004d */
[----:B------:R-:W-:Y:S02]  /*edd0*/  LEA.HI R0, R0, R205, RZ, 0x3 ;  /* 0x000000cd00007211 */ /* 0x000fe400078f18ff */
[----:B------:R-:W-:Y:S02]  /*ede0*/  MOV R76, R75 ;  /* 0x0000004b004c7202 */ /* 0x000fe40000000f00 */
[----:B----4-:R-:W-:-:S04]  /*edf0*/  VIADDMNMX R21, R87, -R79, 0x80, PT ;  /* 0x0000008057157446 */ /* 0x010fc8000380094f */
[----:B------:R-:W-:Y:S01]  /*ee00*/  ISETP.GE.AND P1, PT, R78, R21, PT ;  /* 0x000000154e00720c */ /* 0x000fe20003f26270 */
[----:B------:R-:W-:-:S05]  /*ee10*/  IMAD.MOV.U32 R78, RZ, RZ, R74 ;  /* 0x000000ffff4e7224 */ /* 0x000fca00078e004a */
[----:B------:R-:W-:Y:S01]  /*ee20*/  PRMT R87, R78, 0x7610, R87 ;  /* 0x000076104e577816 */ /* 0x000fe20000000057 */
[----:B0-----:R-:W-:Y:S06]  /*ee30*/  @!P0 BRA `(.L_x_1736) ;  /* 0x000001b000d88947 */ /* 0x001fec0003800000 */
.L_x_2082:
[----:B------:R-:W-:Y:S05]  /*ee40*/  BSYNC B1 ;  /* 0x0000000000017941 */ /* 0x000fea0003800000 */
.L_x_1735:
[----:B------:R-:W-:Y:S01]  /*ee50*/  BSSY B1, `(.L_x_1737) ;  /* 0x00000cd000017945 */ /* 0x000fe20003800000 */
[----:B------:R-:W-:Y:S02]  /*ee60*/  PRMT R87, R87, 0x5410, R76 ;  /* 0x0000541057577816 */ /* 0x000fe4000000004c */
[----:B------:R-:W-:Y:S01]  /*ee70*/  SHF.R.S32.HI R0, RZ, 0x3, R0 ;  /* 0x00000003ff007819 */ /* 0x000fe20000011400 */
[----:B------:R-:W-:Y:S06]  /*ee80*/  @P1 BRA `(.L_x_1738) ;  /* 0x0000000c00241947 */ /* 0x000fec0003800000 */
[----:B------:R1:W5:Y:S01]  /*ee90*/  LDL R135, [R1+0x54] ;  /* 0x0000540001877983 */ /* 0x0003620000100800 */
[----:B0-----:R-:W0:Y:S03]  /*eea0*/  LDC R115, c[0x0][0x3f4] ;  /* 0x0000fd00ff737b82 */ /* 0x001e260000000800 */
[----:B------:R1:W5:Y:S04]  /*eeb0*/  LDL R134, [R1+0xa8] ;  /* 0x0000a80001867983 */ /* 0x0003680000100800 */
[----:B------:R1:W5:Y:S01]  /*eec0*/  LDL R133, [R1+0x5c] ;  /* 0x00005c0001857983 */ /* 0x0003620000100800 */
[----:B------:R-:W-:Y:S01]  /*eed0*/  BSSY B2, `(.L_x_1739) ;  /* 0x0000064000027945 */ /* 0x000fe20003800000 */
[----:B0-----:R-:W-:-:S02]  /*eee0*/  ISETP.GE.AND P0, PT, R16, R115, PT ;  /* 0x000000731000720c */ /* 0x001fc40003f06270 */
[----:B------:R-:W-:-:S11]  /*eef0*/  ISETP.GE.AND P1, PT, R205, R115, PT ;  /* 0x00000073cd00720c */ /* 0x000fd60003f26270 */
[----:B-1----:R-:W-:Y:S05]  /*ef00*/  @P0 BRA `(.L_x_1740) ;  /* 0x0000000400800947 */ /* 0x002fea0003800000 */
[----:B------:R-:W2:Y:S04]  /*ef10*/  LDL R77, [R1+0x70] ;  /* 0x00007000014d7983 */ /* 0x000ea80000100800 */
[----:B------:R-:W3:Y:S01]  /*ef20*/  LDL R136, [R1+0x60] ;  /* 0x0000600001887983 */ /* 0x000ee20000100800 */
[----:B------:R-:W-:Y:S01]  /*ef30*/  SHF.R.U32.HI R130, RZ, 0x10, R69 ;  /* 0x00000010ff827819 */ /* 0x000fe20000011645 */
[--C-:B------:R-:W-:Y:S01]  /*ef40*/  HADD2.F32 R129, -RZ, R119.reuse.H0_H0 ;  /* 0x20000077ff817230 */ /* 0x100fe20000004100 */
[--C-:B------:R-:W-:Y:S01]  /*ef50*/  SHF.R.U32.HI R127, RZ, 0x10, R61.reuse ;  /* 0x00000010ff7f7819 */ /* 0x100fe2000001163d */
[----:B------:R-:W-:Y:S01]  /*ef60*/  HADD2.F32 R126, -RZ, R119.H1_H1 ;  /* 0x30000077ff7e7230 */ /* 0x000fe20000004100 */
[----:B------:R-:W-:Y:S01]  /*ef70*/  SHF.R.U64 R60, R60, 0x10, R61 ;  /* 0x000000103c3c7819 */ /* 0x000fe2000000123d */
[----:B------:R-:W-:Y:S01]  /*ef80*/  HADD2.F32 R130, -RZ, R130.H0_H0 ;  /* 0x20000082ff827230 */ /* 0x000fe20000004100 */
[----:B------:R-:W-:Y:S01]  /*ef90*/  SHF.R.U64 R61, R68, 0x10, R69 ;  /* 0x00000010443d7819 */ /* 0x000fe20000001245 */
[----:B------:R-:W-:Y:S01]  /*efa0*/  HADD2.F32 R127, -RZ, R127.H0_H0 ;  /* 0x2000007fff7f7230 */ /* 0x000fe20000004100 */
[--C-:B------:R-:W-:Y:S01]  /*efb0*/  SHF.R.U64 R62, R62, 0x10, R63.reuse ;  /* 0x000000103e3e7819 */ /* 0x100fe2000000123f */
[----:B------:R-:W-:Y:S01]  /*efc0*/  HADD2.F32 R128, -RZ, R118.H1_H1 ;  /* 0x30000076ff807230 */ /* 0x000fe20000004100 */
[----:B------:R-:W-:-:S02]  /*efd0*/  SHF.R.U32.HI R68, RZ, 0x10, R63 ;  /* 0x00000010ff447819 */ /* 0x000fc4000001163f */
[--C-:B------:R-:W-:Y:S02]  /*efe0*/  SHF.R.U64 R63, R70, 0x10, R71.reuse ;  /* 0x00000010463f7819 */ /* 0x100fe40000001247 */
[----:B------:R-:W-:Y:S01]  /*eff0*/  SHF.R.U32.HI R70, RZ, 0x10, R71 ;  /* 0x00000010ff467819 */ /* 0x000fe20000011647 */
[----:B------:R-:W-:-:S04]  /*f000*/  HADD2.F32 R68, -RZ, R68.H0_H0 ;  /* 0x20000044ff447230 */ /* 0x000fc80000004100 */
[----:B------:R-:W-:Y:S01]  /*f010*/  HADD2.F32 R70, -RZ, R70.H0_H0 ;  /* 0x20000046ff467230 */ /* 0x000fe20000004100 */
[----:B--2---:R-:W-:-:S04]  /*f020*/  LEA.HI R76, R115, R77, RZ, 0x1d ;  /* 0x0000004d734c7211 */ /* 0x004fc800078fe8ff */
[----:B------:R-:W-:Y:S01]  /*f030*/  SHF.R.S32.HI R79, RZ, 0x1f, R76 ;  /* 0x0000001fff4f7819 */ /* 0x000fe2000001144c */
[----:B------:R-:W-:-:S03]  /*f040*/  IMAD.SHL.U32 R77, R76, 0x8, RZ ;  /* 0x000000084c4d7824 */ /* 0x000fc600078e00ff */
[----:B------:R-:W-:Y:S02]  /*f050*/  LEA.HI R79, R79, R76, RZ, 0x3 ;  /* 0x0000004c4f4f7211 */ /* 0x000fe400078f18ff */
[----:B-----5:R-:W-:-:S03]  /*f060*/  LOP3.LUT R77, R135, 0x38, R77, 0xf8, !PT ;  /* 0x00000038874d7812 */ /* 0x020fc600078ef84d */
[----:B------:R-:W-:Y:S01]  /*f070*/  IMAD.SHL.U32 R79, R79, 0x400, RZ ;  /* 0x000004004f4f7824 */ /* 0x000fe200078e00ff */
[----:B------:R-:W-:-:S04]  /*f080*/  LOP3.LUT R81, R77, R134, RZ, 0x3c, !PT ;  /* 0x000000864d517212 */ /* 0x000fc800078e3cff */
[----:B------:R-:W-:Y:S02]  /*f090*/  LOP3.LUT R80, R79, 0x7fffe000, RZ, 0xc0, !PT ;  /* 0x7fffe0004f507812 */ /* 0x000fe400078ec0ff */
[----:B---3--:R-:W0:Y:S02]  /*f0a0*/  LDS.128 R76, [R136] ;  /* 0x00000000884c7984 */ /* 0x008e240000000c00 */
[----:B------:R-:W-:-:S05]  /*f0b0*/  IADD3 R81, R81, R80, R133 ;  /* 0x0000005051517210 */ /* 0x000fca0007ffe085 */
[----:B------:R-:W-:-:S05]  /*f0c0*/  IMAD R117, R81, 0x2, R18 ;  /* 0x0000000251757824 */ /* 0x000fca00078e0212 */
[----:B------:R-:W1:Y:S01]  /*f0d0*/  LDS.128 R80, [R117+0x10400] ;  /* 0x0104000075507984 */ /* 0x000e620000000c00 */
[--C-:B0-----:R-:W-:Y:S02]  /*f0e0*/  HADD2.F32 R120, -RZ, R77.reuse.H0_H0 ;  /* 0x2000004dff787230 */ /* 0x101fe40000004100 */
[----:B------:R-:W-:Y:S02]  /*f0f0*/  HADD2.F32 R123, -RZ, R77.H1_H1 ;  /* 0x3000004dff7b7230 */ /* 0x000fe40000004100 */
[----:B------:R-:W-:Y:S02]  /*f100*/  HADD2.F32 R122, -RZ, R76.H0_H0 ;  /* 0x2000004cff7a7230 */ /* 0x000fe40000004100 */
[----:B------:R-:W-:Y:S02]  /*f110*/  HADD2.F32 R69, -RZ, R78.H0_H0 ;  /* 0x2000004eff457230 */ /* 0x000fe40000004100 */
[--C-:B------:R-:W-:Y:S02]  /*f120*/  HADD2.F32 R71, -RZ, R79.reuse.H0_H0 ;  /* 0x2000004fff477230 */ /* 0x100fe40000004100 */
[----:B------:R-:W-:-:S02]  /*f130*/  HADD2.F32 R79, -RZ, R79.H1_H1 ;  /* 0x3000004fff4f7230 */ /* 0x000fc40000004100 */
[--C-:B-1----:R-:W-:Y:S02]  /*f140*/  HADD2.F32 R77, -RZ, R81.reuse.H0_H0 ;  /* 0x20000051ff4d7230 */ /* 0x102fe40000004100 */
[----:B------:R-:W-:Y:S02]  /*f150*/  HADD2.F32 R124, -RZ, R81.H1_H1 ;  /* 0x30000051ff7c7230 */ /* 0x000fe40000004100 */
[----:B------:R-:W-:Y:S02]  /*f160*/  HADD2.F32 R119, -RZ, R80.H0_H0 ;  /* 0x20000050ff777230 */ /* 0x000fe40000004100 */
[C---:B------:R-:W-:Y:S01]  /*f170*/  FMUL.FTZ R81, R77.reuse, R129 ;  /* 0x000000814d517220 */ /* 0x040fe20000410000 */
[----:B------:R-:W-:Y:S01]  /*f180*/  FMUL.FTZ R131, R77, R126 ;  /* 0x0000007e4d837220 */ /* 0x000fe20000410000 */
[----:B------:R-:W-:Y:S01]  /*f190*/  FMUL.FTZ R132, R124, R130 ;  /* 0x000000827c847220 */ /* 0x000fe20000410000 */
[----:B------:R-:W-:Y:S02]  /*f1a0*/  HADD2.F32 R125, -RZ, R82.H0_H0 ;  /* 0x20000052ff7d7230 */ /* 0x000fe40000004100 */
[----:B------:R-:W-:Y:S01]  /*f1b0*/  FFMA.FTZ R77, R120, R126, -R81 ;  /* 0x0000007e784d7223 */ /* 0x000fe20000010851 */
[----:B------:R-:W-:-:S02]  /*f1c0*/  HADD2.F32 R126, -RZ, R118.H0_H0 ;  /* 0x20000076ff7e7230 */ /* 0x000fc40000004100 */
[----:B------:R-:W-:Y:S01]  /*f1d0*/  FFMA.FTZ R81, R120, R129, R131 ;  /* 0x0000008178517223 */ /* 0x000fe20000010083 */
[-C--:B------:R-:W-:Y:S01]  /*f1e0*/  FMUL.FTZ R120, R124, R127.reuse ;  /* 0x0000007f7c787220 */ /* 0x080fe20000410000 */
[----:B------:R-:W-:Y:S01]  /*f1f0*/  FFMA.FTZ R118, R123, R127, -R132 ;  /* 0x0000007f7b767223 */ /* 0x000fe20000010884 */
[C---:B------:R-:W-:Y:S01]  /*f200*/  FMUL.FTZ R127, R119.reuse, R128 ;  /* 0x00000080777f7220 */ /* 0x040fe20000410000 */
[----:B------:R-:W-:Y:S01]  /*f210*/  FMUL.FTZ R129, R119, R126 ;  /* 0x0000007e77817220 */ /* 0x000fe20000410000 */
[--C-:B------:R-:W-:Y:S02]  /*f220*/  HADD2.F32 R132, -RZ, R116.reuse.H1_H1 ;  /* 0x30000074ff847230 */ /* 0x100fe40000004100 */
[----:B------:R-:W-:Y:S01]  /*f230*/  FFMA.FTZ R120, R123, R130, R120 ;  /* 0x000000827b787223 */ /* 0x000fe20000010078 */
[----:B------:R-:W-:Y:S02]  /*f240*/  HADD2.F32 R124, -RZ, R116.H0_H0 ;  /* 0x20000074ff7c7230 */ /* 0x000fe40000004100 */
[C---:B------:R-:W-:Y:S01]  /*f250*/  FFMA.FTZ R119, R122.reuse, R126, -R127 ;  /* 0x0000007e7a777223 */ /* 0x040fe2000001087f */
[----:B------:R-:W-:Y:S01]  /*f260*/  FFMA.FTZ R116, R122, R128, R129 ;  /* 0x000000807a747223 */ /* 0x000fe20000010081 */
[----:B------:R-:W-:-:S02]  /*f270*/  HADD2.F32 R122, -RZ, R114.H1_H1 ;  /* 0x30000072ff7a7230 */ /* 0x000fc40000004100 */
[C---:B------:R-:W-:Y:S01]  /*f280*/  FMUL.FTZ R126, R125.reuse, R132 ;  /* 0x000000847d7e7220 */ /* 0x040fe20000410000 */
[--C-:B------:R-:W-:Y:S02]  /*f290*/  HADD2.F32 R121, -RZ, R83.reuse.H0_H0 ;  /* 0x20000053ff797230 */ /* 0x100fe40000004100 */
[-C--:B------:R-:W-:Y:S01]  /*f2a0*/  FMUL.FTZ R128, R125, R124.reuse ;  /* 0x0000007c7d807220 */ /* 0x080fe20000410000 */
[----:B------:R-:W-:Y:S02]  /*f2b0*/  HADD2.F32 R114, -RZ, R114.H0_H0 ;  /* 0x20000072ff727230 */ /* 0x000fe40000004100 */
[C---:B------:R-:W-:Y:S01]  /*f2c0*/  FFMA.FTZ R126, R69.reuse, R124, -R126 ;  /* 0x0000007c457e7223 */ /* 0x040fe2000001087e */
[----:B------:R-:W-:Y:S02]  /*f2d0*/  HADD2.F32 R83, -RZ, R83.H1_H1 ;  /* 0x30000053ff537230 */ /* 0x000fe40000004100 */
[----:B------:R-:W-:Y:S01]  /*f2e0*/  FFMA.FTZ R128, R69, R132, R128 ;  /* 0x0000008445807223 */ /* 0x000fe20000010080 */
[----:B------:R-:W-:-:S02]  /*f2f0*/  HADD2.F32 R80, -RZ, R80.H1_H1 ;  /* 0x30000050ff507230 */ /* 0x000fc40000004100 */
[C---:B------:R-:W-:Y:S01]  /*f300*/  FMUL.FTZ R124, R121.reuse, R114 ;  /* 0x00000072797c7220 */ /* 0x040fe20000410000 */
[----:B------:R-:W-:Y:S01]  /*f310*/  FMUL.FTZ R121, R121, R122 ;  /* 0x0000007a79797220 */ /* 0x000fe20000410000 */
[----:B------:R-:W-:Y:S02]  /*f320*/  HADD2.F32 R82, -RZ, R82.H1_H1 ;  /* 0x30000052ff527230 */ /* 0x000fe40000004100 */
[----:B------:R-:W-:Y:S01]  /*f330*/  FMUL.FTZ R130, R83, R70 ;  /* 0x0000004653827220 */ /* 0x000fe20000410000 */
[C---:B------:R-:W-:Y:S01]  /*f340*/  FFMA.FTZ R124, R71.reuse, R122, -R124 ;  /* 0x0000007a477c7223 */ /* 0x040fe2000001087c */
[----:B------:R-:W-:Y:S01]  /*f350*/  FFMA.FTZ R114, R71, R114, R121 ;  /* 0x0000007247727223 */ /* 0x000fe20000010079 */
[-C--:B------:R-:W-:Y:S01]  /*f360*/  FMUL.FTZ R122, R83, R68.reuse ;  /* 0x00000044537a7220 */ /* 0x080fe20000410000 */
[----:B------:R-:W-:Y:S02]  /*f370*/  HADD2.F32 R69, -RZ, R61.H0_H0 ;  /* 0x2000003dff457230 */ /* 0x000fe40000004100 */
[----:B------:R-:W-:Y:S01]  /*f380*/  FFMA.FTZ R123, R79, R68, -R130 ;  /* 0x000000444f7b7223 */ /* 0x000fe20000010882 */
[----:B------:R-:W-:-:S02]  /*f390*/  HADD2.F32 R71, -RZ, R63.H0_H0 ;  /* 0x2000003fff477230 */ /* 0x000fc40000004100 */
[----:B------:R-:W-:Y:S01]  /*f3a0*/  FFMA.FTZ R125, R79, R70, R122 ;  /* 0x000000464f7d7223 */ /* 0x000fe2000001007a */
[----:B------:R-:W-:Y:S02]  /*f3b0*/  HADD2.F32 R61, -RZ, R60.H0_H0 ;  /* 0x2000003cff3d7230 */ /* 0x000fe40000004100 */
[----:B------:R-:W-:Y:S01]  /*f3c0*/  FMUL.FTZ R79, R80, R69 ;  /* 0x00000045504f7220 */ /* 0x000fe20000410000 */
[----:B------:R-:W-:Y:S02]  /*f3d0*/  HADD2.F32 R63, -RZ, R62.H0_H0 ;  /* 0x2000003eff3f7230 */ /* 0x000fe40000004100 */
[----:B------:R-:W-:Y:S01]  /*f3e0*/  FMUL.FTZ R83, R82, R71 ;  /* 0x0000004752537220 */ /* 0x000fe20000410000 */
[----:B------:R-:W-:Y:S02]  /*f3f0*/  HADD2.F32 R76, -RZ, R76.H1_H1 ;  /* 0x3000004cff4c7230 */ /* 0x000fe40000004100 */
[----:B------:R-:W-:Y:S01]  /*f400*/  FMUL.FTZ R80, R80, R61 ;  /* 0x0000003d50507220 */ /* 0x000fe20000410000 */
[----:B------:R-:W-:-:S02]  /*f410*/  HADD2.F32 R78, -RZ, R78.H1_H1 ;  /* 0x3000004eff4e7230 */ /* 0x000fc40000004100 */
[----:B------:R-:W-:Y:S01]  /*f420*/  FMUL.FTZ R82, R82, R63 ;  /* 0x0000003f52527220 */ /* 0x000fe20000410000 */
[C---:B------:R-:W-:Y:S01]  /*f430*/  FFMA.FTZ R60, R76.reuse, R61, -R79 ;  /* 0x0000003d4c3c7223 */ /* 0x040fe2000001084f */
[----:B------:R-:W-:Y:S01]  /*f440*/  FFMA.FTZ R79, R76, R69, R80 ;  /* 0x000000454c4f7223 */ /* 0x000fe20000010050 */
[C---:B------:R-:W-:Y:S01]  /*f450*/  FFMA.FTZ R83, R78.reuse, R63, -R83 ;  /* 0x0000003f4e537223 */ /* 0x040fe20000010853 */
[----:B------:R-:W-:Y:S01]  /*f460*/  FFMA.FTZ R121, R78, R71, R82 ;  /* 0x000000474e797223 */ /* 0x000fe20000010052 */
[----:B------:R-:W-:Y:S02]  /*f470*/  F2FP.F16.F32.PACK_AB R63, R123, R124 ;  /* 0x0000007c7b3f723e */ /* 0x000fe400000000ff */
[----:B------:R-:W-:Y:S02]  /*f480*/  F2FP.F16.F32.PACK_AB R61, R118, R77 ;  /* 0x0000004d763d723e */ /* 0x000fe400000000ff */
[----:B------:R-:W-:Y:S02]  /*f490*/  F2FP.F16.F32.PACK_AB R60, R60, R119 ;  /* 0x000000773c3c723e */ /* 0x000fe400000000ff */
[----:B------:R-:W-:-:S02]  /*f4a0*/  F2FP.F16.F32.PACK_AB R62, R83, R126 ;  /* 0x0000007e533e723e */ /* 0x000fc400000000ff */
[----:B------:R-:W-:Y:S02]  /*f4b0*/  F2FP.F16.F32.PACK_AB R71, R125, R114 ;  /* 0x000000727d47723e */ /* 0x000fe400000000ff */
[----:B------:R-:W-:Y:S01]  /*f4c0*/  F2FP.F16.F32.PACK_AB R69, R120, R81 ;  /* 0x000000517845723e */ /* 0x000fe200000000ff */
[----:B------:R0:W-:Y:S01]  /*f4d0*/  STS.128 [R136], R60 ;  /* 0x0000003c88007388 */ /* 0x0001e20000000c00 */
[----:B------:R-:W-:Y:S02]  /*f4e0*/  F2FP.F16.F32.PACK_AB R68, R79, R116 ;  /* 0x000000744f44723e */ /* 0x000fe400000000ff */
[----:B------:R-:W-:-:S05]  /*f4f0*/  F2FP.F16.F32.PACK_AB R70, R121, R128 ;  /* 0x000000807946723e */ /* 0x000fca00000000ff */
[----:B------:R0:W-:Y:S02]  /*f500*/  STS.128 [R117+0x10400], R68 ;  /* 0x0104004475007388 */ /* 0x0001e40000000c00 */
.L_x_1740:
[----:B------:R-:W-:Y:S05]  /*f510*/  BSYNC B2 ;  /* 0x0000000000027941 */ /* 0x000fea0003800000 */
.L_x_1739:
[----:B------:R-:W-:Y:S05]  /*f520*/  @P1 BRA `(.L_x_1738) ;  /* 0x00000004007c1947 */ /* 0x000fea0003800000 */
[----:B------:R-:W2:Y:S01]  /*f530*/  LDL R119, [R1+0x9c] ;  /* 0x00009c0001777983 */ /* 0x000ea20000100800 */
[----:B------:R-:W-:Y:S01]  /*f540*/  LEA.HI R115, R115, R0, RZ, 0x1d ;  /* 0x0000000073737211 */ /* 0x000fe200078fe8ff */
[--C-:B------:R-:W-:Y:S01]  /*f550*/  HADD2.F32 R116, -RZ, R113.reuse.H0_H0 ;  /* 0x20000071ff747230 */ /* 0x100fe20000004100 */
[----:B------:R-:W-:Y:S01]  /*f560*/  SHF.R.U64 R56, R56, 0x10, R57 ;  /* 0x0000001038387819 */ /* 0x000fe20000001239 */
[----:B------:R-:W-:Y:S01]  /*f570*/  HADD2.F32 R82, -RZ, R113.H1_H1 ;  /* 0x30000071ff527230 */ /* 0x000fe20000004100 */
[----:B0-----:R-:W-:Y:S01]  /*f580*/  SHF.R.S32.HI R62, RZ, 0x1f, R115 ;  /* 0x0000001fff3e7819 */ /* 0x001fe20000011473 */
[----:B------:R-:W-:Y:S01]  /*f590*/  IMAD.SHL.U32 R60, R115, 0x8, RZ ;  /* 0x00000008733c7824 */ /* 0x000fe200078e00ff */
[----:B------:R-:W-:Y:S02]  /*f5a0*/  SHF.R.U32.HI R81, RZ, 0x10, R57 ;  /* 0x00000010ff517819 */ /* 0x000fe40000011639 */
[----:B------:R-:W-:Y:S02]  /*f5b0*/  LEA.HI R62, R62, R115, RZ, 0x3 ;  /* 0x000000733e3e7211 */ /* 0x000fe400078f18ff */
[----:B-----5:R-:W-:Y:S01]  /*f5c0*/  LOP3.LUT R60, R135, 0x38, R60, 0xf8, !PT ;  /* 0x00000038873c7812 */ /* 0x020fe200078ef83c */
[----:B------:R-:W-:Y:S01]  /*f5d0*/  HADD2.F32 R81, -RZ, R81.H0_H0 ;  /* 0x20000051ff517230 */ /* 0x000fe20000004100 */
[----:B------:R-:W-:-:S02]  /*f5e0*/  SHF.L.U32 R62, R62, 0xa, RZ ;  /* 0x0000000a3e3e7819 */ /* 0x000fc400000006ff */
[----:B------:R-:W-:Y:S02]  /*f5f0*/  LOP3.LUT R69, R60, R134, RZ, 0x3c, !PT ;  /* 0x000000863c457212 */ /* 0x000fe400078e3cff */
[----:B------:R-:W-:Y:S02]  /*f600*/  LOP3.LUT R68, R62, 0x7fffe000, RZ, 0xc0, !PT ;  /* 0x7fffe0003e447812 */ /* 0x000fe400078ec0ff */
[----:B------:R-:W-:Y:S02]  /*f610*/  SHF.R.U64 R57, R58, 0x10, R59 ;  /* 0x000000103a397819 */ /* 0x000fe4000000123b */
[----:B------:R-:W-:Y:S02]  /*f620*/  IADD3 R69, R69, R68, R133 ;  /* 0x0000004445457210 */ /* 0x000fe40007ffe085 */
[--C-:B------:R-:W-:Y:S01]  /*f630*/  SHF.R.U64 R64, R64, 0x10, R65.reuse ;  /* 0x0000001040407819 */ /* 0x100fe20000001241 */
[----:B------:R-:W-:Y:S01]  /*f640*/  HADD2.F32 R57, -RZ, R57.H0_H0 ;  /* 0x20000039ff397230 */ /* 0x000fe20000004100 */
[----:B------:R-:W-:Y:S01]  /*f650*/  SHF.R.U32.HI R83, RZ, 0x10, R65 ;  /* 0x00000010ff537819 */ /* 0x000fe20000011641 */
[----:B------:R-:W-:Y:S01]  /*f660*/  IMAD R76, R69, 0x2, R18 ;  /* 0x00000002454c7824 */ /* 0x000fe200078e0212 */
[----:B------:R-:W-:-:S02]  /*f670*/  SHF.R.U64 R58, R66, 0x10, R67 ;  /* 0x00000010423a7819 */ /* 0x000fc40000001243 */
[----:B------:R-:W-:Y:S01]  /*f680*/  SHF.R.U32.HI R117, RZ, 0x10, R59 ;  /* 0x00000010ff757819 */ /* 0x000fe2000001163b */
[----:B------:R-:W-:Y:S01]  /*f690*/  HADD2.F32 R83, -RZ, R83.H0_H0 ;  /* 0x20000053ff537230 */ /* 0x000fe20000004100 */
[----:B------:R-:W0:Y:S01]  /*f6a0*/  LDS.128 R68, [R76+0x10400] ;  /* 0x010400004c447984 */ /* 0x000e220000000c00 */
[----:B------:R-:W-:Y:S01]  /*f6b0*/  SHF.R.U32.HI R115, RZ, 0x10, R67 ;  /* 0x00000010ff737819 */ /* 0x000fe20000011643 */
[----:B0-----:R-:W-:Y:S02]  /*f6c0*/  HADD2.F32 R78, -RZ, R69.H1_H1 ;  /* 0x30000045ff4e7230 */ /* 0x001fe40000004100 */
[----:B------:R-:W-:Y:S02]  /*f6d0*/  HADD2.F32 R79, -RZ, R70.H0_H0 ;  /* 0x20000046ff4f7230 */ /* 0x000fe40000004100 */
[--C-:B------:R-:W-:Y:S02]  /*f6e0*/  HADD2.F32 R80, -RZ, R71.reuse.H0_H0 ;  /* 0x20000047ff507230 */ /* 0x100fe40000004100 */
[----:B------:R-:W-:Y:S01]  /*f6f0*/  FMUL.FTZ R113, R78, R83 ;  /* 0x000000534e717220 */ /* 0x000fe20000410000 */
[----:B------:R-:W-:-:S02]  /*f700*/  HADD2.F32 R71, -RZ, R71.H1_H1 ;  /* 0x30000047ff477230 */ /* 0x000fc40000004100 */
[----:B------:R-:W-:Y:S01]  /*f710*/  HADD2.F32 R70, -RZ, R70.H1_H1 ;  /* 0x30000046ff467230 */ /* 0x000fe20000004100 */
[----:B--2---:R-:W0:Y:S02]  /*f720*/  LDS.128 R60, [R119] ;  /* 0x00000000773c7984 */ /* 0x004e240000000c00 */
[--C-:B0-----:R-:W-:Y:S02]  /*f730*/  HADD2.F32 R65, -RZ, R61.reuse.H0_H0 ;  /* 0x2000003dff417230 */ /* 0x101fe40000004100 */
[----:B------:R-:W-:Y:S02]  /*f740*/  HADD2.F32 R66, -RZ, R61.H1_H1 ;  /* 0x3000003dff427230 */ /* 0x000fe40000004100 */
[----:B------:R-:W-:Y:S02]  /*f750*/  HADD2.F32 R61, -RZ, R69.H0_H0 ;  /* 0x20000045ff3d7230 */ /* 0x000fe40000004100 */
[----:B------:R-:W-:Y:S02]  /*f760*/  HADD2.F32 R69, -RZ, R68.H0_H0 ;  /* 0x20000044ff457230 */ /* 0x000fe40000004100 */
[----:B------:R-:W-:-:S02]  /*f770*/  HADD2.F32 R59, -RZ, R60.H0_H0 ;  /* 0x2000003cff3b7230 */ /* 0x000fc40000004100 */
[C---:B------:R-:W-:Y:S01]  /*f780*/  FMUL.FTZ R114, R61.reuse, R116 ;  /* 0x000000743d727220 */ /* 0x040fe20000410000 */
[-C--:B------:R-:W-:Y:S01]  /*f790*/  FMUL.FTZ R118, R61, R82.reuse ;  /* 0x000000523d767220 */ /* 0x080fe20000410000 */
[----:B------:R-:W-:Y:S02]  /*f7a0*/  HADD2.F32 R67, -RZ, R62.H0_H0 ;  /* 0x2000003eff437230 */ /* 0x000fe40000004100 */
[C---:B------:R-:W-:Y:S01]  /*f7b0*/  FFMA.FTZ R61, R65.reuse, R82, -R114 ;  /* 0x00000052413d7223 */ /* 0x040fe20000010872 */
[----:B------:R-:W-:Y:S02]  /*f7c0*/  HADD2.F32 R114, -RZ, R110.H0_H0 ;  /* 0x2000006eff727230 */ /* 0x000fe40000004100 */
[----:B------:R-:W-:Y:S01]  /*f7d0*/  FFMA.FTZ R118, R65, R116, R118 ;  /* 0x0000007441767223 */ /* 0x000fe20000010076 */
[----:B------:R-:W-:Y:S02]  /*f7e0*/  HADD2.F32 R82, -RZ, R112.H0_H0 ;  /* 0x20000070ff527230 */ /* 0x000fe40000004100 */
[----:B------:R-:W-:Y:S01]  /*f7f0*/  FMUL.FTZ R65, R78, R81 ;  /* 0x000000514e417220 */ /* 0x000fe20000410000 */
[----:B------:R-:W-:-:S02]  /*f800*/  HADD2.F32 R110, -RZ, R110.H1_H1 ;  /* 0x3000006eff6e7230 */ /* 0x000fc40000004100 */
[C---:B------:R-:W-:Y:S01]  /*f810*/  FMUL.FTZ R78, R69.reuse, R114 ;  /* 0x00000072454e7220 */ /* 0x040fe20000410000 */
[C---:B------:R-:W-:Y:S01]  /*f820*/  FFMA.FTZ R116, R66.reuse, R81, -R113 ;  /* 0x0000005142747223 */ /* 0x040fe20000010871 */
[----:B------:R-:W-:Y:S01]  /*f830*/  FFMA.FTZ R83, R66, R83, R65 ;  /* 0x0000005342537223 */ /* 0x000fe20000010041 */
[-C--:B------:R-:W-:Y:S01]  /*f840*/  FMUL.FTZ R69, R69, R82.reuse ;  /* 0x0000005245457220 */ /* 0x080fe20000410000 */
[--C-:B------:R-:W-:Y:S02]  /*f850*/  HADD2.F32 R66, -RZ, R111.reuse.H1_H1 ;  /* 0x3000006fff427230 */ /* 0x100fe40000004100 */
[----:B------:R-:W-:Y:S01]  /*f860*/  FFMA.FTZ R82, R59, R82, -R78 ;  /* 0x000000523b527223 */ /* 0x000fe2000001084e */
[----:B------:R-:W-:Y:S01]  /*f870*/  FMUL.FTZ R78, R79, R110 ;  /* 0x0000006e4f4e7220 */ /* 0x000fe20000410000 */
[----:B------:R-:W-:Y:S02]  /*f880*/  HADD2.F32 R111, -RZ, R111.H0_H0 ;  /* 0x2000006fff6f7230 */ /* 0x000fe40000004100 */
[----:B------:R-:W-:Y:S01]  /*f890*/  FFMA.FTZ R69, R59, R114, R69 ;  /* 0x000000723b457223 */ /* 0x000fe20000010045 */
[----:B------:R-:W-:Y:S01]  /*f8a0*/  FMUL.FTZ R114, R79, R66 ;  /* 0x000000424f727220 */ /* 0x000fe20000410000 */
[----:B------:R-:W-:-:S02]  /*f8b0*/  HADD2.F32 R77, -RZ, R63.H0_H0 ;  /* 0x2000003fff4d7230 */ /* 0x000fc40000004100 */
[C---:B------:R-:W-:Y:S01]  /*f8c0*/  FFMA.FTZ R79, R67.reuse, R66, -R78 ;  /* 0x00000042434f7223 */ /* 0x040fe2000001084e */
[----:B------:R-:W-:Y:S02]  /*f8d0*/  HADD2.F32 R112, -RZ, R112.H1_H1 ;  /* 0x30000070ff707230 */ /* 0x000fe40000004100 */
[C---:B------:R-:W-:Y:S01]  /*f8e0*/  FMUL.FTZ R120, R80.reuse, R111 ;  /* 0x0000006f50787220 */ /* 0x040fe20000410000 */
[----:B------:R-:W-:Y:S02]  /*f8f0*/  HADD2.F32 R78, -RZ, R115.H0_H0 ;  /* 0x20000073ff4e7230 */ /* 0x000fe40000004100 */
[----:B------:R-:W-:Y:S01]  /*f900*/  FFMA.FTZ R114, R67, R110, R114 ;  /* 0x0000006e43727223 */ /* 0x000fe20000010072 */
[----:B------:R-:W-:Y:S02]  /*f910*/  HADD2.F32 R66, -RZ, R117.H0_H0 ;  /* 0x20000075ff427230 */ /* 0x000fe40000004100 */
[----:B------:R-:W-:Y:S01]  /*f920*/  FMUL.FTZ R80, R80, R112 ;  /* 0x0000007050507220 */ /* 0x000fe20000410000 */
[----:B------:R-:W-:-:S02]  /*f930*/  HADD2.F32 R63, -RZ, R63.H1_H1 ;  /* 0x3000003fff3f7230 */ /* 0x000fc40000004100 */
[----:B------:R-:W-:Y:S01]  /*f940*/  FFMA.FTZ R120, R77, R112, -R120 ;  /* 0x000000704d787223 */ /* 0x000fe20000010878 */
[----:B------:R-:W-:Y:S02]  /*f950*/  HADD2.F32 R68, -RZ, R68.H1_H1 ;  /* 0x30000044ff447230 */ /* 0x000fe40000004100 */
[C---:B------:R-:W-:Y:S01]  /*f960*/  FMUL.FTZ R110, R71.reuse, R78 ;  /* 0x0000004e476e7220 */ /* 0x040fe20000410000 */
[-C--:B------:R-:W-:Y:S01]  /*f970*/  FMUL.FTZ R112, R71, R66.reuse ;  /* 0x0000004247707220 */ /* 0x080fe20000410000 */
[----:B------:R-:W-:Y:S02]  /*f980*/  HADD2.F32 R65, -RZ, R64.H0_H0 ;  /* 0x20000040ff417230 */ /* 0x000fe40000004100 */
[----:B------:R-:W-:Y:S01]  /*f990*/  FFMA.FTZ R80, R77, R111, R80 ;  /* 0x0000006f4d507223 */ /* 0x000fe20000010050 */
[----:B------:R-:W-:Y:S02]  /*f9a0*/  HADD2.F32 R67, -RZ, R58.H0_H0 ;  /* 0x2000003aff437230 */ /* 0x000fe40000004100 */
[----:B------:R-:W-:Y:S01]  /*f9b0*/  FFMA.FTZ R81, R63, R66, -R110 ;  /* 0x000000423f517223 */ /* 0x000fe2000001086e */
[----:B------:R-:W-:-:S02]  /*f9c0*/  HADD2.F32 R59, -RZ, R56.H0_H0 ;  /* 0x20000038ff3b7230 */ /* 0x000fc40000004100 */
[----:B------:R-:W-:Y:S01]  /*f9d0*/  FFMA.FTZ R111, R63, R78, R112 ;  /* 0x0000004e3f6f7223 */ /* 0x000fe20000010070 */
[----:B------:R-:W-:Y:S02]  /*f9e0*/  HADD2.F32 R60, -RZ, R60.H1_H1 ;  /* 0x3000003cff3c7230 */ /* 0x000fe40000004100 */
[----:B------:R-:W-:Y:S01]  /*f9f0*/  FMUL.FTZ R63, R68, R65 ;  /* 0x00000041443f7220 */ /* 0x000fe20000410000 */
[----:B------:R-:W-:Y:S02]  /*fa00*/  HADD2.F32 R62, -RZ, R62.H1_H1 ;  /* 0x3000003eff3e7230 */ /* 0x000fe40000004100 */
        /* <DEDUP_REMOVED lines=17> */
.L_x_1738:
[----:B------:R-:W-:Y:S05]  /*fb20*/  BSYNC B1 ;  /* 0x0000000000017941 */ /* 0x000fea0003800000 */
.L_x_1737:
[----:B-1----:R-:W2:Y:S01]  /*fb30*/  LDL R56, [R1+0xa0] ;  /* 0x0000a00001387983 */ /* 0x002ea20000100800 */
[----:B------:R-:W-:Y:S01]  /*fb40*/  BSSY B1, `(.L_x_1741) ;  /* 0x00000cc000017945 */ /* 0x000fe20003800000 */
[----:B--2---:R-:W-:-:S13]  /*fb50*/  ISETP.GE.AND P0, PT, R56, R21, PT ;  /* 0x000000153800720c */ /* 0x004fda0003f06270 */
[----:B------:R-:W-:Y:S05]  /*fb60*/  @P0 BRA `(.L_x_1742) ;  /* 0x0000000c00240947 */ /* 0x000fea0003800000 */
[----:B------:R1:W5:Y:S01]  /*fb70*/  LDL R114, [R1+0x50] ;  /* 0x0000500001727983 */ /* 0x0003620000100800 */
[----:B------:R-:W2:Y:S03]  /*fb80*/  LDC R65, c[0x0][0x3f4] ;  /* 0x0000fd00ff417b82 */ /* 0x000ea60000000800 */
[----:B------:R1:W5:Y:S04]  /*fb90*/  LDL R113, [R1+0xa4] ;  /* 0x0000a40001717983 */ /* 0x0003680000100800 */
[----:B------:R1:W5:Y:S01]  /*fba0*/  LDL R112, [R1+0x58] ;  /* 0x0000580001707983 */ /* 0x0003620000100800 */
[----:B------:R-:W-:Y:S01]  /*fbb0*/  BSSY B2, `(.L_x_1743) ;  /* 0x0000064000027945 */ /* 0x000fe20003800000 */
[----:B--2---:R-:W-:-:S02]  /*fbc0*/  ISETP.GE.AND P0, PT, R16, R65, PT ;  /* 0x000000411000720c */ /* 0x004fc40003f06270 */
[----:B------:R-:W-:-:S11]  /*fbd0*/  ISETP.GE.AND P1, PT, R205, R65, PT ;  /* 0x00000041cd00720c */ /* 0x000fd60003f26270 */
[----:B-1----:R-:W-:Y:S05]  /*fbe0*/  @P0 BRA `(.L_x_1744) ;  /* 0x0000000400800947 */ /* 0x002fea0003800000 */
[----:B------:R-:W2:Y:S04]  /*fbf0*/  LDL R56, [R1+0x70] ;  /* 0x0000700001387983 */ /* 0x000ea80000100800 */
[----:B0-----:R-:W3:Y:S01]  /*fc00*/  LDL R115, [R1+0x98] ;  /* 0x0000980001737983 */ /* 0x001ee20000100800 */
[--C-:B------:R-:W-:Y:S01]  /*fc10*/  SHF.R.U64 R82, R52, 0x10, R53.reuse ;  /* 0x0000001034527819 */ /* 0x100fe20000001235 */
[----:B------:R-:W-:Y:S01]  /*fc20*/  HADD2.F32 R68, -RZ, R106.H1_H1 ;  /* 0x3000006aff447230 */ /* 0x000fe20000004100 */
[----:B------:R-:W-:Y:S01]  /*fc30*/  SHF.R.U32.HI R70, RZ, 0x10, R53 ;  /* 0x00000010ff467819 */ /* 0x000fe20000011635 */
[----:B------:R-:W-:Y:S01]  /*fc40*/  HADD2.F32 R66, -RZ, R108.H1_H1 ;  /* 0x3000006cff427230 */ /* 0x000fe20000004100 */
[--C-:B------:R-:W-:Y:S02]  /*fc50*/  SHF.R.U64 R111, R44, 0x10, R45.reuse ;  /* 0x000000102c6f7819 */ /* 0x100fe4000000122d */
[----:B------:R-:W-:Y:S01]  /*fc60*/  SHF.R.U32.HI R67, RZ, 0x10, R45 ;  /* 0x00000010ff437819 */ /* 0x000fe2000001162d */
[----:B------:R-:W-:Y:S01]  /*fc70*/  HADD2.F32 R70, -RZ, R70.H0_H0 ;  /* 0x20000046ff467230 */ /* 0x000fe20000004100 */
[----:B------:R-:W-:-:S02]  /*fc80*/  SHF.R.U64 R81, R54, 0x10, R55 ;  /* 0x0000001036517819 */ /* 0x000fc40000001237 */
[----:B------:R-:W-:Y:S02]  /*fc90*/  SHF.R.U32.HI R79, RZ, 0x10, R55 ;  /* 0x00000010ff4f7819 */ /* 0x000fe40000011637 */
[--C-:B------:R-:W-:Y:S02]  /*fca0*/  SHF.R.U32.HI R83, RZ, 0x10, R47.reuse ;  /* 0x00000010ff537819 */ /* 0x100fe4000001162f */
[----:B------:R-:W-:Y:S02]  /*fcb0*/  SHF.R.U64 R110, R46, 0x10, R47 ;  /* 0x000000102e6e7819 */ /* 0x000fe4000000122f */
        /* <DEDUP_REMOVED lines=23> */
[----:B------:R-:W-:Y:S02]  /*fe30*/  HADD2.F32 R53, -RZ, R106.H0_H0 ;  /* 0x2000006aff357230 */ /* 0x000fe40000004100 */
[----:B------:R-:W-:Y:S01]  /*fe40*/  FMUL.FTZ R80, R61, R70 ;  /* 0x000000463d507220 */ /* 0x000fe20000410000 */
[----:B------:R-:W-:Y:S01]  /*fe50*/  FFMA.FTZ R76, R45, R66, -R76 ;  /* 0x000000422d4c7223 */ /* 0x000fe2000001084c */
[----:B------:R-:W-:-:S02]  /*fe60*/  HADD2.F32 R66, -RZ, R67.H0_H0 ;  /* 0x20000043ff427230 */ /* 0x000fc40000004100 */
[----:B------:R-:W-:Y:S01]  /*fe70*/  FFMA.FTZ R78, R45, R68, R78 ;  /* 0x000000442d4e7223 */ /* 0x000fe2000001004e */
[----:B------:R-:W-:Y:S02]  /*fe80*/  HADD2.F32 R45, -RZ, R108.H0_H0 ;  /* 0x2000006cff2d7230 */ /* 0x000fe40000004100 */
[C---:B------:R-:W-:Y:S01]  /*fe90*/  FMUL.FTZ R67, R52.reuse, R53 ;  /* 0x0000003534437220 */ /* 0x040fe20000410000 */
[----:B------:R-:W-:Y:S02]  /*fea0*/  HADD2.F32 R54, -RZ, R62.H0_H0 ;  /* 0x2000003eff367230 */ /* 0x000fe40000004100 */
[-C--:B------:R-:W-:Y:S01]  /*feb0*/  FMUL.FTZ R68, R61, R66.reuse ;  /* 0x000000423d447220 */ /* 0x080fe20000410000 */
[C---:B------:R-:W-:Y:S01]  /*fec0*/  FFMA.FTZ R69, R57.reuse, R66, -R80 ;  /* 0x0000004239457223 */ /* 0x040fe20000010850 */
[-C--:B------:R-:W-:Y:S01]  /*fed0*/  FMUL.FTZ R52, R52, R45.reuse ;  /* 0x0000002d34347220 */ /* 0x080fe20000410000 */
[----:B------:R-:W-:Y:S01]  /*fee0*/  FFMA.FTZ R67, R44, R45, -R67 ;  /* 0x0000002d2c437223 */ /* 0x000fe20000010843 */
[----:B------:R-:W-:Y:S01]  /*fef0*/  FFMA.FTZ R71, R57, R70, R68 ;  /* 0x0000004639477223 */ /* 0x000fe20000010044 */
[----:B------:R-:W-:-:S02]  /*ff00*/  HADD2.F32 R55, -RZ, R63.H0_H0 ;  /* 0x2000003fff377230 */ /* 0x000fc40000004100 */
[----:B------:R-:W-:Y:S01]  /*ff10*/  FFMA.FTZ R57, R44, R53, R52 ;  /* 0x000000352c397223 */ /* 0x000fe20000010034 */
[----:B------:R-:W-:Y:S02]  /*ff20*/  HADD2.F32 R61, -RZ, R107.H0_H0 ;  /* 0x2000006bff3d7230 */ /* 0x000fe40000004100 */
[----:B------:R-:W-:Y:S02]  /*ff30*/  HADD2.F32 R45, -RZ, R109.H0_H0 ;  /* 0x2000006dff2d7230 */ /* 0x000fe40000004100 */
[----:B------:R-:W-:Y:S02]  /*ff40*/  HADD2.F32 R66, -RZ, R107.H1_H1 ;  /* 0x3000006bff427230 */ /* 0x000fe40000004100 */
[C---:B------:R-:W-:Y:S01]  /*ff50*/  FMUL.FTZ R53, R54.reuse, R61 ;  /* 0x0000003d36357220 */ /* 0x040fe20000410000 */
[----:B------:R-:W-:Y:S02]  /*ff60*/  HADD2.F32 R44, -RZ, R109.H1_H1 ;  /* 0x3000006dff2c7230 */ /* 0x000fe40000004100 */
[----:B------:R-:W-:Y:S01]  /*ff70*/  FMUL.FTZ R77, R54, R45 ;  /* 0x0000002d364d7220 */ /* 0x000fe20000410000 */
[----:B------:R-:W-:-:S02]  /*ff80*/  HADD2.F32 R63, -RZ, R63.H1_H1 ;  /* 0x3000003fff3f7230 */ /* 0x000fc40000004100 */
[C---:B------:R-:W-:Y:S01]  /*ff90*/  FMUL.FTZ R70, R55.reuse, R66 ;  /* 0x0000004237467220 */ /* 0x040fe20000410000 */
[----:B------:R-:W-:Y:S02]  /*ffa0*/  HADD2.F32 R54, -RZ, R79.H0_H0 ;  /* 0x2000004fff367230 */ /* 0x000fe40000004100 */
[-C--:B------:R-:W-:Y:S01]  /*ffb0*/  FMUL.FTZ R55, R55, R44.reuse ;  /* 0x0000002c37377220 */ /* 0x080fe20000410000 */
[----:B------:R-:W-:Y:S02]  /*ffc0*/  HADD2.F32 R52, -RZ, R83.H0_H0 ;  /* 0x20000053ff347230 */ /* 0x000fe40000004100 */
[C---:B------:R-:W-:Y:S01]  /*ffd0*/  FFMA.FTZ R68, R46.reuse, R45, -R53 ;  /* 0x0000002d2e447223 */ /* 0x040fe20000010835 */
[----:B------:R-:W-:Y:S01]  /*ffe0*/  FFMA.FTZ R77, R46, R61, R77 ;  /* 0x0000003d2e4d7223 */ /* 0x000fe2000001004d */
[C---:B------:R-:W-:Y:S01]  /*fff0*/  FFMA.FTZ R70, R47.reuse, R44, -R70 ;  /* 0x0000002c2f467223 */ /* 0x040fe20000010846 */
[----:B------:R-:W-:Y:S01]  /*10000*/  FFMA.FTZ R66, R47, R66, R55 ;  /* 0x000000422f427223 */ /* 0x000fe20000010037 */
[----:B------:R-:W-:-:S02]  /*10010*/  HADD2.F32 R60, -RZ, R60.H1_H1 ;  /* 0x3000003cff3c7230 */ /* 0x000fc40000004100 */
[C---:B------:R-:W-:Y:S01]  /*10020*/  FMUL.FTZ R46, R63.reuse, R54 ;  /* 0x000000363f2e7220 */ /* 0x040fe20000410000 */
[----:B------:R-:W-:Y:S02]  /*10030*/  HADD2.F32 R62, -RZ, R62.H1_H1 ;  /* 0x3000003eff3e7230 */ /* 0x000fe40000004100 */
[-C--:B------:R-:W-:Y:S01]  /*10040*/  FMUL.FTZ R44, R63, R52.reuse ;  /* 0x000000343f2c7220 */ /* 0x080fe20000410000 */
[----:B------:R-:W-:Y:S02]  /*10050*/  HADD2.F32 R53, -RZ, R82.H0_H0 ;  /* 0x20000052ff357230 */ /* 0x000fe40000004100 */
[C---:B------:R-:W-:Y:S01]  /*10060*/  FFMA.FTZ R63, R59.reuse, R52, -R46 ;  /* 0x000000343b3f7223 */ /* 0x040fe2000001082e */
[----:B------:R-:W-:Y:S02]  /*10070*/  HADD2.F32 R55, -RZ, R81.H0_H0 ;  /* 0x20000051ff377230 */ /* 0x000fe40000004100 */
[----:B------:R-:W-:Y:S01]  /*10080*/  FFMA.FTZ R79, R59, R54, R44 ;  /* 0x000000363b4f7223 */ /* 0x000fe2000001002c */
[----:B------:R-:W-:-:S02]  /*10090*/  HADD2.F32 R45, -RZ, R111.H0_H0 ;  /* 0x2000006fff2d7230 */ /* 0x000fc40000004100 */
[----:B------:R-:W-:Y:S01]  /*100a0*/  FMUL.FTZ R59, R60, R53 ;  /* 0x000000353c3b7220 */ /* 0x000fe20000410000 */
[----:B------:R-:W-:Y:S02]  /*100b0*/  HADD2.F32 R47, -RZ, R110.H0_H0 ;  /* 0x2000006eff2f7230 */ /* 0x000fe40000004100 */
[----:B------:R-:W-:Y:S01]  /*100c0*/  FMUL.FTZ R61, R62, R55 ;  /* 0x000000373e3d7220 */ /* 0x000fe20000410000 */
[----:B------:R-:W-:Y:S02]  /*100d0*/  HADD2.F32 R56, -RZ, R56.H1_H1 ;  /* 0x30000038ff387230 */ /* 0x000fe40000004100 */
[----:B------:R-:W-:Y:S01]  /*100e0*/  FMUL.FTZ R60, R60, R45 ;  /* 0x0000002d3c3c7220 */ /* 0x000fe20000410000 */
[----:B------:R-:W-:Y:S02]  /*100f0*/  HADD2.F32 R58, -RZ, R58.H1_H1 ;  /* 0x3000003aff3a7230 */ /* 0x000fe40000004100 */
        /* <DEDUP_REMOVED lines=15> */
.L_x_1744:
[----:B------:R-:W-:Y:S05]  /*101f0*/  BSYNC B2 ;  /* 0x0000000000027941 */ /* 0x000fea0003800000 */
.L_x_1743:
[----:B------:R-:W-:Y:S05]  /*10200*/  @P1 BRA `(.L_x_1742) ;  /* 0x00000004007c1947 */ /* 0x000fea0003800000 */
[----:B------:R-:W2:Y:S01]  /*10210*/  LDL R76, [R1+0x94] ;  /* 0x00009400014c7983 */ /* 0x000ea20000100800 */
[----:B------:R-:W-:Y:S01]  /*10220*/  LEA.HI R65, R65, R0, RZ, 0x1d ;  /* 0x0000000041417211 */ /* 0x000fe200078fe8ff */
[--C-:B0-----:R-:W-:Y:S01]  /*10230*/  HADD2.F32 R60, -RZ, R101.reuse.H1_H1 ;  /* 0x30000065ff3c7230 */ /* 0x101fe20000004100 */
[----:B------:R-:W-:Y:S01]  /*10240*/  SHF.R.U64 R67, R48, 0x10, R49 ;  /* 0x0000001030437819 */ /* 0x000fe20000001231 */
[----:B------:R-:W-:Y:S01]  /*10250*/  HADD2.F32 R58, -RZ, R104.H1_H1 ;  /* 0x30000068ff3a7230 */ /* 0x000fe20000004100 */
[----:B-1----:R-:W-:Y:S01]  /*10260*/  SHF.R.S32.HI R46, RZ, 0x1f, R65 ;  /* 0x0000001fff2e7819 */ /* 0x002fe20000011441 */
[----:B------:R-:W-:Y:S01]  /*10270*/  HADD2.F32 R101, -RZ, R101.H0_H0 ;  /* 0x20000065ff657230 */ /* 0x000fe20000004100 */
[----:B------:R-:W-:Y:S02]  /*10280*/  SHF.L.U32 R44, R65, 0x3, RZ ;  /* 0x00000003412c7819 */ /* 0x000fe400000006ff */
[----:B------:R-:W-:Y:S02]  /*10290*/  LEA.HI R46, R46, R65, RZ, 0x3 ;  /* 0x000000412e2e7211 */ /* 0x000fe400078f18ff */
[----:B-----5:R-:W-:-:S02]  /*102a0*/  LOP3.LUT R44, R114, 0x38, R44, 0xf8, !PT ;  /* 0x00000038722c7812 */ /* 0x020fc400078ef82c */
[----:B------:R-:W-:Y:S01]  /*102b0*/  SHF.R.U32.HI R62, RZ, 0x10, R49 ;  /* 0x00000010ff3e7819 */ /* 0x000fe20000011631 */
[----:B------:R-:W-:Y:S01]  /*102c0*/  IMAD.SHL.U32 R46, R46, 0x400, RZ ;  /* 0x000004002e2e7824 */ /* 0x000fe200078e00ff */
[----:B------:R-:W-:Y:S02]  /*102d0*/  LOP3.LUT R52, R44, R113, RZ, 0x3c, !PT ;  /* 0x000000712c347212 */ /* 0x000fe400078e3cff */
[--C-:B------:R-:W-:Y:S01]  /*102e0*/  SHF.R.U64 R71, R40, 0x10, R41.reuse ;  /* 0x0000001028477819 */ /* 0x100fe20000001229 */
[----:B------:R-:W-:Y:S01]  /*102f0*/  HADD2.F32 R62, -RZ, R62.H0_H0 ;  /* 0x2000003eff3e7230 */ /* 0x000fe20000004100 */
[----:B------:R-:W-:Y:S02]  /*10300*/  LOP3.LUT R53, R46, 0x7fffe000, RZ, 0xc0, !PT ;  /* 0x7fffe0002e357812 */ /* 0x000fe400078ec0ff */
[----:B------:R-:W-:Y:S02]  /*10310*/  SHF.R.U32.HI R57, RZ, 0x10, R41 ;  /* 0x00000010ff397819 */ /* 0x000fe40000011629 */
[----:B------:R-:W-:-:S02]  /*10320*/  IADD3 R53, R52, R53, R112 ;  /* 0x0000003534357210 */ /* 0x000fc40007ffe070 */
[--C-:B------:R-:W-:Y:S02]  /*10330*/  SHF.R.U64 R65, R50, 0x10, R51.reuse ;  /* 0x0000001032417819 */ /* 0x100fe40000001233 */
[----:B------:R-:W-:Y:S01]  /*10340*/  SHF.R.U32.HI R63, RZ, 0x10, R51 ;  /* 0x00000010ff3f7819 */ /* 0x000fe20000011633 */
[----:B------:R-:W-:Y:S01]  /*10350*/  IMAD R56, R53, 0x2, R18 ;  /* 0x0000000235387824 */ /* 0x000fe200078e0212 */
[--C-:B------:R-:W-:Y:S02]  /*10360*/  SHF.R.U32.HI R69, RZ, 0x10, R43.reuse ;  /* 0x00000010ff457819 */ /* 0x100fe4000001162b */
[----:B------:R-:W-:Y:S02]  /*10370*/  SHF.R.U64 R70, R42, 0x10, R43 ;  /* 0x000000102a467819 */ /* 0x000fe4000000122b */
[----:B------:R-:W0:Y:S02]  /*10380*/  LDS.128 R52, [R56+0x10400] ;  /* 0x0104000038347984 */ /* 0x000e240000000c00 */
[----:B0-----:R-:W-:-:S02]  /*10390*/  HADD2.F32 R49, -RZ, R53.H0_H0 ;  /* 0x20000035ff317230 */ /* 0x001fc40000004100 */
[----:B------:R-:W-:Y:S02]  /*103a0*/  HADD2.F32 R53, -RZ, R53.H1_H1 ;  /* 0x30000035ff357230 */ /* 0x000fe40000004100 */
[----:B------:R-:W-:Y:S02]  /*103b0*/  HADD2.F32 R48, -RZ, R52.H0_H0 ;  /* 0x20000034ff307230 */ /* 0x000fe40000004100 */
[C---:B------:R-:W-:Y:S01]  /*103c0*/  FMUL.FTZ R64, R49.reuse, R60 ;  /* 0x0000003c31407220 */ /* 0x040fe20000410000 */
[----:B------:R-:W-:Y:S01]  /*103d0*/  FMUL.FTZ R66, R49, R58 ;  /* 0x0000003a31427220 */ /* 0x000fe20000410000 */
[----:B------:R-:W-:Y:S01]  /*103e0*/  FMUL.FTZ R68, R53, R62 ;  /* 0x0000003e35447220 */ /* 0x000fe20000410000 */
[----:B------:R-:W-:Y:S02]  /*103f0*/  HADD2.F32 R50, -RZ, R54.H0_H0 ;  /* 0x20000036ff327230 */ /* 0x000fe40000004100 */
[----:B------:R-:W-:Y:S02]  /*10400*/  HADD2.F32 R49, -RZ, R103.H0_H0 ;  /* 0x20000067ff317230 */ /* 0x000fe40000004100 */
[----:B------:R-:W-:-:S02]  /*10410*/  HADD2.F32 R51, -RZ, R55.H0_H0 ;  /* 0x20000037ff337230 */ /* 0x000fc40000004100 */
[----:B------:R-:W-:Y:S02]  /*10420*/  HADD2.F32 R55, -RZ, R55.H1_H1 ;  /* 0x30000037ff377230 */ /* 0x000fe40000004100 */
[----:B------:R-:W-:Y:S02]  /*10430*/  HADD2.F32 R52, -RZ, R52.H1_H1 ;  /* 0x30000034ff347230 */ /* 0x000fe40000004100 */
[----:B------:R-:W-:Y:S01]  /*10440*/  HADD2.F32 R54, -RZ, R54.H1_H1 ;  /* 0x30000036ff367230 */ /* 0x000fe20000004100 */
[----:B--2---:R-:W0:Y:S02]  /*10450*/  LDS.128 R44, [R76] ;  /* 0x000000004c2c7984 */ /* 0x004e240000000c00 */
[--C-:B0-----:R-:W-:Y:S02]  /*10460*/  HADD2.F32 R41, -RZ, R45.reuse.H0_H0 ;  /* 0x2000002dff297230 */ /* 0x101fe40000004100 */
[----:B------:R-:W-:Y:S02]  /*10470*/  HADD2.F32 R40, -RZ, R44.H0_H0 ;  /* 0x2000002cff287230 */ /* 0x000fe40000004100 */
[----:B------:R-:W-:-:S02]  /*10480*/  HADD2.F32 R45, -RZ, R45.H1_H1 ;  /* 0x3000002dff2d7230 */ /* 0x000fc40000004100 */
[C---:B------:R-:W-:Y:S01]  /*10490*/  FFMA.FTZ R64, R41.reuse, R58, -R64 ;  /* 0x0000003a29407223 */ /* 0x040fe20000010840 */
[----:B------:R-:W-:Y:S02]  /*104a0*/  HADD2.F32 R58, -RZ, R57.H0_H0 ;  /* 0x20000039ff3a7230 */ /* 0x000fe40000004100 */
[----:B------:R-:W-:Y:S01]  /*104b0*/  FFMA.FTZ R66, R41, R60, R66 ;  /* 0x0000003c29427223 */ /* 0x000fe20000010042 */
[----:B------:R-:W-:Y:S02]  /*104c0*/  HADD2.F32 R41, -RZ, R104.H0_H0 ;  /* 0x20000068ff297230 */ /* 0x000fe40000004100 */
[----:B------:R-:W-:Y:S02]  /*104d0*/  HADD2.F32 R42, -RZ, R46.H0_H0 ;  /* 0x2000002eff2a7230 */ /* 0x000fe40000004100 */
[-C--:B------:R-:W-:Y:S01]  /*104e0*/  FMUL.FTZ R60, R53, R58.reuse ;  /* 0x0000003a353c7220 */ /* 0x080fe20000410000 */
[C---:B------:R-:W-:Y:S01]  /*104f0*/  FMUL.FTZ R53, R48.reuse, R101 ;  /* 0x0000006530357220 */ /* 0x040fe20000410000 */
[----:B------:R-:W-:Y:S01]  /*10500*/  FMUL.FTZ R48, R48, R41 ;  /* 0x0000002930307220 */ /* 0x000fe20000410000 */
[----:B------:R-:W-:Y:S01]  /*10510*/  FFMA.FTZ R57, R45, R58, -R68 ;  /* 0x0000003a2d397223 */ /* 0x000fe20000010844 */
[----:B------:R-:W-:-:S02]  /*10520*/  HADD2.F32 R58, -RZ, R103.H1_H1 ;  /* 0x30000067ff3a7230 */ /* 0x000fc40000004100 */
[C---:B------:R-:W-:Y:S01]  /*10530*/  FFMA.FTZ R53, R40.reuse, R41, -R53 ;  /* 0x0000002928357223 */ /* 0x040fe20000010835 */
[--C-:B------:R-:W-:Y:S02]  /*10540*/  HADD2.F32 R41, -RZ, R105.reuse.H0_H0 ;  /* 0x20000069ff297230 */ /* 0x100fe40000004100 */
[----:B------:R-:W-:Y:S01]  /*10550*/  FFMA.FTZ R101, R40, R101, R48 ;  /* 0x0000006528657223 */ /* 0x000fe20000010030 */
[----:B------:R-:W-:Y:S02]  /*10560*/  HADD2.F32 R40, -RZ, R105.H1_H1 ;  /* 0x30000069ff287230 */ /* 0x000fe40000004100 */
[----:B------:R-:W-:Y:S01]  /*10570*/  FFMA.FTZ R59, R45, R62, R60 ;  /* 0x0000003e2d3b7223 */ /* 0x000fe2000001003c */
[----:B------:R-:W-:Y:S02]  /*10580*/  HADD2.F32 R43, -RZ, R47.H0_H0 ;  /* 0x2000002fff2b7230 */ /* 0x000fe40000004100 */
[C---:B------:R-:W-:Y:S01]  /*10590*/  FMUL.FTZ R45, R50.reuse, R49 ;  /* 0x00000031322d7220 */ /* 0x040fe20000410000 */
[----:B------:R-:W-:Y:S01]  /*105a0*/  FMUL.FTZ R61, R50, R41 ;  /* 0x00000029323d7220 */ /* 0x000fe20000410000 */
[----:B------:R-:W-:-:S02]  /*105b0*/  HADD2.F32 R50, -RZ, R63.H0_H0 ;  /* 0x2000003fff327230 */ /* 0x000fc40000004100 */
[C---:B------:R-:W-:Y:S01]  /*105c0*/  FMUL.FTZ R62, R51.reuse, R58 ;  /* 0x0000003a333e7220 */ /* 0x040fe20000410000 */
[----:B------:R-:W-:Y:S02]  /*105d0*/  HADD2.F32 R48, -RZ, R69.H0_H0 ;  /* 0x20000045ff307230 */ /* 0x000fe40000004100 */
[-C--:B------:R-:W-:Y:S01]  /*105e0*/  FMUL.FTZ R51, R51, R40.reuse ;  /* 0x0000002833337220 */ /* 0x080fe20000410000 */
[----:B------:R-:W-:Y:S02]  /*105f0*/  HADD2.F32 R47, -RZ, R47.H1_H1 ;  /* 0x3000002fff2f7230 */ /* 0x000fe40000004100 */
[C---:B------:R-:W-:Y:S01]  /*10600*/  FFMA.FTZ R60, R42.reuse, R41, -R45 ;  /* 0x000000292a3c7223 */ /* 0x040fe2000001082d */
[----:B------:R-:W-:Y:S01]  /*10610*/  FFMA.FTZ R61, R42, R49, R61 ;  /* 0x000000312a3d7223 */ /* 0x000fe2000001003d */
[----:B------:R-:W-:Y:S01]  /*10620*/  FFMA.FTZ R62, R43, R40, -R62 ;  /* 0x000000282b3e7223 */ /* 0x000fe2000001083e */
[----:B------:R-:W-:Y:S01]  /*10630*/  FMUL.FTZ R42, R55, R50 ;  /* 0x00000032372a7220 */ /* 0x000fe20000410000 */
[----:B------:R-:W-:Y:S01]  /*10640*/  FFMA.FTZ R58, R43, R58, R51 ;  /* 0x0000003a2b3a7223 */ /* 0x000fe20000010033 */
[----:B------:R-:W-:Y:S01]  /*10650*/  FMUL.FTZ R40, R55, R48 ;  /* 0x0000003037287220 */ /* 0x000fe20000410000 */
[----:B------:R-:W-:-:S02]  /*10660*/  HADD2.F32 R45, -RZ, R67.H0_H0 ;  /* 0x20000043ff2d7230 */ /* 0x000fc40000004100 */
[C---:B------:R-:W-:Y:S01]  /*10670*/  FFMA.FTZ R55, R47.reuse, R48, -R42 ;  /* 0x000000302f377223 */ /* 0x040fe2000001082a */
[----:B------:R-:W-:Y:S02]  /*10680*/  HADD2.F32 R49, -RZ, R65.H0_H0 ;  /* 0x20000041ff317230 */ /* 0x000fe40000004100 */
[----:B------:R-:W-:Y:S01]  /*10690*/  FFMA.FTZ R63, R47, R50, R40 ;  /* 0x000000322f3f7223 */ /* 0x000fe20000010028 */
[----:B------:R-:W-:Y:S02]  /*106a0*/  HADD2.F32 R41, -RZ, R71.H0_H0 ;  /* 0x20000047ff297230 */ /* 0x000fe40000004100 */
[----:B------:R-:W-:Y:S01]  /*106b0*/  FMUL.FTZ R47, R52, R45 ;  /* 0x0000002d342f7220 */ /* 0x000fe20000410000 */
[----:B------:R-:W-:Y:S02]  /*106c0*/  HADD2.F32 R43, -RZ, R70.H0_H0 ;  /* 0x20000046ff2b7230 */ /* 0x000fe40000004100 */
[----:B------:R-:W-:Y:S01]  /*106d0*/  FMUL.FTZ R51, R54, R49 ;  /* 0x0000003136337220 */ /* 0x000fe20000410000 */
[----:B------:R-:W-:-:S02]  /*106e0*/  HADD2.F32 R44, -RZ, R44.H1_H1 ;  /* 0x3000002cff2c7230 */ /* 0x000fc40000004100 */
[----:B------:R-:W-:Y:S01]  /*106f0*/  FMUL.FTZ R52, R52, R41 ;  /* 0x0000002934347220 */ /* 0x000fe20000410000 */
[----:B------:R-:W-:Y:S02]  /*10700*/  HADD2.F32 R46, -RZ, R46.H1_H1 ;  /* 0x3000002eff2e7230 */ /* 0x000fe40000004100 */
[----:B------:R-:W-:Y:S01]  /*10710*/  FMUL.FTZ R54, R54, R43 ;  /* 0x0000002b36367220 */ /* 0x000fe20000410000 */
        /* <DEDUP_REMOVED lines=14> */
.L_x_1742:
[----:B------:R-:W-:Y:S05]  /*10800*/  BSYNC B1 ;  /* 0x0000000000017941 */ /* 0x000fea0003800000 */
.L_x_1741:
[----:B------:R-:W-:Y:S01]  /*10810*/  ISETP.GE.AND P0, PT, R20, R21, PT ;  /* 0x000000151400720c */ /* 0x000fe20003f06270 */
[----:B------:R-:W-:-:S12]  /*10820*/  BSSY B1, `(.L_x_1745) ;  /* 0x00000cf000017945 */ /* 0x000fd80003800000 */
[----:B------:R-:W-:Y:S05]  /*10830*/  @P0 BRA `(.L_x_1746) ;  /* 0x0000000c00340947 */ /* 0x000fea0003800000 */
[----:B------:R-:W3:Y:S01]  /*10840*/  LDC R65, c[0x0][0x3f4] ;  /* 0x0000fd00ff417b82 */ /* 0x000ee20000000800 */
[----:B--2---:R-:W-:Y:S01]  /*10850*/  SHF.R.S32.HI R41, RZ, 0x1f, R20 ;  /* 0x0000001fff297819 */ /* 0x004fe20000011414 */
[----:B------:R-:W-:Y:S01]  /*10860*/  IMAD.SHL.U32 R40, R20, 0x40, RZ ;  /* 0x0000004014287824 */ /* 0x000fe200078e00ff */
[----:B------:R-:W-:Y:S02]  /*10870*/  BSSY B2, `(.L_x_1747) ;  /* 0x0000069000027945 */ /* 0x000fe40003800000 */
[----:B------:R-:W-:Y:S02]  /*10880*/  LEA.HI R41, R41, R20, RZ, 0x3 ;  /* 0x0000001429297211 */ /* 0x000fe400078f18ff */
[----:B-1----:R-:W-:-:S03]  /*10890*/  LOP3.LUT R64, R40, 0x1c0, RZ, 0xc0, !PT ;  /* 0x000001c028407812 */ /* 0x002fc600078ec0ff */
[----:B------:R-:W-:Y:S01]  /*108a0*/  IMAD.SHL.U32 R20, R41, 0x40, RZ ;  /* 0x0000004029147824 */ /* 0x000fe200078e00ff */
[----:B------:R-:W-:-:S04]  /*108b0*/  SHF.R.U32.HI R48, RZ, 0x3, R64 ;  /* 0x00000003ff307819 */ /* 0x000fc80000011640 */
[----:B------:R-:W-:Y:S02]  /*108c0*/  LOP3.LUT R20, R20, 0xfffffe00, RZ, 0xc0, !PT ;  /* 0xfffffe0014147812 */ /* 0x000fe400078ec0ff */
[-C--:B---3--:R-:W-:Y:S02]  /*108d0*/  ISETP.GE.AND P0, PT, R16, R65.reuse, PT ;  /* 0x000000411000720c */ /* 0x088fe40003f06270 */
[----:B------:R-:W-:-:S11]  /*108e0*/  ISETP.GE.AND P1, PT, R205, R65, PT ;  /* 0x00000041cd00720c */ /* 0x000fd60003f26270 */
[----:B------:R-:W-:Y:S05]  /*108f0*/  @P0 BRA `(.L_x_1748) ;  /* 0x0000000400800947 */ /* 0x000fea0003800000 */
[----:B------:R-:W2:Y:S04]  /*10900*/  LDL R42, [R1+0x70] ;  /* 0x00007000012a7983 */ /* 0x000ea80000100800 */
[----:B------:R-:W3:Y:S01]  /*10910*/  LDL R66, [R1+0x90] ;  /* 0x0000900001427983 */ /* 0x000ee20000100800 */
[--C-:B------:R-:W-:Y:S01]  /*10920*/  SHF.R.U64 R59, R36, 0x10, R37.reuse ;  /* 0x00000010243b7819 */ /* 0x100fe20000001225 */
[----:B------:R-:W-:Y:S01]  /*10930*/  HADD2.F32 R50, -RZ, R99.H1_H1 ;  /* 0x30000063ff327230 */ /* 0x000fe20000004100 */
[----:B------:R-:W-:Y:S01]  /*10940*/  SHF.R.U32.HI R54, RZ, 0x10, R37 ;  /* 0x00000010ff367819 */ /* 0x000fe20000011625 */
[--C-:B------:R-:W-:Y:S01]  /*10950*/  HADD2.F32 R52, -RZ, R97.reuse.H1_H1 ;  /* 0x30000061ff347230 */ /* 0x100fe20000004100 */
[--C-:B0-----:R-:W-:Y:S01]  /*10960*/  SHF.R.U64 R63, R28, 0x10, R29.reuse ;  /* 0x000000101c3f7819 */ /* 0x101fe2000000121d */
[----:B------:R-:W-:Y:S01]  /*10970*/  HADD2.F32 R97, -RZ, R97.H0_H0 ;  /* 0x20000061ff617230 */ /* 0x000fe20000004100 */
[----:B------:R-:W-:Y:S01]  /*10980*/  SHF.R.U32.HI R51, RZ, 0x10, R29 ;  /* 0x00000010ff337819 */ /* 0x000fe2000001161d */
[----:B------:R-:W-:Y:S01]  /*10990*/  HADD2.F32 R99, -RZ, R99.H0_H0 ;  /* 0x20000063ff637230 */ /* 0x000fe20000004100 */
[--C-:B------:R-:W-:Y:S01]  /*109a0*/  SHF.R.U64 R57, R38, 0x10, R39.reuse ;  /* 0x0000001026397819 */ /* 0x100fe20000001227 */
[----:B------:R-:W-:Y:S01]  /*109b0*/  HADD2.F32 R54, -RZ, R54.H0_H0 ;  /* 0x20000036ff367230 */ /* 0x000fe20000004100 */
[----:B------:R-:W-:-:S02]  /*109c0*/  SHF.R.U32.HI R55, RZ, 0x10, R39 ;  /* 0x00000010ff377819 */ /* 0x000fc40000011627 */
[--C-:B------:R-:W-:Y:S02]  /*109d0*/  SHF.R.U32.HI R61, RZ, 0x10, R31.reuse ;  /* 0x00000010ff3d7819 */ /* 0x100fe4000001161f */
[----:B------:R-:W-:Y:S02]  /*109e0*/  SHF.R.U64 R62, R30, 0x10, R31 ;  /* 0x000000101e3e7819 */ /* 0x000fe4000000121f */
        /* <DEDUP_REMOVED lines=13> */
[----:B------:R-:W-:Y:S02]  /*10ac0*/  HADD2.F32 R28, -RZ, R40.H0_H0 ;  /* 0x20000028ff1c7230 */ /* 0x000fe40000004100 */
[----:B------:R-:W-:Y:S02]  /*10ad0*/  HADD2.F32 R41, -RZ, R41.H1_H1 ;  /* 0x30000029ff297230 */ /* 0x000fe40000004100 */
[----:B------:R-:W-:Y:S02]  /*10ae0*/  HADD2.F32 R30, -RZ, R42.H0_H0 ;  /* 0x2000002aff1e7230 */ /* 0x000fe40000004100 */
[--C-:B------:R-:W-:Y:S02]  /*10af0*/  HADD2.F32 R31, -RZ, R43.reuse.H0_H0 ;  /* 0x2000002bff1f7230 */ /* 0x100fe40000004100 */
[----:B------:R-:W-:-:S02]  /*10b00*/  HADD2.F32 R43, -RZ, R43.H1_H1 ;  /* 0x3000002bff2b7230 */ /* 0x000fc40000004100 */
[--C-:B-1----:R-:W-:Y:S02]  /*10b10*/  HADD2.F32 R37, -RZ, R45.reuse.H0_H0 ;  /* 0x2000002dff257230 */ /* 0x102fe40000004100 */
[----:B------:R-:W-:Y:S02]  /*10b20*/  HADD2.F32 R36, -RZ, R44.H0_H0 ;  /* 0x2000002cff247230 */ /* 0x000fe40000004100 */
[----:B------:R-:W-:Y:S02]  /*10b30*/  HADD2.F32 R45, -RZ, R45.H1_H1 ;  /* 0x3000002dff2d7230 */ /* 0x000fe40000004100 */
[C---:B------:R-:W-:Y:S01]  /*10b40*/  FMUL.FTZ R56, R37.reuse, R52 ;  /* 0x0000003425387220 */ /* 0x040fe20000410000 */
[-C--:B------:R-:W-:Y:S01]  /*10b50*/  FMUL.FTZ R58, R37, R50.reuse ;  /* 0x00000032253a7220 */ /* 0x080fe20000410000 */
[----:B------:R-:W-:Y:S02]  /*10b60*/  HADD2.F32 R37, -RZ, R98.H0_H0 ;  /* 0x20000062ff257230 */ /* 0x000fe40000004100 */
[C---:B------:R-:W-:Y:S01]  /*10b70*/  FFMA.FTZ R56, R29.reuse, R50, -R56 ;  /* 0x000000321d387223 */ /* 0x040fe20000010838 */
[----:B------:R-:W-:Y:S01]  /*10b80*/  FFMA.FTZ R58, R29, R52, R58 ;  /* 0x000000341d3a7223 */ /* 0x000fe2000001003a */
[----:B------:R-:W-:Y:S01]  /*10b90*/  FMUL.FTZ R29, R36, R97 ;  /* 0x00000061241d7220 */ /* 0x000fe20000410000 */
[----:B------:R-:W-:-:S02]  /*10ba0*/  HADD2.F32 R50, -RZ, R51.H0_H0 ;  /* 0x20000033ff327230 */ /* 0x000fc40000004100 */
[-C--:B------:R-:W-:Y:S01]  /*10bb0*/  FMUL.FTZ R36, R36, R99.reuse ;  /* 0x0000006324247220 */ /* 0x080fe20000410000 */
[----:B------:R-:W-:Y:S02]  /*10bc0*/  HADD2.F32 R39, -RZ, R47.H0_H0 ;  /* 0x2000002fff277230 */ /* 0x000fe40000004100 */
[----:B------:R-:W-:Y:S01]  /*10bd0*/  FFMA.FTZ R99, R28, R99, -R29 ;  /* 0x000000631c637223 */ /* 0x000fe2000001081d */
[C---:B------:R-:W-:Y:S01]  /*10be0*/  FMUL.FTZ R60, R45.reuse, R54 ;  /* 0x000000362d3c7220 */ /* 0x040fe20000410000 */
[----:B------:R-:W-:Y:S02]  /*10bf0*/  HADD2.F32 R29, -RZ, R100.H0_H0 ;  /* 0x20000064ff1d7230 */ /* 0x000fe40000004100 */
[-C--:B------:R-:W-:Y:S01]  /*10c00*/  FMUL.FTZ R52, R45, R50.reuse ;  /* 0x000000322d347220 */ /* 0x080fe20000410000 */
[----:B------:R-:W-:Y:S02]  /*10c10*/  HADD2.F32 R98, -RZ, R98.H1_H1 ;  /* 0x30000062ff627230 */ /* 0x000fe40000004100 */
[----:B------:R-:W-:Y:S01]  /*10c20*/  FFMA.FTZ R45, R41, R50, -R60 ;  /* 0x00000032292d7223 */ /* 0x000fe2000001083c */
[----:B------:R-:W-:-:S02]  /*10c30*/  HADD2.F32 R38, -RZ, R46.H0_H0 ;  /* 0x2000002eff267230 */ /* 0x000fc40000004100 */
[----:B------:R-:W-:Y:S01]  /*10c40*/  FFMA.FTZ R51, R41, R54, R52 ;  /* 0x0000003629337223 */ /* 0x000fe20000010034 */
[----:B------:R-:W-:Y:S02]  /*10c50*/  HADD2.F32 R100, -RZ, R100.H1_H1 ;  /* 0x30000064ff647230 */ /* 0x000fe40000004100 */
[----:B------:R-:W-:Y:S01]  /*10c60*/  FFMA.FTZ R97, R28, R97, R36 ;  /* 0x000000611c617223 */ /* 0x000fe20000010024 */
[C---:B------:R-:W-:Y:S01]  /*10c70*/  FMUL.FTZ R50, R39.reuse, R98 ;  /* 0x0000006227327220 */ /* 0x040fe20000410000 */
[----:B------:R-:W-:Y:S02]  /*10c80*/  HADD2.F32 R47, -RZ, R47.H1_H1 ;  /* 0x3000002fff2f7230 */ /* 0x000fe40000004100 */
[C---:B------:R-:W-:Y:S01]  /*10c90*/  FMUL.FTZ R41, R38.reuse, R37 ;  /* 0x0000002526297220 */ /* 0x040fe20000410000 */
[----:B------:R-:W-:Y:S01]  /*10ca0*/  FMUL.FTZ R53, R38, R29 ;  /* 0x0000001d26357220 */ /* 0x000fe20000410000 */
[----:B------:R-:W-:Y:S02]  /*10cb0*/  HADD2.F32 R36, -RZ, R55.H0_H0 ;  /* 0x20000037ff247230 */ /* 0x000fe40000004100 */
[----:B------:R-:W-:Y:S01]  /*10cc0*/  FMUL.FTZ R39, R39, R100 ;  /* 0x0000006427277220 */ /* 0x000fe20000410000 */
[----:B------:R-:W-:-:S02]  /*10cd0*/  HADD2.F32 R28, -RZ, R61.H0_H0 ;  /* 0x2000003dff1c7230 */ /* 0x000fc40000004100 */
[C---:B------:R-:W-:Y:S01]  /*10ce0*/  FFMA.FTZ R38, R30.reuse, R29, -R41 ;  /* 0x0000001d1e267223 */ /* 0x040fe20000010829 */
[----:B------:R-:W-:Y:S01]  /*10cf0*/  FFMA.FTZ R53, R30, R37, R53 ;  /* 0x000000251e357223 */ /* 0x000fe20000010035 */
[----:B------:R-:W-:Y:S01]  /*10d00*/  FFMA.FTZ R98, R31, R98, R39 ;  /* 0x000000621f627223 */ /* 0x000fe20000010027 */
[----:B------:R-:W-:Y:S02]  /*10d10*/  HADD2.F32 R44, -RZ, R44.H1_H1 ;  /* 0x3000002cff2c7230 */ /* 0x000fe40000004100 */
[----:B------:R-:W-:Y:S01]  /*10d20*/  FMUL.FTZ R30, R47, R36 ;  /* 0x000000242f1e7220 */ /* 0x000fe20000410000 */
[----:B------:R-:W-:Y:S02]  /*10d30*/  HADD2.F32 R46, -RZ, R46.H1_H1 ;  /* 0x3000002eff2e7230 */ /* 0x000fe40000004100 */
[----:B------:R-:W-:Y:S01]  /*10d40*/  FFMA.FTZ R50, R31, R100, -R50 ;  /* 0x000000641f327223 */ /* 0x000fe20000010832 */
        /* <DEDUP_REMOVED lines=27> */
.L_x_1748:
[----:B------:R-:W-:Y:S05]  /*10f00*/  BSYNC B2 ;  /* 0x0000000000027941 */ /* 0x000fea0003800000 */
.L_x_1747:
[----:B------:R-:W-:Y:S05]  /*10f10*/  @P1 BRA `(.L_x_1746) ;  /* 0x00000004007c1947 */ /* 0x000fea0003800000 */
[----:B------:R-:W2:Y:S01]  /*10f20*/  LDL R55, [R1+0x8c] ;  /* 0x00008c0001377983 */ /* 0x000ea20000100800 */
[----:B------:R-:W-:Y:S01]  /*10f30*/  LEA.HI R65, R65, R0, RZ, 0x1d ;  /* 0x0000000041417211 */ /* 0x000fe200078fe8ff */
[----:B------:R-:W-:Y:S01]  /*10f40*/  HADD2.F32 R42, -RZ, R88.H1_H1 ;  /* 0x30000058ff2a7230 */ /* 0x000fe20000004100 */
[----:B------:R-:W-:Y:S01]  /*10f50*/  SHF.R.U64 R51, R32, 0x10, R33 ;  /* 0x0000001020337819 */ /* 0x000fe20000001221 */
[----:B------:R-:W-:Y:S01]  /*10f60*/  HADD2.F32 R40, -RZ, R90.H1_H1 ;  /* 0x3000005aff287230 */ /* 0x000fe20000004100 */
[----:B-1----:R-:W-:Y:S01]  /*10f70*/  SHF.R.S32.HI R28, RZ, 0x1f, R65 ;  /* 0x0000001fff1c7819 */ /* 0x002fe20000011441 */
[----:B------:R-:W-:Y:S01]  /*10f80*/  IMAD.SHL.U32 R29, R65, 0x8, RZ ;  /* 0x00000008411d7824 */ /* 0x000fe200078e00ff */
[----:B------:R-:W-:Y:S02]  /*10f90*/  SHF.R.U32.HI R44, RZ, 0x10, R33 ;  /* 0x00000010ff2c7819 */ /* 0x000fe40000011621 */
[----:B------:R-:W-:Y:S02]  /*10fa0*/  LEA.HI R28, R28, R65, RZ, 0x3 ;  /* 0x000000411c1c7211 */ /* 0x000fe400078f18ff */
[----:B------:R-:W-:Y:S01]  /*10fb0*/  LOP3.LUT R29, R64, 0x38, R29, 0xf8, !PT ;  /* 0x00000038401d7812 */ /* 0x000fe200078ef81d */
[----:B------:R-:W-:Y:S01]  /*10fc0*/  HADD2.F32 R44, -RZ, R44.H0_H0 ;  /* 0x2000002cff2c7230 */ /* 0x000fe20000004100 */
[----:B------:R-:W-:Y:S01]  /*10fd0*/  SHF.R.U64 R54, R24, 0x10, R25 ;  /* 0x0000001018367819 */ /* 0x000fe20000001219 */
[----:B------:R-:W-:Y:S01]  /*10fe0*/  IMAD.SHL.U32 R28, R28, 0x400, RZ ;  /* 0x000004001c1c7824 */ /* 0x000fe200078e00ff */
[----:B------:R-:W-:-:S02]  /*10ff0*/  LOP3.LUT R37, R29, R48, RZ, 0x3c, !PT ;  /* 0x000000301d257212 */ /* 0x000fc400078e3cff */
[----:B------:R-:W-:Y:S02]  /*11000*/  SHF.R.U32.HI R41, RZ, 0x10, R25 ;  /* 0x00000010ff297819 */ /* 0x000fe40000011619 */
[----:B------:R-:W-:Y:S02]  /*11010*/  LOP3.LUT R36, R28, 0x7fffe000, RZ, 0xc0, !PT ;  /* 0x7fffe0001c247812 */ /* 0x000fe400078ec0ff */
[--C-:B------:R-:W-:Y:S02]  /*11020*/  SHF.R.U64 R49, R34, 0x10, R35.reuse ;  /* 0x0000001022317819 */ /* 0x100fe40000001223 */
[----:B------:R-:W-:Y:S02]  /*11030*/  IADD3 R37, R37, R36, R20 ;  /* 0x0000002425257210 */ /* 0x000fe40007ffe014 */
[----:B------:R-:W-:Y:S02]  /*11040*/  SHF.R.U32.HI R47, RZ, 0x10, R35 ;  /* 0x00000010ff2f7819 */ /* 0x000fe40000011623 */
[----:B------:R-:W-:-:S02]  /*11050*/  LEA R20, R37, R18, 0x1 ;  /* 0x0000001225147211 */ /* 0x000fc400078e08ff */
[--C-:B------:R-:W-:Y:S02]  /*11060*/  SHF.R.U32.HI R52, RZ, 0x10, R27.reuse ;  /* 0x00000010ff347819 */ /* 0x100fe4000001161b */
[----:B------:R-:W-:Y:S01]  /*11070*/  SHF.R.U64 R53, R26, 0x10, R27 ;  /* 0x000000101a357819 */ /* 0x000fe2000000121b */
[----:B------:R-:W1:Y:S02]  /*11080*/  LDS.128 R36, [R20+0x10400] ;  /* 0x0104000014247984 */ /* 0x000e640000000c00 */
[--C-:B-1----:R-:W-:Y:S02]  /*11090*/  HADD2.F32 R33, -RZ, R37.reuse.H0_H0 ;  /* 0x20000025ff217230 */ /* 0x102fe40000004100 */
[----:B------:R-:W-:Y:S02]  /*110a0*/  HADD2.F32 R32, -RZ, R36.H0_H0 ;  /* 0x20000024ff207230 */ /* 0x000fe40000004100 */
[----:B------:R-:W-:Y:S02]  /*110b0*/  HADD2.F32 R37, -RZ, R37.H1_H1 ;  /* 0x30000025ff257230 */ /* 0x000fe40000004100 */
[C---:B------:R-:W-:Y:S01]  /*110c0*/  FMUL.FTZ R46, R33.reuse, R42 ;  /* 0x0000002a212e7220 */ /* 0x040fe20000410000 */
[----:B------:R-:W-:Y:S01]  /*110d0*/  FMUL.FTZ R48, R33, R40 ;  /* 0x0000002821307220 */ /* 0x000fe20000410000 */
[----:B------:R-:W-:-:S02]  /*110e0*/  HADD2.F32 R33, -RZ, R88.H0_H0 ;  /* 0x20000058ff217230 */ /* 0x000fc40000004100 */
[----:B------:R-:W-:Y:S01]  /*110f0*/  FMUL.FTZ R50, R37, R44 ;  /* 0x0000002c25327220 */ /* 0x000fe20000410000 */
[----:B------:R-:W-:Y:S02]  /*11100*/  HADD2.F32 R34, -RZ, R38.H0_H0 ;  /* 0x20000026ff227230 */ /* 0x000fe40000004100 */
[--C-:B------:R-:W-:Y:S02]  /*11110*/  HADD2.F32 R35, -RZ, R39.reuse.H0_H0 ;  /* 0x20000027ff237230 */ /* 0x100fe40000004100 */
[----:B------:R-:W-:Y:S02]  /*11120*/  HADD2.F32 R39, -RZ, R39.H1_H1 ;  /* 0x30000027ff277230 */ /* 0x000fe40000004100 */
[----:B------:R-:W-:Y:S02]  /*11130*/  HADD2.F32 R36, -RZ, R36.H1_H1 ;  /* 0x30000024ff247230 */ /* 0x000fe40000004100 */
[----:B------:R-:W-:Y:S01]  /*11140*/  HADD2.F32 R38, -RZ, R38.H1_H1 ;  /* 0x30000026ff267230 */ /* 0x000fe20000004100 */
[----:B--2---:R-:W1:Y:S02]  /*11150*/  LDS.128 R28, [R55] ;  /* 0x00000000371c7984 */ /* 0x004e640000000c00 */
[----:B-1----:R-:W-:-:S02]  /*11160*/  HADD2.F32 R25, -RZ, R29.H0_H0 ;  /* 0x2000001dff197230 */ /* 0x002fc40000004100 */
[----:B------:R-:W-:Y:S02]  /*11170*/  HADD2.F32 R24, -RZ, R28.H0_H0 ;  /* 0x2000001cff187230 */ /* 0x000fe40000004100 */
[----:B------:R-:W-:Y:S02]  /*11180*/  HADD2.F32 R29, -RZ, R29.H1_H1 ;  /* 0x3000001dff1d7230 */ /* 0x000fe40000004100 */
[C---:B------:R-:W-:Y:S01]  /*11190*/  FFMA.FTZ R46, R25.reuse, R40, -R46 ;  /* 0x00000028192e7223 */ /* 0x040fe2000001082e */
[----:B------:R-:W-:Y:S02]  /*111a0*/  HADD2.F32 R40, -RZ, R41.H0_H0 ;  /* 0x20000029ff287230 */ /* 0x000fe40000004100 */
[----:B------:R-:W-:Y:S01]  /*111b0*/  FFMA.FTZ R48, R25, R42, R48 ;  /* 0x0000002a19307223 */ /* 0x000fe20000010030 */
[----:B------:R-:W-:Y:S02]  /*111c0*/  HADD2.F32 R25, -RZ, R90.H0_H0 ;  /* 0x2000005aff197230 */ /* 0x000fe40000004100 */
[----:B------:R-:W-:Y:S01]  /*111d0*/  FMUL.FTZ R41, R32, R33 ;  /* 0x0000002120297220 */ /* 0x000fe20000410000 */
[----:B------:R-:W-:-:S02]  /*111e0*/  HADD2.F32 R26, -RZ, R30.H0_H0 ;  /* 0x2000001eff1a7230 */ /* 0x000fc40000004100 */
[-C--:B------:R-:W-:Y:S01]  /*111f0*/  FMUL.FTZ R42, R37, R40.reuse ;  /* 0x00000028252a7220 */ /* 0x080fe20000410000 */
[C---:B------:R-:W-:Y:S01]  /*11200*/  FFMA.FTZ R43, R29.reuse, R40, -R50 ;  /* 0x000000281d2b7223 */ /* 0x040fe20000010832 */
[-C--:B------:R-:W-:Y:S01]  /*11210*/  FMUL.FTZ R32, R32, R25.reuse ;  /* 0x0000001920207220 */ /* 0x080fe20000410000 */
[C---:B------:R-:W-:Y:S01]  /*11220*/  FFMA.FTZ R41, R24.reuse, R25, -R41 ;  /* 0x0000001918297223 */ /* 0x040fe20000010829 */
[----:B------:R-:W-:Y:S02]  /*11230*/  HADD2.F32 R37, -RZ, R89.H0_H0 ;  /* 0x20000059ff257230 */ /* 0x000fe40000004100 */
[----:B------:R-:W-:Y:S01]  /*11240*/  FFMA.FTZ R45, R29, R44, R42 ;  /* 0x0000002c1d2d7223 */ /* 0x000fe2000001002a */
[----:B------:R-:W-:Y:S02]  /*11250*/  HADD2.F32 R25, -RZ, R91.H0_H0 ;  /* 0x2000005bff197230 */ /* 0x000fe40000004100 */
[----:B------:R-:W-:Y:S01]  /*11260*/  FFMA.FTZ R42, R24, R33, R32 ;  /* 0x00000021182a7223 */ /* 0x000fe20000010020 */
[----:B------:R-:W-:-:S02]  /*11270*/  HADD2.F32 R40, -RZ, R89.H1_H1 ;  /* 0x30000059ff287230 */ /* 0x000fc40000004100 */
[C---:B------:R-:W-:Y:S01]  /*11280*/  FMUL.FTZ R29, R34.reuse, R37 ;  /* 0x00000025221d7220 */ /* 0x040fe20000410000 */
[----:B------:R-:W-:Y:S02]  /*11290*/  HADD2.F32 R24, -RZ, R91.H1_H1 ;  /* 0x3000005bff187230 */ /* 0x000fe40000004100 */
[----:B------:R-:W-:Y:S01]  /*112a0*/  FMUL.FTZ R33, R34, R25 ;  /* 0x0000001922217220 */ /* 0x000fe20000410000 */
[----:B------:R-:W-:Y:S02]  /*112b0*/  HADD2.F32 R27, -RZ, R31.H0_H0 ;  /* 0x2000001fff1b7230 */ /* 0x000fe40000004100 */
[C---:B------:R-:W-:Y:S01]  /*112c0*/  FMUL.FTZ R50, R35.reuse, R40 ;  /* 0x0000002823327220 */ /* 0x040fe20000410000 */
[----:B------:R-:W-:Y:S02]  /*112d0*/  HADD2.F32 R34, -RZ, R47.H0_H0 ;  /* 0x2000002fff227230 */ /* 0x000fe40000004100 */
[----:B------:R-:W-:Y:S01]  /*112e0*/  FMUL.FTZ R35, R35, R24 ;  /* 0x0000001823237220 */ /* 0x000fe20000410000 */
[----:B------:R-:W-:-:S02]  /*112f0*/  HADD2.F32 R32, -RZ, R52.H0_H0 ;  /* 0x20000034ff207230 */ /* 0x000fc40000004100 */
[C---:B------:R-:W-:Y:S01]  /*11300*/  FFMA.FTZ R44, R26.reuse, R25, -R29 ;  /* 0x000000191a2c7223 */ /* 0x040fe2000001081d */
[----:B------:R-:W-:Y:S02]  /*11310*/  HADD2.F32 R31, -RZ, R31.H1_H1 ;  /* 0x3000001fff1f7230 */ /* 0x000fe40000004100 */
[----:B------:R-:W-:Y:S01]  /*11320*/  FFMA.FTZ R37, R26, R37, R33 ;  /* 0x000000251a257223 */ /* 0x000fe20000010021 */
[----:B------:R-:W-:Y:S01]  /*11330*/  FFMA.FTZ R50, R27, R24, -R50 ;  /* 0x000000181b327223 */ /* 0x000fe20000010832 */
[----:B------:R-:W-:Y:S01]  /*11340*/  FMUL.FTZ R26, R39, R34 ;  /* 0x00000022271a7220 */ /* 0x000fe20000410000 */
        /* <DEDUP_REMOVED lines=28> */
.L_x_1746:
[----:B------:R-:W-:Y:S05]  /*11510*/  BSYNC B1 ;  /* 0x0000000000017941 */ /* 0x000fea0003800000 */
.L_x_1745:
[----:B------:R-:W-:-:S13]  /*11520*/  ISETP.GE.AND P0, PT, R3, R21, PT ;  /* 0x000000150300720c */ /* 0x000fda0003f06270 */
[----:B------:R-:W-:Y:S05]  /*11530*/  @P0 BRA `(.L_x_1716) ;  /* 0x0000000c00340947 */ /* 0x000fea0003800000 */
[----:B-12---:R-:W1:Y:S01]  /*11540*/  LDC R45, c[0x0][0x3f4] ;  /* 0x0000fd00ff2d7b82 */ /* 0x006e620000000800 */
[----:B---3--:R-:W-:Y:S01]  /*11550*/  SHF.R.S32.HI R24, RZ, 0x1f, R3 ;  /* 0x0000001fff187819 */ /* 0x008fe20000011403 */
[----:B------:R-:W-:Y:S01]  /*11560*/  IMAD.SHL.U32 R20, R3, 0x40, RZ ;  /* 0x0000004003147824 */ /* 0x000fe200078e00ff */
[----:B------:R-:W-:Y:S02]  /*11570*/  BSSY B1, `(.L_x_1749) ;  /* 0x0000069000017945 */ /* 0x000fe40003800000 */
[----:B------:R-:W-:Y:S02]  /*11580*/  LEA.HI R24, R24, R3, RZ, 0x3 ;  /* 0x0000000318187211 */ /* 0x000fe400078f18ff */
[----:B------:R-:W-:-:S03]  /*11590*/  LOP3.LUT R46, R20, 0x1c0, RZ, 0xc0, !PT ;  /* 0x000001c0142e7812 */ /* 0x000fc600078ec0ff */
[----:B------:R-:W-:Y:S01]  /*115a0*/  IMAD.SHL.U32 R24, R24, 0x40, RZ ;  /* 0x0000004018187824 */ /* 0x000fe200078e00ff */
[----:B------:R-:W-:-:S04]  /*115b0*/  SHF.R.U32.HI R47, RZ, 0x3, R46 ;  /* 0x00000003ff2f7819 */ /* 0x000fc8000001162e */
[----:B------:R-:W-:Y:S02]  /*115c0*/  LOP3.LUT R48, R24, 0xfffffe00, RZ, 0xc0, !PT ;  /* 0xfffffe0018307812 */ /* 0x000fe400078ec0ff */
[-C--:B-1----:R-:W-:Y:S02]  /*115d0*/  ISETP.GE.AND P0, PT, R16, R45.reuse, PT ;  /* 0x0000002d1000720c */ /* 0x082fe40003f06270 */
[----:B------:R-:W-:-:S11]  /*115e0*/  ISETP.GE.AND P1, PT, R205, R45, PT ;  /* 0x0000002dcd00720c */ /* 0x000fd60003f26270 */
[----:B------:R-:W-:Y:S05]  /*115f0*/  @P0 BRA `(.L_x_1750) ;  /* 0x0000000400800947 */ /* 0x000fea0003800000 */
[----:B------:R-:W2:Y:S04]  /*11600*/  LDL R25, [R1+0x70] ;  /* 0x0000700001197983 */ /* 0x000ea80000100800 */
[----:B------:R-:W3:Y:S01]  /*11610*/  LDL R49, [R1+0x88] ;  /* 0x0000880001317983 */ /* 0x000ee20000100800 */
[--C-:B------:R-:W-:Y:S01]  /*11620*/  SHF.R.U64 R44, R12, 0x10, R13.reuse ;  /* 0x000000100c2c7819 */ /* 0x100fe2000000120d */
[----:B------:R-:W-:Y:S01]  /*11630*/  HADD2.F32 R32, -RZ, R92.H1_H1 ;  /* 0x3000005cff207230 */ /* 0x000fe20000004100 */
[----:B------:R-:W-:Y:S02]  /*11640*/  SHF.R.U32.HI R21, RZ, 0x10, R13 ;  /* 0x00000010ff157819 */ /* 0x000fe4000001160d */
[--C-:B------:R-:W-:Y:S02]  /*11650*/  SHF.R.U64 R41, R4, 0x10, R5.reuse ;  /* 0x0000001004297819 */ /* 0x100fe40000001205 */
[----:B------:R-:W-:-:S02]  /*11660*/  SHF.R.U32.HI R34, RZ, 0x10, R5 ;  /* 0x00000010ff227819 */ /* 0x000fc40000011605 */
[--C-:B------:R-:W-:Y:S02]  /*11670*/  SHF.R.U64 R43, R14, 0x10, R15.reuse ;  /* 0x000000100e2b7819 */ /* 0x100fe4000000120f */
[----:B------:R-:W-:Y:S01]  /*11680*/  SHF.R.U32.HI R42, RZ, 0x10, R15 ;  /* 0x00000010ff2a7819 */ /* 0x000fe2000001160f */
[----:B------:R-:W-:Y:S01]  /*11690*/  HADD2.F32 R34, -RZ, R34.H0_H0 ;  /* 0x20000022ff227230 */ /* 0x000fe20000004100 */
[--C-:B------:R-:W-:Y:S02]  /*116a0*/  SHF.R.U32.HI R37, RZ, 0x10, R7.reuse ;  /* 0x00000010ff257819 */ /* 0x100fe40000011607 */
[----:B------:R-:W-:Y:S02]  /*116b0*/  SHF.R.U64 R39, R6, 0x10, R7 ;  /* 0x0000001006277819 */ /* 0x000fe40000001207 */
        /* <DEDUP_REMOVED lines=8> */
[----:B---3--:R-:W1:Y:S02]  /*11740*/  LDS.128 R24, [R49] ;  /* 0x0000000031187984 */ /* 0x008e640000000c00 */
[----:B------:R-:W-:Y:S01]  /*11750*/  IADD3 R3, R3, R20, R48 ;  /* 0x0000001403037210 */ /* 0x000fe20007ffe030 */
[----:B------:R-:W-:-:S03]  /*11760*/  HADD2.F32 R20, -RZ, R94.H1_H1 ;  /* 0x3000005eff147230 */ /* 0x000fc60000004100 */
[----:B------:R-:W-:-:S05]  /*11770*/  LEA R3, R3, R18, 0x1 ;  /* 0x0000001203037211 */ /* 0x000fca00078e08ff */
[----:B------:R-:W2:Y:S01]  /*11780*/  LDS.128 R28, [R3+0x10400] ;  /* 0x01040000031c7984 */ /* 0x000ea20000000c00 */
[--C-:B-1----:R-:W-:Y:S02]  /*11790*/  HADD2.F32 R5, -RZ, R25.reuse.H0_H0 ;  /* 0x20000019ff057230 */ /* 0x102fe40000004100 */
[----:B------:R-:W-:Y:S02]  /*117a0*/  HADD2.F32 R25, -RZ, R25.H1_H1 ;  /* 0x30000019ff197230 */ /* 0x000fe40000004100 */
[----:B------:R-:W-:Y:S02]  /*117b0*/  HADD2.F32 R4, -RZ, R24.H0_H0 ;  /* 0x20000018ff047230 */ /* 0x000fe40000004100 */
[----:B------:R-:W-:Y:S02]  /*117c0*/  HADD2.F32 R6, -RZ, R26.H0_H0 ;  /* 0x2000001aff067230 */ /* 0x000fe40000004100 */
[--C-:B------:R-:W-:Y:S02]  /*117d0*/  HADD2.F32 R7, -RZ, R27.reuse.H0_H0 ;  /* 0x2000001bff077230 */ /* 0x100fe40000004100 */
[----:B------:R-:W-:-:S02]  /*117e0*/  HADD2.F32 R27, -RZ, R27.H1_H1 ;  /* 0x3000001bff1b7230 */ /* 0x000fc40000004100 */
[--C-:B--2---:R-:W-:Y:S02]  /*117f0*/  HADD2.F32 R13, -RZ, R29.reuse.H0_H0 ;  /* 0x2000001dff0d7230 */ /* 0x104fe40000004100 */
        /* <DEDUP_REMOVED lines=10> */
[----:B------:R-:W-:Y:S02]  /*118a0*/  HADD2.F32 R14, -RZ, R30.H0_H0 ;  /* 0x2000001eff0e7230 */ /* 0x000fe40000004100 */
[-C--:B------:R-:W-:Y:S01]  /*118b0*/  FMUL.FTZ R32, R29, R20.reuse ;  /* 0x000000141d207220 */ /* 0x080fe20000410000 */
[C---:B------:R-:W-:Y:S01]  /*118c0*/  FMUL.FTZ R29, R12.reuse, R13 ;  /* 0x0000000d0c1d7220 */ /* 0x040fe20000410000 */
[-C--:B------:R-:W-:Y:S01]  /*118d0*/  FMUL.FTZ R12, R12, R5.reuse ;  /* 0x000000050c0c7220 */ /* 0x080fe20000410000 */
[----:B------:R-:W-:Y:S01]  /*118e0*/  FFMA.FTZ R33, R25, R20, -R40 ;  /* 0x0000001419217223 */ /* 0x000fe20000010828 */
[----:B------:R-:W-:Y:S02]  /*118f0*/  HADD2.F32 R15, -RZ, R31.H0_H0 ;  /* 0x2000001fff0f7230 */ /* 0x000fe40000004100 */
[C---:B------:R-:W-:Y:S01]  /*11900*/  FFMA.FTZ R29, R4.reuse, R5, -R29 ;  /* 0x00000005041d7223 */ /* 0x040fe2000001081d */
[----:B------:R-:W-:Y:S01]  /*11910*/  FFMA.FTZ R20, R4, R13, R12 ;  /* 0x0000000d04147223 */ /* 0x000fe2000001000c */
[----:B------:R-:W-:-:S02]  /*11920*/  HADD2.F32 R21, -RZ, R93.H0_H0 ;  /* 0x2000005dff157230 */ /* 0x000fc40000004100 */
[----:B------:R-:W-:Y:S01]  /*11930*/  FFMA.FTZ R25, R25, R34, R32 ;  /* 0x0000002219197223 */ /* 0x000fe20000010020 */
[--C-:B------:R-:W-:Y:S02]  /*11940*/  HADD2.F32 R5, -RZ, R96.reuse.H0_H0 ;  /* 0x20000060ff057230 */ /* 0x100fe40000004100 */
[----:B------:R-:W-:Y:S02]  /*11950*/  HADD2.F32 R12, -RZ, R93.H1_H1 ;  /* 0x3000005dff0c7230 */ /* 0x000fe40000004100 */
[C---:B------:R-:W-:Y:S01]  /*11960*/  FMUL.FTZ R13, R14.reuse, R21 ;  /* 0x000000150e0d7220 */ /* 0x040fe20000410000 */
[----:B------:R-:W-:Y:S02]  /*11970*/  HADD2.F32 R96, -RZ, R96.H1_H1 ;  /* 0x30000060ff607230 */ /* 0x000fe40000004100 */
[----:B------:R-:W-:Y:S01]  /*11980*/  FMUL.FTZ R35, R14, R5 ;  /* 0x000000050e237220 */ /* 0x000fe20000410000 */
[----:B------:R-:W-:Y:S02]  /*11990*/  HADD2.F32 R31, -RZ, R31.H1_H1 ;  /* 0x3000001fff1f7230 */ /* 0x000fe40000004100 */
[----:B------:R-:W-:Y:S01]  /*119a0*/  FMUL.FTZ R34, R15, R12 ;  /* 0x0000000c0f227220 */ /* 0x000fe20000410000 */
[----:B------:R-:W-:-:S02]  /*119b0*/  HADD2.F32 R14, -RZ, R37.H0_H0 ;  /* 0x20000025ff0e7230 */ /* 0x000fc40000004100 */
[----:B------:R-:W-:Y:S01]  /*119c0*/  FMUL.FTZ R15, R15, R96 ;  /* 0x000000600f0f7220 */ /* 0x000fe20000410000 */
[----:B------:R-:W-:Y:S02]  /*119d0*/  HADD2.F32 R4, -RZ, R42.H0_H0 ;  /* 0x2000002aff047230 */ /* 0x000fe40000004100 */
        /* <DEDUP_REMOVED lines=34> */
.L_x_1750:
[----:B------:R-:W-:Y:S05]  /*11c00*/  BSYNC B1 ;  /* 0x0000000000017941 */ /* 0x000fea0003800000 */
.L_x_1749:
[----:B------:R-:W-:Y:S05]  /*11c10*/  @P1 BRA `(.L_x_1716) ;  /* 0x00000004007c1947 */ /* 0x000fea0003800000 */
[----:B------:R-:W2:Y:S01]  /*11c20*/  LDL R37, [R1+0x84] ;  /* 0x0000840001257983 */ /* 0x000ea20000100800 */
[----:B------:R-:W-:Y:S01]  /*11c30*/  LEA.HI R0, R45, R0, RZ, 0x1d ;  /* 0x000000002d007211 */ /* 0x000fe200078fe8ff */
[----:B------:R-:W-:Y:S01]  /*11c40*/  HADD2.F32 R25, -RZ, R86.H1_H1 ;  /* 0x30000056ff197230 */ /* 0x000fe20000004100 */
[----:B------:R-:W-:Y:S01]  /*11c50*/  SHF.R.U32.HI R26, RZ, 0x10, R9 ;  /* 0x00000010ff1a7819 */ /* 0x000fe20000011609 */
[----:B------:R-:W-:Y:S01]  /*11c60*/  HADD2.F32 R27, -RZ, R84.H1_H1 ;  /* 0x30000054ff1b7230 */ /* 0x000fe20000004100 */
[----:B-1----:R-:W-:Y:S01]  /*11c70*/  SHF.R.S32.HI R5, RZ, 0x1f, R0 ;  /* 0x0000001fff057819 */ /* 0x002fe20000011400 */
[----:B------:R-:W-:Y:S01]  /*11c80*/  IMAD.SHL.U32 R3, R0, 0x8, RZ ;  /* 0x0000000800037824 */ /* 0x000fe200078e00ff */
[----:B------:R-:W-:Y:S01]  /*11c90*/  SHF.R.U64 R36, R72, 0x10, R73 ;  /* 0x0000001048247819 */ /* 0x000fe20000001249 */
[----:B------:R-:W-:Y:S01]  /*11ca0*/  HADD2.F32 R26, -RZ, R26.H0_H0 ;  /* 0x2000001aff1a7230 */ /* 0x000fe20000004100 */
[----:B------:R-:W-:Y:S01]  /*11cb0*/  LEA.HI R5, R5, R0, RZ, 0x3 ;  /* 0x0000000005057211 */ /* 0x000fe200078f18ff */
[----:B------:R-:W-:Y:S01]  /*11cc0*/  HADD2.F32 R84, -RZ, R84.H0_H0 ;  /* 0x20000054ff547230 */ /* 0x000fe20000004100 */
[----:B------:R-:W-:Y:S01]  /*11cd0*/  LOP3.LUT R0, R46, 0x38, R3, 0xf8, !PT ;  /* 0x000000382e007812 */ /* 0x000fe200078ef803 */
[----:B------:R-:W-:Y:S01]  /*11ce0*/  HADD2.F32 R86, -RZ, R86.H0_H0 ;  /* 0x20000056ff567230 */ /* 0x000fe20000004100 */
[----:B------:R-:W-:Y:S01]  /*11cf0*/  SHF.R.U32.HI R72, RZ, 0x10, R73 ;  /* 0x00000010ff487819 */ /* 0x000fe20000011649 */
[----:B------:R-:W-:Y:S01]  /*11d00*/  IMAD.SHL.U32 R5, R5, 0x400, RZ ;  /* 0x0000040005057824 */ /* 0x000fe200078e00ff */
[----:B------:R-:W-:-:S02]  /*11d10*/  LOP3.LUT R0, R0, R47, RZ, 0x3c, !PT ;  /* 0x0000002f00007212 */ /* 0x000fc400078e3cff */
[----:B------:R-:W-:Y:S02]  /*11d20*/  SHF.R.U64 R34, R8, 0x10, R9 ;  /* 0x0000001008227819 */ /* 0x000fe40000001209 */
[----:B------:R-:W-:Y:S02]  /*11d30*/  LOP3.LUT R3, R5, 0x7fffe000, RZ, 0xc0, !PT ;  /* 0x7fffe00005037812 */ /* 0x000fe400078ec0ff */
[--C-:B------:R-:W-:Y:S02]  /*11d40*/  SHF.R.U64 R33, R10, 0x10, R11.reuse ;  /* 0x000000100a217819 */ /* 0x100fe4000000120b */
[----:B------:R-:W-:Y:S02]  /*11d50*/  IADD3 R3, R0, R3, R48 ;  /* 0x0000000300037210 */ /* 0x000fe40007ffe030 */
[----:B------:R-:W-:Y:S02]  /*11d60*/  SHF.R.U32.HI R32, RZ, 0x10, R11 ;  /* 0x00000010ff207819 */ /* 0x000fe4000001160b */
[--C-:B------:R-:W-:Y:S01]  /*11d70*/  SHF.R.U64 R35, R74, 0x10, R75.reuse ;  /* 0x000000104a237819 */ /* 0x100fe2000000124b */
[----:B------:R-:W-:Y:S01]  /*11d80*/  IMAD R3, R3, 0x2, R18 ;  /* 0x0000000203037824 */ /* 0x000fe200078e0212 */
[----:B------:R-:W-:-:S04]  /*11d90*/  SHF.R.U32.HI R74, RZ, 0x10, R75 ;  /* 0x00000010ff4a7819 */ /* 0x000fc8000001164b */
[----:B------:R-:W1:Y:S02]  /*11da0*/  LDS.128 R12, [R3+0x10400] ;  /* 0x01040000030c7984 */ /* 0x000e640000000c00 */
[--C-:B-1----:R-:W-:Y:S02]  /*11db0*/  HADD2.F32 R20, -RZ, R13.reuse.H0_H0 ;  /* 0x2000000dff147230 */ /* 0x102fe40000004100 */
[----:B------:R-:W-:Y:S02]  /*11dc0*/  HADD2.F32 R13, -RZ, R13.H1_H1 ;  /* 0x3000000dff0d7230 */ /* 0x000fe40000004100 */
[----:B------:R-:W-:Y:S02]  /*11dd0*/  HADD2.F32 R11, -RZ, R12.H0_H0 ;  /* 0x2000000cff0b7230 */ /* 0x000fe40000004100 */
        /* <DEDUP_REMOVED lines=11> */
[----:B------:R-:W-:Y:S02]  /*11e90*/  HADD2.F32 R5, -RZ, R5.H1_H1 ;  /* 0x30000005ff057230 */ /* 0x000fe40000004100 */
[----:B------:R-:W-:Y:S02]  /*11ea0*/  HADD2.F32 R0, -RZ, R4.H0_H0 ;  /* 0x20000004ff007230 */ /* 0x000fe40000004100 */
[C---:B------:R-:W-:Y:S01]  /*11eb0*/  FFMA.FTZ R29, R8.reuse, R25, -R29 ;  /* 0x00000019081d7223 */ /* 0x040fe2000001081d */
[----:B------:R-:W-:Y:S01]  /*11ec0*/  FFMA.FTZ R31, R8, R27, R31 ;  /* 0x0000001b081f7223 */ /* 0x000fe2000001001f */
[-C--:B------:R-:W-:Y:S01]  /*11ed0*/  FMUL.FTZ R8, R13, R20.reuse ;  /* 0x000000140d087220 */ /* 0x080fe20000410000 */
[----:B------:R-:W-:Y:S01]  /*11ee0*/  FFMA.FTZ R28, R5, R20, -R28 ;  /* 0x00000014051c7223 */ /* 0x000fe2000001081c */
[C---:B------:R-:W-:Y:S01]  /*11ef0*/  FMUL.FTZ R13, R11.reuse, R84 ;  /* 0x000000540b0d7220 */ /* 0x040fe20000410000 */
[----:B------:R-:W-:Y:S02]  /*11f00*/  HADD2.F32 R20, -RZ, R85.H0_H0 ;  /* 0x20000055ff147230 */ /* 0x000fe40000004100 */
[----:B------:R-:W-:Y:S01]  /*11f10*/  FMUL.FTZ R11, R11, R86 ;  /* 0x000000560b0b7220 */ /* 0x000fe20000410000 */
[----:B------:R-:W-:Y:S01]  /*11f20*/  FFMA.FTZ R26, R5, R26, R8 ;  /* 0x0000001a051a7223 */ /* 0x000fe20000010008 */
[----:B------:R-:W-:-:S02]  /*11f30*/  HADD2.F32 R9, -RZ, R6.H0_H0 ;  /* 0x20000006ff097230 */ /* 0x000fc40000004100 */
[C---:B------:R-:W-:Y:S01]  /*11f40*/  FFMA.FTZ R86, R0.reuse, R86, -R13 ;  /* 0x0000005600567223 */ /* 0x040fe2000001080d */
[----:B------:R-:W-:Y:S02]  /*11f50*/  HADD2.F32 R8, -RZ, R87.H0_H0 ;  /* 0x20000057ff087230 */ /* 0x000fe40000004100 */
[----:B------:R-:W-:Y:S01]  /*11f60*/  FFMA.FTZ R84, R0, R84, R11 ;  /* 0x0000005400547223 */ /* 0x000fe2000001000b */
[----:B------:R-:W-:Y:S02]  /*11f70*/  HADD2.F32 R85, -RZ, R85.H1_H1 ;  /* 0x30000055ff557230 */ /* 0x000fe40000004100 */
[C---:B------:R-:W-:Y:S01]  /*11f80*/  FMUL.FTZ R0, R21.reuse, R20 ;  /* 0x0000001415007220 */ /* 0x040fe20000410000 */
[----:B------:R-:W-:Y:S02]  /*11f90*/  HADD2.F32 R87, -RZ, R87.H1_H1 ;  /* 0x30000057ff577230 */ /* 0x000fe40000004100 */
[----:B------:R-:W-:Y:S01]  /*11fa0*/  FMUL.FTZ R30, R21, R8 ;  /* 0x00000008151e7220 */ /* 0x000fe20000410000 */
[----:B------:R-:W-:-:S02]  /*11fb0*/  HADD2.F32 R10, -RZ, R7.H0_H0 ;  /* 0x20000007ff0a7230 */ /* 0x000fc40000004100 */
[C---:B------:R-:W-:Y:S01]  /*11fc0*/  FFMA.FTZ R25, R9.reuse, R8, -R0 ;  /* 0x0000000809197223 */ /* 0x040fe20000010800 */
[C---:B------:R-:W-:Y:S01]  /*11fd0*/  FMUL.FTZ R5, R24.reuse, R85 ;  /* 0x0000005518057220 */ /* 0x040fe20000410000 */
[----:B------:R-:W-:Y:S02]  /*11fe0*/  HADD2.F32 R8, -RZ, R32.H0_H0 ;  /* 0x20000020ff087230 */ /* 0x000fe40000004100 */
[-C--:B------:R-:W-:Y:S01]  /*11ff0*/  FMUL.FTZ R24, R24, R87.reuse ;  /* 0x0000005718187220 */ /* 0x080fe20000410000 */
[----:B------:R-:W-:Y:S02]  /*12000*/  HADD2.F32 R0, -RZ, R74.H0_H0 ;  /* 0x2000004aff007230 */ /* 0x000fe40000004100 */
[----:B------:R-:W-:Y:S01]  /*12010*/  FFMA.FTZ R30, R9, R20, R30 ;  /* 0x00000014091e7223 */ /* 0x000fe2000001001e */
[----:B------:R-:W-:Y:S02]  /*12020*/  HADD2.F32 R7, -RZ, R7.H1_H1 ;  /* 0x30000007ff077230 */ /* 0x000fe40000004100 */
[C---:B------:R-:W-:Y:S01]  /*12030*/  FFMA.FTZ R87, R10.reuse, R87, -R5 ;  /* 0x000000570a577223 */ /* 0x040fe20000010805 */
[----:B------:R-:W-:Y:S01]  /*12040*/  FFMA.FTZ R24, R10, R85, R24 ;  /* 0x000000550a187223 */ /* 0x000fe20000010018 */
[C---:B------:R-:W-:Y:S01]  /*12050*/  FMUL.FTZ R20, R15.reuse, R8 ;  /* 0x000000080f147220 */ /* 0x040fe20000410000 */
[----:B------:R-:W-:Y:S01]  /*12060*/  FMUL.FTZ R10, R15, R0 ;  /* 0x000000000f0a7220 */ /* 0x000fe20000410000 */
[----:B------:R-:W-:-:S02]  /*12070*/  HADD2.F32 R11, -RZ, R34.H0_H0 ;  /* 0x20000022ff0b7230 */ /* 0x000fc40000004100 */
[----:B------:R-:W-:Y:S02]  /*12080*/  HADD2.F32 R13, -RZ, R33.H0_H0 ;  /* 0x20000021ff0d7230 */ /* 0x000fe40000004100 */
[C---:B------:R-:W-:Y:S01]  /*12090*/  FFMA.FTZ R20, R7.reuse, R0, -R20 ;  /* 0x0000000007147223 */ /* 0x040fe20000010814 */
[----:B------:R-:W-:Y:S02]  /*120a0*/  HADD2.F32 R5, -RZ, R36.H0_H0 ;  /* 0x20000024ff057230 */ /* 0x000fe40000004100 */
[----:B------:R-:W-:Y:S01]  /*120b0*/  FFMA.FTZ R33, R7, R8, R10 ;  /* 0x0000000807217223 */ /* 0x000fe2000001000a */
[----:B------:R-:W-:Y:S02]  /*120c0*/  HADD2.F32 R9, -RZ, R35.H0_H0 ;  /* 0x20000023ff097230 */ /* 0x000fe40000004100 */
[----:B------:R-:W-:Y:S01]  /*120d0*/  FMUL.FTZ R7, R12, R11 ;  /* 0x0000000b0c077220 */ /* 0x000fe20000410000 */
[----:B------:R-:W-:Y:S02]  /*120e0*/  HADD2.F32 R4, -RZ, R4.H1_H1 ;  /* 0x30000004ff047230 */ /* 0x000fe40000004100 */
[----:B------:R-:W-:Y:S01]  /*120f0*/  FMUL.FTZ R27, R14, R13 ;  /* 0x0000000d0e1b7220 */ /* 0x000fe20000410000 */
[----:B------:R-:W-:-:S02]  /*12100*/  HADD2.F32 R6, -RZ, R6.H1_H1 ;  /* 0x30000006ff067230 */ /* 0x000fc40000004100 */
[----:B------:R-:W-:Y:S01]  /*12110*/  FMUL.FTZ R12, R12, R5 ;  /* 0x000000050c0c7220 */ /* 0x000fe20000410000 */
[----:B------:R-:W-:Y:S01]  /*12120*/  FMUL.FTZ R14, R14, R9 ;  /* 0x000000090e0e7220 */ /* 0x000fe20000410000 */
[----:B------:R-:W-:Y:S01]  /*12130*/  FFMA.FTZ R15, R4, R5, -R7 ;  /* 0x00000005040f7223 */ /* 0x000fe20000010807 */
[----:B------:R-:W-:Y:S01]  /*12140*/  F2FP.F16.F32.PACK_AB R7, R33, R24 ;  /* 0x000000182107723e */ /* 0x000fe200000000ff */
[----:B------:R-:W-:Y:S01]  /*12150*/  FFMA.FTZ R10, R6, R9, -R27 ;  /* 0x00000009060a7223 */ /* 0x000fe2000001081b */
[----:B------:R-:W-:Y:S01]  /*12160*/  FFMA.FTZ R21, R4, R11, R12 ;  /* 0x0000000b04157223 */ /* 0x000fe2000001000c */
[----:B------:R-:W-:Y:S01]  /*12170*/  FFMA.FTZ R13, R6, R13, R14 ;  /* 0x0000000d060d7223 */ /* 0x000fe2000001000e */
[----:B------:R-:W-:Y:S02]  /*12180*/  F2FP.F16.F32.PACK_AB R11, R20, R87 ;  /* 0x00000057140b723e */ /* 0x000fe400000000ff */
[----:B------:R-:W-:Y:S02]  /*12190*/  F2FP.F16.F32.PACK_AB R9, R28, R29 ;  /* 0x0000001d1c09723e */ /* 0x000fe400000000ff */
[----:B------:R-:W-:-:S02]  /*121a0*/  F2FP.F16.F32.PACK_AB R8, R15, R86 ;  /* 0x000000560f08723e */ /* 0x000fc400000000ff */
[----:B------:R-:W-:Y:S02]  /*121b0*/  F2FP.F16.F32.PACK_AB R10, R10, R25 ;  /* 0x000000190a0a723e */ /* 0x000fe400000000ff */
[----:B------:R-:W-:Y:S02]  /*121c0*/  F2FP.F16.F32.PACK_AB R5, R26, R31 ;  /* 0x0000001f1a05723e */ /* 0x000fe400000000ff */
[----:B------:R-:W-:Y:S01]  /*121d0*/  F2FP.F16.F32.PACK_AB R4, R21, R84 ;  /* 0x000000541504723e */ /* 0x000fe200000000ff */
[----:B------:R4:W-:Y:S01]  /*121e0*/  STS.128 [R37], R8 ;  /* 0x0000000825007388 */ /* 0x0009e20000000c00 */
[----:B------:R-:W-:-:S05]  /*121f0*/  F2FP.F16.F32.PACK_AB R6, R13, R30 ;  /* 0x0000001e0d06723e */ /* 0x000fca00000000ff */
[----:B------:R4:W-:Y:S02]  /*12200*/  STS.128 [R3+0x10400], R4 ;  /* 0x0104000403007388 */ /* 0x0009e40000000c00 */
.L_x_1716:
[----:B------:R-:W-:Y:S05]  /*12210*/  BSYNC B0 ;  /* 0x0000000000007941 */ /* 0x000fea0003800000 */
.L_x_1676:
        /* <DEDUP_REMOVED lines=8> */
.L_x_1673:
[----:B------:R-:W-:-:S13]  /*122a0*/  ISETP.NE.AND P0, PT, R225, 0x3, PT ;  /* 0x00000003e100780c */ /* 0x000fda0003f05270 */
[----:B------:R-:W-:Y:S05]  /*122b0*/  @!P0 BRA `(.L_x_1751) ;  /* 0x0000000000048947 */ /* 0x000fea0003800000 */
[----:B------:R-:W-:Y:S01]  /*122c0*/  BPT.TRAP 0x1 ;  /* 0x000000040000795c */ /* 0x000fe20000300000 */
.L_x_1751:
[----:B0-234-:R-:W-:Y:S01]  /*122d0*/  IMAD R8, R204, 0x8, R18 ;  /* 0x00000008cc087824 */ /* 0x01dfe200078e0212 */
[----:B-1----:R-:W-:-:S04]  /*122e0*/  SHF.L.U32 R3, R218, 0x1f, RZ ;  /* 0x0000001fda037819 */ /* 0x002fc800000006ff */
[----:B------:R0:W1:Y:S01]  /*122f0*/  SYNCS.PHASECHK.TRANS64.TRYWAIT P1, [R8+URZ+0x30830], R3 ;  /* 0x03083003080075a7 */ /* 0x000062000802017f */
[----:B------:R-:W-:Y:S05]  /*12300*/  @!P0 BRA `(.L_x_1752) ;  /* 0x0000000000048947 */ /* 0x000fea0003800000 */
[----:B------:R-:W-:Y:S01]  /*12310*/  BPT.TRAP 0x1 ;  /* 0x000000040000795c */ /* 0x000fe20000300000 */
.L_x_1752:
[----:B------:R-:W-:Y:S01]  /*12320*/  IADD3 R0, R18, 0x20400, RZ ;  /* 0x0002040012007810 */ /* 0x000fe20007ffe0ff */
[----:B------:R-:W-:Y:S01]  /*12330*/  IMAD.MOV.U32 R7, RZ, RZ, 0x40000040 ;  /* 0x40000040ff077424 */ /* 0x000fe200078e00ff */
[----:B------:R-:W-:Y:S02]  /*12340*/  LOP3.LUT R6, R2, 0x10000, RZ, 0xfc, !PT ;  /* 0x0001000002067812 */ /* 0x000fe400078efcff */
[----:B------:R-:W-:-:S04]  /*12350*/  SHF.R.U32.HI R0, RZ, 0x4, R0 ;  /* 0x00000004ff007819 */ /* 0x000fc80000011600 */
[----:B------:R-:W-:-:S04]  /*12360*/  LOP3.LUT R0, R0, 0x3fff, RZ, 0xc0, !PT ;  /* 0x00003fff00007812 */ /* 0x000fc800078ec0ff */
[----:B------:R-:W-:-:S05]  /*12370*/  LOP3.LUT R0, R0, 0x10000, RZ, 0xfc, !PT ;  /* 0x0001000000007812 */ /* 0x000fca00078efcff */
[----:B------:R2:W-:Y:S01]  /*12380*/  STL [R1+0x44], R0 ;  /* 0x0000440001007387 */ /* 0x0005e20000100800 */
[----:B-1----:R-:W-:Y:S05]  /*12390*/  @P1 BRA `(.L_x_1753) ;  /* 0x0000000000081947 */ /* 0x002fea0003800000 */
[----:B------:R-:W1:Y:S02]  /*123a0*/  SYNCS.PHASECHK.TRANS64.TRYWAIT P1, [R8+URZ+0x30830], R3 ;  /* 0x03083003080075a7 */ /* 0x000e64000802017f */
[----:B-1----:R-:W-:Y:S05]  /*123b0*/  @!P1 BRA `(.L_x_1754) ;  /* 0x0000017c008c9947 */ /* 0x002fea0003800000 */
.L_x_1753:
[----:B--2---:R-:W2:Y:S01]  /*123c0*/  LDL R0, [R1+0x44] ;  /* 0x0000440001007983 */ /* 0x004ea20000100800 */
[----:B01----:R-:W-:Y:S01]  /*123d0*/  IMAD.MOV.U32 R3, RZ, RZ, 0x40000040 ;  /* 0x40000040ff037424 */ /* 0x003fe200078e00ff */
[----:B------:R-:W-:Y:S05]  /*123e0*/  WARPSYNC.ALL ;  /* 0x0000000000007948 */ /* 0x000fea0003800000 */
[C---:B------:R-:W-:Y:S01]  /*123f0*/  R2UR UR4, R6.reuse ;  /* 0x00000000060472ca */ /* 0x040fe200000e0000 */
[----:B-----5:R-:W-:Y:S01]  /*12400*/  WARPGROUP.ARRIVE ;  /* 0x00000000000079c5 */ /* 0x020fe20000000000 */
[----:B------:R-:W-:Y:S01]  /*12410*/  R2UR UR5, R7 ;  /* 0x00000000070572ca */ /* 0x000fe200000e0000 */
[C---:B------:R-:W-:Y:S01]  /*12420*/  VIADD R64, R6.reuse, 0x2 ;  /* 0x0000000206407836 */ /* 0x040fe20000000000 */
[----:B------:R-:W-:Y:S01]  /*12430*/  R2UR UR7, R3 ;  /* 0x00000000030772ca */ /* 0x000fe200000e0000 */
[----:B------:R-:W-:Y:S01]  /*12440*/  IMAD.MOV.U32 R65, RZ, RZ, 0x40000040 ;  /* 0x40000040ff417424 */ /* 0x000fe200078e00ff */
[----:B------:R-:W-:Y:S01]  /*12450*/  MOV R63, 0x40000040 ;  /* 0x40000040003f7802 */ /* 0x000fe20000000f00 */
[----:B------:R-:W-:Y:S01]  /*12460*/  IMAD.MOV.U32 R5, RZ, RZ, 0x40000040 ;  /* 0x40000040ff057424 */ /* 0x000fe200078e00ff */
[C---:B------:R-:W-:Y:S01]  /*12470*/  IADD3 R56, R6.reuse, 0x402, RZ ;  /* 0x0000040206387810 */ /* 0x040fe20007ffe0ff */
[C---:B------:R-:W-:Y:S01]  /*12480*/  VIADD R62, R6.reuse, 0x4 ;  /* 0x00000004063e7836 */ /* 0x040fe20000000000 */
[----:B------:R-:W-:Y:S01]  /*12490*/  MOV R215, 0x40000040 ;  /* 0x4000004000d77802 */ /* 0x000fe20000000f00 */
[C---:B------:R-:W-:Y:S01]  /*124a0*/  VIADD R60, R6.reuse, 0x6 ;  /* 0x00000006063c7836 */ /* 0x040fe20000000000 */
[C---:B------:R-:W-:Y:S01]  /*124b0*/  IADD3 R208, R6.reuse, 0x804, RZ ;  /* 0x0000080406d07810 */ /* 0x040fe20007ffe0ff */
[----:B------:R-:W-:Y:S01]  /*124c0*/  IMAD.MOV.U32 R61, RZ, RZ, 0x40000040 ;  /* 0x40000040ff3d7424 */ /* 0x000fe200078e00ff */
[----:B------:R-:W-:Y:S01]  /*124d0*/  MOV R21, 0x40000040 ;  /* 0x4000004000157802 */ /* 0x000fe20000000f00 */
[C---:B------:R-:W-:Y:S01]  /*124e0*/  VIADD R58, R6.reuse, 0x400 ;  /* 0x00000400063a7836 */ /* 0x040fe20000000000 */
[----:B------:R-:W-:Y:S01]  /*124f0*/  IADD3 R10, R6, 0xc06, RZ ;  /* 0x00000c06060a7810 */ /* 0x000fe20007ffe0ff */
[----:B------:R-:W-:Y:S01]  /*12500*/  IMAD.MOV.U32 R59, RZ, RZ, 0x40000040 ;  /* 0x40000040ff3b7424 */ /* 0x000fe200078e00ff */
[----:B------:R0:W-:Y:S01]  /*12510*/  STL.64 [R1+0x38], R64 ;  /* 0x0000384001007387 */ /* 0x0001e20000100a00 */
[----:B------:R-:W-:-:S02]  /*12520*/  IMAD.MOV.U32 R57, RZ, RZ, 0x40000040 ;  /* 0x40000040ff397424 */ /* 0x000fc400078e00ff */
[C---:B------:R-:W-:Y:S01]  /*12530*/  VIADD R216, R6.reuse, 0x404 ;  /* 0x0000040406d87836 */ /* 0x040fe20000000000 */
[----:B------:R0:W-:Y:S01]  /*12540*/  STL.64 [R1+0x30], R62 ;  /* 0x0000303e01007387 */ /* 0x0001e20000100a00 */
[----:B------:R-:W-:Y:S02]  /*12550*/  IMAD.MOV.U32 R217, RZ, RZ, 0x40000040 ;  /* 0x40000040ffd97424 */ /* 0x000fe400078e00ff */
[C---:B------:R-:W-:Y:S01]  /*12560*/  VIADD R214, R6.reuse, 0x406 ;  /* 0x0000040606d67836 */ /* 0x040fe20000000000 */
[----:B------:R0:W-:Y:S01]  /*12570*/  STL.64 [R1+0x28], R60 ;  /* 0x0000283c01007387 */ /* 0x0001e20000100a00 */
[C---:B------:R-:W-:Y:S02]  /*12580*/  VIADD R212, R6.reuse, 0x800 ;  /* 0x0000080006d47836 */ /* 0x040fe40000000000 */
[----:B------:R-:W-:Y:S01]  /*12590*/  IMAD.MOV.U32 R213, RZ, RZ, 0x40000040 ;  /* 0x40000040ffd57424 */ /* 0x000fe200078e00ff */
[----:B------:R0:W-:Y:S01]  /*125a0*/  STL.64 [R1+0x20], R58 ;  /* 0x0000203a01007387 */ /* 0x0001e20000100a00 */
[----:B------:R-:W-:-:S02]  /*125b0*/  VIADD R210, R6, 0x802 ;  /* 0x0000080206d27836 */ /* 0x000fc40000000000 */
[----:B------:R-:W-:Y:S01]  /*125c0*/  IMAD.MOV.U32 R211, RZ, RZ, 0x40000040 ;  /* 0x40000040ffd37424 */ /* 0x000fe200078e00ff */
[----:B------:R0:W-:Y:S01]  /*125d0*/  STL.64 [R1+0x18], R56 ;  /* 0x0000183801007387 */ /* 0x0001e20000100a00 */
[----:B------:R-:W-:Y:S02]  /*125e0*/  IMAD.MOV.U32 R209, RZ, RZ, 0x40000040 ;  /* 0x40000040ffd17424 */ /* 0x000fe400078e00ff */
[C---:B------:R-:W-:Y:S02]  /*125f0*/  VIADD R206, R6.reuse, 0x806 ;  /* 0x0000080606ce7836 */ /* 0x040fe40000000000 */
[----:B------:R-:W-:Y:S02]  /*12600*/  IMAD.MOV.U32 R207, RZ, RZ, 0x40000040 ;  /* 0x40000040ffcf7424 */ /* 0x000fe400078e00ff */
[C---:B------:R-:W-:Y:S02]  /*12610*/  VIADD R20, R6.reuse, 0xc00 ;  /* 0x00000c0006147836 */ /* 0x040fe40000000000 */
[----:B------:R-:W-:-:S02]  /*12620*/  VIADD R14, R6, 0xc02 ;  /* 0x00000c02060e7836 */ /* 0x000fc40000000000 */
[----:B------:R-:W-:Y:S02]  /*12630*/  IMAD.MOV.U32 R15, RZ, RZ, 0x40000040 ;  /* 0x40000040ff0f7424 */ /* 0x000fe400078e00ff */
[----:B------:R-:W-:Y:S02]  /*12640*/  VIADD R12, R6, 0xc04 ;  /* 0x00000c04060c7836 */ /* 0x000fe40000000000 */
[----:B------:R-:W-:Y:S02]  /*12650*/  IMAD.MOV.U32 R13, RZ, RZ, 0x40000040 ;  /* 0x40000040ff0d7424 */ /* 0x000fe400078e00ff */
[----:B------:R-:W-:Y:S02]  /*12660*/  IMAD.MOV.U32 R11, RZ, RZ, 0x40000040 ;  /* 0x40000040ff0b7424 */ /* 0x000fe400078e00ff */
[----:B------:R-:W-:Y:S02]  /*12670*/  IMAD.MOV.U32 R3, RZ, RZ, 0x40000040 ;  /* 0x40000040ff037424 */ /* 0x000fe400078e00ff */
[----:B--2---:R-:W-:-:S05]  /*12680*/  IMAD R2, R204, 0x800, R0 ;  /* 0x00000800cc027824 */ /* 0x004fca00078e0200 */
[C---:B------:R-:W-:Y:S02]  /*12690*/  R2UR UR6, R2.reuse ;  /* 0x00000000020672ca */ /* 0x040fe400000e0000 */
[----:B------:R-:W-:-:S11]  /*126a0*/  IADD3 R4, R2, 0x2, RZ ;  /* 0x0000000202047810 */ /* 0x000fd60007ffe0ff */
[----:B------:R-:W-:Y:S01]  /*126b0*/  HGMMA.64x64x16.F32 R24, gdesc[UR4], RZ, !UPT, gsb0 ;  /* 0x00e00000041879f0 */ /* 0x000fe2000c0008ff */
[----:B------:R-:W-:Y:S02]  /*126c0*/  R2UR UR4, R64 ;  /* 0x00000000400472ca */ /* 0x000fe400000e0000 */
[----:B------:R-:W-:Y:S02]  /*126d0*/  R2UR UR5, R65 ;  /* 0x00000000410572ca */ /* 0x000fe400000e0000 */
[----:B------:R-:W-:Y:S01]  /*126e0*/  R2UR UR6, R4 ;  /* 0x00000000040672ca */ /* 0x000fe200000e0000 */
[----:B------:R-:W-:Y:S01]  /*126f0*/  VIADD R4, R2, 0x4 ;  /* 0x0000000402047836 */ /* 0x000fe20000000000 */
[----:B------:R-:W-:Y:S01]  /*12700*/  R2UR UR7, R5 ;  /* 0x00000000050772ca */ /* 0x000fe200000e0000 */
[----:B------:R-:W-:Y:S01]  /*12710*/  IMAD.MOV.U32 R5, RZ, RZ, 0x40000040 ;  /* 0x40000040ff057424 */ /* 0x000fe200078e00ff */
[----:B------:R-:W-:Y:S02]  /*12720*/  WARPGROUP.DEPBAR.LE gsb0, 0x0 ;  /* 0x00008000000079c5 */ /* 0x000fe40000010000 */
[----:B------:R-:W-:-:S09]  /*12730*/  WARPGROUP.ARRIVE ;  /* 0x00000000000079c5 */ /* 0x000fd20000000000 */
[----:B------:R-:W-:Y:S01]  /*12740*/  HGMMA.64x64x16.F32 R24, gdesc[UR4], R24, gsb0 ;  /* 0x00e00000041879f0 */ /* 0x000fe20008000818 */
[----:B------:R-:W-:Y:S02]  /*12750*/  R2UR UR4, R62 ;  /* 0x000000003e0472ca */ /* 0x000fe400000e0000 */
[----:B------:R-:W-:Y:S02]  /*12760*/  R2UR UR5, R63 ;  /* 0x000000003f0572ca */ /* 0x000fe400000e0000 */
[----:B------:R-:W-:Y:S01]  /*12770*/  R2UR UR6, R4 ;  /* 0x00000000040672ca */ /* 0x000fe200000e0000 */
[----:B------:R-:W-:Y:S01]  /*12780*/  VIADD R4, R2, 0x6 ;  /* 0x0000000602047836 */ /* 0x000fe20000000000 */
[----:B------:R-:W-:Y:S02]  /*12790*/  R2UR UR7, R5 ;  /* 0x00000000050772ca */ /* 0x000fe400000e0000 */
[----:B------:R-:W-:Y:S01]  /*127a0*/  MOV R5, 0x40000040 ;  /* 0x4000004000057802 */ /* 0x000fe20000000f00 */
[----:B------:R-:W-:-:S02]  /*127b0*/  WARPGROUP.DEPBAR.LE gsb0, 0x0 ;  /* 0x00008000000079c5 */ /* 0x000fc40000010000 */
[----:B------:R-:W-:-:S08]  /*127c0*/  WARPGROUP.ARRIVE ;  /* 0x00000000000079c5 */ /* 0x000fd00000000000 */
[----:B------:R-:W-:Y:S01]  /*127d0*/  HGMMA.64x64x16.F32 R24, gdesc[UR4], R24, gsb0 ;  /* 0x00e00000041879f0 */ /* 0x000fe20008000818 */
        /* <DEDUP_REMOVED lines=20> */
[----:B------:R-:W-:Y:S02]  /*12920*/  R2UR UR6, R4 ;  /* 0x00000000040672ca */ /* 0x000fe400000e0000 */
[----:B------:R-:W-:Y:S01]  /*12930*/  R2UR UR7, R5 ;  /* 0x00000000050772ca */ /* 0x000fe200000e0000 */
[----:B------:R-:W-:Y:S01]  /*12940*/  IMAD.MOV.U32 R5, RZ, RZ, 0x40000040 ;  /* 0x40000040ff057424 */ /* 0x000fe200078e00ff */
[----:B------:R-:W-:Y:S01]  /*12950*/  IADD3 R4, R2, 0x204, RZ ;  /* 0x0000020402047810 */ /* 0x000fe20007ffe0ff */
        /* <DEDUP_REMOVED lines=69> */
[C---:B------:R-:W-:Y:S01]  /*12db0*/  VIADD R4, R2.reuse, 0x604 ;  /* 0x0000060402047836 */ /* 0x040fe20000000000 */
[----:B------:R-:W-:Y:S01]  /*12dc0*/  R2UR UR7, R5 ;  /* 0x00000000050772ca */ /* 0x000fe200000e0000 */
[----:B------:R-:W-:Y:S02]  /*12dd0*/  IMAD.MOV.U32 R5, RZ, RZ, 0x40000040 ;  /* 0x40000040ff057424 */ /* 0x000fe400078e00ff */
[----:B------:R-:W-:Y:S01]  /*12de0*/  VIADD R2, R2, 0x606 ;  /* 0x0000060602027836 */ /* 0x000fe20000000000 */
[----:B------:R-:W-:-:S02]  /*12df0*/  WARPGROUP.DEPBAR.LE gsb0, 0x0 ;  /* 0x00008000000079c5 */ /* 0x000fc40000010000 */
[----:B------:R-:W-:-:S07]  /*12e00*/  WARPGROUP.ARRIVE ;  /* 0x00000000000079c5 */ /* 0x000fce0000000000 */
[----:B------:R-:W-:Y:S01]  /*12e10*/  HGMMA.64x64x16.F32 R24, gdesc[UR4], R24, gsb0 ;  /* 0x00e00000041879f0 */ /* 0x000fe20008000818 */
[----:B------:R-:W-:Y:S02]  /*12e20*/  R2UR UR4, R12 ;  /* 0x000000000c0472ca */ /* 0x000fe400000e0000 */
[----:B------:R-:W-:Y:S02]  /*12e30*/  R2UR UR5, R13 ;  /* 0x000000000d0572ca */ /* 0x000fe400000e0000 */
[----:B------:R-:W-:Y:S02]  /*12e40*/  R2UR UR6, R4 ;  /* 0x00000000040672ca */ /* 0x000fe400000e0000 */
[----:B------:R-:W-:Y:S01]  /*12e50*/  R2UR UR7, R5 ;  /* 0x00000000050772ca */ /* 0x000fe200000e0000 */
[----:B------:R-:W-:Y:S02]  /*12e60*/  WARPGROUP.DEPBAR.LE gsb0, 0x0 ;  /* 0x00008000000079c5 */ /* 0x000fe40000010000 */
[----:B------:R-:W-:-:S10]  /*12e70*/  WARPGROUP.ARRIVE ;  /* 0x00000000000079c5 */ /* 0x000fd40000000000 */
[----:B------:R-:W-:Y:S01]  /*12e80*/  HGMMA.64x64x16.F32 R24, gdesc[UR4], R24, gsb0 ;  /* 0x00e00000041879f0 */ /* 0x000fe20008000818 */
[----:B------:R-:W-:Y:S02]  /*12e90*/  R2UR UR4, R10 ;  /* 0x000000000a0472ca */ /* 0x000fe400000e0000 */
[----:B------:R-:W-:Y:S02]  /*12ea0*/  R2UR UR5, R11 ;  /* 0x000000000b0572ca */ /* 0x000fe400000e0000 */
[----:B------:R-:W-:Y:S02]  /*12eb0*/  R2UR UR6, R2 ;  /* 0x00000000020672ca */ /* 0x000fe400000e0000 */
[----:B------:R-:W-:Y:S01]  /*12ec0*/  R2UR UR7, R3 ;  /* 0x00000000030772ca */ /* 0x000fe200000e0000 */
[----:B------:R-:W-:Y:S02]  /*12ed0*/  WARPGROUP.DEPBAR.LE gsb0, 0x0 ;  /* 0x00008000000079c5 */ /* 0x000fe40000010000 */
[----:B------:R-:W-:-:S10]  /*12ee0*/  WARPGROUP.ARRIVE ;  /* 0x00000000000079c5 */ /* 0x000fd40000000000 */
[----:B------:R-:W-:Y:S03]  /*12ef0*/  HGMMA.64x64x16.F32 R24, gdesc[UR4], R24, gsb0 ;  /* 0x00e00000041879f0 */ /* 0x000fe60008000818 */
[----:B------:R-:W-:Y:S02]  /*12f00*/  WARPGROUP.DEPBAR.LE gsb0, 0x0 ;  /* 0x00008000000079c5 */ /* 0x000fe40000010000 */
[----:B0-----:R-:W-:Y:S05]  /*12f10*/  @!P0 BRA `(.L_x_1755) ;  /* 0x0000000000048947 */ /* 0x001fea0003800000 */
[----:B------:R-:W-:Y:S01]  /*12f20*/  BPT.TRAP 0x1 ;  /* 0x000000040000795c */ /* 0x000fe20000300000 */
.L_x_1755:
[----:B------:R-:W2:Y:S01]  /*12f30*/  LDL R0, [R1+0x64] ;  /* 0x0000640001007983 */ /* 0x000ea20000100800 */
[----:B------:R-:W0:Y:S03]  /*12f40*/  LDC R72, c[0x0][0x448] ;  /* 0x00011200ff487b82 */ /* 0x000e260000000800 */
[----:B------:R-:W2:Y:S04]  /*12f50*/  LDL R70, [R1+0x4c] ;  /* 0x00004c0001467983 */ /* 0x000ea80000100800 */
[----:B------:R-:W3:Y:S01]  /*12f60*/  LDL R9, [R1+0x4] ;  /* 0x0000040001097983 */ /* 0x000ee20000100800 */
[----:B------:R-:W1:Y:S03]  /*12f70*/  LDC.64 R56, c[0x0][0x9e0] ;  /* 0x00027800ff387b82 */ /* 0x000e660000000a00 */
[----:B------:R-:W4:Y:S01]  /*12f80*/  LDL R65, [R1+0x8] ;  /* 0x0000080001417983 */ /* 0x000f220000100800 */
[----:B------:R-:W-:Y:S01]  /*12f90*/  LOP3.LUT R22, R22, 0xffffffbf, RZ, 0xc0, !PT ;  /* 0xffffffbf16167812 */ /* 0x000fe200078ec0ff */
[----:B------:R-:W-:Y:S01]  /*12fa0*/  ULDC UR4, c[0x0][0x9dc] ;  /* 0x0002770000047ab9 */ /* 0x000fe20000000800 */
[----:B0-----:R-:W-:-:S13]  /*12fb0*/  ISETP.NE.AND P1, PT, R72, 0x1, PT ;  /* 0x000000014800780c */ /* 0x001fda0003f25270 */
[----:B------:R-:W0:Y:S08]  /*12fc0*/  @P1 LDC R3, c[0x0][0x44c] ;  /* 0x00011300ff031b82 */ /* 0x000e300000000800 */
[----:B------:R-:W5:Y:S01]  /*12fd0*/  @P1 LDC R4, c[0x0][0x450] ;  /* 0x00011400ff041b82 */ /* 0x000f620000000800 */
[----:B------:R-:W-:Y:S01]  /*12fe0*/  @P1 LOP3.LUT R22, R22, 0x40, RZ, 0xfc, !PT ;  /* 0x0000004016161812 */ /* 0x000fe200078efcff */
[----:B------:R-:W-:-:S03]  /*12ff0*/  IMAD.U32 R223, RZ, RZ, UR4 ;  /* 0x00000004ffdf7e24 */ /* 0x000fc6000f8e00ff */
[----:B------:R-:W-:Y:S02]  /*13000*/  LOP3.LUT R22, R22, 0xffffffdf, RZ, 0xc0, !PT ;  /* 0xffffffdf16167812 */ /* 0x000fe400078ec0ff */
[----:B------:R-:W-:Y:S01]  /*13010*/  LEA R58, R95, 0xffffffc0, 0x6 ;  /* 0xffffffc05f3a7811 */ /* 0x000fe200078e30ff */
[----:B--2---:R-:W-:-:S04]  /*13020*/  IMAD.IADD R0, R0, 0x1, R70 ;  /* 0x0000000100007824 */ /* 0x004fc800078e0246 */
[----:B0-----:R-:W-:Y:S01]  /*13030*/  @P1 IMAD.HI.U32 R3, R0, R3, RZ ;  /* 0x0000000300031227 */ /* 0x001fe200078e00ff */
[----:B------:R-:W-:-:S04]  /*13040*/  MOV R2, R0 ;  /* 0x0000000000027202 */ /* 0x000fc80000000f00 */
[----:B-----5:R-:W-:Y:S01]  /*13050*/  @P1 SHF.R.U32.HI R2, RZ, R4, R3 ;  /* 0x00000004ff021219 */ /* 0x020fe20000011603 */
[----:B------:R-:W-:Y:S02]  /*13060*/  IMAD.MOV.U32 R4, RZ, RZ, -0x40 ;  /* 0xffffffc0ff047424 */ /* 0x000fe400078e00ff */
[----:B------:R-:W-:Y:S02]  /*13070*/  VIADD R0, R8, 0x30840 ;  /* 0x0003084008007836 */ /* 0x000fe40000000000 */
[----:B------:R-:W0:Y:S01]  /*13080*/  SHFL.IDX PT, R8, R2, RZ, 0x1c1f ;  /* 0x001c1fff02087589 */ /* 0x000e2200000e0000 */
[----:B------:R-:W-:-:S04]  /*13090*/  IMAD R5, R95, R4, 0x40 ;  /* 0x000000405f057424 */ /* 0x000fc800078e0204 */
[----:B------:R-:W-:Y:S01]  /*130a0*/  VIADD R3, R5, 0x1 ;  /* 0x0000000105037836 */ /* 0x000fe20000000000 */
[----:B---3--:R-:W-:Y:S02]  /*130b0*/  PRMT R0, R9, 0x654, R0 ;  /* 0x0000065409007816 */ /* 0x008fe40000000000 */
[----:B-1----:R-:W-:Y:S01]  /*130c0*/  ISETP.GE.AND P1, PT, R57, 0x1, PT ;  /* 0x000000013900780c */ /* 0x002fe20003f26270 */
[----:B----4-:R-:W-:Y:S01]  /*130d0*/  IMAD R3, R65, -0x2, R3 ;  /* 0xfffffffe41037824 */ /* 0x010fe200078e0203 */
[----:B------:R1:W-:Y:S01]  /*130e0*/  SYNCS.ARRIVE.TRANS64.RED.A1T0 RZ, [R0+URZ], RZ ;  /* 0x000000ff00ff79a7 */ /* 0x0003e2000810043f */
[----:B------:R-:W-:-:S03]  /*130f0*/  LOP3.LUT R4, RZ, R223, RZ, 0x33, !PT ;  /* 0x000000dfff047212 */ /* 0x000fc600078e33ff */
[----:B------:R-:W-:Y:S02]  /*13100*/  IADD3 R3, -R219, R3, R220 ;  /* 0x00000003db037210 */ /* 0x000fe40007ffe1dc */
[----:B-1----:R-:W-:-:S03]  /*13110*/  IADD3 R0, R220, R5, RZ ;  /* 0x00000005dc007210 */ /* 0x002fc60007ffe0ff */
[C---:B------:R-:W-:Y:S02]  /*13120*/  IMAD.IADD R60, R3.reuse, 0x1, R56 ;  /* 0x00000001033c7824 */ /* 0x040fe400078e0238 */
[----:B------:R-:W-:Y:S02]  /*13130*/  IMAD.IADD R61, R3, 0x1, R4 ;  /* 0x00000001033d7824 */ /* 0x000fe400078e0204 */
[----:B------:R-:W-:Y:S01]  /*13140*/  IMAD R59, R65, -0x2, R0 ;  /* 0xfffffffe413b7824 */ /* 0x000fe200078e0200 */
[----:B------:R-:W-:Y:S01]  /*13150*/  @P1 LOP3.LUT R22, R22, 0x20, RZ, 0xfc, !PT ;  /* 0x0000002016161812 */ /* 0x000fe200078efcff */
[----:B0-----:R-:W-:-:S03]  /*13160*/  IMAD.IADD R4, R61, 0x1, R8 ;  /* 0x000000013d047824 */ /* 0x001fc600078e0208 */
[----:B------:R-:W-:Y:S01]  /*13170*/  VIADDMNMX R0, R8, R60, R59, PT ;  /* 0x0000003c08007246 */ /* 0x000fe2000380013b */
[----:B------:R-:W-:Y:S06]  /*13180*/  @!P1 BRA `(.L_x_1756) ;  /* 0x0000000000509947 */ /* 0x000fec0003800000 */
[----:B------:R-:W-:Y:S01]  /*13190*/  IADD3 R3, -R219, R220, R8 ;  /* 0x000000dcdb037210 */ /* 0x000fe20007ffe108 */
[----:B------:R-:W-:Y:S03]  /*131a0*/  BSSY B0, `(.L_x_1757) ;  /* 0x000000e000007945 */ /* 0x000fe60003800000 */
[----:B------:R-:W-:-:S13]  /*131b0*/  ISETP.GT.AND P1, PT, R3, -0x1, PT ;  /* 0xffffffff0300780c */ /* 0x000fda0003f24270 */
        /* <DEDUP_REMOVED lines=8> */
.L_x_1758:
[----:B------:R-:W-:-:S13]  /*13240*/  ISETP.NE.AND P1, PT, R57, 0x1, PT ;  /* 0x000000013900780c */ /* 0x000fda0003f25270 */
[----:B------:R-:W0:Y:S02]  /*13250*/  @P1 LDC.64 R8, c[0x0][0x9e8] ;  /* 0x00027a00ff081b82 */ /* 0x000e240000000a00 */
[----:B0-----:R-:W-:-:S05]  /*13260*/  @P1 IMAD.HI.U32 R8, R3, R8, RZ ;  /* 0x0000000803081227 */ /* 0x001fca00078e00ff */
[----:B------:R-:W-:-:S07]  /*13270*/  @P1 SHF.R.U32.HI R3, RZ, R9, R8 ;  /* 0x00000009ff031219 */ /* 0x000fce0000011608 */
.L_x_1759:
[----:B------:R-:W-:Y:S05]  /*13280*/  BSYNC B0 ;  /* 0x0000000000007941 */ /* 0x000fea0003800000 */
.L_x_1757:
[----:B------:R-:W-:-:S04]  /*13290*/  IMAD R3, R3, R57, -R58 ;  /* 0x0000003903037224 */ /* 0x000fc800078e0a3a */
[----:B------:R-:W-:-:S05]  /*132a0*/  IMAD R3, R65, -0x2, R3 ;  /* 0xfffffffe41037824 */ /* 0x000fca00078e0203 */
[----:B------:R-:W-:Y:S02]  /*132b0*/  VIMNMX R4, R4, R3, !PT ;  /* 0x0000000304047248 */ /* 0x000fe40007fe0100 */
[----:B------:R-:W-:-:S07]  /*132c0*/  VIADDMNMX R0, R3, R57, R0, PT ;  /* 0x0000003903007246 */ /* 0x000fce0003800100 */
.L_x_1756:
[C---:B------:R-:W-:Y:S01]  /*132d0*/  ISETP.GE.AND P2, PT, R5.reuse, 0x9, PT ;  /* 0x000000090500780c */ /* 0x040fe20003f46270 */
[----:B------:R-:W0:Y:S01]  /*132e0*/  SHFL.IDX PT, R2, R2, 0x1, 0x1c1f ;  /* 0x003c1f0002027f89 */ /* 0x000e2200000e0000 */
[C---:B------:R-:W-:Y:S02]  /*132f0*/  ISETP.GE.AND P1, PT, R5.reuse, 0x2, PT ;  /* 0x000000020500780c */ /* 0x040fe40003f26270 */
[C---:B------:R-:W-:Y:S02]  /*13300*/  ISETP.GT.AND P3, PT, R4.reuse, 0x8, !P2 ;  /* 0x000000080400780c */ /* 0x040fe40005764270 */
[----:B------:R-:W-:Y:S02]  /*13310*/  ISETP.GT.AND P4, PT, R4, 0x1, !P1 ;  /* 0x000000010400780c */ /* 0x000fe40004f84270 */
[----:B------:R-:W-:Y:S02]  /*13320*/  ISETP.LT.OR P3, PT, R0, 0x9, P3 ;  /* 0x000000090000780c */ /* 0x000fe40001f61670 */
[----:B------:R-:W-:-:S02]  /*13330*/  ISETP.GE.AND P5, PT, R5, 0xa, PT ;  /* 0x0000000a0500780c */ /* 0x000fc40003fa6270 */
[----:B------:R-:W-:Y:S02]  /*13340*/  FSEL R73, R28, -INF , !P3 ;  /* 0xff8000001c497808 */ /* 0x000fe40005800000 */
[----:B------:R-:W-:Y:S02]  /*13350*/  ISETP.LT.OR P4, PT, R0, 0x2, P4 ;  /* 0x000000020000780c */ /* 0x000fe40002781670 */
[----:B------:R-:W-:Y:S02]  /*13360*/  ISETP.GT.AND P3, PT, R4, 0x9, !P5 ;  /* 0x000000090400780c */ /* 0x000fe40006f64270 */
[----:B------:R-:W-:Y:S02]  /*13370*/  FSEL R71, R25, -INF , !P4 ;  /* 0xff80000019477808 */ /* 0x000fe40006000000 */
        /* <DEDUP_REMOVED lines=26> */
[C---:B------:R-:W-:Y:S02]  /*13520*/  ISETP.GE.AND P4, PT, R5.reuse, 0x22, PT ;  /* 0x000000220500780c */ /* 0x040fe40003f86270 */
        /* <DEDUP_REMOVED lines=26> */
[----:B------:R-:W-:Y:S02]  /*136d0*/  ISETP.GE.AND P3, PT, R5, 0x39, PT ;  /* 0x000000390500780c */ /* 0x000fe40003f66270 */
[----:B------:R-:W-:Y:S02]  /*136e0*/  P2R R28, PR, RZ, 0x20 ;  /* 0x00000020ff1c7803 */ /* 0x000fe40000000000 */
[----:B------:R-:W-:-:S02]  /*136f0*/  ISETP.GT.AND P4, PT, R4, 0x38, !P3 ;  /* 0x000000380400780c */ /* 0x000fc40005f84270 */
[----:B------:R-:W-:Y:S02]  /*13700*/  ISETP.GE.AND P5, PT, R5, 0x3a, PT ;  /* 0x0000003a0500780c */ /* 0x000fe40003fa6270 */
[----:B------:R-:W-:-:S04]  /*13710*/  ISETP.LT.OR P4, PT, R0, 0x39, P4 ;  /* 0x000000390000780c */ /* 0x000fc80002781670 */
[----:B------:R-:W-:Y:S02]  /*13720*/  FSEL R3, R52, -INF , !P4 ;  /* 0xff80000034037808 */ /* 0x000fe40006000000 */
[----:B------:R-:W-:-:S04]  /*13730*/  ISETP.GT.AND P4, PT, R4, RZ, !P6 ;  /* 0x000000ff0400720c */ /* 0x000fc80007784270 */
[----:B------:R-:W-:-:S04]  /*13740*/  ISETP.LT.OR P4, PT, R0, 0x1, P4 ;  /* 0x000000010000780c */ /* 0x000fc80002781670 */
[----:B------:R-:W-:Y:S02]  /*13750*/  FSEL R69, R24, -INF , !P4 ;  /* 0xff80000018457808 */ /* 0x000fe40006000000 */
[----:B------:R-:W-:Y:S01]  /*13760*/  ISETP.GT.AND P4, PT, R4, 0x39, !P5 ;  /* 0x000000390400780c */ /* 0x000fe20006f84270 */
[----:B0-----:R-:W-:-:S03]  /*13770*/  IMAD.IADD R4, R61, 0x1, R2 ;  /* 0x000000013d047824 */ /* 0x001fc600078e0202 */
[----:B------:R-:W-:Y:S02]  /*13780*/  ISETP.LT.OR P4, PT, R0, 0x3a, P4 ;  /* 0x0000003a0000780c */ /* 0x000fe40002781670 */
[----:B------:R-:W-:Y:S02]  /*13790*/  VIADDMNMX R0, R2, R60, R59, PT ;  /* 0x0000003c02007246 */ /* 0x000fe4000380013b */
[----:B------:R-:W-:Y:S02]  /*137a0*/  FSEL R53, R53, -INF , !P4 ;  /* 0xff80000035357808 */ /* 0x000fe40006000000 */
[----:B------:R-:W-:-:S13]  /*137b0*/  ISETP.GE.AND P4, PT, R57, 0x1, PT ;  /* 0x000000013900780c */ /* 0x000fda0003f86270 */
[----:B------:R-:W-:Y:S05]  /*137c0*/  @!P4 BRA `(.L_x_1760) ;  /* 0x000000000050c947 */ /* 0x000fea0003800000 */
        /* <DEDUP_REMOVED lines=11> */
.L_x_1762:
[----:B------:R-:W-:-:S13]  /*13880*/  ISETP.NE.AND P4, PT, R57, 0x1, PT ;  /* 0x000000013900780c */ /* 0x000fda0003f85270 */
[----:B------:R-:W0:Y:S02]  /*13890*/  @P4 LDC.64 R60, c[0x0][0x9e8] ;  /* 0x00027a00ff3c4b82 */ /* 0x000e240000000a00 */
[----:B0-----:R-:W-:-:S05]  /*138a0*/  @P4 IMAD.HI.U32 R8, R2, R60, RZ ;  /* 0x0000003c02084227 */ /* 0x001fca00078e00ff */
[----:B------:R-:W-:-:S07]  /*138b0*/  @P4 SHF.R.U32.HI R2, RZ, R61, R8 ;  /* 0x0000003dff024219 */ /* 0x000fce0000011608 */
.L_x_1763:
[----:B------:R-:W-:Y:S05]  /*138c0*/  BSYNC B0 ;  /* 0x0000000000007941 */ /* 0x000fea0003800000 */
.L_x_1761:
[----:B------:R-:W-:-:S04]  /*138d0*/  IMAD R2, R2, R57, -R58 ;  /* 0x0000003902027224 */ /* 0x000fc800078e0a3a */
[----:B------:R-:W-:-:S05]  /*138e0*/  IMAD R5, R65, -0x2, R2 ;  /* 0xfffffffe41057824 */ /* 0x000fca00078e0202 */
[----:B------:R-:W-:Y:S02]  /*138f0*/  VIMNMX R4, R4, R5, !PT ;  /* 0x0000000504047248 */ /* 0x000fe40007fe0100 */
[----:B------:R-:W-:-:S07]  /*13900*/  VIADDMNMX R0, R5, R57, R0, PT ;  /* 0x0000003905007246 */ /* 0x000fce0003800100 */
.L_x_1760:
[----:B------:R-:W-:Y:S01]  /*13910*/  FMNMX.FTZ R2, R69, R71, !PT ;  /* 0x0000004745027209 */ /* 0x000fe20007810000 */
[----:B------:R-:W-:Y:S01]  /*13920*/  ULDC UR4, c[0x0][0x988] ;  /* 0x0002620000047ab9 */ /* 0x000fe20000000800 */
        /* <DEDUP_REMOVED lines=14> */
[C---:B------:R-:W-:Y:S02]  /*13a10*/  ISETP.GT.AND P2, PT, R4.reuse, 0x8, !P2 ;  /* 0x000000080400780c */ /* 0x040fe40005744270 */
[----:B------:R-:W-:Y:S02]  /*13a20*/  ISETP.GT.AND P1, PT, R4, 0x10, !P1 ;  /* 0x000000100400780c */ /* 0x000fe40004f24270 */
[----:B------:R-:W-:-:S02]  /*13a30*/  FMNMX.FTZ R2, R29, R2, !PT ;  /* 0x000000021d027209 */ /* 0x000fc40007810000 */
[C---:B------:R-:W-:Y:S02]  /*13a40*/  ISETP.LT.OR P2, PT, R0.reuse, 0x9, P2 ;  /* 0x000000090000780c */ /* 0x040fe40001741670 */
[----:B------:R-:W-:Y:S02]  /*13a50*/  ISETP.LT.OR P1, PT, R0, 0x11, P1 ;  /* 0x000000110000780c */ /* 0x000fe40000f21670 */
[----:B------:R-:W-:Y:S02]  /*13a60*/  FMNMX.FTZ R2, R41, R2, !PT ;  /* 0x0000000229027209 */ /* 0x000fe40007810000 */
[----:B------:R-:W-:Y:S02]  /*13a70*/  FSEL R59, R30, -INF , !P2 ;  /* 0xff8000001e3b7808 */ /* 0x000fe40005000000 */
[----:B------:R-:W-:Y:S02]  /*13a80*/  ISETP.NE.AND P2, PT, R63, RZ, PT ;  /* 0x000000ff3f00720c */ /* 0x000fe40003f45270 */
[----:B------:R-:W-:-:S02]  /*13a90*/  FSEL R63, R34, -INF , !P1 ;  /* 0xff800000223f7808 */ /* 0x000fc40004800000 */
[----:B------:R-:W-:Y:S02]  /*13aa0*/  FMNMX.FTZ R2, R25, R2, !PT ;  /* 0x0000000219027209 */ /* 0x000fe40007810000 */
[----:B------:R-:W-:Y:S02]  /*13ab0*/  ISETP.NE.AND P1, PT, R32, RZ, PT ;  /* 0x000000ff2000720c */ /* 0x000fe40003f25270 */
[----:B------:R-:W-:Y:S02]  /*13ac0*/  FMNMX.FTZ R2, R45, R2, !PT ;  /* 0x000000022d027209 */ /* 0x000fe40007810000 */
[----:B------:R-:W-:Y:S02]  /*13ad0*/  ISETP.GT.AND P1, PT, R4, 0x11, !P1 ;  /* 0x000000110400780c */ /* 0x000fe40004f24270 */
[----:B------:R-:W-:Y:S02]  /*13ae0*/  FMNMX.FTZ R2, R9, R2, !PT ;  /* 0x0000000209027209 */ /* 0x000fe40007810000 */
[----:B------:R-:W-:-:S02]  /*13af0*/  ISETP.LT.OR P1, PT, R0, 0x12, P1 ;  /* 0x000000120000780c */ /* 0x000fc40000f21670 */
[----:B------:R-:W-:Y:S02]  /*13b00*/  ISETP.GT.AND P6, PT, R4, RZ, !P6 ;  /* 0x000000ff0400720c */ /* 0x000fe400077c4270 */
[----:B------:R-:W-:Y:S02]  /*13b10*/  FMNMX.FTZ R2, R49, R2, !PT ;  /* 0x0000000231027209 */ /* 0x000fe40007810000 */
[----:B------:R-:W-:Y:S02]  /*13b20*/  FSEL R35, R35, -INF , !P1 ;  /* 0xff80000023237808 */ /* 0x000fe40004800000 */
[----:B------:R-:W-:Y:S02]  /*13b30*/  ISETP.NE.AND P1, PT, R64, RZ, PT ;  /* 0x000000ff4000720c */ /* 0x000fe40003f25270 */
[----:B------:R-:W-:Y:S02]  /*13b40*/  ISETP.LT.OR P6, PT, R0, 0x1, P6 ;  /* 0x000000010000780c */ /* 0x000fe400037c1670 */
[----:B------:R-:W-:-:S02]  /*13b50*/  FMNMX.FTZ R2, R3, R2, !PT ;  /* 0x0000000203027209 */ /* 0x000fc40007810000 */
[----:B------:R-:W-:Y:S02]  /*13b60*/  ISETP.GT.AND P1, PT, R4, 0x18, !P1 ;  /* 0x000000180400780c */ /* 0x000fe40004f24270 */
[----:B------:R-:W-:Y:S02]  /*13b70*/  FSEL R31, R26, -INF , !P6 ;  /* 0xff8000001a1f7808 */ /* 0x000fe40007000000 */
[----:B------:R-:W-:Y:S02]  /*13b80*/  FMNMX.FTZ R26, R53, R2, !PT ;  /* 0x00000002351a7209 */ /* 0x000fe40007810000 */
[----:B------:R-:W-:Y:S02]  /*13b90*/  ISETP.LT.OR P1, PT, R0, 0x19, P1 ;  /* 0x000000190000780c */ /* 0x000fe40000f21670 */
[----:B------:R-:W-:Y:S01]  /*13ba0*/  ISETP.NE.AND P4, PT, R44, RZ, PT ;  /* 0x000000ff2c00720c */ /* 0x000fe20003f85270 */
[----:B------:R-:W0:Y:S01]  /*13bb0*/  SHFL.BFLY PT, R5, R26, 0x2, 0x1f ;  /* 0x0c401f001a057f89 */ /* 0x000e2200000e0000 */
[----:B------:R-:W-:-:S02]  /*13bc0*/  FSEL R65, R38, -INF , !P1 ;  /* 0xff80000026417808 */ /* 0x000fc40004800000 */
[----:B------:R-:W-:Y:S02]  /*13bd0*/  ISETP.NE.AND P1, PT, R36, RZ, PT ;  /* 0x000000ff2400720c */ /* 0x000fe40003f25270 */
[----:B------:R-:W-:Y:S02]  /*13be0*/  MOV R2, UR4 ;  /* 0x0000000400027c02 */ /* 0x000fe40008000f00 */
[C---:B------:R-:W-:Y:S02]  /*13bf0*/  ISETP.GT.AND P1, PT, R4.reuse, 0x19, !P1 ;  /* 0x000000190400780c */ /* 0x040fe40004f24270 */
[----:B------:R-:W-:Y:S02]  /*13c00*/  ISETP.GT.AND P3, PT, R4, 0x38, !P3 ;  /* 0x000000380400780c */ /* 0x000fe40005f64270 */
[----:B------:R-:W-:Y:S02]  /*13c10*/  ISETP.LT.OR P1, PT, R0, 0x1a, P1 ;  /* 0x0000001a0000780c */ /* 0x000fe40000f21670 */
[----:B------:R-:W-:-:S02]  /*13c20*/  ISETP.GT.AND P5, PT, R4, 0x39, !P5 ;  /* 0x000000390400780c */ /* 0x000fc40006fa4270 */
[----:B------:R-:W-:Y:S02]  /*13c30*/  FSEL R39, R39, -INF , !P1 ;  /* 0xff80000027277808 */ /* 0x000fe40004800000 */
[----:B------:R-:W-:Y:S02]  /*13c40*/  ISETP.NE.AND P1, PT, R66, RZ, PT ;  /* 0x000000ff4200720c */ /* 0x000fe40003f25270 */
[----:B------:R-:W-:Y:S02]  /*13c50*/  ISETP.LT.OR P3, PT, R0, 0x39, P3 ;  /* 0x000000390000780c */ /* 0x000fe40001f61670 */
[----:B------:R-:W-:Y:S02]  /*13c60*/  ISETP.GT.AND P1, PT, R4, 0x20, !P1 ;  /* 0x000000200400780c */ /* 0x000fe40004f24270 */
[C---:B------:R-:W-:Y:S02]  /*13c70*/  ISETP.LT.OR P5, PT, R0.reuse, 0x3a, P5 ;  /* 0x0000003a0000780c */ /* 0x040fe40002fa1670 */
[----:B------:R-:W-:-:S02]  /*13c80*/  ISETP.LT.OR P1, PT, R0, 0x21, P1 ;  /* 0x000000210000780c */ /* 0x000fc40000f21670 */
[----:B0-----:R-:W-:Y:S02]  /*13c90*/  FMNMX.FTZ R28, R26, R5, !PT ;  /* 0x000000051a1c7209 */ /* 0x001fe40007810000 */
[----:B------:R-:W-:Y:S02]  /*13ca0*/  FSEL R67, R42, -INF , !P1 ;  /* 0xff8000002a437808 */ /* 0x000fe40004800000 */
[----:B------:R-:W-:Y:S01]  /*13cb0*/  ISETP.NE.AND P1, PT, R40, RZ, PT ;  /* 0x000000ff2800720c */ /* 0x000fe20003f25270 */
[----:B------:R-:W0:Y:S01]  /*13cc0*/  SHFL.BFLY PT, R5, R28, 0x1, 0x1f ;  /* 0x0c201f001c057f89 */ /* 0x000e2200000e0000 */
[----:B------:R-:W-:Y:S02]  /*13cd0*/  FSEL R55, R55, -INF , !P5 ;  /* 0xff80000037377808 */ /* 0x000fe40006800000 */
[----:B------:R-:W-:-:S04]  /*13ce0*/  ISETP.GT.AND P1, PT, R4, 0x21, !P1 ;  /* 0x000000210400780c */ /* 0x000fc80004f24270 */
[----:B------:R-:W-:-:S04]  /*13cf0*/  ISETP.LT.OR P1, PT, R0, 0x22, P1 ;  /* 0x000000220000780c */ /* 0x000fc80000f21670 */
[----:B------:R-:W-:Y:S02]  /*13d00*/  FSEL R43, R43, -INF , !P1 ;  /* 0xff8000002b2b7808 */ /* 0x000fe40004800000 */
[----:B------:R-:W-:Y:S02]  /*13d10*/  ISETP.GT.AND P1, PT, R4, 0x28, !P2 ;  /* 0x000000280400780c */ /* 0x000fe40005724270 */
[----:B------:R-:W-:Y:S02]  /*13d20*/  ISETP.NE.AND P2, PT, R68, RZ, PT ;  /* 0x000000ff4400720c */ /* 0x000fe40003f45270 */
[----:B------:R-:W-:-:S04]  /*13d30*/  ISETP.LT.OR P1, PT, R0, 0x29, P1 ;  /* 0x000000290000780c */ /* 0x000fc80000f21670 */
[----:B------:R-:W-:Y:S02]  /*13d40*/  FSEL R27, R46, -INF , !P1 ;  /* 0xff8000002e1b7808 */ /* 0x000fe40004800000 */
[----:B------:R-:W-:Y:S02]  /*13d50*/  ISETP.GT.AND P1, PT, R4, 0x29, !P4 ;  /* 0x000000290400780c */ /* 0x000fe40006724270 */
[----:B0-----:R-:W-:Y:S02]  /*13d60*/  FMNMX.FTZ R5, R28, R5, !PT ;  /* 0x000000051c057209 */ /* 0x001fe40007810000 */
[----:B------:R-:W-:Y:S02]  /*13d70*/  ISETP.LT.OR P1, PT, R0, 0x2a, P1 ;  /* 0x0000002a0000780c */ /* 0x000fe40000f21670 */
[----:B------:R-:W-:Y:S01]  /*13d80*/  ISETP.NE.AND P4, PT, R48, RZ, PT ;  /* 0x000000ff3000720c */ /* 0x000fe20003f85270 */
[----:B------:R-:W-:Y:S01]  /*13d90*/  FMUL.FTZ R24, R5, R2 ;  /* 0x0000000205187220 */ /* 0x000fe20000410000 */
[----:B------:R-:W-:-:S02]  /*13da0*/  FSEL R47, R47, -INF , !P1 ;  /* 0xff8000002f2f7808 */ /* 0x000fc40004800000 */
[----:B------:R-:W-:-:S04]  /*13db0*/  FSETP.NEU.FTZ.AND P1, PT, R5, -INF , PT ;  /* 0xff8000000500780b */ /* 0x000fc80003f3d000 */
[----:B------:R-:W-:Y:S02]  /*13dc0*/  FSEL R30, R24, RZ, P1 ;  /* 0x000000ff181e7208 */ /* 0x000fe40000800000 */
[----:B------:R-:W-:Y:S02]  /*13dd0*/  FMNMX.FTZ R24, R31, R8, !PT ;  /* 0x000000081f187209 */ /* 0x000fe40007810000 */
[C---:B------:R-:W-:Y:S01]  /*13de0*/  ISETP.GT.AND P1, PT, R4.reuse, 0x30, !P2 ;  /* 0x000000300400780c */ /* 0x040fe20005724270 */
[--C-:B------:R-:W-:Y:S01]  /*13df0*/  FFMA.FTZ R26, R71, R2, -R30.reuse ;  /* 0x00000002471a7223 */ /* 0x100fe2000001081e */
[----:B------:R-:W-:Y:S01]  /*13e00*/  FMNMX.FTZ R24, R59, R24, !PT ;  /* 0x000000183b187209 */ /* 0x000fe20007810000 */
[-CC-:B------:R-:W-:Y:S01]  /*13e10*/  FFMA.FTZ R28, R79, R2.reuse, -R30.reuse ;  /* 0x000000024f1c7223 */ /* 0x180fe2000001081e */
[----:B------:R-:W-:Y:S01]  /*13e20*/  ISETP.GT.AND P2, PT, R4, 0x31, !P4 ;  /* 0x000000310400780c */ /* 0x000fe20006744270 */
[--C-:B------:R-:W-:Y:S01]  /*13e30*/  FFMA.FTZ R4, R69, R2, -R30.reuse ;  /* 0x0000000245047223 */ /* 0x100fe2000001081e */
[----:B------:R-:W-:Y:S01]  /*13e40*/  FMNMX.FTZ R24, R61, R24, !PT ;  /* 0x000000183d187209 */ /* 0x000fe20007810000 */
[----:B------:R0:W-:Y:S01]  /*13e50*/  MUFU.EX2 R75, R26 ;  /* 0x0000001a004b7308 */ /* 0x0001e20000000800 */
[C---:B------:R-:W-:Y:S01]  /*13e60*/  ISETP.LT.OR P1, PT, R0.reuse, 0x31, P1 ;  /* 0x000000310000780c */ /* 0x040fe20000f21670 */
[--C-:B------:R-:W-:Y:S01]  /*13e70*/  FFMA.FTZ R37, R37, R2, -R30.reuse ;  /* 0x0000000225257223 */ /* 0x100fe2000001081e */
[----:B------:R-:W-:Y:S01]  /*13e80*/  FMNMX.FTZ R24, R63, R24, !PT ;  /* 0x000000183f187209 */ /* 0x000fe20007810000 */
[-CC-:B------:R-:W-:Y:S01]  /*13e90*/  FFMA.FTZ R33, R33, R2.reuse, -R30.reuse ;  /* 0x0000000221217223 */ /* 0x180fe2000001081e */
[----:B------:R-:W-:Y:S01]  /*13ea0*/  ISETP.LT.OR P2, PT, R0, 0x32, P2 ;  /* 0x000000320000780c */ /* 0x000fe20001741670 */
[--C-:B------:R-:W-:Y:S01]  /*13eb0*/  FFMA.FTZ R0, R73, R2, -R30.reuse ;  /* 0x0000000249007223 */ /* 0x100fe2000001081e */
[----:B------:R-:W-:Y:S01]  /*13ec0*/  FMNMX.FTZ R24, R35, R24, !PT ;  /* 0x0000001823187209 */ /* 0x000fe20007810000 */
[----:B------:R1:W-:Y:S01]  /*13ed0*/  MUFU.EX2 R196, R4 ;  /* 0x0000000400c47308 */ /* 0x0003e20000000800 */
[----:B------:R-:W-:Y:S01]  /*13ee0*/  FSEL R69, R50, -INF , !P1 ;  /* 0xff80000032457808 */ /* 0x000fe20004800000 */
[--C-:B0-----:R-:W-:Y:S01]  /*13ef0*/  FFMA.FTZ R26, R81, R2, -R30.reuse ;  /* 0x00000002511a7223 */ /* 0x101fe2000001081e */
[----:B------:R-:W-:Y:S01]  /*13f00*/  FMNMX.FTZ R24, R65, R24, !PT ;  /* 0x0000001841187209 */ /* 0x000fe20007810000 */
[-CC-:B------:R-:W-:Y:S01]  /*13f10*/  FFMA.FTZ R29, R29, R2.reuse, -R30.reuse ;  /* 0x000000021d1d7223 */ /* 0x180fe2000001081e */
[----:B------:R-:W-:Y:S01]  /*13f20*/  FSEL R51, R51, -INF , !P2 ;  /* 0xff80000033337808 */ /* 0x000fe20005000000 */
[--C-:B------:R-:W-:Y:S01]  /*13f30*/  FFMA.FTZ R41, R41, R2, -R30.reuse ;  /* 0x0000000229297223 */ /* 0x100fe2000001081e */
[----:B------:R-:W-:Y:S01]  /*13f40*/  FMNMX.FTZ R24, R39, R24, !PT ;  /* 0x0000001827187209 */ /* 0x000fe20007810000 */
[----:B------:R-:W-:Y:S01]  /*13f50*/  MUFU.EX2 R0, R0 ;  /* 0x0000000000007308 */ /* 0x000fe20000000800 */
[----:B------:R-:W-:Y:S01]  /*13f60*/  FSEL R71, R54, -INF , !P3 ;  /* 0xff80000036477808 */ /* 0x000fe20005800000 */
[--C-:B-1----:R-:W-:Y:S01]  /*13f70*/  FFMA.FTZ R4, R77, R2, -R30.reuse ;  /* 0x000000024d047223 */ /* 0x102fe2000001081e */
[----:B------:R-:W-:Y:S01]  /*13f80*/  FMNMX.FTZ R24, R67, R24, !PT ;  /* 0x0000001843187209 */ /* 0x000fe20007810000 */
[-CC-:B------:R-:W-:Y:S01]  /*13f90*/  FFMA.FTZ R25, R25, R2.reuse, -R30.reuse ;  /* 0x0000000219197223 */ /* 0x180fe2000001081e */
[----:B------:R-:W-:Y:S01]  /*13fa0*/  ISETP.NE.AND P4, PT, R72, 0x1, PT ;  /* 0x000000014800780c */ /* 0x000fe20003f85270 */
[--C-:B------:R-:W-:Y:S01]  /*13fb0*/  FFMA.FTZ R45, R45, R2, -R30.reuse ;  /* 0x000000022d2d7223 */ /* 0x100fe2000001081e */
[----:B------:R-:W-:Y:S01]  /*13fc0*/  FMNMX.FTZ R24, R43, R24, !PT ;  /* 0x000000182b187209 */ /* 0x000fe20007810000 */
[----:B------:R-:W0:Y:S01]  /*13fd0*/  MUFU.EX2 R77, R4 ;  /* 0x00000004004d7308 */ /* 0x000e220000000800 */
[-CC-:B------:R-:W-:Y:S01]  /*13fe0*/  FFMA.FTZ R9, R9, R2.reuse, -R30.reuse ;  /* 0x0000000209097223 */ /* 0x180fe2000001081e */
[--C-:B------:R-:W-:Y:S01]  /*13ff0*/  FFMA.FTZ R49, R49, R2, -R30.reuse ;  /* 0x0000000231317223 */ /* 0x100fe2000001081e */
[----:B------:R-:W-:Y:S01]  /*14000*/  FMNMX.FTZ R24, R27, R24, !PT ;  /* 0x000000181b187209 */ /* 0x000fe20007810000 */
[-CC-:B------:R-:W-:Y:S01]  /*14010*/  FFMA.FTZ R3, R3, R2.reuse, -R30.reuse ;  /* 0x0000000203037223 */ /* 0x180fe2000001081e */
[----:B------:R-:W-:-:S02]  /*14020*/  FFMA.FTZ R30, R53, R2, -R30 ;  /* 0x00000002351e7223 */ /* 0x000fc4000001081e */
[----:B------:R-:W-:Y:S01]  /*14030*/  FMNMX.FTZ R24, R47, R24, !PT ;  /* 0x000000182f187209 */ /* 0x000fe20007810000 */
[----:B------:R-:W-:Y:S02]  /*14040*/  MUFU.EX2 R28, R28 ;  /* 0x0000001c001c7308 */ /* 0x000fe40000000800 */
[----:B------:R-:W1:Y:S01]  /*14050*/  @P4 LDC R44, c[0x0][0x450] ;  /* 0x00011400ff2c4b82 */ /* 0x000e620000000800 */
[----:B------:R-:W-:-:S04]  /*14060*/  FMNMX.FTZ R24, R69, R24, !PT ;  /* 0x0000001845187209 */ /* 0x000fc80007810000 */
[----:B------:R-:W-:Y:S01]  /*14070*/  FMNMX.FTZ R24, R51, R24, !PT ;  /* 0x0000001833187209 */ /* 0x000fe20007810000 */
[----:B------:R-:W2:Y:S01]  /*14080*/  MUFU.EX2 R79, R26 ;  /* 0x0000001a004f7308 */ /* 0x000ea20000000800 */
[----:B0-----:R-:W-:Y:S02]  /*14090*/  F2FP.F16.F32.PACK_AB R198, R77, R0 ;  /* 0x000000004dc6723e */ /* 0x001fe400000000ff */
[----:B------:R-:W-:-:S04]  /*140a0*/  FMNMX.FTZ R24, R71, R24, !PT ;  /* 0x0000001847187209 */ /* 0x000fc80007810000 */
[----:B------:R-:W-:Y:S01]  /*140b0*/  FMNMX.FTZ R24, R55, R24, !PT ;  /* 0x0000001837187209 */ /* 0x000fe20007810000 */
[----:B------:R0:W-:Y:S04]  /*140c0*/  MUFU.EX2 R194, R37 ;  /* 0x0000002500c27308 */ /* 0x0001e80000000800 */
[----:B------:R-:W3:Y:S04]  /*140d0*/  SHFL.BFLY PT, R73, R24, 0x2, 0x1f ;  /* 0x0c401f0018497f89 */ /* 0x000ee800000e0000 */
[----:B------:R-:W-:Y:S01]  /*140e0*/  MUFU.EX2 R33, R33 ;  /* 0x0000002100217308 */ /* 0x000fe20000000800 */
[----:B0-----:R-:W-:Y:S01]  /*140f0*/  FADD.FTZ R37, R196, R75 ;  /* 0x0000004bc4257221 */ /* 0x001fe20000010000 */
[----:B--2---:R-:W-:-:S02]  /*14100*/  F2FP.F16.F32.PACK_AB R192, R79, R28 ;  /* 0x0000001c4fc0723e */ /* 0x004fc400000000ff */
[----:B------:R-:W-:Y:S01]  /*14110*/  F2FP.F16.F32.PACK_AB R196, R75, R196 ;  /* 0x000000c44bc4723e */ /* 0x000fe200000000ff */
[----:B------:R-:W-:-:S03]  /*14120*/  FADD.FTZ R38, R0, R37 ;  /* 0x0000002500267221 */ /* 0x000fc60000010000 */
[----:B------:R-:W-:Y:S08]  /*14130*/  MUFU.EX2 R29, R29 ;  /* 0x0000001d001d7308 */ /* 0x000ff00000000800 */
[----:B------:R0:W-:Y:S01]  /*14140*/  MUFU.EX2 R188, R41 ;  /* 0x0000002900bc7308 */ /* 0x0001e20000000800 */
[----:B---3--:R-:W-:-:S07]  /*14150*/  FMNMX.FTZ R73, R24, R73, !PT ;  /* 0x0000004918497209 */ /* 0x008fce0007810000 */
[----:B------:R-:W-:Y:S01]  /*14160*/  MUFU.EX2 R25, R25 ;  /* 0x0000001900197308 */ /* 0x000fe20000000800 */
[----:B------:R-:W2:Y:S01]  /*14170*/  SHFL.BFLY PT, R4, R73, 0x1, 0x1f ;  /* 0x0c201f0049047f89 */ /* 0x000ea200000e0000 */
[----:B0-----:R-:W0:Y:S06]  /*14180*/  @P4 LDC R41, c[0x0][0x44c] ;  /* 0x00011300ff294b82 */ /* 0x001e2c0000000800 */
[----:B------:R-:W-:Y:S08]  /*14190*/  MUFU.EX2 R190, R45 ;  /* 0x0000002d00be7308 */ /* 0x000ff00000000800 */
[----:B------:R-:W-:Y:S08]  /*141a0*/  MUFU.EX2 R9, R9 ;  /* 0x0000000900097308 */ /* 0x000ff00000000800 */
[----:B------:R-:W-:Y:S01]  /*141b0*/  MUFU.EX2 R184, R49 ;  /* 0x0000003100b87308 */ /* 0x000fe20000000800 */
[----:B--2---:R-:W-:Y:S01]  /*141c0*/  FMNMX.FTZ R4, R73, R4, !PT ;  /* 0x0000000449047209 */ /* 0x004fe20007810000 */
[----:B0-----:R-:W-:-:S03]  /*141d0*/  @P4 IMAD.HI.U32 R41, R70, R41, RZ ;  /* 0x0000002946294227 */ /* 0x001fc600078e00ff */
[C---:B------:R-:W-:Y:S01]  /*141e0*/  FSETP.NEU.FTZ.AND P1, PT, R4.reuse, -INF , PT ;  /* 0xff8000000400780b */ /* 0x040fe20003f3d000 */
[----:B------:R-:W-:Y:S02]  /*141f0*/  FMUL.FTZ R24, R4, R2 ;  /* 0x0000000204187220 */ /* 0x000fe40000410000 */
[----:B------:R-:W-:Y:S03]  /*14200*/  MUFU.EX2 R3, R3 ;  /* 0x0000000300037308 */ /* 0x000fe60000000800 */
[----:B------:R-:W-:-:S05]  /*14210*/  FSEL R24, R24, RZ, P1 ;  /* 0x000000ff18187208 */ /* 0x000fca0000800000 */
        /* <DEDUP_REMOVED lines=14> */
[----:B------:R-:W0:Y:S01]  /*14300*/  MUFU.EX2 R8, R8 ;  /* 0x0000000800087308 */ /* 0x000e220000000800 */
[-CC-:B------:R-:W-:Y:S01]  /*14310*/  FFMA.FTZ R51, R51, R2.reuse, -R24.reuse ;  /* 0x0000000233337223 */ /* 0x180fe20000010818 */
[-CC-:B------:R-:W-:Y:S01]  /*14320*/  FFMA.FTZ R71, R71, R2.reuse, -R24.reuse ;  /* 0x0000000247477223 */ /* 0x180fe20000010818 */
[----:B------:R-:W-:-:S05]  /*14330*/  FFMA.FTZ R55, R55, R2, -R24 ;  /* 0x0000000237377223 */ /* 0x000fca0000010818 */
[----:B------:R-:W-:Y:S08]  /*14340*/  MUFU.EX2 R59, R59 ;  /* 0x0000003b003b7308 */ /* 0x000ff00000000800 */
[----:B------:R-:W2:Y:S01]  /*14350*/  MUFU.EX2 R26, R61 ;  /* 0x0000003d001a7308 */ /* 0x000ea20000000800 */
[----:B0-----:R-:W-:-:S07]  /*14360*/  F2FP.F16.F32.PACK_AB R197, R8, R31 ;  /* 0x0000001f08c5723e */ /* 0x001fce00000000ff */
[----:B------:R-:W-:Y:S08]  /*14370*/  MUFU.EX2 R63, R63 ;  /* 0x0000003f003f7308 */ /* 0x000ff00000000800 */
[----:B------:R0:W3:Y:S01]  /*14380*/  MUFU.EX2 R32, R35 ;  /* 0x0000002300207308 */ /* 0x0000e20000000800 */
[----:B--2---:R-:W-:-:S07]  /*14390*/  F2FP.F16.F32.PACK_AB R199, R26, R59 ;  /* 0x0000003b1ac7723e */ /* 0x004fce00000000ff */
[----:B------:R-:W2:Y:S01]  /*143a0*/  MUFU.EX2 R65, R65 ;  /* 0x0000004100417308 */ /* 0x000ea20000000800 */
[----:B0-----:R-:W-:Y:S01]  /*143b0*/  FADD.FTZ R35, R77, R38 ;  /* 0x000000264d237221 */ /* 0x001fe20000010000 */
[----:B------:R-:W-:-:S03]  /*143c0*/  FADD.FTZ R38, R31, R8 ;  /* 0x000000081f267221 */ /* 0x000fc60000010000 */
[----:B------:R-:W-:Y:S01]  /*143d0*/  FADD.FTZ R40, R28, R35 ;  /* 0x000000231c287221 */ /* 0x000fe20000010000 */
[----:B------:R-:W-:Y:S02]  /*143e0*/  FADD.FTZ R35, R59, R38 ;  /* 0x000000263b237221 */ /* 0x000fe40000010000 */
[----:B------:R0:W4:Y:S01]  /*143f0*/  MUFU.EX2 R34, R39 ;  /* 0x0000002700227308 */ /* 0x0001220000000800 */
[----:B------:R-:W-:Y:S01]  /*14400*/  FADD.FTZ R42, R79, R40 ;  /* 0x000000284f2a7221 */ /* 0x000fe20000010000 */
[----:B------:R-:W-:Y:S01]  /*14410*/  FADD.FTZ R40, R26, R35 ;  /* 0x000000231a287221 */ /* 0x000fe20000010000 */
[----:B---3--:R-:W-:Y:S02]  /*14420*/  F2FP.F16.F32.PACK_AB R193, R32, R63 ;  /* 0x0000003f20c1723e */ /* 0x008fe400000000ff */
[----:B------:R-:W-:Y:S01]  /*14430*/  FADD.FTZ R37, R33, R42 ;  /* 0x0000002a21257221 */ /* 0x000fe20000010000 */
[----:B------:R-:W-:Y:S02]  /*14440*/  FADD.FTZ R35, R63, R40 ;  /* 0x000000283f237221 */ /* 0x000fe40000010000 */
[----:B------:R-:W3:Y:S01]  /*14450*/  MUFU.EX2 R67, R67 ;  /* 0x0000004300437308 */ /* 0x000ee20000000800 */
[----:B------:R-:W-:Y:S01]  /*14460*/  FADD.FTZ R42, R194, R37 ;  /* 0x00000025c22a7221 */ /* 0x000fe20000010000 */
[----:B------:R-:W-:Y:S01]  /*14470*/  FADD.FTZ R40, R32, R35 ;  /* 0x0000002320287221 */ /* 0x000fe20000010000 */
[----:B------:R-:W-:Y:S01]  /*14480*/  F2FP.F16.F32.PACK_AB R194, R194, R33 ;  /* 0x00000021c2c2723e */ /* 0x000fe200000000ff */
[----:B0-----:R-:W-:-:S02]  /*14490*/  IMAD.MOV.U32 R39, RZ, RZ, R70 ;  /* 0x000000ffff277224 */ /* 0x001fc400078e0046 */
[----:B------:R-:W-:Y:S01]  /*144a0*/  FADD.FTZ R37, R29, R42 ;  /* 0x0000002a1d257221 */ /* 0x000fe20000010000 */
[----:B--2---:R-:W-:Y:S01]  /*144b0*/  FADD.FTZ R35, R65, R40 ;  /* 0x0000002841237221 */ /* 0x004fe20000010000 */
[----:B-1----:R-:W-:Y:S01]  /*144c0*/  @P4 SHF.R.U32.HI R39, RZ, R44, R41 ;  /* 0x0000002cff274219 */ /* 0x002fe20000011629 */
[----:B------:R-:W0:Y:S01]  /*144d0*/  MUFU.EX2 R36, R43 ;  /* 0x0000002b00247308 */ /* 0x000e220000000800 */
[----:B------:R-:W-:Y:S01]  /*144e0*/  FADD.FTZ R42, R188, R37 ;  /* 0x00000025bc2a7221 */ /* 0x000fe20000010000 */
[----:B----4-:R-:W-:Y:S01]  /*144f0*/  FADD.FTZ R40, R34, R35 ;  /* 0x0000002322287221 */ /* 0x010fe20000010000 */
[----:B------:R-:W-:Y:S01]  /*14500*/  ISETP.GE.AND P4, PT, R57, 0x1, PT ;  /* 0x000000013900780c */ /* 0x000fe20003f86270 */
[----:B------:R-:W-:Y:S02]  /*14510*/  IMAD.IADD R39, R102, 0x1, R39 ;  /* 0x0000000166277824 */ /* 0x000fe400078e0227 */
[----:B------:R-:W-:Y:S01]  /*14520*/  FADD.FTZ R37, R25, R42 ;  /* 0x0000002a19257221 */ /* 0x000fe20000010000 */
[----:B------:R-:W-:Y:S01]  /*14530*/  F2FP.F16.F32.PACK_AB R188, R188, R29 ;  /* 0x0000001dbcbc723e */ /* 0x000fe200000000ff */
[----:B------:R-:W1:Y:S01]  /*14540*/  MUFU.EX2 R27, R27 ;  /* 0x0000001b001b7308 */ /* 0x000e620000000800 */
[----:B---3--:R-:W-:Y:S01]  /*14550*/  FADD.FTZ R35, R67, R40 ;  /* 0x0000002843237221 */ /* 0x008fe20000010000 */
[C---:B------:R-:W-:Y:S01]  /*14560*/  FADD.FTZ R40, R190.reuse, R37 ;  /* 0x00000025be287221 */ /* 0x040fe20000010000 */
[----:B------:R-:W-:Y:S01]  /*14570*/  F2FP.F16.F32.PACK_AB R190, R190, R25 ;  /* 0x00000019bebe723e */ /* 0x000fe200000000ff */
[----:B------:R-:W-:Y:S01]  /*14580*/  IMAD.IADD R56, R39, 0x1, R56 ;  /* 0x0000000127387824 */ /* 0x000fe200078e0238 */
[----:B------:R-:W-:-:S03]  /*14590*/  F2FP.F16.F32.PACK_AB R195, R34, R65 ;  /* 0x0000004122c3723e */ /* 0x000fc600000000ff */
[----:B------:R-:W2:Y:S01]  /*145a0*/  MUFU.EX2 R38, R47 ;  /* 0x0000002f00267308 */ /* 0x000ea20000000800 */
[C---:B0-----:R-:W-:Y:S01]  /*145b0*/  FADD.FTZ R0, R36.reuse, R35 ;  /* 0x0000002324007221 */ /* 0x041fe20000010000 */
[----:B------:R-:W-:Y:S01]  /*145c0*/  FADD.FTZ R35, R9, R40 ;  /* 0x0000002809237221 */ /* 0x000fe20000010000 */
[----:B------:R-:W-:-:S03]  /*145d0*/  F2FP.F16.F32.PACK_AB R189, R36, R67 ;  /* 0x0000004324bd723e */ /* 0x000fc600000000ff */
[C---:B------:R-:W-:Y:S01]  /*145e0*/  FADD.FTZ R40, R184.reuse, R35 ;  /* 0x00000023b8287221 */ /* 0x040fe20000010000 */
[----:B------:R-:W-:Y:S01]  /*145f0*/  F2FP.F16.F32.PACK_AB R184, R184, R9 ;  /* 0x00000009b8b8723e */ /* 0x000fe200000000ff */
[----:B------:R-:W0:Y:S01]  /*14600*/  MUFU.EX2 R69, R69 ;  /* 0x0000004500457308 */ /* 0x000e220000000800 */
[----:B-1----:R-:W-:Y:S01]  /*14610*/  FADD.FTZ R33, R27, R0 ;  /* 0x000000001b217221 */ /* 0x002fe20000010000 */
[----:B------:R-:W-:-:S06]  /*14620*/  FADD.FTZ R221, R3, R40 ;  /* 0x0000002803dd7221 */ /* 0x000fcc0000010000 */
        /* <DEDUP_REMOVED lines=9> */
[----:B--2---:R-:W-:Y:S01]  /*146c0*/  FADD.FTZ R9, R71, R8 ;  /* 0x0000000847097221 */ /* 0x004fe20000010000 */
[----:B------:R-:W-:Y:S02]  /*146d0*/  VIADD R8, R95, 0xfffffffe ;  /* 0xfffffffe5f087836 */ /* 0x000fe40000000000 */
[C---:B0-----:R-:W-:Y:S01]  /*146e0*/  FADD.FTZ R221, R30.reuse, R221 ;  /* 0x000000dd1edd7221 */ /* 0x041fe20000010000 */
[----:B------:R-:W-:Y:S01]  /*146f0*/  F2FP.F16.F32.PACK_AB R186, R30, R3 ;  /* 0x000000031eba723e */ /* 0x000fe200000000ff */
[C---:B-1----:R-:W-:Y:S01]  /*14700*/  FADD.FTZ R9, R0.reuse, R9 ;  /* 0x0000000900097221 */ /* 0x042fe20000010000 */
[----:B------:R-:W-:Y:S01]  /*14710*/  F2FP.F16.F32.PACK_AB R187, R0, R71 ;  /* 0x0000004700bb723e */ /* 0x000fe200000000ff */
[----:B------:R-:W-:Y:S06]  /*14720*/  @!P4 BRA `(.L_x_1764) ;  /* 0x000000000048c947 */ /* 0x000fec0003800000 */
[C---:B------:R-:W-:Y:S01]  /*14730*/  ISETP.GT.AND P1, PT, R39.reuse, RZ, PT ;  /* 0x000000ff2700720c */ /* 0x040fe20003f24270 */
[----:B------:R-:W-:Y:S01]  /*14740*/  BSSY B0, `(.L_x_1765) ;  /* 0x000000e000007945 */ /* 0x000fe20003800000 */
[----:B------:R-:W-:-:S11]  /*14750*/  IADD3 R0, R39, -0x1, RZ ;  /* 0xffffffff27007810 */ /* 0x000fd60007ffe0ff */
        /* <DEDUP_REMOVED lines=8> */
.L_x_1766:
[----:B------:R-:W-:-:S13]  /*147e0*/  ISETP.NE.AND P1, PT, R57, 0x1, PT ;  /* 0x000000013900780c */ /* 0x000fda0003f25270 */
[----:B------:R-:W0:Y:S02]  /*147f0*/  @P1 LDC.64 R24, c[0x0][0x9e8] ;  /* 0x00027a00ff181b82 */ /* 0x000e240000000a00 */
[----:B0-----:R-:W-:-:S05]  /*14800*/  @P1 IMAD.HI.U32 R24, R0, R24, RZ ;  /* 0x0000001800181227 */ /* 0x001fca00078e00ff */
[----:B------:R-:W-:-:S07]  /*14810*/  @P1 SHF.R.U32.HI R0, RZ, R25, R24 ;  /* 0x00000019ff001219 */ /* 0x000fce0000011618 */
.L_x_1767:
[----:B------:R-:W-:Y:S05]  /*14820*/  BSYNC B0 ;  /* 0x0000000000007941 */ /* 0x000fea0003800000 */
.L_x_1765:
[----:B------:R-:W-:-:S05]  /*14830*/  IMAD R57, R0, R57, R57 ;  /* 0x0000003900397224 */ /* 0x000fca00078e0239 */
[----:B------:R-:W-:-:S07]  /*14840*/  VIMNMX R56, R56, R57, PT ;  /* 0x0000003938387248 */ /* 0x000fce0003fe0100 */
.L_x_1764:
[----:B------:R-:W2:Y:S01]  /*14850*/  LDL R25, [R1+0x68] ;  /* 0x0000680001197983 */ /* 0x000ea20000100800 */
[----:B------:R-:W-:Y:S01]  /*14860*/  SHF.R.S32.HI R3, RZ, 0x1f, R56 ;  /* 0x0000001fff037819 */ /* 0x000fe20000011438 */
[----:B------:R-:W-:Y:S01]  /*14870*/  BSSY B1, `(.L_x_1768) ;  /* 0x000032b000017945 */ /* 0x000fe20003800000 */
[----:B------:R-:W-:Y:S01]  /*14880*/  IMAD.MOV.U32 R0, RZ, RZ, 0x3f800000 ;  /* 0x3f800000ff007424 */ /* 0x000fe200078e00ff */
[----:B------:R-:W-:Y:S02]  /*14890*/  CS2R R150, SRZ ;  /* 0x0000000000967805 */ /* 0x000fe4000001ff00 */
[----:B------:R-:W-:Y:S01]  /*148a0*/  LEA.HI R24, R3, R56, RZ, 0x6 ;  /* 0x0000003803187211 */ /* 0x000fe200078f30ff */
[----:B------:R-:W-:Y:S01]  /*148b0*/  IMAD.MOV.U32 R3, RZ, RZ, 0x3f800000 ;  /* 0x3f800000ff037424 */ /* 0x000fe200078e00ff */
[----:B------:R-:W-:Y:S02]  /*148c0*/  CS2R R148, SRZ ;  /* 0x0000000000947805 */ /* 0x000fe4000001ff00 */
[----:B------:R-:W-:-:S02]  /*148d0*/  CS2R R146, SRZ ;  /* 0x0000000000927805 */ /* 0x000fc4000001ff00 */
[----:B------:R-:W-:Y:S02]  /*148e0*/  SHF.R.S32.HI R24, RZ, 0x6, R24 ;  /* 0x00000006ff187819 */ /* 0x000fe40000011418 */
        /* <DEDUP_REMOVED lines=60> */
[----:B--2---:R-:W-:-:S04]  /*14cb0*/  VIMNMX R25, R25, R24, !PT ;  /* 0x0000001819197248 */ /* 0x004fc80007fe0100 */
[----:B------:R-:W-:Y:S01]  /*14cc0*/  ISETP.GE.AND P1, PT, R8, R25, PT ;  /* 0x000000190800720c */ /* 0x000fe20003f26270 */
[----:B------:R0:W-:Y:S02]  /*14cd0*/  STL [R1+0x10], R25 ;  /* 0x0000101901007387 */ /* 0x0001e40000100800 */
[----:B0-----:R-:W-:-:S10]  /*14ce0*/  CS2R R24, SRZ ;  /* 0x0000000000187805 */ /* 0x001fd4000001ff00 */
[----:B------:R-:W-:Y:S05]  /*14cf0*/  @!P1 BRA `(.L_x_1769) ;  /* 0x0000002c00889947 */ /* 0x000fea0003800000 */
[----:B------:R-:W-:Y:S01]  /*14d00*/  BSSY B0, `(.L_x_1770) ;  /* 0x00002dd000007945 */ /* 0x000fe20003800000 */
[----:B------:R-:W-:Y:S01]  /*14d10*/  IMAD.MOV.U32 R0, RZ, RZ, 0x3f800000 ;  /* 0x3f800000ff007424 */ /* 0x000fe200078e00ff */
[----:B------:R-:W-:-:S07]  /*14d20*/  MOV R151, RZ ;  /* 0x000000ff00977202 */ /* 0x000fce0000000f00 */
.L_x_1791:
[----:B------:R-:W-:-:S05]  /*14d30*/  VIADD R222, R204, 0x1 ;  /* 0x00000001ccde7836 */ /* 0x000fca0000000000 */
[----:B------:R-:W-:-:S04]  /*14d40*/  ISETP.NE.AND P1, PT, R222, 0x2, PT ;  /* 0x00000002de00780c */ /* 0x000fc80003f25270 */
[----:B------:R-:W-:Y:S02]  /*14d50*/  SEL R226, RZ, 0x1, P1 ;  /* 0x00000001ffe27807 */ /* 0x000fe40000800000 */
[----:B------:R-:W-:Y:S02]  /*14d60*/  SEL R222, R222, RZ, P1 ;  /* 0x000000ffdede7207 */ /* 0x000fe40000800000 */
[----:B------:R-:W-:Y:S01]  /*14d70*/  LOP3.LUT R226, R218, R226, RZ, 0x3c, !PT ;  /* 0x000000e2dae27212 */ /* 0x000fe200078e3cff */
[----:B------:R-:W-:Y:S06]  /*14d80*/  @!P0 BRA `(.L_x_1771) ;  /* 0x0000000000048947 */ /* 0x000fec0003800000 */
[----:B------:R-:W-:Y:S01]  /*14d90*/  BPT.TRAP 0x1 ;  /* 0x000000040000795c */ /* 0x000fe20000300000 */
.L_x_1771:
[----:B------:R-:W-:Y:S01]  /*14da0*/  IMAD R223, R222, 0x8, R18 ;  /* 0x00000008dedf7824 */ /* 0x000fe200078e0212 */
[----:B------:R-:W-:-:S04]  /*14db0*/  SHF.L.U32 R152, R226, 0x1f, RZ ;  /* 0x0000001fe2987819 */ /* 0x000fc800000006ff */
[----:B------:R0:W1:Y:S01]  /*14dc0*/  SYNCS.PHASECHK.TRANS64.TRYWAIT P1, [R223+URZ+0x30830], R152 ;  /* 0x03083098df0075a7 */ /* 0x000062000802017f */
[----:B------:R-:W-:Y:S05]  /*14dd0*/  @!P0 BRA `(.L_x_1772) ;  /* 0x0000000000048947 */ /* 0x000fea0003800000 */
[----:B------:R-:W-:Y:S01]  /*14de0*/  BPT.TRAP 0x1 ;  /* 0x000000040000795c */ /* 0x000fe20000300000 */
.L_x_1772:
[----:B------:R-:W2:Y:S01]  /*14df0*/  LDL R2, [R1+0x44] ;  /* 0x0000440001027983 */ /* 0x000ea20000100800 */
[----:B------:R-:W-:Y:S01]  /*14e00*/  BSSY B2, `(.L_x_1773) ;  /* 0x0000007000027945 */ /* 0x000fe20003800000 */
[----:B--2---:R-:W-:-:S04]  /*14e10*/  IMAD R2, R222, 0x800, R2 ;  /* 0x00000800de027824 */ /* 0x004fc800078e0202 */
[C---:B------:R-:W-:Y:S01]  /*14e20*/  VIADD R156, R2.reuse, 0x2 ;  /* 0x00000002029c7836 */ /* 0x040fe20000000000 */
[----:B------:R-:W-:Y:S01]  /*14e30*/  IADD3 R155, R2, 0x4, RZ ;  /* 0x00000004029b7810 */ /* 0x000fe20007ffe0ff */
[----:B-1----:R-:W-:Y:S06]  /*14e40*/  @P1 BRA `(.L_x_1774) ;  /* 0x0000000000081947 */ /* 0x002fec0003800000 */
[----:B------:R-:W1:Y:S02]  /*14e50*/  SYNCS.PHASECHK.TRANS64.TRYWAIT P1, [R223+URZ+0x30830], R152 ;  /* 0x03083098df0075a7 */ /* 0x000e64000802017f */
[----:B-1----:R-:W-:Y:S05]  /*14e60*/  @!P1 BRA `(.L_x_1775) ;  /* 0x0000015000f49947 */ /* 0x002fea0003800000 */
.L_x_1774:
[----:B------:R-:W-:Y:S05]  /*14e70*/  BSYNC B2 ;  /* 0x0000000000027941 */ /* 0x000fea0003800000 */
.L_x_1773:
[----:B------:R2:W-:Y:S04]  /*14e80*/  STL.64 [R1+0xd0], R18 ;  /* 0x0000d01201007387 */ /* 0x0005e80000100a00 */
[----:B--2---:R-:W2:Y:S04]  /*14e90*/  LDL.64 R18, [R1+0x38] ;  /* 0x0000380001127983 */ /* 0x004ea80000100a00 */
[----:B------:R3:W-:Y:S04]  /*14ea0*/  STL.64 [R1+0xc8], R16 ;  /* 0x0000c81001007387 */ /* 0x0007e80000100a00 */
[----:B---3--:R-:W3:Y:S04]  /*14eb0*/  LDL.64 R16, [R1+0x30] ;  /* 0x0000300001107983 */ /* 0x008ee80000100a00 */
[----:B------:R4:W-:Y:S04]  /*14ec0*/  STL.64 [R1+0xc0], R8 ;  /* 0x0000c00801007387 */ /* 0x0009e80000100a00 */
[----:B----4-:R-:W4:Y:S01]  /*14ed0*/  LDL.64 R8, [R1+0x28] ;  /* 0x0000280001087983 */ /* 0x010f220000100a00 */
[----:B01----:R-:W-:-:S02]  /*14ee0*/  IMAD.MOV.U32 R152, RZ, RZ, R2 ;  /* 0x000000ffff987224 */ /* 0x003fc400078e0002 */
[----:B------:R-:W-:Y:S01]  /*14ef0*/  VIADD R154, R2, 0x6 ;  /* 0x00000006029a7836 */ /* 0x000fe20000000000 */
[----:B------:R0:W-:Y:S02]  /*14f00*/  STL.64 [R1+0xb8], R4 ;  /* 0x0000b80401007387 */ /* 0x0001e40000100a00 */
[----:B------:R-:W-:Y:S01]  /*14f10*/  R2UR UR6, R152 ;  /* 0x00000000980672ca */ /* 0x000fe200000e0000 */
[----:B------:R-:W-:-:S05]  /*14f20*/  IMAD.MOV.U32 R152, RZ, RZ, R156 ;  /* 0x000000ffff987224 */ /* 0x000fca00078e009c */
[----:B------:R-:W-:Y:S02]  /*14f30*/  R2UR UR4, R152 ;  /* 0x00000000980472ca */ /* 0x000fe400000e0000 */
[----:B------:R-:W-:Y:S01]  /*14f40*/  MOV R152, R155 ;  /* 0x0000009b00987202 */ /* 0x000fe20000000f00 */
[----:B------:R-:W-:Y:S02]  /*14f50*/  IMAD.MOV.U32 R155, RZ, RZ, 0x40000040 ;  /* 0x40000040ff9b7424 */ /* 0x000fe400078e00ff */
[----:B------:R-:W-:Y:S01]  /*14f60*/  IMAD.MOV.U32 R153, RZ, RZ, 0x40000040 ;  /* 0x40000040ff997424 */ /* 0x000fe200078e00ff */
[----:B------:R-:W-:Y:S01]  /*14f70*/  R2UR UR8, R152 ;  /* 0x00000000980872ca */ /* 0x000fe200000e0000 */
[----:B------:R-:W-:Y:S01]  /*14f80*/  VIADD R152, R2, 0x200 ;  /* 0x0000020002987836 */ /* 0x000fe20000000000 */
[----:B------:R-:W-:Y:S01]  /*14f90*/  R2UR UR10, R154 ;  /* 0x000000009a0a72ca */ /* 0x000fe200000e0000 */
[----:B------:R-:W-:Y:S01]  /*14fa0*/  VIADD R156, R2, 0x204 ;  /* 0x00000204029c7836 */ /* 0x000fe20000000000 */
[----:B------:R-:W-:Y:S01]  /*14fb0*/  R2UR UR11, R155 ;  /* 0x000000009b0b72ca */ /* 0x000fe200000e0000 */
[----:B------:R-:W-:Y:S01]  /*14fc0*/  IMAD.MOV.U32 R157, RZ, RZ, 0x40000040 ;  /* 0x40000040ff9d7424 */ /* 0x000fe200078e00ff */
[----:B------:R-:W-:Y:S01]  /*14fd0*/  R2UR UR14, R152 ;  /* 0x00000000980e72ca */ /* 0x000fe200000e0000 */
[----:B0-----:R-:W4:Y:S01]  /*14fe0*/  LDL.64 R4, [R1+0x20] ;  /* 0x0000200001047983 */ /* 0x001f220000100a00 */
[C---:B------:R-:W-:Y:S01]  /*14ff0*/  IADD3 R152, R2.reuse, 0x206, RZ ;  /* 0x0000020602987810 */ /* 0x040fe20007ffe0ff */
[----:B------:R-:W-:Y:S01]  /*15000*/  VIADD R154, R2, 0x202 ;  /* 0x00000202029a7836 */ /* 0x000fe20000000000 */
[----:B------:R-:W-:Y:S01]  /*15010*/  R2UR UR5, R153 ;  /* 0x00000000990572ca */ /* 0x000fe200000e0000 */
[-C--:B------:R-:W-:Y:S01]  /*15020*/  FMUL.FTZ R24, R24, R3.reuse ;  /* 0x0000000318187220 */ /* 0x080fe20000410000 */
[----:B------:R-:W-:Y:S01]  /*15030*/  R2UR UR26, R152 ;  /* 0x00000000981a72ca */ /* 0x000fe200000e0000 */
[----:B------:R-:W-:Y:S01]  /*15040*/  VIADD R152, R2, 0x404 ;  /* 0x0000040402987836 */ /* 0x000fe20000000000 */
[----:B------:R-:W-:Y:S01]  /*15050*/  R2UR UR22, R156 ;  /* 0x000000009c1672ca */ /* 0x000fe200000e0000 */
[----:B------:R-:W-:Y:S01]  /*15060*/  VIADD R156, R2, 0x400 ;  /* 0x00000400029c7836 */ /* 0x000fe20000000000 */
[----:B------:R-:W-:Y:S01]  /*15070*/  R2UR UR18, R154 ;  /* 0x000000009a1272ca */ /* 0x000fe200000e0000 */
[----:B------:R-:W-:Y:S01]  /*15080*/  VIADD R154, R2, 0x402 ;  /* 0x00000402029a7836 */ /* 0x000fe20000000000 */
[----:B------:R-:W-:Y:S01]  /*15090*/  R2UR UR38, R152 ;  /* 0x00000000982672ca */ /* 0x000fe200000e0000 */
[----:B------:R-:W-:Y:S01]  /*150a0*/  VIADD R152, R2, 0x600 ;  /* 0x0000060002987836 */ /* 0x000fe20000000000 */
[----:B------:R-:W-:Y:S01]  /*150b0*/  R2UR UR30, R156 ;  /* 0x000000009c1e72ca */ /* 0x000fe200000e0000 */
[-C--:B------:R-:W-:Y:S01]  /*150c0*/  FMUL.FTZ R25, R25, R3.reuse ;  /* 0x0000000319197220 */ /* 0x080fe20000410000 */
[----:B------:R-:W-:Y:S01]  /*150d0*/  IADD3 R156, R2, 0x406, RZ ;  /* 0x00000406029c7810 */ /* 0x000fe20007ffe0ff */
[-C--:B------:R-:W-:Y:S01]  /*150e0*/  FMUL.FTZ R28, R28, R3.reuse ;  /* 0x000000031c1c7220 */ /* 0x080fe20000410000 */
[----:B------:R-:W-:Y:S01]  /*150f0*/  MOV R229, UR11 ;  /* 0x0000000b00e57c02 */ /* 0x000fe20008000f00 */
[----:B------:R-:W-:Y:S01]  /*15100*/  UMOV UR11, UR5 ;  /* 0x00000005000b7c82 */ /* 0x000fe20008000000 */
[----:B------:R-:W-:Y:S01]  /*15110*/  MOV R227, UR10 ;  /* 0x0000000a00e37c02 */ /* 0x000fe20008000f00 */
[----:B------:R-:W-:Y:S01]  /*15120*/  UMOV UR10, UR4 ;  /* 0x00000004000a7c82 */ /* 0x000fe20008000000 */
        /* <DEDUP_REMOVED lines=10> */
[----:B------:R-:W-:Y:S01]  /*151d0*/  R2UR UR5, R7 ;  /* 0x00000000070572ca */ /* 0x000fe200000e0000 */
[-C--:B------:R-:W-:Y:S01]  /*151e0*/  FMUL.FTZ R33, R33, R3.reuse ;  /* 0x0000000321217220 */ /* 0x080fe20000410000 */
[C---:B------:R-:W-:Y:S01]  /*151f0*/  R2UR UR9, R153.reuse ;  /* 0x00000000990972ca */ /* 0x040fe200000e0000 */
[-C--:B------:R-:W-:Y:S01]  /*15200*/  FMUL.FTZ R36, R36, R3.reuse ;  /* 0x0000000324247220 */ /* 0x080fe20000410000 */
[----:B------:R-:W-:Y:S01]  /*15210*/  R2UR UR15, R153 ;  /* 0x00000000990f72ca */ /* 0x000fe200000e0000 */
        /* <DEDUP_REMOVED lines=29> */
[----:B------:R-:W-:Y:S01]  /*153f0*/  WARPGROUP.ARRIVE ;  /* 0x00000000000079c5 */ /* 0x000fe20000000000 */
[-C--:B------:R-:W-:Y:S01]  /*15400*/  FMUL.FTZ R68, R68, R3.reuse ;  /* 0x0000000344447220 */ /* 0x080fe20000410000 */
[-C--:B------:R-:W-:Y:S01]  /*15410*/  FMUL.FTZ R69, R69, R3.reuse ;  /* 0x0000000345457220 */ /* 0x080fe20000410000 */
[-C--:B------:R-:W-:Y:S01]  /*15420*/  FMUL.FTZ R72, R72, R3.reuse ;  /* 0x0000000348487220 */ /* 0x080fe20000410000 */
[-C--:B------:R-:W-:Y:S01]  /*15430*/  FMUL.FTZ R73, R73, R3.reuse ;  /* 0x0000000349497220 */ /* 0x080fe20000410000 */
[-C--:B------:R-:W-:Y:S01]  /*15440*/  FMUL.FTZ R76, R76, R3.reuse ;  /* 0x000000034c4c7220 */ /* 0x080fe20000410000 */
[----:B------:R-:W-:Y:S01]  /*15450*/  HGMMA.64x64x16.F32 R152, gdesc[UR4], RZ, !UPT, gsb0 ;  /* 0x00e00000049879f0 */ /* 0x000fe2000c0008ff */
[----:B------:R-:W-:Y:S01]  /*15460*/  UMOV UR6, UR8 ;  /* 0x0000000800067c82 */ /* 0x000fe20008000000 */
[----:B------:R-:W-:Y:S01]  /*15470*/  UMOV UR7, UR9 ;  /* 0x0000000900077c82 */ /* 0x000fe20008000000 */
        /* <DEDUP_REMOVED lines=36> */
[----:B------:R-:W-:-:S02]  /*156c0*/  FMUL.FTZ R149, R149, R3 ;  /* 0x0000000395957220 */ /* 0x000fc40000410000 */
[----:B------:R-:W4:Y:S01]  /*156d0*/  LDL.64 R2, [R1+0x18] ;  /* 0x0000180001027983 */ /* 0x000f220000100a00 */
        /* <DEDUP_REMOVED lines=66> */
[----:B--2---:R-:W-:-:S02]  /*15b00*/  R2UR UR8, R18 ;  /* 0x00000000120872ca */ /* 0x004fc400000e0000 */
[----:B------:R-:W-:Y:S02]  /*15b10*/  R2UR UR9, R19 ;  /* 0x00000000130972ca */ /* 0x000fe400000e0000 */
[----:B------:R-:W-:Y:S01]  /*15b20*/  R2UR UR20, R216 ;  /* 0x00000000d81472ca */ /* 0x000fe200000e0000 */
[----:B------:R0:W5:Y:S10]  /*15b30*/  LDL.LU.64 R18, [R1+0xd0] ;  /* 0x0000d00001127983 */ /* 0x0001740000300a00 */
[----:B------:R-:W-:Y:S01]  /*15b40*/  HGMMA.64x64x16.F32 R152, gdesc[UR8], R152, gsb0 ;  /* 0x00e00000089879f0 */ /* 0x000fe20008000898 */
[----:B---3--:R-:W-:-:S02]  /*15b50*/  R2UR UR4, R16 ;  /* 0x00000000100472ca */ /* 0x008fc400000e0000 */
[----:B------:R-:W-:Y:S02]  /*15b60*/  R2UR UR5, R17 ;  /* 0x00000000110572ca */ /* 0x000fe400000e0000 */
[----:B------:R-:W-:Y:S01]  /*15b70*/  R2UR UR11, R229 ;  /* 0x00000000e50b72ca */ /* 0x000fe200000e0000 */
[----:B------:R0:W5:Y:S01]  /*15b80*/  LDL.LU.64 R16, [R1+0xc8] ;  /* 0x0000c80001107983 */ /* 0x0001620000300a00 */
[----:B------:R-:W-:Y:S01]  /*15b90*/  R2UR UR10, R227 ;  /* 0x00000000e30a72ca */ /* 0x000fe200000e0000 */
[----:B------:R-:W-:Y:S02]  /*15ba0*/  WARPGROUP.DEPBAR.LE gsb0, 0x0 ;  /* 0x00008000000079c5 */ /* 0x000fe40000010000 */
[----:B------:R-:W-:-:S06]  /*15bb0*/  WARPGROUP.ARRIVE ;  /* 0x00000000000079c5 */ /* 0x000fcc0000000000 */
[----:B------:R-:W-:Y:S01]  /*15bc0*/  HGMMA.64x64x16.F32 R152, gdesc[UR4], R152, gsb0 ;  /* 0x00e00000049879f0 */ /* 0x000fe20008000898 */
[----:B----4-:R-:W-:Y:S02]  /*15bd0*/  R2UR UR8, R8 ;  /* 0x00000000080872ca */ /* 0x010fe400000e0000 */
[----:B------:R-:W-:Y:S02]  /*15be0*/  R2UR UR9, R9 ;  /* 0x00000000090972ca */ /* 0x000fe400000e0000 */
[----:B------:R-:W-:Y:S01]  /*15bf0*/  R2UR UR12, R4 ;  /* 0x00000000040c72ca */ /* 0x000fe200000e0000 */
[----:B------:R0:W5:Y:S01]  /*15c00*/  LDL.LU.64 R8, [R1+0xc0] ;  /* 0x0000c00001087983 */ /* 0x0001620000300a00 */
[----:B------:R-:W-:Y:S02]  /*15c10*/  WARPGROUP.DEPBAR.LE gsb0, 0x0 ;  /* 0x00008000000079c5 */ /* 0x000fe40000010000 */
[----:B------:R-:W-:-:S07]  /*15c20*/  WARPGROUP.ARRIVE ;  /* 0x00000000000079c5 */ /* 0x000fce0000000000 */
[----:B------:R-:W-:Y:S01]  /*15c30*/  HGMMA.64x64x16.F32 R152, gdesc[UR8], R152, gsb0 ;  /* 0x00e00000089879f0 */ /* 0x000fe20008000898 */
[----:B------:R-:W-:Y:S02]  /*15c40*/  R2UR UR13, R5 ;  /* 0x00000000050d72ca */ /* 0x000fe400000e0000 */
[----:B------:R-:W-:Y:S01]  /*15c50*/  R2UR UR16, R2 ;  /* 0x00000000021072ca */ /* 0x000fe200000e0000 */
[----:B------:R0:W5:Y:S01]  /*15c60*/  LDL.LU.64 R4, [R1+0xb8] ;  /* 0x0000b80001047983 */ /* 0x0001620000300a00 */
[----:B------:R-:W-:Y:S02]  /*15c70*/  WARPGROUP.DEPBAR.LE gsb0, 0x0 ;  /* 0x00008000000079c5 */ /* 0x000fe40000010000 */
[----:B------:R-:W-:-:S07]  /*15c80*/  WARPGROUP.ARRIVE ;  /* 0x00000000000079c5 */ /* 0x000fce0000000000 */
[----:B------:R-:W-:Y:S01]  /*15c90*/  HGMMA.64x64x16.F32 R152, gdesc[UR12], R152, gsb0 ;  /* 0x00e000000c9879f0 */ /* 0x000fe20008000898 */
[----:B------:R-:W-:Y:S02]  /*15ca0*/  R2UR UR17, R3 ;  /* 0x00000000031172ca */ /* 0x000fe400000e0000 */
[----:B------:R-:W-:Y:S02]  /*15cb0*/  WARPGROUP.DEPBAR.LE gsb0, 0x0 ;  /* 0x00008000000079c5 */ /* 0x000fe40000010000 */
[----:B------:R-:W-:-:S09]  /*15cc0*/  WARPGROUP.ARRIVE ;  /* 0x00000000000079c5 */ /* 0x000fd20000000000 */
[----:B------:R-:W-:Y:S01]  /*15cd0*/  HGMMA.64x64x16.F32 R152, gdesc[UR16], R152, gsb0 ;  /* 0x00e00000109879f0 */ /* 0x000fe20008000898 */
[----:B------:R-:W-:Y:S02]  /*15ce0*/  R2UR UR21, R217 ;  /* 0x00000000d91572ca */ /* 0x000fe400000e0000 */
[----:B------:R-:W-:Y:S02]  /*15cf0*/  WARPGROUP.DEPBAR.LE gsb0, 0x0 ;  /* 0x00008000000079c5 */ /* 0x000fe40000010000 */
[----:B------:R-:W-:-:S09]  /*15d00*/  WARPGROUP.ARRIVE ;  /* 0x00000000000079c5 */ /* 0x000fd20000000000 */
[----:B------:R-:W-:Y:S01]  /*15d10*/  HGMMA.64x64x16.F32 R152, gdesc[UR20], R152, gsb0 ;  /* 0x00e00000149879f0 */ /* 0x000fe20008000898 */
[----:B------:R-:W-:Y:S02]  /*15d20*/  R2UR UR24, R214 ;  /* 0x00000000d61872ca */ /* 0x000fe400000e0000 */
[----:B------:R-:W-:Y:S01]  /*15d30*/  R2UR UR25, R215 ;  /* 0x00000000d71972ca */ /* 0x000fe200000e0000 */
[----:B------:R-:W-:Y:S02]  /*15d40*/  WARPGROUP.DEPBAR.LE gsb0, 0x0 ;  /* 0x00008000000079c5 */ /* 0x000fe40000010000 */
[----:B------:R-:W-:-:S10]  /*15d50*/  WARPGROUP.ARRIVE ;  /* 0x00000000000079c5 */ /* 0x000fd40000000000 */
        /* <DEDUP_REMOVED lines=44> */
.L_x_1776:
[----:B------:R-:W-:Y:S02]  /*16020*/  SHF.L.U32 R0, R218, 0x1f, RZ ;  /* 0x0000001fda007819 */ /* 0x000fe400000006ff */
[----:B-----5:R-:W-:-:S04]  /*16030*/  LEA R218, R204, R18, 0x3 ;  /* 0x00000012ccda7211 */ /* 0x020fc800078e18ff */
[----:B------:R0:W1:Y:S01]  /*16040*/  SYNCS.PHASECHK.TRANS64.TRYWAIT P1, [R218+URZ+0x30850], R0 ;  /* 0x03085000da0075a7 */ /* 0x000062000802017f */
[----:B------:R-:W-:Y:S05]  /*16050*/  @!P0 BRA `(.L_x_1777) ;  /* 0x0000000000048947 */ /* 0x000fea0003800000 */
[----:B------:R-:W-:Y:S01]  /*16060*/  BPT.TRAP 0x1 ;  /* 0x000000040000795c */ /* 0x000fe20000300000 */
.L_x_1777:
[----:B------:R-:W-:Y:S04]  /*16070*/  BSSY B2, `(.L_x_1778) ;  /* 0x0000004000027945 */ /* 0x000fe80003800000 */
[----:B-1----:R-:W-:Y:S05]  /*16080*/  @P1 BRA `(.L_x_1779) ;  /* 0x0000000000081947 */ /* 0x002fea0003800000 */
[----:B------:R-:W1:Y:S02]  /*16090*/  SYNCS.PHASECHK.TRANS64.TRYWAIT P1, [R218+URZ+0x30850], R0 ;  /* 0x03085000da0075a7 */ /* 0x000e64000802017f */
[----:B-1----:R-:W-:Y:S05]  /*160a0*/  @!P1 BRA `(.L_x_1780) ;  /* 0x0000014000789947 */ /* 0x002fea0003800000 */
.L_x_1779:
[----:B------:R-:W-:Y:S05]  /*160b0*/  BSYNC B2 ;  /* 0x0000000000027941 */ /* 0x000fea0003800000 */
.L_x_1778:
[----:B01----:R-:W-:Y:S01]  /*160c0*/  VIADD R0, R18, 0x400 ;  /* 0x0000040012007836 */ /* 0x003fe20000000000 */
[----:B------:R-:W-:Y:S01]  /*160d0*/  WARPGROUP.ARRIVE ;  /* 0x00000000000079c5 */ /* 0x000fe20000000000 */
[----:B------:R-:W-:-:S03]  /*160e0*/  IMAD.MOV.U32 R3, RZ, RZ, 0x40000040 ;  /* 0x40000040ff037424 */ /* 0x000fc600078e00ff */
[----:B------:R-:W-:Y:S02]  /*160f0*/  SHF.R.U32.HI R0, RZ, 0x4, R0 ;  /* 0x00000004ff007819 */ /* 0x000fe40000011600 */
[----:B------:R-:W-:Y:S01]  /*16100*/  R2UR UR7, R3 ;  /* 0x00000000030772ca */ /* 0x000fe200000e0000 */
[----:B------:R-:W-:Y:S01]  /*16110*/  IMAD.MOV.U32 R3, RZ, RZ, 0x40000040 ;  /* 0x40000040ff037424 */ /* 0x000fe200078e00ff */
[----:B------:R-:W-:-:S04]  /*16120*/  LOP3.LUT R0, R0, 0x3fff, RZ, 0xc0, !PT ;  /* 0x00003fff00007812 */ /* 0x000fc800078ec0ff */
[----:B------:R-:W-:-:S05]  /*16130*/  LOP3.LUT R0, R0, 0x2000000, RZ, 0xfc, !PT ;  /* 0x0200000000007812 */ /* 0x000fca00078efcff */
[----:B------:R-:W-:-:S05]  /*16140*/  IMAD R2, R204, 0x800, R0 ;  /* 0x00000800cc027824 */ /* 0x000fca00078e0200 */
[----:B------:R-:W-:-:S13]  /*16150*/  R2UR UR6, R2 ;  /* 0x00000000020672ca */ /* 0x000fda00000e0000 */
[----:B------:R-:W-:Y:S03]  /*16160*/  HGMMA.64x256x16.F32 R24, R196, gdesc[UR4].tnspB, R24, gsb0 ;  /* 0x43e00004c4187df0 */ /* 0x000fe60008000818 */
[----:B------:R-:W-:Y:S02]  /*16170*/  WARPGROUP.DEPBAR.LE gsb0, 0x0 ;  /* 0x00008000000079c5 */ /* 0x000fe40000010000 */
[----:B------:R-:W-:Y:S01]  /*16180*/  VIADD R196, R2, 0x80 ;  /* 0x0000008002c47836 */ /* 0x000fe20000000000 */
[----:B------:R-:W-:Y:S01]  /*16190*/  MOV R197, 0x40000040 ;  /* 0x4000004000c57802 */ /* 0x000fe20000000f00 */
[----:B------:R-:W-:-:S03]  /*161a0*/  WARPGROUP.ARRIVE ;  /* 0x00000000000079c5 */ /* 0x000fc60000000000 */
[----:B------:R-:W-:Y:S02]  /*161b0*/  R2UR UR6, R196 ;  /* 0x00000000c40672ca */ /* 0x000fe400000e0000 */
[----:B------:R-:W-:-:S15]  /*161c0*/  R2UR UR7, R197 ;  /* 0x00000000c50772ca */ /* 0x000fde00000e0000 */
[----:B------:R-:W-:-:S01]  /*161d0*/  NOP ;  /* 0x0000000000007918 */ /* 0x000fc20000000000 */
[----:B------:R-:W-:Y:S03]  /*161e0*/  HGMMA.64x256x16.F32 R24, R192, gdesc[UR4].tnspB, R24, gsb0 ;  /* 0x43e00004c0187df0 */ /* 0x000fe60008000818 */
[----:B------:R-:W-:Y:S02]  /*161f0*/  WARPGROUP.DEPBAR.LE gsb0, 0x0 ;  /* 0x00008000000079c5 */ /* 0x000fe40000010000 */
[C---:B------:R-:W-:Y:S01]  /*16200*/  VIADD R192, R2.reuse, 0x100 ;  /* 0x0000010002c07836 */ /* 0x040fe20000000000 */
[----:B------:R-:W-:Y:S01]  /*16210*/  WARPGROUP.ARRIVE ;  /* 0x00000000000079c5 */ /* 0x000fe20000000000 */
[----:B------:R-:W-:Y:S02]  /*16220*/  IMAD.MOV.U32 R193, RZ, RZ, 0x40000040 ;  /* 0x40000040ffc17424 */ /* 0x000fe400078e00ff */
[----:B------:R-:W-:Y:S01]  /*16230*/  VIADD R2, R2, 0x180 ;  /* 0x0000018002027836 */ /* 0x000fe20000000000 */
[----:B------:R-:W-:-:S02]  /*16240*/  R2UR UR6, R192 ;  /* 0x00000000c00672ca */ /* 0x000fc400000e0000 */
[----:B------:R-:W-:-:S15]  /*16250*/  R2UR UR7, R193 ;  /* 0x00000000c10772ca */ /* 0x000fde00000e0000 */
[----:B------:R-:W-:-:S01]  /*16260*/  NOP ;  /* 0x0000000000007918 */ /* 0x000fc20000000000 */
        /* <DEDUP_REMOVED lines=10> */
.L_x_1781:
[----:B------:R-:W2:Y:S01]  /*16310*/  LDL R184, [R1+0x4c] ;  /* 0x00004c0001b87983 */ /* 0x000ea20000100800 */
[----:B------:R-:W0:Y:S03]  /*16320*/  LDC R0, c[0x0][0x448] ;  /* 0x00011200ff007b82 */ /* 0x000e260000000800 */
[----:B------:R-:W2:Y:S04]  /*16330*/  LDL R3, [R1+0x64] ;  /* 0x0000640001037983 */ /* 0x000ea80000100800 */
[----:B------:R-:W3:Y:S04]  /*16340*/  LDL R191, [R1+0x4] ;  /* 0x0000040001bf7983 */ /* 0x000ee80000100800 */
[----:B------:R-:W4:Y:S01]  /*16350*/  LDL R192, [R1+0x8] ;  /* 0x0000080001c07983 */ /* 0x000f220000100800 */
[----:B------:R-:W-:Y:S01]  /*16360*/  VIADD R223, R223, 0x30840 ;  /* 0x00030840dfdf7836 */ /* 0x000fe20000000000 */
[----:B------:R-:W-:Y:S01]  /*16370*/  ULDC UR4, c[0x0][0x9dc] ;  /* 0x0002770000047ab9 */ /* 0x000fe20000000800 */
[----:B0-----:R-:W-:-:S13]  /*16380*/  ISETP.NE.AND P1, PT, R0, 0x1, PT ;  /* 0x000000010000780c */ /* 0x001fda0003f25270 */
[----:B------:R-:W0:Y:S08]  /*16390*/  @P1 LDC R2, c[0x0][0x44c] ;  /* 0x00011300ff021b82 */ /* 0x000e300000000800 */
[----:B------:R-:W1:Y:S01]  /*163a0*/  @P1 LDC R0, c[0x0][0x450] ;  /* 0x00011400ff001b82 */ /* 0x000e620000000800 */
[----:B------:R-:W-:Y:S02]  /*163b0*/  LOP3.LUT P5, RZ, R22, 0x20, RZ, 0xc0, !PT ;  /* 0x0000002016ff7812 */ /* 0x000fe400078ac0ff */
[----:B--2---:R-:W-:-:S05]  /*163c0*/  IADD3 R188, R3, R184, RZ ;  /* 0x000000b803bc7210 */ /* 0x004fca0007ffe0ff */
[----:B0-----:R-:W-:-:S05]  /*163d0*/  @P1 IMAD.HI.U32 R2, R188, R2, RZ ;  /* 0x00000002bc021227 */ /* 0x001fca00078e00ff */
[----:B-1----:R-:W-:Y:S01]  /*163e0*/  @P1 SHF.R.U32.HI R188, RZ, R0, R2 ;  /* 0x00000000ffbc1219 */ /* 0x002fe20000011602 */
[----:B------:R-:W-:Y:S01]  /*163f0*/  IMAD.SHL.U32 R0, R8, 0x40, RZ ;  /* 0x0000004008007824 */ /* 0x000fe200078e00ff */
[----:B---3--:R-:W-:-:S03]  /*16400*/  PRMT R223, R191, 0x654, R223 ;  /* 0x00000654bfdf7816 */ /* 0x008fc600000000df */
[----:B------:R-:W0:Y:S01]  /*16410*/  SHFL.IDX PT, R189, R188, RZ, 0x1c1f ;  /* 0x001c1fffbcbd7589 */ /* 0x000e2200000e0000 */
[----:B------:R-:W-:Y:S01]  /*16420*/  IADD3 R186, -R0, 0x1, RZ ;  /* 0x0000000100ba7810 */ /* 0x000fe20007ffe1ff */
[----:B------:R1:W-:Y:S04]  /*16430*/  SYNCS.ARRIVE.TRANS64.RED.A1T0 RZ, [R223+URZ], RZ ;  /* 0x000000ffdfff79a7 */ /* 0x0003e8000810043f */
[----:B----4-:R-:W-:Y:S02]  /*16440*/  IMAD R186, R192, -0x2, R186 ;  /* 0xfffffffec0ba7824 */ /* 0x010fe400078e02ba */
[----:B-1----:R-:W-:-:S03]  /*16450*/  IMAD.U32 R223, RZ, RZ, UR4 ;  /* 0x00000004ffdf7e24 */ /* 0x002fc6000f8e00ff */
[----:B------:R-:W-:Y:S01]  /*16460*/  IADD3 R186, -R219, R186, R220 ;  /* 0x000000badbba7210 */ /* 0x000fe20007ffe1dc */
[----:B------:R-:W-:Y:S01]  /*16470*/  ULDC UR4, c[0x0][0x9e0] ;  /* 0x0002780000047ab9 */ /* 0x000fe20000000800 */
[----:B------:R-:W-:-:S05]  /*16480*/  LOP3.LUT R187, RZ, R223, RZ, 0x33, !PT ;  /* 0x000000dfffbb7212 */ /* 0x000fca00078e33ff */
[----:B------:R-:W-:Y:S01]  /*16490*/  IMAD.IADD R187, R187, 0x1, R186 ;  /* 0x00000001bbbb7824 */ /* 0x000fe200078e02ba */
[----:B------:R-:W-:-:S03]  /*164a0*/  IADD3 R186, R186, UR4, RZ ;  /* 0x00000004baba7c10 */ /* 0x000fc6000fffe0ff */
[--C-:B0-----:R-:W-:Y:S02]  /*164b0*/  IMAD.IADD R184, R187, 0x1, R189.reuse ;  /* 0x00000001bbb87824 */ /* 0x101fe400078e02bd */
[----:B------:R-:W-:Y:S01]  /*164c0*/  IMAD.IADD R185, R186, 0x1, R189 ;  /* 0x00000001bab97824 */ /* 0x000fe200078e02bd */
[----:B------:R-:W-:Y:S06]  /*164d0*/  @!P5 BRA `(.L_x_1782) ;  /* 0x000000000060d947 */ /* 0x000fec0003800000 */
[----:B------:R-:W-:Y:S01]  /*164e0*/  IADD3 R189, -R219, R220, R189 ;  /* 0x000000dcdbbd7210 */ /* 0x000fe20007ffe1bd */
[----:B------:R-:W-:Y:S03]  /*164f0*/  BSSY B2, `(.L_x_1783) ;  /* 0x0000012000027945 */ /* 0x000fe60003800000 */
        /* <DEDUP_REMOVED lines=11> */
.L_x_1784:
[----:B------:R-:W-:Y:S02]  /*165b0*/  ULDC UR4, c[0x0][0x9e4] ;  /* 0x0002790000047ab9 */ /* 0x000fe40000000800 */
[----:B------:R-:W-:-:S05]  /*165c0*/  IMAD.U32 R190, RZ, RZ, UR4 ;  /* 0x00000004ffbe7e24 */ /* 0x000fca000f8e00ff */
[----:B------:R-:W-:-:S13]  /*165d0*/  ISETP.NE.AND P1, PT, R190, 0x1, PT ;  /* 0x00000001be00780c */ /* 0x000fda0003f25270 */
[----:B------:R-:W0:Y:S02]  /*165e0*/  @P1 LDC.64 R2, c[0x0][0x9e8] ;  /* 0x00027a00ff021b82 */ /* 0x000e240000000a00 */
[----:B0-----:R-:W-:-:S05]  /*165f0*/  @P1 IMAD.HI.U32 R2, R189, R2, RZ ;  /* 0x00000002bd021227 */ /* 0x001fca00078e00ff */
[----:B------:R-:W-:-:S07]  /*16600*/  @P1 SHF.R.U32.HI R189, RZ, R3, R2 ;  /* 0x00000003ffbd1219 */ /* 0x000fce0000011602 */
.L_x_1785:
[----:B------:R-:W-:Y:S05]  /*16610*/  BSYNC B2 ;  /* 0x0000000000027941 */ /* 0x000fea0003800000 */
.L_x_1783:
[----:B------:R-:W-:-:S04]  /*16620*/  IMAD R189, R189, R190, -R0 ;  /* 0x000000bebdbd7224 */ /* 0x000fc800078e0a00 */
[----:B------:R-:W-:-:S05]  /*16630*/  IMAD R189, R192, -0x2, R189 ;  /* 0xfffffffec0bd7824 */ /* 0x000fca00078e02bd */
[----:B------:R-:W-:Y:S02]  /*16640*/  VIMNMX R184, R184, R189, !PT ;  /* 0x000000bdb8b87248 */ /* 0x000fe40007fe0100 */
[----:B------:R-:W-:-:S07]  /*16650*/  VIADDMNMX R185, R189, R190, R185, PT ;  /* 0x000000bebdb97246 */ /* 0x000fce00038001b9 */
.L_x_1782:
[----:B------:R-:W-:Y:S01]  /*16660*/  ISETP.GT.AND P1, PT, R8, -0x1, PT ;  /* 0xffffffff0800780c */ /* 0x000fe20003f24270 */
[----:B------:R-:W0:Y:S03]  /*16670*/  SHFL.IDX PT, R188, R188, 0x1, 0x1c1f ;  /* 0x003c1f00bcbc7f89 */ /* 0x000e2600000e0000 */
[C---:B------:R-:W-:Y:S02]  /*16680*/  ISETP.GT.AND P2, PT, R184.reuse, RZ, P1 ;  /* 0x000000ffb800720c */ /* 0x040fe40000f44270 */
[C---:B------:R-:W-:Y:S02]  /*16690*/  ISETP.GT.AND P4, PT, R184.reuse, 0x1, P1 ;  /* 0x00000001b800780c */ /* 0x040fe40000f84270 */
[----:B------:R-:W-:Y:S02]  /*166a0*/  ISETP.LT.OR P3, PT, R185, 0x1, P2 ;  /* 0x00000001b900780c */ /* 0x000fe40001761670 */
[----:B------:R-:W-:-:S02]  /*166b0*/  ISETP.GT.AND P2, PT, R184, 0x8, P1 ;  /* 0x00000008b800780c */ /* 0x000fc40000f44270 */
[----:B------:R-:W-:Y:S02]  /*166c0*/  FSEL R152, R152, -INF , !P3 ;  /* 0xff80000098987808 */ /* 0x000fe40005800000 */
[----:B------:R-:W-:Y:S02]  /*166d0*/  ISETP.GT.AND P3, PT, R184, 0x9, P1 ;  /* 0x00000009b800780c */ /* 0x000fe40000f64270 */
[C---:B------:R-:W-:Y:S02]  /*166e0*/  ISETP.LT.OR P4, PT, R185.reuse, 0x2, P4 ;  /* 0x00000002b900780c */ /* 0x040fe40002781670 */
[C---:B------:R-:W-:Y:S02]  /*166f0*/  ISETP.LT.OR P2, PT, R185.reuse, 0x9, P2 ;  /* 0x00000009b900780c */ /* 0x040fe40001741670 */
[----:B------:R-:W-:Y:S02]  /*16700*/  ISETP.LT.OR P3, PT, R185, 0xa, P3 ;  /* 0x0000000ab900780c */ /* 0x000fe40001f61670 */
[----:B------:R-:W-:-:S02]  /*16710*/  FSEL R153, R153, -INF , !P4 ;  /* 0xff80000099997808 */ /* 0x000fc40006000000 */
[----:B------:R-:W-:Y:S01]  /*16720*/  FSEL R156, R156, -INF , !P2 ;  /* 0xff8000009c9c7808 */ /* 0x000fe20005000000 */
[----:B0-----:R-:W-:Y:S01]  /*16730*/  IMAD.IADD R187, R187, 0x1, R188 ;  /* 0x00000001bbbb7824 */ /* 0x001fe200078e02bc */
[----:B------:R-:W-:Y:S02]  /*16740*/  FSEL R157, R157, -INF , !P3 ;  /* 0xff8000009d9d7808 */ /* 0x000fe40005800000 */
[C---:B------:R-:W-:Y:S02]  /*16750*/  ISETP.GT.AND P4, PT, R184.reuse, 0x10, P1 ;  /* 0x00000010b800780c */ /* 0x040fe40000f84270 */
[C---:B------:R-:W-:Y:S02]  /*16760*/  ISETP.GT.AND P2, PT, R184.reuse, 0x11, P1 ;  /* 0x00000011b800780c */ /* 0x040fe40000f44270 */
[----:B------:R-:W-:Y:S02]  /*16770*/  ISETP.GT.AND P3, PT, R184, 0x18, P1 ;  /* 0x00000018b800780c */ /* 0x000fe40000f64270 */
[----:B------:R-:W-:-:S02]  /*16780*/  ISETP.LT.OR P4, PT, R185, 0x11, P4 ;  /* 0x00000011b900780c */ /* 0x000fc40002781670 */
[C---:B------:R-:W-:Y:S02]  /*16790*/  ISETP.LT.OR P2, PT, R185.reuse, 0x12, P2 ;  /* 0x00000012b900780c */ /* 0x040fe40001741670 */
[----:B------:R-:W-:Y:S02]  /*167a0*/  ISETP.LT.OR P3, PT, R185, 0x19, P3 ;  /* 0x00000019b900780c */ /* 0x000fe40001f61670 */
[----:B------:R-:W-:Y:S02]  /*167b0*/  FSEL R160, R160, -INF , !P4 ;  /* 0xff800000a0a07808 */ /* 0x000fe40006000000 */
[----:B------:R-:W-:Y:S02]  /*167c0*/  FSEL R161, R161, -INF , !P2 ;  /* 0xff800000a1a17808 */ /* 0x000fe40005000000 */
[----:B------:R-:W-:Y:S02]  /*167d0*/  FSEL R164, R164, -INF , !P3 ;  /* 0xff800000a4a47808 */ /* 0x000fe40005800000 */
[----:B------:R-:W-:-:S02]  /*167e0*/  ISETP.GT.AND P4, PT, R184, 0x19, P1 ;  /* 0x00000019b800780c */ /* 0x000fc40000f84270 */
[C---:B------:R-:W-:Y:S02]  /*167f0*/  ISETP.GT.AND P2, PT, R184.reuse, 0x20, P1 ;  /* 0x00000020b800780c */ /* 0x040fe40000f44270 */
[----:B------:R-:W-:Y:S02]  /*16800*/  ISETP.GT.AND P3, PT, R184, 0x21, P1 ;  /* 0x00000021b800780c */ /* 0x000fe40000f64270 */
[C---:B------:R-:W-:Y:S02]  /*16810*/  ISETP.LT.OR P4, PT, R185.reuse, 0x1a, P4 ;  /* 0x0000001ab900780c */ /* 0x040fe40002781670 */
[C---:B------:R-:W-:Y:S02]  /*16820*/  ISETP.LT.OR P2, PT, R185.reuse, 0x21, P2 ;  /* 0x00000021b900780c */ /* 0x040fe40001741670 */
[----:B------:R-:W-:Y:S02]  /*16830*/  ISETP.LT.OR P3, PT, R185, 0x22, P3 ;  /* 0x00000022b900780c */ /* 0x000fe40001f61670 */
[----:B------:R-:W-:-:S02]  /*16840*/  FSEL R165, R165, -INF , !P4 ;  /* 0xff800000a5a57808 */ /* 0x000fc40006000000 */
[----:B------:R-:W-:Y:S02]  /*16850*/  FSEL R168, R168, -INF , !P2 ;  /* 0xff800000a8a87808 */ /* 0x000fe40005000000 */
        /* <DEDUP_REMOVED lines=16> */
[----:B------:R-:W-:-:S02]  /*16960*/  IADD3 R186, R186, R188, RZ ;  /* 0x000000bcbaba7210 */ /* 0x000fc40007ffe0ff */
[----:B------:R-:W-:Y:S02]  /*16970*/  FSEL R177, R177, -INF , !P4 ;  /* 0xff800000b1b17808 */ /* 0x000fe40006000000 */
[----:B------:R-:W-:Y:S02]  /*16980*/  FSEL R180, R180, -INF , !P2 ;  /* 0xff800000b4b47808 */ /* 0x000fe40005000000 */
[----:B------:R-:W-:Y:S01]  /*16990*/  FSEL R181, R181, -INF , !P3 ;  /* 0xff800000b5b57808 */ /* 0x000fe20005800000 */
        /* <DEDUP_REMOVED lines=14> */
.L_x_1788:
[----:B------:R-:W-:Y:S02]  /*16a80*/  ULDC UR4, c[0x0][0x9e4] ;  /* 0x0002790000047ab9 */ /* 0x000fe40000000800 */
[----:B------:R-:W-:-:S05]  /*16a90*/  IMAD.U32 R184, RZ, RZ, UR4 ;  /* 0x00000004ffb87e24 */ /* 0x000fca000f8e00ff */
[----:B------:R-:W-:-:S13]  /*16aa0*/  ISETP.NE.AND P2, PT, R184, 0x1, PT ;  /* 0x00000001b800780c */ /* 0x000fda0003f45270 */
[----:B------:R-:W0:Y:S02]  /*16ab0*/  @P2 LDC.64 R2, c[0x0][0x9e8] ;  /* 0x00027a00ff022b82 */ /* 0x000e240000000a00 */
[----:B0-----:R-:W-:-:S05]  /*16ac0*/  @P2 IMAD.HI.U32 R2, R188, R2, RZ ;  /* 0x00000002bc022227 */ /* 0x001fca00078e00ff */
[----:B------:R-:W-:-:S07]  /*16ad0*/  @P2 SHF.R.U32.HI R188, RZ, R3, R2 ;  /* 0x00000003ffbc2219 */ /* 0x000fce0000011602 */
.L_x_1789:
[----:B------:R-:W-:Y:S05]  /*16ae0*/  BSYNC B2 ;  /* 0x0000000000027941 */ /* 0x000fea0003800000 */
.L_x_1787:
[----:B------:R-:W-:-:S04]  /*16af0*/  IMAD R0, R188, R184, -R0 ;  /* 0x000000b8bc007224 */ /* 0x000fc800078e0a00 */
[----:B------:R-:W-:-:S05]  /*16b00*/  IMAD R0, R192, -0x2, R0 ;  /* 0xfffffffec0007824 */ /* 0x000fca00078e0200 */
[----:B------:R-:W-:Y:S02]  /*16b10*/  VIMNMX R187, R187, R0, !PT ;  /* 0x00000000bbbb7248 */ /* 0x000fe40007fe0100 */
[----:B------:R-:W-:-:S07]  /*16b20*/  VIADDMNMX R186, R0, R184, R186, PT ;  /* 0x000000b800ba7246 */ /* 0x000fce00038001ba */
.L_x_1786:
[----:B------:R-:W-:Y:S01]  /*16b30*/  FMNMX.FTZ R2, R152, R5, !PT ;  /* 0x0000000598027209 */ /* 0x000fe20007810000 */
[----:B------:R-:W-:Y:S01]  /*16b40*/  ULDC UR4, c[0x0][0x988] ;  /* 0x0002620000047ab9 */ /* 0x000fe20000000800 */
[----:B------:R-:W-:Y:S02]  /*16b50*/  LOP3.LUT R22, R22, 0xffffdfff, RZ, 0xc0, !PT ;  /* 0xffffdfff16167812 */ /* 0x000fe400078ec0ff */
[----:B------:R-:W-:Y:S02]  /*16b60*/  FMNMX.FTZ R2, R153, R2, !PT ;  /* 0x0000000299027209 */ /* 0x000fe40007810000 */
[C---:B------:R-:W-:Y:S02]  /*16b70*/  ISETP.GT.AND P2, PT, R187.reuse, 0x1, P1 ;  /* 0x00000001bb00780c */ /* 0x040fe40000f44270 */
[----:B------:R-:W-:Y:S02]  /*16b80*/  FMNMX.FTZ R2, R156, R2, !PT ;  /* 0x000000029c027209 */ /* 0x000fe40007810000 */
[----:B------:R-:W-:-:S02]  /*16b90*/  ISETP.GT.AND P3, PT, R187, 0x8, P1 ;  /* 0x00000008bb00780c */ /* 0x000fc40000f64270 */
[----:B------:R-:W-:Y:S02]  /*16ba0*/  FMNMX.FTZ R2, R157, R2, !PT ;  /* 0x000000029d027209 */ /* 0x000fe40007810000 */
[----:B------:R-:W-:Y:S02]  /*16bb0*/  @P0 LOP3.LUT R22, R22, 0x2000, RZ, 0xfc, !PT ;  /* 0x0000200016160812 */ /* 0x000fe400078efcff */
[----:B------:R-:W-:Y:S02]  /*16bc0*/  FMNMX.FTZ R2, R160, R2, !PT ;  /* 0x00000002a0027209 */ /* 0x000fe40007810000 */
[----:B------:R-:W-:Y:S02]  /*16bd0*/  ISETP.GT.AND P0, PT, R187, 0x21, P1 ;  /* 0x00000021bb00780c */ /* 0x000fe40000f04270 */
[----:B------:R-:W-:Y:S02]  /*16be0*/  FMNMX.FTZ R2, R161, R2, !PT ;  /* 0x00000002a1027209 */ /* 0x000fe40007810000 */
[----:B------:R-:W-:-:S02]  /*16bf0*/  ISETP.LT.OR P2, PT, R186, 0x2, P2 ;  /* 0x00000002ba00780c */ /* 0x000fc40001741670 */
[----:B------:R-:W-:Y:S02]  /*16c00*/  FMNMX.FTZ R2, R164, R2, !PT ;  /* 0x00000002a4027209 */ /* 0x000fe40007810000 */
[----:B------:R-:W-:Y:S02]  /*16c10*/  ISETP.LT.OR P3, PT, R186, 0x9, P3 ;  /* 0x00000009ba00780c */ /* 0x000fe40001f61670 */
[----:B------:R-:W-:Y:S02]  /*16c20*/  FMNMX.FTZ R2, R165, R2, !PT ;  /* 0x00000002a5027209 */ /* 0x000fe40007810000 */
[----:B------:R-:W-:Y:S02]  /*16c30*/  FSEL R0, R155, -INF , !P2 ;  /* 0xff8000009b007808 */ /* 0x000fe40005000000 */
[----:B------:R-:W-:Y:S02]  /*16c40*/  FMNMX.FTZ R2, R168, R2, !PT ;  /* 0x00000002a8027209 */ /* 0x000fe40007810000 */
[----:B------:R-:W-:-:S02]  /*16c50*/  FSEL R158, R158, -INF , !P3 ;  /* 0xff8000009e9e7808 */ /* 0x000fc40005800000 */
[----:B------:R-:W-:Y:S02]  /*16c60*/  FMNMX.FTZ R2, R169, R2, !PT ;  /* 0x00000002a9027209 */ /* 0x000fe40007810000 */
[C---:B------:R-:W-:Y:S02]  /*16c70*/  ISETP.GT.AND P4, PT, R187.reuse, 0x9, P1 ;  /* 0x00000009bb00780c */ /* 0x040fe40000f84270 */
[----:B------:R-:W-:Y:S02]  /*16c80*/  FMNMX.FTZ R2, R172, R2, !PT ;  /* 0x00000002ac027209 */ /* 0x000fe40007810000 */
[----:B------:R-:W-:Y:S02]  /*16c90*/  ISETP.GT.AND P2, PT, R187, 0x10, P1 ;  /* 0x00000010bb00780c */ /* 0x000fe40000f44270 */
[----:B------:R-:W-:Y:S02]  /*16ca0*/  FMNMX.FTZ R2, R173, R2, !PT ;  /* 0x00000002ad027209 */ /* 0x000fe40007810000 */
[----:B------:R-:W-:-:S02]  /*16cb0*/  ISETP.GT.AND P3, PT, R187, 0x11, P1 ;  /* 0x00000011bb00780c */ /* 0x000fc40000f64270 */
[----:B------:R-:W-:Y:S02]  /*16cc0*/  FMNMX.FTZ R2, R176, R2, !PT ;  /* 0x00000002b0027209 */ /* 0x000fe40007810000 */
[----:B------:R-:W-:Y:S02]  /*16cd0*/  LOP3.LUT R22, R22, 0xffff7fff, RZ, 0xc0, !PT ;  /* 0xffff7fff16167812 */ /* 0x000fe400078ec0ff */
[----:B------:R-:W-:Y:S02]  /*16ce0*/  FMNMX.FTZ R2, R177, R2, !PT ;  /* 0x00000002b1027209 */ /* 0x000fe40007810000 */
[----:B------:R-:W-:Y:S02]  /*16cf0*/  ISETP.LT.OR P4, PT, R186, 0xa, P4 ;  /* 0x0000000aba00780c */ /* 0x000fe40002781670 */
[----:B------:R-:W-:Y:S02]  /*16d00*/  FMNMX.FTZ R2, R180, R2, !PT ;  /* 0x00000002b4027209 */ /* 0x000fe40007810000 */
[----:B------:R-:W-:-:S02]  /*16d10*/  ISETP.LT.OR P2, PT, R186, 0x11, P2 ;  /* 0x00000011ba00780c */ /* 0x000fc40001741670 */
[----:B------:R-:W-:Y:S02]  /*16d20*/  FMNMX.FTZ R2, R181, R2, !PT ;  /* 0x00000002b5027209 */ /* 0x000fe40007810000 */
[----:B------:R-:W-:Y:S02]  /*16d30*/  ISETP.LT.OR P3, PT, R186, 0x12, P3 ;  /* 0x00000012ba00780c */ /* 0x000fe40001f61670 */
[----:B------:R-:W-:Y:S01]  /*16d40*/  @P0 LOP3.LUT R22, R22, 0x8000, RZ, 0xfc, !PT ;  /* 0x0000800016160812 */ /* 0x000fe200078efcff */
[----:B------:R-:W0:Y:S01]  /*16d50*/  SHFL.BFLY PT, R3, R2, 0x2, 0x1f ;  /* 0x0c401f0002037f89 */ /* 0x000e2200000e0000 */
[----:B------:R-:W-:Y:S02]  /*16d60*/  ISETP.GT.AND P0, PT, R187, RZ, P1 ;  /* 0x000000ffbb00720c */ /* 0x000fe40000f04270 */
[----:B------:R-:W-:Y:S02]  /*16d70*/  FSEL R159, R159, -INF , !P4 ;  /* 0xff8000009f9f7808 */ /* 0x000fe40006000000 */
[----:B------:R-:W-:-:S02]  /*16d80*/  FSEL R162, R162, -INF , !P2 ;  /* 0xff800000a2a27808 */ /* 0x000fc40005000000 */
[----:B------:R-:W-:Y:S02]  /*16d90*/  FSEL R163, R163, -INF , !P3 ;  /* 0xff800000a3a37808 */ /* 0x000fe40005800000 */
[C---:B------:R-:W-:Y:S02]  /*16da0*/  ISETP.GT.AND P4, PT, R187.reuse, 0x18, P1 ;  /* 0x00000018bb00780c */ /* 0x040fe40000f84270 */
[C---:B------:R-:W-:Y:S02]  /*16db0*/  ISETP.GT.AND P2, PT, R187.reuse, 0x19, P1 ;  /* 0x00000019bb00780c */ /* 0x040fe40000f44270 */
[----:B------:R-:W-:Y:S02]  /*16dc0*/  ISETP.GT.AND P3, PT, R187, 0x20, P1 ;  /* 0x00000020bb00780c */ /* 0x000fe40000f64270 */
[C---:B------:R-:W-:Y:S02]  /*16dd0*/  ISETP.LT.OR P4, PT, R186.reuse, 0x19, P4 ;  /* 0x00000019ba00780c */ /* 0x040fe40002781670 */
[----:B------:R-:W-:-:S02]  /*16de0*/  ISETP.LT.OR P2, PT, R186, 0x1a, P2 ;  /* 0x0000001aba00780c */ /* 0x000fc40001741670 */
[----:B------:R-:W-:Y:S02]  /*16df0*/  ISETP.LT.OR P3, PT, R186, 0x21, P3 ;  /* 0x00000021ba00780c */ /* 0x000fe40001f61670 */
[----:B------:R-:W-:Y:S02]  /*16e00*/  LOP3.LUT R22, R22, 0xfffffff7, RZ, 0xc0, !PT ;  /* 0xfffffff716167812 */ /* 0x000fe400078ec0ff */
[----:B------:R-:W-:Y:S02]  /*16e10*/  FSEL R166, R166, -INF , !P4 ;  /* 0xff800000a6a67808 */ /* 0x000fe40006000000 */
[----:B------:R-:W-:Y:S02]  /*16e20*/  FSEL R167, R167, -INF , !P2 ;  /* 0xff800000a7a77808 */ /* 0x000fe40005000000 */
[----:B------:R-:W-:Y:S02]  /*16e30*/  FSEL R170, R170, -INF , !P3 ;  /* 0xff800000aaaa7808 */ /* 0x000fe40005800000 */
[----:B------:R-:W-:-:S02]  /*16e40*/  ISETP.GT.AND P2, PT, R187, 0x28, P1 ;  /* 0x00000028bb00780c */ /* 0x000fc40000f44270 */
[C---:B------:R-:W-:Y:S02]  /*16e50*/  ISETP.GT.AND P3, PT, R187.reuse, 0x29, P1 ;  /* 0x00000029bb00780c */ /* 0x040fe40000f64270 */
[C---:B------:R-:W-:Y:S02]  /*16e60*/  ISETP.GT.AND P4, PT, R187.reuse, 0x30, P1 ;  /* 0x00000030bb00780c */ /* 0x040fe40000f84270 */
[C---:B------:R-:W-:Y:S02]  /*16e70*/  ISETP.GT.AND P5, PT, R187.reuse, 0x31, P1 ;  /* 0x00000031bb00780c */ /* 0x040fe40000fa4270 */
[C---:B------:R-:W-:Y:S02]  /*16e80*/  ISETP.GT.AND P6, PT, R187.reuse, 0x38, P1 ;  /* 0x00000038bb00780c */ /* 0x040fe40000fc4270 */
[----:B------:R-:W-:Y:S02]  /*16e90*/  ISETP.GT.AND P1, PT, R187, 0x39, P1 ;  /* 0x00000039bb00780c */ /* 0x000fe40000f24270 */
[----:B------:R-:W-:-:S02]  /*16ea0*/  @P0 LOP3.LUT R22, R22, 0x8, RZ, 0xfc, !PT ;  /* 0x0000000816160812 */ /* 0x000fc400078efcff */
[----:B0-----:R-:W-:Y:S01]  /*16eb0*/  FMNMX.FTZ R3, R2, R3, !PT ;  /* 0x0000000302037209 */ /* 0x001fe20007810000 */
[----:B------:R-:W-:Y:S01]  /*16ec0*/  IMAD.U32 R2, RZ, RZ, UR4 ;  /* 0x00000004ff027e24 */ /* 0x000fe2000f8e00ff */
[C---:B------:R-:W-:Y:S02]  /*16ed0*/  LOP3.LUT P0, RZ, R22.reuse, 0x8000, RZ, 0xc0, !PT ;  /* 0x0000800016ff7812 */ /* 0x040fe4000780c0ff */
[----:B------:R-:W-:Y:S01]  /*16ee0*/  LOP3.LUT R22, R22, 0xfffffffd, RZ, 0xc0, !PT ;  /* 0xfffffffd16167812 */ /* 0x000fe200078ec0ff */
[----:B------:R-:W0:Y:S01]  /*16ef0*/  SHFL.BFLY PT, R155, R3, 0x1, 0x1f ;  /* 0x0c201f00039b7f89 */ /* 0x000e2200000e0000 */
[C---:B------:R-:W-:Y:S02]  /*16f00*/  ISETP.LT.OR P0, PT, R186.reuse, 0x22, P0 ;  /* 0x00000022ba00780c */ /* 0x040fe40000701670 */
[----:B------:R-:W-:Y:S02]  /*16f10*/  ISETP.LT.OR P4, PT, R186, 0x31, P4 ;  /* 0x00000031ba00780c */ /* 0x000fe40002781670 */
[----:B------:R-:W-:-:S02]  /*16f20*/  @P1 LOP3.LUT R22, R22, 0x2, RZ, 0xfc, !PT ;  /* 0x0000000216161812 */ /* 0x000fc400078efcff */
[----:B------:R-:W-:Y:S02]  /*16f30*/  ISETP.LT.OR P5, PT, R186, 0x32, P5 ;  /* 0x00000032ba00780c */ /* 0x000fe40002fa1670 */
[C---:B------:R-:W-:Y:S02]  /*16f40*/  LOP3.LUT P1, RZ, R22.reuse, 0x8, RZ, 0xc0, !PT ;  /* 0x0000000816ff7812 */ /* 0x040fe4000782c0ff */
[----:B------:R-:W-:Y:S02]  /*16f50*/  LOP3.LUT R22, R22, 0xffffffef, RZ, 0xc0, !PT ;  /* 0xffffffef16167812 */ /* 0x000fe400078ec0ff */
[----:B------:R-:W-:Y:S02]  /*16f60*/  ISETP.LT.OR P1, PT, R186, 0x1, P1 ;  /* 0x00000001ba00780c */ /* 0x000fe40000f21670 */
[----:B------:R-:W-:Y:S02]  /*16f70*/  @P0 LOP3.LUT R22, R22, 0x10, RZ, 0xfc, !PT ;  /* 0x0000001016160812 */ /* 0x000fe400078efcff */
[----:B------:R-:W-:-:S02]  /*16f80*/  ISETP.LT.OR P0, PT, R186, 0x29, P2 ;  /* 0x00000029ba00780c */ /* 0x000fc40001701670 */
[C---:B------:R-:W-:Y:S02]  /*16f90*/  LOP3.LUT P2, RZ, R22.reuse, 0x2, RZ, 0xc0, !PT ;  /* 0x0000000216ff7812 */ /* 0x040fe4000784c0ff */
[----:B------:R-:W-:Y:S02]  /*16fa0*/  LOP3.LUT R22, R22, 0xfffffffb, RZ, 0xc0, !PT ;  /* 0xfffffffb16167812 */ /* 0x000fe400078ec0ff */
[----:B------:R-:W-:Y:S02]  /*16fb0*/  FSEL R154, R154, -INF , !P1 ;  /* 0xff8000009a9a7808 */ /* 0x000fe40004800000 */
[----:B0-----:R-:W-:Y:S02]  /*16fc0*/  FMNMX.FTZ R155, R3, R155, !PT ;  /* 0x0000009b039b7209 */ /* 0x001fe40007810000 */
[----:B------:R-:W-:Y:S02]  /*16fd0*/  FSEL R178, R178, -INF , !P4 ;  /* 0xff800000b2b27808 */ /* 0x000fe40006000000 */
[----:B------:R-:W-:-:S02]  /*16fe0*/  ISETP.LT.OR P6, PT, R186, 0x39, P6 ;  /* 0x00000039ba00780c */ /* 0x000fc400037c1670 */
[----:B------:R-:W-:Y:S02]  /*16ff0*/  @P0 LOP3.LUT R22, R22, 0x4, RZ, 0xfc, !PT ;  /* 0x0000000416160812 */ /* 0x000fe400078efcff */
[----:B------:R-:W-:Y:S02]  /*17000*/  ISETP.LT.OR P0, PT, R186, 0x2a, P3 ;  /* 0x0000002aba00780c */ /* 0x000fe40001f01670 */
[C---:B------:R-:W-:Y:S02]  /*17010*/  FSETP.NEU.FTZ.AND P3, PT, R155.reuse, -INF , PT ;  /* 0xff8000009b00780b */ /* 0x040fe40003f7d000 */
[----:B------:R-:W-:Y:S02]  /*17020*/  LOP3.LUT R22, R22, 0xffffbfff, RZ, 0xc0, !PT ;  /* 0xffffbfff16167812 */ /* 0x000fe400078ec0ff */
[----:B------:R-:W-:Y:S02]  /*17030*/  FSEL R3, R155, RZ, P3 ;  /* 0x000000ff9b037208 */ /* 0x000fe40001800000 */
[----:B------:R-:W-:-:S02]  /*17040*/  FSEL R179, R179, -INF , !P5 ;  /* 0xff800000b3b37808 */ /* 0x000fc40006800000 */
[----:B------:R-:W-:Y:S01]  /*17050*/  ISETP.LT.OR P2, PT, R186, 0x3a, P2 ;  /* 0x0000003aba00780c */ /* 0x000fe20001741670 */
[----:B------:R-:W-:Y:S01]  /*17060*/  FADD.FTZ R3, -R3, R5 ;  /* 0x0000000503037221 */ /* 0x000fe20000010100 */
[-C--:B------:R-:W-:Y:S01]  /*17070*/  FMUL.FTZ R5, R155, R2.reuse ;  /* 0x000000029b057220 */ /* 0x080fe20000410000 */
[----:B------:R-:W-:Y:S02]  /*17080*/  @P0 LOP3.LUT R22, R22, 0x4000, RZ, 0xfc, !PT ;  /* 0x0000400016160812 */ /* 0x000fe400078efcff */
[----:B------:R-:W-:Y:S01]  /*17090*/  FSEL R182, R182, -INF , !P6 ;  /* 0xff800000b6b67808 */ /* 0x000fe20007000000 */
[-C--:B------:R-:W-:Y:S01]  /*170a0*/  FMUL.FTZ R3, R3, R2.reuse ;  /* 0x0000000203037220 */ /* 0x080fe20000410000 */
[----:B------:R-:W-:Y:S02]  /*170b0*/  FSEL R5, R5, RZ, P3 ;  /* 0x000000ff05057208 */ /* 0x000fe40001800000 */
[C---:B------:R-:W-:Y:S02]  /*170c0*/  LOP3.LUT P0, RZ, R22.reuse, 0x10, RZ, 0xc0, !PT ;  /* 0x0000001016ff7812 */ /* 0x040fe4000780c0ff */
[----:B------:R-:W-:Y:S01]  /*170d0*/  LOP3.LUT P3, RZ, R22, 0x4, RZ, 0xc0, !PT ;  /* 0x0000000416ff7812 */ /* 0x000fe2000786c0ff */
[-CC-:B------:R-:W-:Y:S01]  /*170e0*/  FFMA.FTZ R152, R152, R2.reuse, -R5.reuse ;  /* 0x0000000298987223 */ /* 0x180fe20000010805 */
        /* <DEDUP_REMOVED lines=14> */
[----:B------:R-:W-:Y:S01]  /*171d0*/  FFMA.FTZ R5, R181, R2, -R5 ;  /* 0x00000002b5057223 */ /* 0x000fe20000010805 */
[----:B------:R-:W-:Y:S01]  /*171e0*/  FMNMX.FTZ R181, R154, R4, !PT ;  /* 0x000000049ab57209 */ /* 0x000fe20007810000 */
[----:B------:R-:W-:Y:S01]  /*171f0*/  MUFU.EX2 R196, R152 ;  /* 0x0000009800c47308 */ /* 0x000fe20000000800 */
[----:B------:R-:W-:-:S02]  /*17200*/  FSEL R171, R171, -INF , !P0 ;  /* 0xff800000abab7808 */ /* 0x000fc40004000000 */
[----:B------:R-:W-:Y:S02]  /*17210*/  FMNMX.FTZ R181, R0, R181, !PT ;  /* 0x000000b500b57209 */ /* 0x000fe40007810000 */
[----:B------:R-:W-:Y:S02]  /*17220*/  LOP3.LUT P0, RZ, R22, 0x4000, RZ, 0xc0, !PT ;  /* 0x0000400016ff7812 */ /* 0x000fe4000780c0ff */
[----:B------:R-:W-:Y:S01]  /*17230*/  FMNMX.FTZ R181, R158, R181, !PT ;  /* 0x000000b59eb57209 */ /* 0x000fe20007810000 */
[----:B------:R-:W0:Y:S01]  /*17240*/  MUFU.EX2 R3, R3 ;  /* 0x0000000300037308 */ /* 0x000e220000000800 */
[----:B------:R-:W-:Y:S02]  /*17250*/  FSEL R174, R174, -INF , !P3 ;  /* 0xff800000aeae7808 */ /* 0x000fe40005800000 */
[----:B------:R-:W-:Y:S02]  /*17260*/  FMNMX.FTZ R181, R159, R181, !PT ;  /* 0x000000b59fb57209 */ /* 0x000fe40007810000 */
[----:B------:R-:W-:-:S02]  /*17270*/  FSEL R175, R175, -INF , !P0 ;  /* 0xff800000afaf7808 */ /* 0x000fc40004000000 */
[----:B------:R-:W-:Y:S01]  /*17280*/  FMNMX.FTZ R181, R162, R181, !PT ;  /* 0x000000b5a2b57209 */ /* 0x000fe20007810000 */
[----:B------:R-:W1:Y:S01]  /*17290*/  MUFU.EX2 R153, R153 ;  /* 0x0000009900997308 */ /* 0x000e620000000800 */
[----:B------:R-:W-:Y:S02]  /*172a0*/  FSEL R183, R183, -INF , !P2 ;  /* 0xff800000b7b77808 */ /* 0x000fe40005000000 */
[----:B------:R-:W-:Y:S02]  /*172b0*/  FMNMX.FTZ R181, R163, R181, !PT ;  /* 0x000000b5a3b57209 */ /* 0x000fe40007810000 */
[----:B------:R-:W-:Y:S02]  /*172c0*/  LOP3.LUT P0, RZ, R22, 0x2000, RZ, 0xc0, !PT ;  /* 0x0000200016ff7812 */ /* 0x000fe4000780c0ff */
[----:B------:R-:W-:Y:S01]  /*172d0*/  FMNMX.FTZ R181, R166, R181, !PT ;  /* 0x000000b5a6b57209 */ /* 0x000fe20007810000 */
[----:B------:R-:W2:Y:S01]  /*172e0*/  MUFU.EX2 R156, R156 ;  /* 0x0000009c009c7308 */ /* 0x000ea20000000800 */
[----:B0-----:R-:W-:-:S02]  /*172f0*/  FFMA.FTZ R221, R3, R221, R196 ;  /* 0x000000dd03dd7223 */ /* 0x001fc400000100c4 */
[----:B------:R-:W-:-:S04]  /*17300*/  FMNMX.FTZ R181, R167, R181, !PT ;  /* 0x000000b5a7b57209 */ /* 0x000fc80007810000 */
[----:B------:R-:W-:Y:S01]  /*17310*/  FMNMX.FTZ R181, R170, R181, !PT ;  /* 0x000000b5aab57209 */ /* 0x000fe20007810000 */
[----:B------:R-:W-:Y:S03]  /*17320*/  MUFU.EX2 R157, R157 ;  /* 0x0000009d009d7308 */ /* 0x000fe60000000800 */
        /* <DEDUP_REMOVED lines=9> */
[----:B------:R-:W-:-:S05]  /*173c0*/  FMNMX.FTZ R181, R183, R181, !PT ;  /* 0x000000b5b7b57209 */ /* 0x000fca0007810000 */
[----:B------:R-:W0:Y:S01]  /*173d0*/  SHFL.BFLY PT, R184, R181, 0x2, 0x1f ;  /* 0x0c401f00b5b87f89 */ /* 0x000e2200000e0000 */
        /* <DEDUP_REMOVED lines=9> */
[----:B0-----:R-:W-:-:S04]  /*17470*/  FMNMX.FTZ R152, R181, R184, !PT ;  /* 0x000000b8b5987209 */ /* 0x001fc80007810000 */
[----:B------:R-:W-:-:S03]  /*17480*/  FSETP.NEU.FTZ.AND P1, PT, R152, -INF , PT ;  /* 0xff8000009800780b */ /* 0x000fc60003f3d000 */
[----:B------:R-:W-:Y:S01]  /*17490*/  MUFU.EX2 R180, R180 ;  /* 0x000000b400b47308 */ /* 0x000fe20000000800 */
[----:B------:R-:W-:-:S05]  /*174a0*/  FSEL R181, R152, RZ, P1 ;  /* 0x000000ff98b57208 */ /* 0x000fca0000800000 */
[----:B------:R-:W-:Y:S01]  /*174b0*/  FADD.FTZ R4, -R181, R4 ;  /* 0x00000004b5047221 */ /* 0x000fe20000010100 */
[-C--:B------:R-:W-:Y:S01]  /*174c0*/  FMUL.FTZ R181, R152, R2.reuse ;  /* 0x0000000298b57220 */ /* 0x080fe20000410000 */
[----:B------:R-:W-:Y:S02]  /*174d0*/  MUFU.EX2 R5, R5 ;  /* 0x0000000500057308 */ /* 0x000fe40000000800 */
[----:B------:R-:W-:Y:S02]  /*174e0*/  FMUL.FTZ R4, R4, R2 ;  /* 0x0000000204047220 */ /* 0x000fe40000410000 */
[----:B------:R-:W-:-:S05]  /*174f0*/  FSEL R181, R181, RZ, P1 ;  /* 0x000000ffb5b57208 */ /* 0x000fca0000800000 */
        /* <DEDUP_REMOVED lines=17> */
[----:B------:R-:W-:-:S04]  /*17610*/  FFMA.FTZ R181, R183, R2, -R181 ;  /* 0x00000002b7b57223 */ /* 0x000fc800000108b5 */
[----:B------:R1:W0:Y:S08]  /*17620*/  MUFU.EX2 R0, R4 ;  /* 0x0000000400007308 */ /* 0x0002300000000800 */
[----:B------:R-:W3:Y:S01]  /*17630*/  MUFU.EX2 R158, R158 ;  /* 0x0000009e009e7308 */ /* 0x000ee20000000800 */
[----:B-1----:R-:W-:-:S04]  /*17640*/  FADD.FTZ R4, R153, R221 ;  /* 0x000000dd99047221 */ /* 0x002fc80000010000 */
[----:B--2---:R-:W-:-:S03]  /*17650*/  FADD.FTZ R4, R156, R4 ;  /* 0x000000049c047221 */ /* 0x004fc60000010000 */
[----:B------:R-:W1:Y:S01]  /*17660*/  MUFU.EX2 R159, R159 ;  /* 0x0000009f009f7308 */ /* 0x000e620000000800 */
[----:B0-----:R-:W-:Y:S01]  /*17670*/  FFMA.FTZ R9, R0, R9, R154 ;  /* 0x0000000900097223 */ /* 0x001fe2000001009a */
[----:B------:R-:W-:-:S03]  /*17680*/  FADD.FTZ R4, R157, R4 ;  /* 0x000000049d047221 */ /* 0x000fc60000010000 */
[----:B------:R-:W-:Y:S01]  /*17690*/  FADD.FTZ R9, R197, R9 ;  /* 0x00000009c5097221 */ /* 0x000fe20000010000 */
[----:B------:R-:W-:Y:S02]  /*176a0*/  FADD.FTZ R4, R160, R4 ;  /* 0x00000004a0047221 */ /* 0x000fe40000010000 */
[----:B------:R-:W0:Y:S01]  /*176b0*/  MUFU.EX2 R162, R162 ;  /* 0x000000a200a27308 */ /* 0x000e220000000800 */
[----:B---3--:R-:W-:Y:S01]  /*176c0*/  FADD.FTZ R9, R158, R9 ;  /* 0x000000099e097221 */ /* 0x008fe20000010000 */
[----:B------:R-:W-:-:S04]  /*176d0*/  FADD.FTZ R4, R161, R4 ;  /* 0x00000004a1047221 */ /* 0x000fc80000010000 */
[----:B------:R-:W-:Y:S02]  /*176e0*/  FADD.FTZ R4, R164, R4 ;  /* 0x00000004a4047221 */ /* 0x000fe40000010000 */
[----:B------:R-:W2:Y:S01]  /*176f0*/  MUFU.EX2 R163, R163 ;  /* 0x000000a300a37308 */ /* 0x000ea20000000800 */
[----:B-1----:R-:W-:Y:S01]  /*17700*/  FADD.FTZ R9, R159, R9 ;  /* 0x000000099f097221 */ /* 0x002fe20000010000 */
[----:B------:R-:W-:-:S04]  /*17710*/  FADD.FTZ R4, R165, R4 ;  /* 0x00000004a5047221 */ /* 0x000fc80000010000 */
[----:B------:R-:W-:Y:S02]  /*17720*/  FADD.FTZ R4, R168, R4 ;  /* 0x00000004a8047221 */ /* 0x000fe40000010000 */
[----:B------:R-:W1:Y:S01]  /*17730*/  MUFU.EX2 R166, R166 ;  /* 0x000000a600a67308 */ /* 0x000e620000000800 */
[----:B0-----:R-:W-:Y:S01]  /*17740*/  FADD.FTZ R9, R162, R9 ;  /* 0x00000009a2097221 */ /* 0x001fe20000010000 */
[----:B------:R-:W-:-:S04]  /*17750*/  FADD.FTZ R4, R169, R4 ;  /* 0x00000004a9047221 */ /* 0x000fc80000010000 */
[----:B------:R-:W-:Y:S02]  /*17760*/  FADD.FTZ R4, R172, R4 ;  /* 0x00000004ac047221 */ /* 0x000fe40000010000 */
[----:B------:R-:W0:Y:S01]  /*17770*/  MUFU.EX2 R167, R167 ;  /* 0x000000a700a77308 */ /* 0x000e220000000800 */
[----:B--2---:R-:W-:Y:S01]  /*17780*/  FADD.FTZ R9, R163, R9 ;  /* 0x00000009a3097221 */ /* 0x004fe20000010000 */
        /* <DEDUP_REMOVED lines=8> */
[----:B------:R-:W-:-:S06]  /*17810*/  FADD.FTZ R221, R5, R4 ;  /* 0x0000000405dd7221 */ /* 0x000fcc0000010000 */
        /* <DEDUP_REMOVED lines=11> */
[----:B0-----:R-:W-:-:S04]  /*178d0*/  FADD.FTZ R9, R179, R9 ;  /* 0x00000009b3097221 */ /* 0x001fc80000010000 */
[----:B--2---:R-:W-:-:S04]  /*178e0*/  FADD.FTZ R9, R182, R9 ;  /* 0x00000009b6097221 */ /* 0x004fc80000010000 */
[----:B-1----:R-:W-:Y:S01]  /*178f0*/  FADD.FTZ R9, R181, R9 ;  /* 0x00000009b5097221 */ /* 0x002fe20000010000 */
[----:B------:R-:W-:Y:S06]  /*17900*/  @!P0 BRA `(.L_x_1790) ;  /* 0x0000000000048947 */ /* 0x000fec0003800000 */
[----:B------:R-:W-:Y:S01]  /*17910*/  BPT.TRAP 0x1 ;  /* 0x000000040000795c */ /* 0x000fe20000300000 */
.L_x_1790:
[----:B------:R-:W2:Y:S01]  /*17920*/  LDL R4, [R1+0x10] ;  /* 0x0000100001047983 */ /* 0x000ea20000100800 */
[----:B------:R-:W-:Y:S02]  /*17930*/  IADD3 R218, R218, 0x30860, RZ ;  /* 0x00030860dada7810 */ /* 0x000fe40007ffe0ff */
[----:B------:R-:W-:Y:S01]  /*17940*/  F2FP.F16.F32.PACK_AB R186, R5, R180 ;  /* 0x000000b405ba723e */ /* 0x000fe200000000ff */
[----:B------:R-:W-:Y:S01]  /*17950*/  IMAD.MOV.U32 R5, RZ, RZ, R155 ;  /* 0x000000ffff057224 */ /* 0x000fe200078e009b */
[----:B------:R-:W-:Y:S02]  /*17960*/  PRMT R218, R191, 0x654, R218 ;  /* 0x00000654bfda7816 */ /* 0x000fe400000000da */
[----:B------:R-:W-:Y:S02]  /*17970*/  F2FP.F16.F32.PACK_AB R196, R153, R196 ;  /* 0x000000c499c4723e */ /* 0x000fe400000000ff */
[----:B------:R0:W-:Y:S01]  /*17980*/  SYNCS.ARRIVE.TRANS64.RED.A1T0 RZ, [R218+URZ], RZ ;  /* 0x000000ffdaff79a7 */ /* 0x0001e2000810043f */
[----:B------:R-:W-:-:S02]  /*17990*/  F2FP.F16.F32.PACK_AB R197, R197, R154 ;  /* 0x0000009ac5c5723e */ /* 0x000fc400000000ff */
[----:B------:R-:W-:Y:S02]  /*179a0*/  F2FP.F16.F32.PACK_AB R198, R157, R156 ;  /* 0x0000009c9dc6723e */ /* 0x000fe400000000ff */
[----:B------:R-:W-:Y:S02]  /*179b0*/  F2FP.F16.F32.PACK_AB R199, R159, R158 ;  /* 0x0000009e9fc7723e */ /* 0x000fe400000000ff */
[----:B------:R-:W-:Y:S01]  /*179c0*/  F2FP.F16.F32.PACK_AB R192, R161, R160 ;  /* 0x000000a0a1c0723e */ /* 0x000fe200000000ff */
[----:B0-----:R-:W-:Y:S01]  /*179d0*/  IMAD.MOV.U32 R218, RZ, RZ, R226 ;  /* 0x000000ffffda7224 */ /* 0x001fe200078e00e2 */
        /* <DEDUP_REMOVED lines=10> */
[----:B------:R-:W-:Y:S02]  /*17a80*/  MOV R204, R222 ;  /* 0x000000de00cc7202 */ /* 0x000fe40000000f00 */
[C---:B--2---:R-:W-:Y:S01]  /*17a90*/  ISETP.GT.AND P1, PT, R8.reuse, R4, PT ;  /* 0x000000040800720c */ /* 0x044fe20003f24270 */
[----:B------:R-:W-:Y:S02]  /*17aa0*/  VIADD R8, R8, 0xffffffff ;  /* 0xffffffff08087836 */ /* 0x000fe40000000000 */
[----:B------:R-:W-:-:S10]  /*17ab0*/  IMAD.MOV.U32 R4, RZ, RZ, R152 ;  /* 0x000000ffff047224 */ /* 0x000fd400078e0098 */
[----:B------:R-:W-:Y:S05]  /*17ac0*/  @P1 BRA `(.L_x_1791) ;  /* 0xffffffd000981947 */ /* 0x000fea000383ffff */
[----:B------:R-:W-:Y:S05]  /*17ad0*/  BSYNC B0 ;  /* 0x0000000000007941 */ /* 0x000fea0003800000 */
.L_x_1770:
[----:B------:R-:W-:Y:S02]  /*17ae0*/  IMAD.MOV.U32 R4, RZ, RZ, R152 ;  /* 0x000000ffff047224 */ /* 0x000fe400078e0098 */
[----:B------:R-:W-:Y:S02]  /*17af0*/  IMAD.MOV.U32 R5, RZ, RZ, R155 ;  /* 0x000000ffff057224 */ /* 0x000fe400078e009b */
[----:B------:R-:W-:Y:S02]  /*17b00*/  IMAD.MOV.U32 R204, RZ, RZ, R222 ;  /* 0x000000ffffcc7224 */ /* 0x000fe400078e00de */
[----:B------:R-:W-:-:S07]  /*17b10*/  IMAD.MOV.U32 R218, RZ, RZ, R226 ;  /* 0x000000ffffda7224 */ /* 0x000fce00078e00e2 */
.L_x_1769:
[----:B------:R-:W-:Y:S05]  /*17b20*/  BSYNC B1 ;  /* 0x0000000000017941 */ /* 0x000fea0003800000 */
.L_x_1768:
[----:B------:R-:W2:Y:S01]  /*17b30*/  LDL R153, [R1+0x4c] ;  /* 0x00004c0001997983 */ /* 0x000ea20000100800 */
[----:B------:R-:W0:Y:S01]  /*17b40*/  LDC R152, c[0x0][0x448] ;  /* 0x00011200ff987b82 */ /* 0x000e220000000800 */
[----:B------:R-:W-:-:S07]  /*17b50*/  LOP3.LUT R22, R22, 0xffffffdf, RZ, 0xc0, !PT ;  /* 0xffffffdf16167812 */ /* 0x000fce00078ec0ff */
[----:B------:R-:W1:Y:S01]  /*17b60*/  LDC R155, c[0x0][0x9e4] ;  /* 0x00027900ff9b7b82 */ /* 0x000e620000000800 */
[----:B0-----:R-:W-:-:S13]  /*17b70*/  ISETP.NE.AND P1, PT, R152, 0x1, PT ;  /* 0x000000019800780c */ /* 0x001fda0003f25270 */
[----:B------:R-:W0:Y:S01]  /*17b80*/  @P1 LDC R154, c[0x0][0x44c] ;  /* 0x00011300ff9a1b82 */ /* 0x000e220000000800 */
[----:B------:R-:W-:-:S04]  /*17b90*/  @P1 LOP3.LUT R22, R22, 0x20, RZ, 0xfc, !PT ;  /* 0x0000002016161812 */ /* 0x000fc800078efcff */
[----:B------:R-:W-:-:S03]  /*17ba0*/  LOP3.LUT R22, R22, 0xffffffbf, RZ, 0xc0, !PT ;  /* 0xffffffbf16167812 */ /* 0x000fc600078ec0ff */
[----:B------:R-:W3:Y:S01]  /*17bb0*/  @P1 LDC R152, c[0x0][0x450] ;  /* 0x00011400ff981b82 */ /* 0x000ee20000000800 */
[----:B--2---:R-:W-:-:S05]  /*17bc0*/  IADD3 R153, R153, 0x7f, RZ ;  /* 0x0000007f99997810 */ /* 0x004fca0007ffe0ff */
[----:B0-----:R-:W-:-:S05]  /*17bd0*/  @P1 IMAD.HI.U32 R154, R153, R154, RZ ;  /* 0x0000009a999a1227 */ /* 0x001fca00078e00ff */
[----:B---3--:R-:W-:Y:S02]  /*17be0*/  @P1 SHF.R.U32.HI R153, RZ, R152, R154 ;  /* 0x00000098ff991219 */ /* 0x008fe4000001169a */
[----:B-1----:R-:W-:Y:S02]  /*17bf0*/  ISETP.GE.AND P1, PT, R155, 0x1, PT ;  /* 0x000000019b00780c */ /* 0x002fe40003f26270 */
[----:B------:R-:W-:-:S05]  /*17c00*/  IADD3 R152, R220, 0x1, -R219 ;  /* 0x00000001dc987810 */ /* 0x000fca0007ffe8db */
[----:B------:R-:W-:-:S04]  /*17c10*/  IMAD.IADD R153, R152, 0x1, R153 ;  /* 0x0000000198997824 */ /* 0x000fc800078e0299 */
[----:B------:R-:W-:Y:S02]  /*17c20*/  IMAD.IADD R223, R153, 0x1, -R223 ;  /* 0x0000000199df7824 */ /* 0x000fe400078e0adf */
[----:B------:R-:W-:Y:S01]  /*17c30*/  @P1 LOP3.LUT R22, R22, 0x40, RZ, 0xfc, !PT ;  /* 0x0000004016161812 */ /* 0x000fe200078efcff */
[----:B------:R-:W-:Y:S06]  /*17c40*/  @!P1 BRA `(.L_x_1792) ;  /* 0x0000000000489947 */ /* 0x000fec0003800000 */
[----:B------:R-:W-:Y:S01]  /*17c50*/  IMAD.MOV.U32 R154, RZ, RZ, R153 ;  /* 0x000000ffff9a7224 */ /* 0x000fe200078e0099 */
[----:B------:R-:W-:Y:S04]  /*17c60*/  BSSY B0, `(.L_x_1793) ;  /* 0x000000e000007945 */ /* 0x000fe80003800000 */
        /* <DEDUP_REMOVED lines=9> */
.L_x_1794:
[----:B------:R-:W-:-:S13]  /*17d00*/  ISETP.NE.AND P1, PT, R155, 0x1, PT ;  /* 0x000000019b00780c */ /* 0x000fda0003f25270 */
[----:B------:R-:W0:Y:S02]  /*17d10*/  @P1 LDC.64 R152, c[0x0][0x9e8] ;  /* 0x00027a00ff981b82 */ /* 0x000e240000000a00 */
[----:B0-----:R-:W-:-:S05]  /*17d20*/  @P1 IMAD.HI.U32 R152, R154, R152, RZ ;  /* 0x000000989a981227 */ /* 0x001fca00078e00ff */
[----:B------:R-:W-:-:S07]  /*17d30*/  @P1 SHF.R.U32.HI R154, RZ, R153, R152 ;  /* 0x00000099ff9a1219 */ /* 0x000fce0000011698 */
.L_x_1795:
[----:B------:R-:W-:Y:S05]  /*17d40*/  BSYNC B0 ;  /* 0x0000000000007941 */ /* 0x000fea0003800000 */
.L_x_1793:
[----:B------:R-:W-:-:S05]  /*17d50*/  IMAD R154, R154, R155, RZ ;  /* 0x0000009b9a9a7224 */ /* 0x000fca00078e02ff */
[----:B------:R-:W-:-:S07]  /*17d60*/  VIMNMX R223, R223, R154, !PT ;  /* 0x0000009adfdf7248 */ /* 0x000fce0007fe0100 */
.L_x_1792:
[----:B------:R-:W2:Y:S01]  /*17d70*/  LDL R153, [R1+0x68] ;  /* 0x0000680001997983 */ /* 0x000ea20000100800 */
[----:B------:R-:W-:Y:S01]  /*17d80*/  VIADD R223, R223, 0x3f ;  /* 0x0000003fdfdf7836 */ /* 0x000fe20000000000 */
[----:B------:R-:W-:Y:S04]  /*17d90*/  BSSY B0, `(.L_x_1796) ;  /* 0x0000224000007945 */ /* 0x000fe80003800000 */
[----:B------:R-:W-:-:S04]  /*17da0*/  SHF.R.S32.HI R152, RZ, 0x1f, R223 ;  /* 0x0000001fff987819 */ /* 0x000fc800000114df */
[----:B------:R-:W-:-:S04]  /*17db0*/  LEA.HI R152, R152, R223, RZ, 0x6 ;  /* 0x000000df98987211 */ /* 0x000fc800078f30ff */
[----:B------:R-:W-:-:S04]  /*17dc0*/  SHF.R.S32.HI R152, RZ, 0x6, R152 ;  /* 0x00000006ff987819 */ /* 0x000fc80000011498 */
[----:B--2---:R-:W-:-:S04]  /*17dd0*/  VIMNMX R153, R153, R152, !PT ;  /* 0x0000009899997248 */ /* 0x004fc80007fe0100 */
[----:B------:R-:W-:Y:S01]  /*17de0*/  ISETP.GE.AND P1, PT, R8, R153, PT ;  /* 0x000000990800720c */ /* 0x000fe20003f26270 */
[----:B------:R0:W-:-:S12]  /*17df0*/  STL [R1+0x48], R153 ;  /* 0x0000489901007387 */ /* 0x0001d80000100800 */
[----:B0-----:R-:W-:Y:S05]  /*17e00*/  @!P1 BRA `(.L_x_1797) ;  /* 0x0000002000709947 */ /* 0x001fea0003800000 */
[----:B------:R-:W-:Y:S01]  /*17e10*/  BSSY B1, `(.L_x_1798) ;  /* 0x000021a000017945 */ /* 0x000fe20003800000 */
[----:B------:R-:W-:Y:S01]  /*17e20*/  IMAD.MOV.U32 R227, RZ, RZ, R8 ;  /* 0x000000ffffe37224 */ /* 0x000fe200078e0008 */
[----:B------:R-:W-:Y:S01]  /*17e30*/  MOV R226, R4 ;  /* 0x0000000400e27202 */ /* 0x000fe20000000f00 */
[----:B------:R-:W-:Y:S02]  /*17e40*/  IMAD.MOV.U32 R222, RZ, RZ, R5 ;  /* 0x000000ffffde7224 */ /* 0x000fe400078e0005 */
[----:B------:R-:W-:Y:S02]  /*17e50*/  IMAD.MOV.U32 R8, RZ, RZ, R218 ;  /* 0x000000ffff087224 */ /* 0x000fe400078e00da */
[----:B------:R-:W-:-:S07]  /*17e60*/  IMAD.MOV.U32 R229, RZ, RZ, R204 ;  /* 0x000000ffffe57224 */ /* 0x000fce00078e00cc */
.L_x_1811:
[----:B------:R-:W-:-:S04]  /*17e70*/  ISETP.NE.AND P1, PT, R229, 0x1, PT ;  /* 0x00000001e500780c */ /* 0x000fc80003f25270 */
[----:B------:R-:W-:-:S04]  /*17e80*/  SEL R218, RZ, 0x1, P1 ;  /* 0x00000001ffda7807 */ /* 0x000fc80000800000 */
[----:B------:R-:W-:Y:S01]  /*17e90*/  LOP3.LUT R218, R8, R218, RZ, 0x3c, !PT ;  /* 0x000000da08da7212 */ /* 0x000fe200078e3cff */
[----:B------:R-:W-:Y:S06]  /*17ea0*/  @!P0 BRA `(.L_x_1799) ;  /* 0x0000000000048947 */ /* 0x000fec0003800000 */
[----:B------:R-:W-:Y:S01]  /*17eb0*/  BPT.TRAP 0x1 ;  /* 0x000000040000795c */ /* 0x000fe20000300000 */
.L_x_1799:
[----:B------:R-:W-:Y:S02]  /*17ec0*/  IADD3 R204, R229, 0x1, RZ ;  /* 0x00000001e5cc7810 */ /* 0x000fe40007ffe0ff */
[----:B------:R-:W-:Y:S02]  /*17ed0*/  SHF.L.U32 R4, R218, 0x1f, RZ ;  /* 0x0000001fda047819 */ /* 0x000fe400000006ff */
[----:B------:R-:W-:-:S04]  /*17ee0*/  ISETP.NE.AND P1, PT, R204, 0x2, PT ;  /* 0x00000002cc00780c */ /* 0x000fc80003f25270 */
[----:B------:R-:W-:-:S05]  /*17ef0*/  SEL R204, R204, RZ, P1 ;  /* 0x000000ffcccc7207 */ /* 0x000fca0000800000 */
[----:B------:R-:W-:-:S04]  /*17f00*/  IMAD R223, R204, 0x8, R18 ;  /* 0x00000008ccdf7824 */ /* 0x000fc800078e0212 */
[----:B------:R0:W1:Y:S01]  /*17f10*/  SYNCS.PHASECHK.TRANS64.TRYWAIT P1, [R223+URZ+0x30830], R4 ;  /* 0x03083004df0075a7 */ /* 0x000062000802017f */
[----:B------:R-:W-:Y:S05]  /*17f20*/  @!P0 BRA `(.L_x_1800) ;  /* 0x0000000000048947 */ /* 0x000fea0003800000 */
[----:B------:R-:W-:Y:S01]  /*17f30*/  BPT.TRAP 0x1 ;  /* 0x000000040000795c */ /* 0x000fe20000300000 */
.L_x_1800:
[----:B------:R-:W2:Y:S01]  /*17f40*/  LDL R2, [R1+0x44] ;  /* 0x0000440001027983 */ /* 0x000ea20000100800 */
[----:B------:R-:W-:Y:S01]  /*17f50*/  BSSY B2, `(.L_x_1801) ;  /* 0x0000007000027945 */ /* 0x000fe20003800000 */
[----:B--2---:R-:W-:-:S04]  /*17f60*/  IMAD R2, R204, 0x800, R2 ;  /* 0x00000800cc027824 */ /* 0x004fc800078e0202 */
[C---:B------:R-:W-:Y:S02]  /*17f70*/  VIADD R154, R2.reuse, 0x2 ;  /* 0x00000002029a7836 */ /* 0x040fe40000000000 */
[----:B------:R-:W-:Y:S01]  /*17f80*/  VIADD R153, R2, 0x4 ;  /* 0x0000000402997836 */ /* 0x000fe20000000000 */
[----:B-1----:R-:W-:Y:S06]  /*17f90*/  @P1 BRA `(.L_x_1802) ;  /* 0x0000000000081947 */ /* 0x002fec0003800000 */
[----:B------:R-:W1:Y:S02]  /*17fa0*/  SYNCS.PHASECHK.TRANS64.TRYWAIT P1, [R223+URZ+0x30830], R4 ;  /* 0x03083004df0075a7 */ /* 0x000e64000802017f */
[----:B-1----:R-:W-:Y:S05]  /*17fb0*/  @!P1 BRA `(.L_x_1803) ;  /* 0x0000012000c89947 */ /* 0x002fea0003800000 */
.L_x_1802:
[----:B------:R-:W-:Y:S05]  /*17fc0*/  BSYNC B2 ;  /* 0x0000000000027941 */ /* 0x000fea0003800000 */
.L_x_1801:
[----:B------:R-:W-:Y:S04]  /*17fd0*/  STL.64 [R1+0xd0], R22 ;  /* 0x0000d01601007387 */ /* 0x000fe80000100a00 */
[----:B------:R-:W-:Y:S04]  /*17fe0*/  STL [R1+0xc8], R18 ;  /* 0x0000c81201007387 */ /* 0x000fe80000100800 */
[----:B------:R2:W-:Y:S04]  /*17ff0*/  STL.64 [R1+0xc0], R16 ;  /* 0x0000c01001007387 */ /* 0x0005e80000100a00 */
[----:B--2---:R-:W2:Y:S04]  /*18000*/  LDL.64 R16, [R1+0x30] ;  /* 0x0000300001107983 */ /* 0x004ea80000100a00 */
[----:B------:R3:W-:Y:S04]  /*18010*/  STL.64 [R1+0xb8], R8 ;  /* 0x0000b80801007387 */ /* 0x0007e80000100a00 */
[----:B------:R-:W4:Y:S01]  /*18020*/  LDL.64 R22, [R1+0x38] ;  /* 0x0000380001167983 */ /* 0x000f220000100a00 */
[----:B01----:R-:W-:-:S04]  /*18030*/  MOV R4, R2 ;  /* 0x0000000200047202 */ /* 0x003fc80000000f00 */
[----:B------:R-:W-:Y:S01]  /*18040*/  R2UR UR6, R4 ;  /* 0x00000000040672ca */ /* 0x000fe200000e0000 */
[----:B------:R-:W-:Y:S02]  /*18050*/  IMAD.MOV.U32 R4, RZ, RZ, R154 ;  /* 0x000000ffff047224 */ /* 0x000fe400078e009a */
[----:B------:R-:W-:Y:S01]  /*18060*/  VIADD R152, R2, 0x6 ;  /* 0x0000000602987836 */ /* 0x000fe20000000000 */
[----:B---3--:R-:W3:Y:S01]  /*18070*/  LDL.64 R8, [R1+0x28] ;  /* 0x0000280001087983 */ /* 0x008ee20000100a00 */
[----:B------:R-:W-:Y:S01]  /*18080*/  IMAD.MOV.U32 R5, RZ, RZ, 0x40000040 ;  /* 0x40000040ff057424 */ /* 0x000fe200078e00ff */
[----:B------:R-:W-:Y:S01]  /*18090*/  R2UR UR4, R4 ;  /* 0x00000000040472ca */ /* 0x000fe200000e0000 */
[----:B------:R-:W-:Y:S01]  /*180a0*/  IMAD.MOV.U32 R4, RZ, RZ, R153 ;  /* 0x000000ffff047224 */ /* 0x000fe200078e0099 */
[----:B------:R-:W-:Y:S01]  /*180b0*/  R2UR UR10, R152 ;  /* 0x00000000980a72ca */ /* 0x000fe200000e0000 */
[----:B------:R-:W-:Y:S01]  /*180c0*/  IMAD.MOV.U32 R153, RZ, RZ, 0x40000040 ;  /* 0x40000040ff997424 */ /* 0x000fe200078e00ff */
[----:B------:R-:W-:-:S02]  /*180d0*/  R2UR UR7, R5 ;  /* 0x00000000050772ca */ /* 0x000fc400000e0000 */
[----:B------:R-:W-:Y:S02]  /*180e0*/  R2UR UR8, R4 ;  /* 0x00000000040872ca */ /* 0x000fe400000e0000 */
[----:B------:R-:W-:Y:S02]  /*180f0*/  R2UR UR11, R153 ;  /* 0x00000000990b72ca */ /* 0x000fe400000e0000 */
[C---:B------:R-:W-:Y:S01]  /*18100*/  IADD3 R4, R2.reuse, 0x200, RZ ;  /* 0x0000020002047810 */ /* 0x040fe20007ffe0ff */
[----:B------:R-:W-:Y:S01]  /*18110*/  VIADD R154, R2, 0x204 ;  /* 0x00000204029a7836 */ /* 0x000fe20000000000 */
[C---:B------:R-:W-:Y:S02]  /*18120*/  R2UR UR5, R5.reuse ;  /* 0x00000000050572ca */ /* 0x040fe400000e0000 */
[----:B------:R-:W-:Y:S01]  /*18130*/  R2UR UR14, R4 ;  /* 0x00000000040e72ca */ /* 0x000fe200000e0000 */
[----:B------:R-:W-:Y:S01]  /*18140*/  VIADD R4, R2, 0x206 ;  /* 0x0000020602047836 */ /* 0x000fe20000000000 */
[----:B------:R-:W-:Y:S01]  /*18150*/  R2UR UR22, R154 ;  /* 0x000000009a1672ca */ /* 0x000fe200000e0000 */
[----:B------:R-:W-:Y:S01]  /*18160*/  FMUL.FTZ R24, R24, R3 ;  /* 0x0000000318187220 */ /* 0x000fe20000410000 */
[----:B------:R-:W-:-:S02]  /*18170*/  R2UR UR9, R5 ;  /* 0x00000000050972ca */ /* 0x000fc400000e0000 */
[----:B------:R-:W-:Y:S02]  /*18180*/  R2UR UR26, R4 ;  /* 0x00000000041a72ca */ /* 0x000fe400000e0000 */
[----:B------:R-:W-:Y:S01]  /*18190*/  MOV R152, UR11 ;  /* 0x0000000b00987c02 */ /* 0x000fe20008000f00 */
[C---:B------:R-:W-:Y:S02]  /*181a0*/  VIADD R4, R2.reuse, 0x404 ;  /* 0x0000040402047836 */ /* 0x040fe40000000000 */
[----:B------:R-:W-:Y:S02]  /*181b0*/  VIADD R154, R2, 0x400 ;  /* 0x00000400029a7836 */ /* 0x000fe40000000000 */
[----:B------:R0:W-:Y:S01]  /*181c0*/  STL [R1+0x14], R152 ;  /* 0x0000149801007387 */ /* 0x0001e20000100800 */
[----:B------:R-:W-:Y:S02]  /*181d0*/  R2UR UR38, R4 ;  /* 0x00000000042672ca */ /* 0x000fe400000e0000 */
[----:B------:R-:W-:-:S02]  /*181e0*/  IADD3 R4, R2, 0x600, RZ ;  /* 0x0000060002047810 */ /* 0x000fc40007ffe0ff */
[----:B------:R-:W-:Y:S01]  /*181f0*/  R2UR UR30, R154 ;  /* 0x000000009a1e72ca */ /* 0x000fe200000e0000 */
[----:B0-----:R-:W-:Y:S01]  /*18200*/  VIADD R152, R2, 0x202 ;  /* 0x0000020202987836 */ /* 0x001fe20000000000 */
[----:B------:R-:W-:Y:S01]  /*18210*/  R2UR UR46, R4 ;  /* 0x00000000042e72ca */ /* 0x000fe200000e0000 */
[----:B------:R-:W-:-:S03]  /*18220*/  VIADD R154, R2, 0x406 ;  /* 0x00000406029a7836 */ /* 0x000fc60000000000 */
[----:B------:R-:W-:Y:S01]  /*18230*/  R2UR UR18, R152 ;  /* 0x00000000981272ca */ /* 0x000fe200000e0000 */
[C---:B------:R-:W-:Y:S02]  /*18240*/  VIADD R152, R2.reuse, 0x402 ;  /* 0x0000040202987836 */ /* 0x040fe40000000000 */
[----:B------:R-:W-:Y:S01]  /*18250*/  VIADD R4, R2, 0x606 ;  /* 0x0000060602047836 */ /* 0x000fe20000000000 */
[----:B------:R-:W-:Y:S01]  /*18260*/  R2UR UR42, R154 ;  /* 0x000000009a2a72ca */ /* 0x000fe200000e0000 */
[----:B------:R-:W-:Y:S01]  /*18270*/  VIADD R154, R2, 0x602 ;  /* 0x00000602029a7836 */ /* 0x000fe20000000000 */
[----:B------:R-:W-:Y:S01]  /*18280*/  R2UR UR34, R152 ;  /* 0x00000000982272ca */ /* 0x000fe200000e0000 */
[----:B------:R-:W-:Y:S01]  /*18290*/  VIADD R152, R2, 0x604 ;  /* 0x0000060402987836 */ /* 0x000fe20000000000 */
        /* <DEDUP_REMOVED lines=69> */
[----:B------:R-:W3:Y:S01]  /*186f0*/  LDL.64 R4, [R1+0x18] ;  /* 0x0000180001047983 */ /* 0x000ee20000100a00 */
[-C--:B------:R-:W-:Y:S01]  /*18700*/  FMUL.FTZ R26, R26, R0.reuse ;  /* 0x000000001a1a7220 */ /* 0x080fe20000410000 */
[-C--:B------:R-:W-:Y:S01]  /*18710*/  FMUL.FTZ R27, R27, R0.reuse ;  /* 0x000000001b1b7220 */ /* 0x080fe20000410000 */
[-C--:B------:R-:W-:Y:S01]  /*18720*/  FMUL.FTZ R30, R30, R0.reuse ;  /* 0x000000001e1e7220 */ /* 0x080fe20000410000 */
[----:B------:R-:W3:Y:S01]  /*18730*/  LDL.64 R2, [R1+0x20] ;  /* 0x0000200001027983 */ /* 0x000ee20000100a00 */
        /* <DEDUP_REMOVED lines=61> */
[----:B------:R-:W3:Y:S01]  /*18b10*/  LDL.LU R0, [R1+0x14] ;  /* 0x0000140001007983 */ /* 0x000ee20000300800 */
[----:B------:R-:W-:Y:S01]  /*18b20*/  MOV R18, UR10 ;  /* 0x0000000a00127c02 */ /* 0x000fe20008000f00 */
[----:B------:R-:W-:Y:S01]  /*18b30*/  UMOV UR10, UR4 ;  /* 0x00000004000a7c82 */ /* 0x000fe20008000000 */
[----:B------:R-:W-:Y:S01]  /*18b40*/  UMOV UR11, UR5 ;  /* 0x00000005000b7c82 */ /* 0x000fe20008000000 */
[----:B------:R-:W-:Y:S02]  /*18b50*/  R2UR UR4, R6 ;  /* 0x00000000060472ca */ /* 0x000fe400000e0000 */
[----:B------:R-:W-:Y:S02]  /*18b60*/  R2UR UR5, R7 ;  /* 0x00000000070572ca */ /* 0x000fe400000e0000 */
[----:B------:R-:W-:Y:S02]  /*18b70*/  MOV R155, 0x40000040 ;  /* 0x40000040009b7802 */ /* 0x000fe40000000f00 */
[----:B------:R-:W-:-:S02]  /*18b80*/  R2UR UR19, R153 ;  /* 0x00000000991372ca */ /* 0x000fc400000e0000 */
[C---:B------:R-:W-:Y:S02]  /*18b90*/  R2UR UR23, R155.reuse ;  /* 0x000000009b1772ca */ /* 0x040fe400000e0000 */
[----:B------:R-:W-:Y:S02]  /*18ba0*/  R2UR UR31, R155 ;  /* 0x000000009b1f72ca */ /* 0x000fe400000e0000 */
[----:B------:R-:W-:Y:S02]  /*18bb0*/  R2UR UR35, R153 ;  /* 0x00000000992372ca */ /* 0x000fe400000e0000 */
[C---:B------:R-:W-:Y:S02]  /*18bc0*/  R2UR UR43, R155.reuse ;  /* 0x000000009b2b72ca */ /* 0x040fe400000e0000 */
[----:B------:R-:W-:Y:S02]  /*18bd0*/  R2UR UR50, R154 ;  /* 0x000000009a3272ca */ /* 0x000fe400000e0000 */
[----:B------:R-:W-:-:S02]  /*18be0*/  R2UR UR51, R155 ;  /* 0x000000009b3372ca */ /* 0x000fc400000e0000 */
[----:B------:R-:W-:Y:S02]  /*18bf0*/  R2UR UR54, R152 ;  /* 0x00000000983672ca */ /* 0x000fe400000e0000 */
[----:B------:R-:W-:Y:S02]  /*18c00*/  R2UR UR55, R153 ;  /* 0x00000000993772ca */ /* 0x000fe400000e0000 */
[----:B------:R-:W-:-:S06]  /*18c10*/  WARPGROUP.ARRIVE ;  /* 0x00000000000079c5 */ /* 0x000fcc0000000000 */
[----:B------:R-:W-:Y:S01]  /*18c20*/  HGMMA.64x64x16.F32 R152, gdesc[UR4], RZ, !UPT, gsb0 ;  /* 0x00e00000049879f0 */ /* 0x000fe2000c0008ff */
[----:B------:R-:W-:Y:S01]  /*18c30*/  UMOV UR6, UR8 ;  /* 0x0000000800067c82 */ /* 0x000fe20008000000 */
[----:B------:R-:W-:Y:S01]  /*18c40*/  UMOV UR7, UR9 ;  /* 0x0000000900077c82 */ /* 0x000fe20008000000 */
[----:B----4-:R-:W-:Y:S02]  /*18c50*/  R2UR UR8, R22 ;  /* 0x00000000160872ca */ /* 0x010fe400000e0000 */
[----:B------:R-:W-:Y:S02]  /*18c60*/  R2UR UR9, R23 ;  /* 0x00000000170972ca */ /* 0x000fe400000e0000 */
[----:B--2---:R-:W-:Y:S01]  /*18c70*/  R2UR UR4, R16 ;  /* 0x00000000100472ca */ /* 0x004fe200000e0000 */
        /* <DEDUP_REMOVED lines=9> */
[----:B---3--:R-:W-:Y:S01]  /*18d10*/  R2UR UR8, R8 ;  /* 0x00000000080872ca */ /* 0x008fe200000e0000 */
[----:B------:R0:W5:Y:S01]  /*18d20*/  LDL.LU R18, [R1+0xc8] ;  /* 0x0000c80001127983 */ /* 0x0001620000300800 */
[----:B------:R-:W-:Y:S02]  /*18d30*/  R2UR UR9, R9 ;  /* 0x00000000090972ca */ /* 0x000fe400000e0000 */
[----:B------:R-:W-:Y:S01]  /*18d40*/  R2UR UR20, R216 ;  /* 0x00000000d81472ca */ /* 0x000fe200000e0000 */
[----:B------:R0:W5:Y:S01]  /*18d50*/  LDL.LU.64 R16, [R1+0xc0] ;  /* 0x0000c00001107983 */ /* 0x0001620000300a00 */
[----:B------:R-:W-:Y:S02]  /*18d60*/  R2UR UR21, R217 ;  /* 0x00000000d91572ca */ /* 0x000fe400000e0000 */
[----:B------:R-:W-:Y:S01]  /*18d70*/  R2UR UR24, R214 ;  /* 0x00000000d61872ca */ /* 0x000fe200000e0000 */
[----:B------:R0:W5:Y:S01]  /*18d80*/  LDL.LU.64 R8, [R1+0xb8] ;  /* 0x0000b80001087983 */ /* 0x0001620000300a00 */
[----:B------:R-:W-:-:S02]  /*18d90*/  WARPGROUP.DEPBAR.LE gsb0, 0x0 ;  /* 0x00008000000079c5 */ /* 0x000fc40000010000 */
[----:B------:R-:W-:Y:S01]  /*18da0*/  WARPGROUP.ARRIVE ;  /* 0x00000000000079c5 */ /* 0x000fe20000000000 */
[----:B------:R-:W-:-:S13]  /*18db0*/  R2UR UR11, R0 ;  /* 0x00000000000b72ca */ /* 0x000fda00000e0000 */
        /* <DEDUP_REMOVED lines=12> */
[----:B------:R-:W-:-:S06]  /*18e80*/  WARPGROUP.ARRIVE ;  /* 0x00000000000079c5 */ /* 0x000fcc0000000000 */
        /* <DEDUP_REMOVED lines=48> */
.L_x_1804:
[----:B-----5:R-:W-:Y:S01]  /*19190*/  SHF.L.U32 R0, R8, 0x1f, RZ ;  /* 0x0000001f08007819 */ /* 0x020fe200000006ff */
[----:B------:R-:W-:-:S04]  /*191a0*/  IMAD R8, R229, 0x8, R18 ;  /* 0x00000008e5087824 */ /* 0x000fc800078e0212 */
[----:B------:R0:W1:Y:S01]  /*191b0*/  SYNCS.PHASECHK.TRANS64.TRYWAIT P1, [R8+URZ+0x30850], R0 ;  /* 0x03085000080075a7 */ /* 0x000062000802017f */
[----:B------:R-:W-:Y:S05]  /*191c0*/  @!P0 BRA `(.L_x_1805) ;  /* 0x0000000000048947 */ /* 0x000fea0003800000 */
[----:B------:R-:W-:Y:S01]  /*191d0*/  BPT.TRAP 0x1 ;  /* 0x000000040000795c */ /* 0x000fe20000300000 */
.L_x_1805:
[----:B------:R-:W-:Y:S04]  /*191e0*/  BSSY B2, `(.L_x_1806) ;  /* 0x0000004000027945 */ /* 0x000fe80003800000 */
[----:B-1----:R-:W-:Y:S05]  /*191f0*/  @P1 BRA `(.L_x_1807) ;  /* 0x0000000000081947 */ /* 0x002fea0003800000 */
[----:B------:R-:W1:Y:S02]  /*19200*/  SYNCS.PHASECHK.TRANS64.TRYWAIT P1, [R8+URZ+0x30850], R0 ;  /* 0x03085000080075a7 */ /* 0x000e64000802017f */
[----:B-1----:R-:W-:Y:S05]  /*19210*/  @!P1 BRA `(.L_x_1808) ;  /* 0x0000011000449947 */ /* 0x002fea0003800000 */
.L_x_1807:
[----:B------:R-:W-:Y:S05]  /*19220*/  BSYNC B2 ;  /* 0x0000000000027941 */ /* 0x000fea0003800000 */
.L_x_1806:
[----:B01----:R-:W-:Y:S01]  /*19230*/  IADD3 R0, R18, 0x400, RZ ;  /* 0x0000040012007810 */ /* 0x003fe20007ffe0ff */
[----:B------:R-:W-:Y:S01]  /*19240*/  IMAD.MOV.U32 R3, RZ, RZ, 0x40000040 ;  /* 0x40000040ff037424 */ /* 0x000fe200078e00ff */
[----:B------:R-:W-:Y:S01]  /*19250*/  WARPGROUP.ARRIVE ;  /* 0x00000000000079c5 */ /* 0x000fe20000000000 */
[----:B------:R-:W-:Y:S01]  /*19260*/  IMAD.MOV.U32 R5, RZ, RZ, 0x40000040 ;  /* 0x40000040ff057424 */ /* 0x000fe200078e00ff */
        /* <DEDUP_REMOVED lines=12> */
[C---:B------:R-:W-:Y:S01]  /*19330*/  IADD3 R4, R2.reuse, 0x100, RZ ;  /* 0x0000010002047810 */ /* 0x040fe20007ffe0ff */
[----:B------:R-:W-:Y:S01]  /*19340*/  VIADD R2, R2, 0x180 ;  /* 0x0000018002027836 */ /* 0x000fe20000000000 */
[----:B------:R-:W-:Y:S02]  /*19350*/  WARPGROUP.DEPBAR.LE gsb0, 0x0 ;  /* 0x00008000000079c5 */ /* 0x000fe40000010000 */
[----:B------:R-:W-:-:S15]  /*19360*/  WARPGROUP.ARRIVE ;  /* 0x00000000000079c5 */ /* 0x000fde0000000000 */
[----:B------:R-:W-:-:S04]  /*19370*/  NOP ;  /* 0x0000000000007918 */ /* 0x000fc80000000000 */
        /* <DEDUP_REMOVED lines=16> */
.L_x_1809:
[----:B------:R-:W2:Y:S01]  /*19480*/  LDL R185, [R1+0x4] ;  /* 0x0000040001b97983 */ /* 0x000ea20000100800 */
[----:B------:R-:W-:Y:S01]  /*19490*/  FMNMX.FTZ R0, R152, R222, !PT ;  /* 0x000000de98007209 */ /* 0x000fe20007810000 */
[----:B------:R-:W-:Y:S01]  /*194a0*/  ULDC UR4, c[0x0][0x988] ;  /* 0x0002620000047ab9 */ /* 0x000fe20000000800 */
[----:B------:R-:W-:Y:S02]  /*194b0*/  VIADD R223, R223, 0x30840 ;  /* 0x00030840dfdf7836 */ /* 0x000fe40000000000 */
[----:B------:R-:W-:-:S04]  /*194c0*/  FMNMX.FTZ R0, R153, R0, !PT ;  /* 0x0000000099007209 */ /* 0x000fc80007810000 */
        /* <DEDUP_REMOVED lines=13> */
[----:B------:R-:W-:-:S05]  /*195a0*/  FMNMX.FTZ R0, R181, R0, !PT ;  /* 0x00000000b5007209 */ /* 0x000fca0007810000 */
[----:B------:R-:W0:Y:S02]  /*195b0*/  SHFL.BFLY PT, R2, R0, 0x2, 0x1f ;  /* 0x0c401f0000027f89 */ /* 0x000e2400000e0000 */
[----:B0-----:R-:W-:Y:S02]  /*195c0*/  FMNMX.FTZ R2, R0, R2, !PT ;  /* 0x0000000200027209 */ /* 0x001fe40007810000 */
[----:B------:R-:W-:-:S03]  /*195d0*/  FMNMX.FTZ R0, R154, R226, !PT ;  /* 0x000000e29a007209 */ /* 0x000fc60007810000 */
[----:B------:R-:W0:Y:S01]  /*195e0*/  SHFL.BFLY PT, R5, R2, 0x1, 0x1f ;  /* 0x0c201f0002057f89 */ /* 0x000e2200000e0000 */
[----:B------:R-:W-:-:S04]  /*195f0*/  FMNMX.FTZ R0, R155, R0, !PT ;  /* 0x000000009b007209 */ /* 0x000fc80007810000 */
[----:B------:R-:W-:-:S04]  /*19600*/  FMNMX.FTZ R0, R158, R0, !PT ;  /* 0x000000009e007209 */ /* 0x000fc80007810000 */
[----:B------:R-:W-:-:S04]  /*19610*/  FMNMX.FTZ R0, R159, R0, !PT ;  /* 0x000000009f007209 */ /* 0x000fc80007810000 */
[----:B------:R-:W-:-:S04]  /*19620*/  FMNMX.FTZ R0, R162, R0, !PT ;  /* 0x00000000a2007209 */ /* 0x000fc80007810000 */
[----:B------:R-:W-:-:S04]  /*19630*/  FMNMX.FTZ R0, R163, R0, !PT ;  /* 0x00000000a3007209 */ /* 0x000fc80007810000 */
[----:B------:R-:W-:Y:S02]  /*19640*/  FMNMX.FTZ R0, R166, R0, !PT ;  /* 0x00000000a6007209 */ /* 0x000fe40007810000 */
[----:B0-----:R-:W-:Y:S02]  /*19650*/  FMNMX.FTZ R5, R2, R5, !PT ;  /* 0x0000000502057209 */ /* 0x001fe40007810000 */
[----:B------:R-:W-:-:S03]  /*19660*/  FMNMX.FTZ R0, R167, R0, !PT ;  /* 0x00000000a7007209 */ /* 0x000fc60007810000 */
[----:B------:R-:W-:Y:S01]  /*19670*/  FADD.FTZ R3, -R5, R222 ;  /* 0x000000de05037221 */ /* 0x000fe20000010100 */
        /* <DEDUP_REMOVED lines=9> */
[----:B0-----:R-:W-:-:S05]  /*19710*/  FMNMX.FTZ R2, R0, R2, !PT ;  /* 0x0000000200027209 */ /* 0x001fca0007810000 */
[----:B------:R-:W0:Y:S02]  /*19720*/  SHFL.BFLY PT, R4, R2, 0x1, 0x1f ;  /* 0x0c201f0002047f89 */ /* 0x000e2400000e0000 */
[----:B0-----:R-:W-:Y:S02]  /*19730*/  FMNMX.FTZ R4, R2, R4, !PT ;  /* 0x0000000402047209 */ /* 0x001fe40007810000 */
[----:B------:R-:W-:-:S03]  /*19740*/  MOV R2, UR4 ;  /* 0x0000000400027c02 */ /* 0x000fc60008000f00 */
[----:B------:R-:W-:Y:S02]  /*19750*/  FADD.FTZ R0, -R4, R226 ;  /* 0x000000e204007221 */ /* 0x000fe40000010100 */
[-C--:B------:R-:W-:Y:S01]  /*19760*/  FMUL.FTZ R184, R5, R2.reuse ;  /* 0x0000000205b87220 */ /* 0x080fe20000410000 */
[-C--:B------:R-:W-:Y:S01]  /*19770*/  FMUL.FTZ R3, R3, R2.reuse ;  /* 0x0000000203037220 */ /* 0x080fe20000410000 */
[-C--:B------:R-:W-:Y:S02]  /*19780*/  FMUL.FTZ R0, R0, R2.reuse ;  /* 0x0000000200007220 */ /* 0x080fe40000410000 */
        /* <DEDUP_REMOVED lines=15> */
[-C--:B------:R-:W-:Y:S01]  /*19880*/  FFMA.FTZ R181, R181, R2.reuse, -R184 ;  /* 0x00000002b5b57223 */ /* 0x080fe200000108b8 */
[-C--:B------:R-:W-:Y:S01]  /*19890*/  FMUL.FTZ R184, R4, R2.reuse ;  /* 0x0000000204b87220 */ /* 0x080fe20000410000 */
[----:B------:R-:W-:Y:S03]  /*198a0*/  MUFU.EX2 R3, R3 ;  /* 0x0000000300037308 */ /* 0x000fe60000000800 */
        /* <DEDUP_REMOVED lines=18> */
[----:B------:R-:W1:Y:S01]  /*199d0*/  MUFU.EX2 R197, R154 ;  /* 0x0000009a00c57308 */ /* 0x000e620000000800 */
[----:B0-----:R-:W-:-:S07]  /*199e0*/  FFMA.FTZ R221, R3, R221, R152 ;  /* 0x000000dd03dd7223 */ /* 0x001fce0000010098 */
[----:B------:R-:W0:Y:S08]  /*199f0*/  MUFU.EX2 R153, R153 ;  /* 0x0000009900997308 */ /* 0x000e300000000800 */
[----:B------:R-:W3:Y:S01]  /*19a00*/  MUFU.EX2 R155, R155 ;  /* 0x0000009b009b7308 */ /* 0x000ee20000000800 */
[----:B-1----:R-:W-:-:S07]  /*19a10*/  FFMA.FTZ R9, R0, R9, R197 ;  /* 0x0000000900097223 */ /* 0x002fce00000100c5 */
[----:B------:R-:W1:Y:S01]  /*19a20*/  MUFU.EX2 R156, R156 ;  /* 0x0000009c009c7308 */ /* 0x000e620000000800 */
[----:B0-----:R-:W-:-:S07]  /*19a30*/  FADD.FTZ R221, R153, R221 ;  /* 0x000000dd99dd7221 */ /* 0x001fce0000010000 */
[----:B------:R-:W0:Y:S01]  /*19a40*/  MUFU.EX2 R158, R158 ;  /* 0x0000009e009e7308 */ /* 0x000e220000000800 */
[----:B---3--:R-:W-:Y:S01]  /*19a50*/  FADD.FTZ R154, R155, R9 ;  /* 0x000000099b9a7221 */ /* 0x008fe20000010000 */
[----:B--2---:R-:W-:-:S06]  /*19a60*/  PRMT R223, R185, 0x654, R223 ;  /* 0x00000654b9df7816 */ /* 0x004fcc00000000df */
[----:B------:R-:W2:Y:S01]  /*19a70*/  MUFU.EX2 R157, R157 ;  /* 0x0000009d009d7308 */ /* 0x000ea20000000800 */
[----:B-1----:R-:W-:Y:S01]  /*19a80*/  FADD.FTZ R9, R156, R221 ;  /* 0x000000dd9c097221 */ /* 0x002fe20000010000 */
[----:B------:R1:W-:Y:S06]  /*19a90*/  SYNCS.ARRIVE.TRANS64.RED.A1T0 RZ, [R223+URZ], RZ ;  /* 0x000000ffdfff79a7 */ /* 0x0003ec000810043f */
[----:B------:R-:W3:Y:S01]  /*19aa0*/  MUFU.EX2 R159, R159 ;  /* 0x0000009f009f7308 */ /* 0x000ee20000000800 */
[----:B0-----:R-:W-:-:S07]  /*19ab0*/  FADD.FTZ R154, R158, R154 ;  /* 0x0000009a9e9a7221 */ /* 0x001fce0000010000 */
[----:B------:R-:W0:Y:S01]  /*19ac0*/  MUFU.EX2 R160, R160 ;  /* 0x000000a000a07308 */ /* 0x000e220000000800 */
[----:B--2---:R-:W-:-:S07]  /*19ad0*/  FADD.FTZ R9, R157, R9 ;  /* 0x000000099d097221 */ /* 0x004fce0000010000 */
[----:B------:R-:W2:Y:S01]  /*19ae0*/  MUFU.EX2 R162, R162 ;  /* 0x000000a200a27308 */ /* 0x000ea20000000800 */
[----:B---3--:R-:W-:-:S07]  /*19af0*/  FADD.FTZ R154, R159, R154 ;  /* 0x0000009a9f9a7221 */ /* 0x008fce0000010000 */
        /* <DEDUP_REMOVED lines=43> */
[----:B0-----:R-:W-:Y:S01]  /*19db0*/  FADD.FTZ R182, R187, R182 ;  /* 0x000000b6bbb67221 */ /* 0x001fe20000010000 */
[----:B--2---:R-:W-:-:S03]  /*19dc0*/  FADD.FTZ R221, R181, R9 ;  /* 0x00000009b5dd7221 */ /* 0x004fc60000010000 */
[----:B---3--:R-:W-:Y:S01]  /*19dd0*/  FADD.FTZ R9, R154, R182 ;  /* 0x000000b69a097221 */ /* 0x008fe20000010000 */
[----:B-1----:R-:W-:Y:S06]  /*19de0*/  @!P0 BRA `(.L_x_1810) ;  /* 0x0000000000048947 */ /* 0x002fec0003800000 */
[----:B------:R-:W-:Y:S01]  /*19df0*/  BPT.TRAP 0x1 ;  /* 0x000000040000795c */ /* 0x000fe20000300000 */
.L_x_1810:
[----:B------:R-:W2:Y:S01]  /*19e00*/  LDL R182, [R1+0x48] ;  /* 0x0000480001b67983 */ /* 0x000ea20000100800 */
[----:B------:R-:W-:Y:S01]  /*19e10*/  VIADD R8, R8, 0x30860 ;  /* 0x0003086008087836 */ /* 0x000fe20000000000 */
[----:B------:R-:W-:Y:S01]  /*19e20*/  F2FP.F16.F32.PACK_AB R196, R153, R152 ;  /* 0x0000009899c4723e */ /* 0x000fe200000000ff */
[----:B------:R-:W-:Y:S01]  /*19e30*/  IMAD.MOV.U32 R226, RZ, RZ, R4 ;  /* 0x000000ffffe27224 */ /* 0x000fe200078e0004 */
[----:B------:R-:W-:Y:S01]  /*19e40*/  F2FP.F16.F32.PACK_AB R197, R155, R197 ;  /* 0x000000c59bc5723e */ /* 0x000fe200000000ff */
[----:B------:R-:W-:Y:S01]  /*19e50*/  IMAD.MOV.U32 R222, RZ, RZ, R5 ;  /* 0x000000ffffde7224 */ /* 0x000fe200078e0005 */
[----:B------:R-:W-:Y:S01]  /*19e60*/  PRMT R8, R185, 0x654, R8 ;  /* 0x00000654b9087816 */ /* 0x000fe20000000008 */
[----:B------:R-:W-:Y:S01]  /*19e70*/  IMAD.MOV.U32 R229, RZ, RZ, R204 ;  /* 0x000000ffffe57224 */ /* 0x000fe200078e00cc */
[----:B------:R-:W-:Y:S02]  /*19e80*/  F2FP.F16.F32.PACK_AB R198, R157, R156 ;  /* 0x0000009c9dc6723e */ /* 0x000fe400000000ff */
        /* <DEDUP_REMOVED lines=14> */
[----:B0-----:R-:W-:Y:S02]  /*19f70*/  MOV R8, R218 ;  /* 0x000000da00087202 */ /* 0x001fe40000000f00 */
[C---:B--2---:R-:W-:Y:S01]  /*19f80*/  ISETP.GT.AND P1, PT, R227.reuse, R182, PT ;  /* 0x000000b6e300720c */ /* 0x044fe20003f24270 */
[----:B------:R-:W-:-:S12]  /*19f90*/  VIADD R227, R227, 0xffffffff ;  /* 0xffffffffe3e37836 */ /* 0x000fd80000000000 */
[----:B------:R-:W-:Y:S05]  /*19fa0*/  @P1 BRA `(.L_x_1811) ;  /* 0xffffffdc00b01947 */ /* 0x000fea000383ffff */
[----:B------:R-:W-:Y:S05]  /*19fb0*/  BSYNC B1 ;  /* 0x0000000000017941 */ /* 0x000fea0003800000 */
.L_x_1798:
[----:B------:R-:W-:-:S07]  /*19fc0*/  IMAD.MOV.U32 R8, RZ, RZ, R227 ;  /* 0x000000ffff087224 */ /* 0x000fce00078e00e3 */
.L_x_1797:
[----:B------:R-:W-:Y:S05]  /*19fd0*/  BSYNC B0 ;  /* 0x0000000000007941 */ /* 0x000fea0003800000 */
.L_x_1796:
[----:B------:R-:W2:Y:S01]  /*19fe0*/  LDL R152, [R1+0x68] ;  /* 0x0000680001987983 */ /* 0x000ea20000100800 */
[----:B------:R-:W-:Y:S01]  /*19ff0*/  BSSY B0, `(.L_x_1812) ;  /* 0x00002e4000007945 */ /* 0x000fe20003800000 */
[----:B--2---:R-:W-:-:S13]  /*1a000*/  ISETP.GE.AND P1, PT, R8, R152, PT ;  /* 0x000000980800720c */ /* 0x004fda0003f26270 */
[----:B------:R-:W-:Y:S05]  /*1a010*/  @!P1 BRA `(.L_x_1813) ;  /* 0x0000002c00849947 */ /* 0x000fea0003800000 */
[----:B------:R-:W-:Y:S01]  /*1a020*/  IMAD.MOV.U32 R227, RZ, RZ, R4 ;  /* 0x000000ffffe37224 */ /* 0x000fe200078e0004 */
[----:B------:R-:W-:Y:S01]  /*1a030*/  MOV R222, R218 ;  /* 0x000000da00de7202 */ /* 0x000fe20000000f00 */
[----:B------:R-:W-:Y:S02]  /*1a040*/  IMAD.MOV.U32 R226, RZ, RZ, R5 ;  /* 0x000000ffffe27224 */ /* 0x000fe400078e0005 */
[----:B------:R-:W-:-:S07]  /*1a050*/  IMAD.MOV.U32 R229, RZ, RZ, R204 ;  /* 0x000000ffffe57224 */ /* 0x000fce00078e00cc */
.L_x_1834:
[----:B------:R-:W-:-:S04]  /*1a060*/  ISETP.NE.AND P1, PT, R229, 0x1, PT ;  /* 0x00000001e500780c */ /* 0x000fc80003f25270 */
[----:B------:R-:W-:-:S04]  /*1a070*/  SEL R218, RZ, 0x1, P1 ;  /* 0x00000001ffda7807 */ /* 0x000fc80000800000 */
[----:B------:R-:W-:Y:S01]  /*1a080*/  LOP3.LUT R218, R222, R218, RZ, 0x3c, !PT ;  /* 0x000000dadeda7212 */ /* 0x000fe200078e3cff */
[----:B------:R-:W-:Y:S06]  /*1a090*/  @!P0 BRA `(.L_x_1814) ;  /* 0x0000000000048947 */ /* 0x000fec0003800000 */
[----:B------:R-:W-:Y:S01]  /*1a0a0*/  BPT.TRAP 0x1 ;  /* 0x000000040000795c */ /* 0x000fe20000300000 */
.L_x_1814:
[----:B------:R-:W-:Y:S01]  /*1a0b0*/  VIADD R204, R229, 0x1 ;  /* 0x00000001e5cc7836 */ /* 0x000fe20000000000 */
[----:B------:R-:W-:-:S04]  /*1a0c0*/  SHF.L.U32 R4, R218, 0x1f, RZ ;  /* 0x0000001fda047819 */ /* 0x000fc800000006ff */
[----:B------:R-:W-:-:S04]  /*1a0d0*/  ISETP.NE.AND P1, PT, R204, 0x2, PT ;  /* 0x00000002cc00780c */ /* 0x000fc80003f25270 */
[----:B------:R-:W-:-:S05]  /*1a0e0*/  SEL R204, R204, RZ, P1 ;  /* 0x000000ffcccc7207 */ /* 0x000fca0000800000 */
[----:B------:R-:W-:-:S04]  /*1a0f0*/  IMAD R223, R204, 0x8, R18 ;  /* 0x00000008ccdf7824 */ /* 0x000fc800078e0212 */
[----:B------:R0:W1:Y:S01]  /*1a100*/  SYNCS.PHASECHK.TRANS64.TRYWAIT P1, [R223+URZ+0x30830], R4 ;  /* 0x03083004df0075a7 */ /* 0x000062000802017f */
[----:B------:R-:W-:Y:S05]  /*1a110*/  @!P0 BRA `(.L_x_1815) ;  /* 0x0000000000048947 */ /* 0x000fea0003800000 */
[----:B------:R-:W-:Y:S01]  /*1a120*/  BPT.TRAP 0x1 ;  /* 0x000000040000795c */ /* 0x000fe20000300000 */
.L_x_1815:
        /* <DEDUP_REMOVED lines=8> */
.L_x_1817:
[----:B------:R-:W-:Y:S05]  /*1a1b0*/  BSYNC B1 ;  /* 0x0000000000017941 */ /* 0x000fea0003800000 */
.L_x_1816:
[----:B------:R-:W-:Y:S04]  /*1a1c0*/  STL.64 [R1+0xd0], R22 ;  /* 0x0000d01601007387 */ /* 0x000fe80000100a00 */
[----:B------:R-:W-:Y:S04]  /*1a1d0*/  STL [R1+0xc8], R18 ;  /* 0x0000c81201007387 */ /* 0x000fe80000100800 */
[----:B------:R2:W-:Y:S04]  /*1a1e0*/  STL.64 [R1+0xc0], R16 ;  /* 0x0000c01001007387 */ /* 0x0005e80000100a00 */
[----:B--2---:R-:W2:Y:S04]  /*1a1f0*/  LDL.64 R16, [R1+0x30] ;  /* 0x0000300001107983 */ /* 0x004ea80000100a00 */
[----:B------:R3:W-:Y:S04]  /*1a200*/  STL.64 [R1+0xb8], R8 ;  /* 0x0000b80801007387 */ /* 0x0007e80000100a00 */
[----:B------:R-:W4:Y:S01]  /*1a210*/  LDL.64 R22, [R1+0x38] ;  /* 0x0000380001167983 */ /* 0x000f220000100a00 */
[----:B01----:R-:W-:-:S05]  /*1a220*/  IMAD.MOV.U32 R4, RZ, RZ, R2 ;  /* 0x000000ffff047224 */ /* 0x003fca00078e0002 */
[----:B------:R-:W-:Y:S02]  /*1a230*/  R2UR UR6, R4 ;  /* 0x00000000040672ca */ /* 0x000fe400000e0000 */
[----:B------:R-:W-:Y:S01]  /*1a240*/  MOV R4, R154 ;  /* 0x0000009a00047202 */ /* 0x000fe20000000f00 */
[----:B------:R-:W-:Y:S01]  /*1a250*/  VIADD R152, R2, 0x6 ;  /* 0x0000000602987836 */ /* 0x000fe20000000000 */
[----:B---3--:R-:W3:Y:S01]  /*1a260*/  LDL.64 R8, [R1+0x28] ;  /* 0x0000280001087983 */ /* 0x008ee20000100a00 */
[----:B------:R-:W-:Y:S01]  /*1a270*/  IMAD.MOV.U32 R5, RZ, RZ, 0x40000040 ;  /* 0x40000040ff057424 */ /* 0x000fe200078e00ff */
[----:B------:R-:W-:Y:S01]  /*1a280*/  R2UR UR4, R4 ;  /* 0x00000000040472ca */ /* 0x000fe200000e0000 */
[----:B------:R-:W-:Y:S01]  /*1a290*/  IMAD.MOV.U32 R4, RZ, RZ, R153 ;  /* 0x000000ffff047224 */ /* 0x000fe200078e0099 */
[----:B------:R-:W-:Y:S01]  /*1a2a0*/  R2UR UR10, R152 ;  /* 0x00000000980a72ca */ /* 0x000fe200000e0000 */
[----:B------:R-:W-:Y:S01]  /*1a2b0*/  IMAD.MOV.U32 R153, RZ, RZ, 0x40000040 ;  /* 0x40000040ff997424 */ /* 0x000fe200078e00ff */
[----:B------:R-:W-:-:S02]  /*1a2c0*/  IADD3 R154, R2, 0x204, RZ ;  /* 0x00000204029a7810 */ /* 0x000fc40007ffe0ff */
[----:B------:R-:W-:Y:S01]  /*1a2d0*/  R2UR UR8, R4 ;  /* 0x00000000040872ca */ /* 0x000fe200000e0000 */
[----:B------:R-:W-:Y:S01]  /*1a2e0*/  VIADD R4, R2, 0x200 ;  /* 0x0000020002047836 */ /* 0x000fe20000000000 */
[----:B------:R-:W-:Y:S01]  /*1a2f0*/  R2UR UR11, R153 ;  /* 0x00000000990b72ca */ /* 0x000fe200000e0000 */
[-C--:B------:R-:W-:Y:S01]  /*1a300*/  FMUL.FTZ R24, R24, R3.reuse ;  /* 0x0000000318187220 */ /* 0x080fe20000410000 */
[----:B------:R-:W-:Y:S02]  /*1a310*/  R2UR UR7, R5 ;  /* 0x00000000050772ca */ /* 0x000fe400000e0000 */
[----:B------:R-:W-:Y:S01]  /*1a320*/  R2UR UR14, R4 ;  /* 0x00000000040e72ca */ /* 0x000fe200000e0000 */
[----:B------:R-:W-:Y:S01]  /*1a330*/  VIADD R4, R2, 0x206 ;  /* 0x0000020602047836 */ /* 0x000fe20000000000 */
[----:B------:R-:W-:Y:S01]  /*1a340*/  R2UR UR22, R154 ;  /* 0x000000009a1672ca */ /* 0x000fe200000e0000 */
[----:B------:R-:W-:Y:S01]  /*1a350*/  FMUL.FTZ R25, R25, R3 ;  /* 0x0000000319197220 */ /* 0x000fe20000410000 */
[----:B------:R-:W-:-:S02]  /*1a360*/  R2UR UR5, R5 ;  /* 0x00000000050572ca */ /* 0x000fc400000e0000 */
[----:B------:R-:W-:Y:S01]  /*1a370*/  R2UR UR26, R4 ;  /* 0x00000000041a72ca */ /* 0x000fe200000e0000 */
[----:B------:R-:W-:Y:S01]  /*1a380*/  FMUL.FTZ R28, R28, R3 ;  /* 0x000000031c1c7220 */ /* 0x000fe20000410000 */
[----:B------:R-:W-:Y:S02]  /*1a390*/  R2UR UR9, R5 ;  /* 0x00000000050972ca */ /* 0x000fe400000e0000 */
[----:B------:R-:W-:Y:S02]  /*1a3a0*/  MOV R152, UR11 ;  /* 0x0000000b00987c02 */ /* 0x000fe40008000f00 */
[C---:B------:R-:W-:Y:S01]  /*1a3b0*/  IADD3 R4, R2.reuse, 0x404, RZ ;  /* 0x0000040402047810 */ /* 0x040fe20007ffe0ff */
[----:B------:R-:W-:Y:S02]  /*1a3c0*/  VIADD R154, R2, 0x400 ;  /* 0x00000400029a7836 */ /* 0x000fe40000000000 */
[----:B------:R0:W-:Y:S01]  /*1a3d0*/  STL [R1+0x14], R152 ;  /* 0x0000149801007387 */ /* 0x0001e20000100800 */
[----:B------:R-:W-:Y:S01]  /*1a3e0*/  R2UR UR38, R4 ;  /* 0x00000000042672ca */ /* 0x000fe200000e0000 */
[----:B------:R-:W-:Y:S01]  /*1a3f0*/  VIADD R4, R2, 0x600 ;  /* 0x0000060002047836 */ /* 0x000fe20000000000 */
[----:B------:R-:W-:Y:S01]  /*1a400*/  R2UR UR30, R154 ;  /* 0x000000009a1e72ca */ /* 0x000fe200000e0000 */
[----:B------:R-:W-:-:S02]  /*1a410*/  VIADD R154, R2, 0x406 ;  /* 0x00000406029a7836 */ /* 0x000fc40000000000 */
[----:B0-----:R-:W-:Y:S01]  /*1a420*/  VIADD R152, R2, 0x202 ;  /* 0x0000020202987836 */ /* 0x001fe20000000000 */
[----:B------:R-:W-:Y:S02]  /*1a430*/  R2UR UR46, R4 ;  /* 0x00000000042e72ca */ /* 0x000fe400000e0000 */
[----:B------:R-:W-:Y:S02]  /*1a440*/  IADD3 R4, R2, 0x606, RZ ;  /* 0x0000060602047810 */ /* 0x000fe40007ffe0ff */
[----:B------:R-:W-:Y:S01]  /*1a450*/  R2UR UR18, R152 ;  /* 0x00000000981272ca */ /* 0x000fe200000e0000 */
[----:B------:R-:W-:Y:S01]  /*1a460*/  VIADD R152, R2, 0x402 ;  /* 0x0000040202987836 */ /* 0x000fe20000000000 */
[----:B------:R-:W-:Y:S01]  /*1a470*/  R2UR UR42, R154 ;  /* 0x000000009a2a72ca */ /* 0x000fe200000e0000 */
[----:B------:R-:W-:Y:S01]  /*1a480*/  VIADD R154, R2, 0x602 ;  /* 0x00000602029a7836 */ /* 0x000fe20000000000 */
[----:B------:R-:W-:Y:S01]  /*1a490*/  R2UR UR15, R5 ;  /* 0x00000000050f72ca */ /* 0x000fe200000e0000 */
[-C--:B------:R-:W-:Y:S01]  /*1a4a0*/  FMUL.FTZ R29, R29, R3.reuse ;  /* 0x000000031d1d7220 */ /* 0x080fe20000410000 */
[----:B------:R-:W-:Y:S01]  /*1a4b0*/  R2UR UR34, R152 ;  /* 0x00000000982272ca */ /* 0x000fe200000e0000 */
[----:B------:R-:W-:Y:S01]  /*1a4c0*/  VIADD R152, R2, 0x604 ;  /* 0x0000060402987836 */ /* 0x000fe20000000000 */
        /* <DEDUP_REMOVED lines=135> */
[----:B------:R-:W-:Y:S01]  /*1ad40*/  R2UR UR4, R6 ;  /* 0x00000000060472ca */ /* 0x000fe200000e0000 */
[----:B------:R-:W-:Y:S01]  /*1ad50*/  IMAD.MOV.U32 R155, RZ, RZ, 0x40000040 ;  /* 0x40000040ff9b7424 */ /* 0x000fe200078e00ff */
[----:B------:R-:W-:Y:S02]  /*1ad60*/  R2UR UR5, R7 ;  /* 0x00000000070572ca */ /* 0x000fe400000e0000 */
[----:B------:R-:W-:Y:S02]  /*1ad70*/  R2UR UR19, R153 ;  /* 0x00000000991372ca */ /* 0x000fe400000e0000 */
[----:B------:R-:W-:-:S02]  /*1ad80*/  R2UR UR23, R155 ;  /* 0x000000009b1772ca */ /* 0x000fc400000e0000 */
[----:B------:R-:W-:Y:S02]  /*1ad90*/  R2UR UR31, R155 ;  /* 0x000000009b1f72ca */ /* 0x000fe400000e0000 */
[----:B------:R-:W-:Y:S02]  /*1ada0*/  R2UR UR35, R153 ;  /* 0x00000000992372ca */ /* 0x000fe400000e0000 */
[C---:B------:R-:W-:Y:S02]  /*1adb0*/  R2UR UR43, R155.reuse ;  /* 0x000000009b2b72ca */ /* 0x040fe400000e0000 */
[----:B------:R-:W-:Y:S02]  /*1adc0*/  R2UR UR50, R154 ;  /* 0x000000009a3272ca */ /* 0x000fe400000e0000 */
[----:B------:R-:W-:Y:S02]  /*1add0*/  R2UR UR51, R155 ;  /* 0x000000009b3372ca */ /* 0x000fe400000e0000 */
[----:B------:R-:W-:-:S02]  /*1ade0*/  R2UR UR54, R152 ;  /* 0x00000000983672ca */ /* 0x000fc400000e0000 */
[----:B------:R-:W-:Y:S02]  /*1adf0*/  R2UR UR55, R153 ;  /* 0x00000000993772ca */ /* 0x000fe400000e0000 */
[----:B------:R-:W-:-:S06]  /*1ae00*/  WARPGROUP.ARRIVE ;  /* 0x00000000000079c5 */ /* 0x000fcc0000000000 */
[----:B------:R-:W-:Y:S01]  /*1ae10*/  HGMMA.64x64x16.F32 R152, gdesc[UR4], RZ, !UPT, gsb0 ;  /* 0x00e00000049879f0 */ /* 0x000fe2000c0008ff */
[----:B------:R-:W-:Y:S01]  /*1ae20*/  UMOV UR6, UR8 ;  /* 0x0000000800067c82 */ /* 0x000fe20008000000 */
[----:B------:R-:W-:Y:S01]  /*1ae30*/  UMOV UR7, UR9 ;  /* 0x0000000900077c82 */ /* 0x000fe20008000000 */
[----:B----4-:R-:W-:Y:S02]  /*1ae40*/  R2UR UR8, R22 ;  /* 0x00000000160872ca */ /* 0x010fe400000e0000 */
[----:B------:R-:W-:Y:S01]  /*1ae50*/  R2UR UR9, R23 ;  /* 0x00000000170972ca */ /* 0x000fe200000e0000 */
[----:B------:R-:W-:Y:S02]  /*1ae60*/  WARPGROUP.DEPBAR.LE gsb0, 0x0 ;  /* 0x00008000000079c5 */ /* 0x000fe40000010000 */
[----:B------:R-:W-:Y:S01]  /*1ae70*/  WARPGROUP.ARRIVE ;  /* 0x00000000000079c5 */ /* 0x000fe20000000000 */
[----:B--2---:R-:W-:Y:S01]  /*1ae80*/  R2UR UR4, R16 ;  /* 0x00000000100472ca */ /* 0x004fe200000e0000 */
[----:B------:R0:W5:Y:S08]  /*1ae90*/  LDL.LU.64 R22, [R1+0xd0] ;  /* 0x0000d00001167983 */ /* 0x0001700000300a00 */
[----:B------:R-:W-:Y:S01]  /*1aea0*/  HGMMA.64x64x16.F32 R152, gdesc[UR8], R152, gsb0 ;  /* 0x00e00000089879f0 */ /* 0x000fe20008000898 */
[----:B------:R-:W-:-:S02]  /*1aeb0*/  R2UR UR5, R17 ;  /* 0x00000000110572ca */ /* 0x000fc400000e0000 */
        /* <DEDUP_REMOVED lines=76> */
.L_x_1819:
[----:B------:R-:W-:Y:S01]  /*1b380*/  SHF.L.U32 R0, R222, 0x1f, RZ ;  /* 0x0000001fde007819 */ /* 0x000fe200000006ff */
[----:B-----5:R-:W-:-:S04]  /*1b390*/  IMAD R222, R229, 0x8, R18 ;  /* 0x00000008e5de7824 */ /* 0x020fc800078e0212 */
[----:B------:R0:W1:Y:S01]  /*1b3a0*/  SYNCS.PHASECHK.TRANS64.TRYWAIT P1, [R222+URZ+0x30850], R0 ;  /* 0x03085000de0075a7 */ /* 0x000062000802017f */
[----:B------:R-:W-:Y:S05]  /*1b3b0*/  @!P0 BRA `(.L_x_1820) ;  /* 0x0000000000048947 */ /* 0x000fea0003800000 */
[----:B------:R-:W-:Y:S01]  /*1b3c0*/  BPT.TRAP 0x1 ;  /* 0x000000040000795c */ /* 0x000fe20000300000 */
.L_x_1820:
[----:B------:R-:W-:Y:S04]  /*1b3d0*/  BSSY B1, `(.L_x_1821) ;  /* 0x0000004000017945 */ /* 0x000fe80003800000 */
[----:B-1----:R-:W-:Y:S05]  /*1b3e0*/  @P1 BRA `(.L_x_1822) ;  /* 0x0000000000081947 */ /* 0x002fea0003800000 */
[----:B------:R-:W1:Y:S02]  /*1b3f0*/  SYNCS.PHASECHK.TRANS64.TRYWAIT P1, [R222+URZ+0x30850], R0 ;  /* 0x03085000de0075a7 */ /* 0x000e64000802017f */
[----:B-1----:R-:W-:Y:S05]  /*1b400*/  @!P1 BRA `(.L_x_1823) ;  /* 0x000000ec00f09947 */ /* 0x002fea0003800000 */
.L_x_1822:
[----:B------:R-:W-:Y:S05]  /*1b410*/  BSYNC B1 ;  /* 0x0000000000017941 */ /* 0x000fea0003800000 */
.L_x_1821:
[----:B01----:R-:W-:Y:S01]  /*1b420*/  VIADD R0, R18, 0x400 ;  /* 0x0000040012007836 */ /* 0x003fe20000000000 */
[----:B------:R-:W-:Y:S01]  /*1b430*/  WARPGROUP.ARRIVE ;  /* 0x00000000000079c5 */ /* 0x000fe20000000000 */
[----:B------:R-:W-:Y:S02]  /*1b440*/  IMAD.MOV.U32 R3, RZ, RZ, 0x40000040 ;  /* 0x40000040ff037424 */ /* 0x000fe400078e00ff */
[----:B------:R-:W-:Y:S01]  /*1b450*/  IMAD.MOV.U32 R5, RZ, RZ, 0x40000040 ;  /* 0x40000040ff057424 */ /* 0x000fe200078e00ff */
[----:B------:R-:W-:Y:S02]  /*1b460*/  SHF.R.U32.HI R0, RZ, 0x4, R0 ;  /* 0x00000004ff007819 */ /* 0x000fe40000011600 */
[----:B------:R-:W-:Y:S02]  /*1b470*/  R2UR UR7, R3 ;  /* 0x00000000030772ca */ /* 0x000fe400000e0000 */
[----:B------:R-:W-:Y:S02]  /*1b480*/  LOP3.LUT R0, R0, 0x3fff, RZ, 0xc0, !PT ;  /* 0x00003fff00007812 */ /* 0x000fe400078ec0ff */
[----:B------:R-:W-:-:S02]  /*1b490*/  MOV R3, 0x40000040 ;  /* 0x4000004000037802 */ /* 0x000fc40000000f00 */
[----:B------:R-:W-:-:S05]  /*1b4a0*/  LOP3.LUT R0, R0, 0x2000000, RZ, 0xfc, !PT ;  /* 0x0200000000007812 */ /* 0x000fca00078efcff */
[----:B------:R-:W-:-:S05]  /*1b4b0*/  IMAD R2, R229, 0x800, R0 ;  /* 0x00000800e5027824 */ /* 0x000fca00078e0200 */
[C---:B------:R-:W-:Y:S02]  /*1b4c0*/  R2UR UR6, R2.reuse ;  /* 0x00000000020672ca */ /* 0x040fe400000e0000 */
[----:B------:R-:W-:-:S11]  /*1b4d0*/  IADD3 R4, R2, 0x80, RZ ;  /* 0x0000008002047810 */ /* 0x000fd60007ffe0ff */
[----:B------:R-:W-:Y:S01]  /*1b4e0*/  HGMMA.64x256x16.F32 R24, R196, gdesc[UR4].tnspB, R24, gsb0 ;  /* 0x43e00004c4187df0 */ /* 0x000fe20008000818 */
[----:B------:R-:W-:Y:S01]  /*1b4f0*/  R2UR UR6, R4 ;  /* 0x00000000040672ca */ /* 0x000fe200000e0000 */
[C---:B------:R-:W-:Y:S01]  /*1b500*/  VIADD R4, R2.reuse, 0x100 ;  /* 0x0000010002047836 */ /* 0x040fe20000000000 */
[----:B------:R-:W-:Y:S01]  /*1b510*/  R2UR UR7, R5 ;  /* 0x00000000050772ca */ /* 0x000fe200000e0000 */
[----:B------:R-:W-:Y:S02]  /*1b520*/  IMAD.MOV.U32 R5, RZ, RZ, 0x40000040 ;  /* 0x40000040ff057424 */ /* 0x000fe400078e00ff */
        /* <DEDUP_REMOVED lines=20> */
.L_x_1824:
[----:B------:R-:W2:Y:S01]  /*1b670*/  LDL R4, [R1+0x4c] ;  /* 0x00004c0001047983 */ /* 0x000ea20000100800 */
[----:B------:R-:W0:Y:S01]  /*1b680*/  LDC R0, c[0x0][0x448] ;  /* 0x00011200ff007b82 */ /* 0x000e220000000800 */
[----:B------:R-:W-:Y:S02]  /*1b690*/  ULDC UR4, c[0x0][0x9dc] ;  /* 0x0002770000047ab9 */ /* 0x000fe40000000800 */
[----:B------:R-:W2:Y:S04]  /*1b6a0*/  LDL R3, [R1+0x64] ;  /* 0x0000640001037983 */ /* 0x000ea80000100800 */
[----:B------:R-:W3:Y:S04]  /*1b6b0*/  LDL R190, [R1+0x8] ;  /* 0x0000080001be7983 */ /* 0x000ee80000100800 */
[----:B------:R-:W4:Y:S01]  /*1b6c0*/  LDL R189, [R1+0x4] ;  /* 0x0000040001bd7983 */ /* 0x000f220000100800 */
[----:B------:R-:W-:Y:S01]  /*1b6d0*/  VIADD R223, R223, 0x30840 ;  /* 0x00030840dfdf7836 */ /* 0x000fe20000000000 */
[----:B------:R-:W-:Y:S01]  /*1b6e0*/  ULOP3.LUT UR4, URZ, UR4, URZ, 0x33, !UPT ;  /* 0x000000043f047292 */ /* 0x000fe2000f8e333f */
[----:B------:R-:W-:Y:S01]  /*1b6f0*/  ULDC UR5, c[0x0][0x9e0] ;  /* 0x0002780000057ab9 */ /* 0x000fe20000000800 */
[----:B0-----:R-:W-:-:S13]  /*1b700*/  ISETP.NE.AND P1, PT, R0, 0x1, PT ;  /* 0x000000010000780c */ /* 0x001fda0003f25270 */
[----:B------:R-:W0:Y:S08]  /*1b710*/  @P1 LDC R2, c[0x0][0x44c] ;  /* 0x00011300ff021b82 */ /* 0x000e300000000800 */
[----:B------:R-:W1:Y:S01]  /*1b720*/  @P1 LDC R0, c[0x0][0x450] ;  /* 0x00011400ff001b82 */ /* 0x000e620000000800 */
[----:B--2---:R-:W-:-:S07]  /*1b730*/  IMAD.IADD R186, R3, 0x1, R4 ;  /* 0x0000000103ba7824 */ /* 0x004fce00078e0204 */
[----:B------:R-:W2:Y:S01]  /*1b740*/  LDC R3, c[0x0][0x9e4] ;  /* 0x00027900ff037b82 */ /* 0x000ea20000000800 */
[----:B0-----:R-:W-:Y:S01]  /*1b750*/  @P1 IMAD.HI.U32 R2, R186, R2, RZ ;  /* 0x00000002ba021227 */ /* 0x001fe200078e00ff */
[----:B----4-:R-:W-:-:S04]  /*1b760*/  PRMT R223, R189, 0x654, R223 ;  /* 0x00000654bddf7816 */ /* 0x010fc800000000df */
[----:B-1----:R-:W-:Y:S01]  /*1b770*/  @P1 SHF.R.U32.HI R186, RZ, R0, R2 ;  /* 0x00000000ffba1219 */ /* 0x002fe20000011602 */
[----:B------:R-:W-:Y:S01]  /*1b780*/  IMAD.SHL.U32 R0, R8, 0x40, RZ ;  /* 0x0000004008007824 */ /* 0x000fe200078e00ff */
[----:B------:R0:W-:Y:S03]  /*1b790*/  SYNCS.ARRIVE.TRANS64.RED.A1T0 RZ, [R223+URZ], RZ ;  /* 0x000000ffdfff79a7 */ /* 0x0001e6000810043f */
[----:B------:R-:W1:Y:S01]  /*1b7a0*/  SHFL.IDX PT, R187, R186, RZ, 0x1c1f ;  /* 0x001c1fffbabb7589 */ /* 0x000e6200000e0000 */
[----:B------:R-:W-:-:S05]  /*1b7b0*/  IADD3 R2, -R0, 0x1, RZ ;  /* 0x0000000100027810 */ /* 0x000fca0007ffe1ff */
[----:B---3--:R-:W-:Y:S01]  /*1b7c0*/  IMAD R2, R190, -0x2, R2 ;  /* 0xfffffffebe027824 */ /* 0x008fe200078e0202 */
[----:B--2---:R-:W-:-:S04]  /*1b7d0*/  ISETP.GE.AND P5, PT, R3, 0x1, PT ;  /* 0x000000010300780c */ /* 0x004fc80003fa6270 */
[----:B------:R-:W-:-:S05]  /*1b7e0*/  IADD3 R184, -R219, R2, R220 ;  /* 0x00000002dbb87210 */ /* 0x000fca0007ffe1dc */
[C---:B------:R-:W-:Y:S01]  /*1b7f0*/  VIADD R185, R184.reuse, UR5 ;  /* 0x00000005b8b97c36 */ /* 0x040fe20008000000 */
[----:B------:R-:W-:-:S03]  /*1b800*/  IADD3 R184, R184, UR4, RZ ;  /* 0x00000004b8b87c10 */ /* 0x000fc6000fffe0ff */
[--C-:B-1----:R-:W-:Y:S02]  /*1b810*/  IMAD.IADD R5, R185, 0x1, R187.reuse ;  /* 0x00000001b9057824 */ /* 0x102fe400078e02bb */
[----:B------:R-:W-:Y:S01]  /*1b820*/  IMAD.IADD R4, R184, 0x1, R187 ;  /* 0x00000001b8047824 */ /* 0x000fe200078e02bb */
[----:B0-----:R-:W-:Y:S06]  /*1b830*/  @!P5 BRA `(.L_x_1825) ;  /* 0x000000000060d947 */ /* 0x001fec0003800000 */
        /* <DEDUP_REMOVED lines=13> */
.L_x_1827:
[----:B------:R-:W-:Y:S02]  /*1b910*/  ULDC UR4, c[0x0][0x9e4] ;  /* 0x0002790000047ab9 */ /* 0x000fe40000000800 */
[----:B------:R-:W-:-:S05]  /*1b920*/  IMAD.U32 R188, RZ, RZ, UR4 ;  /* 0x00000004ffbc7e24 */ /* 0x000fca000f8e00ff */
[----:B------:R-:W-:-:S13]  /*1b930*/  ISETP.NE.AND P1, PT, R188, 0x1, PT ;  /* 0x00000001bc00780c */ /* 0x000fda0003f25270 */
[----:B------:R-:W0:Y:S02]  /*1b940*/  @P1 LDC.64 R2, c[0x0][0x9e8] ;  /* 0x00027a00ff021b82 */ /* 0x000e240000000a00 */
[----:B0-----:R-:W-:-:S05]  /*1b950*/  @P1 IMAD.HI.U32 R2, R187, R2, RZ ;  /* 0x00000002bb021227 */ /* 0x001fca00078e00ff */
[----:B------:R-:W-:-:S07]  /*1b960*/  @P1 SHF.R.U32.HI R187, RZ, R3, R2 ;  /* 0x00000003ffbb1219 */ /* 0x000fce0000011602 */
.L_x_1828:
[----:B------:R-:W-:Y:S05]  /*1b970*/  BSYNC B1 ;  /* 0x0000000000017941 */ /* 0x000fea0003800000 */
.L_x_1826:
[----:B------:R-:W-:-:S04]  /*1b980*/  IMAD R187, R187, R188, -R0 ;  /* 0x000000bcbbbb7224 */ /* 0x000fc800078e0a00 */
[----:B------:R-:W-:-:S05]  /*1b990*/  IMAD R187, R190, -0x2, R187 ;  /* 0xfffffffebebb7824 */ /* 0x000fca00078e02bb */
[----:B------:R-:W-:Y:S02]  /*1b9a0*/  VIMNMX R4, R4, R187, !PT ;  /* 0x000000bb04047248 */ /* 0x000fe40007fe0100 */
[----:B------:R-:W-:-:S07]  /*1b9b0*/  VIADDMNMX R5, R187, R188, R5, PT ;  /* 0x000000bcbb057246 */ /* 0x000fce0003800105 */
.L_x_1825:
        /* <DEDUP_REMOVED lines=66> */
.L_x_1831:
[----:B------:R-:W-:Y:S02]  /*1bde0*/  ULDC UR4, c[0x0][0x9e4] ;  /* 0x0002790000047ab9 */ /* 0x000fe40000000800 */
[----:B------:R-:W-:-:S05]  /*1bdf0*/  IMAD.U32 R4, RZ, RZ, UR4 ;  /* 0x00000004ff047e24 */ /* 0x000fca000f8e00ff */
[----:B------:R-:W-:-:S13]  /*1be00*/  ISETP.NE.AND P2, PT, R4, 0x1, PT ;  /* 0x000000010400780c */ /* 0x000fda0003f45270 */
[----:B------:R-:W0:Y:S02]  /*1be10*/  @P2 LDC.64 R2, c[0x0][0x9e8] ;  /* 0x00027a00ff022b82 */ /* 0x000e240000000a00 */
[----:B0-----:R-:W-:-:S05]  /*1be20*/  @P2 IMAD.HI.U32 R2, R186, R2, RZ ;  /* 0x00000002ba022227 */ /* 0x001fca00078e00ff */
[----:B------:R-:W-:-:S07]  /*1be30*/  @P2 SHF.R.U32.HI R186, RZ, R3, R2 ;  /* 0x00000003ffba2219 */ /* 0x000fce0000011602 */
.L_x_1832:
[----:B------:R-:W-:Y:S05]  /*1be40*/  BSYNC B1 ;  /* 0x0000000000017941 */ /* 0x000fea0003800000 */
.L_x_1830:
[----:B------:R-:W-:-:S04]  /*1be50*/  IMAD R0, R186, R4, -R0 ;  /* 0x00000004ba007224 */ /* 0x000fc800078e0a00 */
[----:B------:R-:W-:-:S05]  /*1be60*/  IMAD R0, R190, -0x2, R0 ;  /* 0xfffffffebe007824 */ /* 0x000fca00078e0200 */
[----:B------:R-:W-:Y:S02]  /*1be70*/  VIMNMX R184, R184, R0, !PT ;  /* 0x00000000b8b87248 */ /* 0x000fe40007fe0100 */
[----:B------:R-:W-:-:S07]  /*1be80*/  VIADDMNMX R185, R0, R4, R185, PT ;  /* 0x0000000400b97246 */ /* 0x000fce00038001b9 */
.L_x_1829:
[----:B------:R-:W-:Y:S01]  /*1be90*/  FMNMX.FTZ R0, R152, R226, !PT ;  /* 0x000000e298007209 */ /* 0x000fe20007810000 */
[----:B------:R-:W-:Y:S01]  /*1bea0*/  ULDC UR4, c[0x0][0x988] ;  /* 0x0002620000047ab9 */ /* 0x000fe20000000800 */
[----:B------:R-:W-:Y:S02]  /*1beb0*/  LOP3.LUT R22, R22, 0xffffdfff, RZ, 0xc0, !PT ;  /* 0xffffdfff16167812 */ /* 0x000fe400078ec0ff */
[----:B------:R-:W-:Y:S02]  /*1bec0*/  FMNMX.FTZ R0, R153, R0, !PT ;  /* 0x0000000099007209 */ /* 0x000fe40007810000 */
[----:B------:R-:W-:Y:S02]  /*1bed0*/  ISETP.GT.AND P2, PT, R184, 0x1, P1 ;  /* 0x00000001b800780c */ /* 0x000fe40000f44270 */
[----:B------:R-:W-:Y:S02]  /*1bee0*/  FMNMX.FTZ R0, R156, R0, !PT ;  /* 0x000000009c007209 */ /* 0x000fe40007810000 */
[----:B------:R-:W-:-:S02]  /*1bef0*/  ISETP.GT.AND P3, PT, R184, 0x8, P1 ;  /* 0x00000008b800780c */ /* 0x000fc40000f64270 */
[----:B------:R-:W-:Y:S02]  /*1bf00*/  FMNMX.FTZ R0, R157, R0, !PT ;  /* 0x000000009d007209 */ /* 0x000fe40007810000 */
[----:B------:R-:W-:Y:S02]  /*1bf10*/  @P0 LOP3.LUT R22, R22, 0x2000, RZ, 0xfc, !PT ;  /* 0x0000200016160812 */ /* 0x000fe400078efcff */
[----:B------:R-:W-:Y:S02]  /*1bf20*/  FMNMX.FTZ R0, R160, R0, !PT ;  /* 0x00000000a0007209 */ /* 0x000fe40007810000 */
[----:B------:R-:W-:Y:S02]  /*1bf30*/  ISETP.LT.OR P2, PT, R185, 0x2, P2 ;  /* 0x00000002b900780c */ /* 0x000fe40001741670 */
[----:B------:R-:W-:Y:S02]  /*1bf40*/  FMNMX.FTZ R0, R161, R0, !PT ;  /* 0x00000000a1007209 */ /* 0x000fe40007810000 */
[----:B------:R-:W-:-:S02]  /*1bf50*/  ISETP.LT.OR P3, PT, R185, 0x9, P3 ;  /* 0x00000009b900780c */ /* 0x000fc40001f61670 */
[----:B------:R-:W-:Y:S02]  /*1bf60*/  FMNMX.FTZ R0, R164, R0, !PT ;  /* 0x00000000a4007209 */ /* 0x000fe40007810000 */
[----:B------:R-:W-:Y:S02]  /*1bf70*/  ISETP.GT.AND P0, PT, R184, 0x21, P1 ;  /* 0x00000021b800780c */ /* 0x000fe40000f04270 */
[----:B------:R-:W-:Y:S02]  /*1bf80*/  FMNMX.FTZ R0, R165, R0, !PT ;  /* 0x00000000a5007209 */ /* 0x000fe40007810000 */
[----:B------:R-:W-:Y:S02]  /*1bf90*/  FSEL R155, R155, -INF , !P2 ;  /* 0xff8000009b9b7808 */ /* 0x000fe40005000000 */
[----:B------:R-:W-:Y:S02]  /*1bfa0*/  FMNMX.FTZ R0, R168, R0, !PT ;  /* 0x00000000a8007209 */ /* 0x000fe40007810000 */
[----:B------:R-:W-:-:S02]  /*1bfb0*/  FSEL R158, R158, -INF , !P3 ;  /* 0xff8000009e9e7808 */ /* 0x000fc40005800000 */
[----:B------:R-:W-:Y:S02]  /*1bfc0*/  FMNMX.FTZ R0, R169, R0, !PT ;  /* 0x00000000a9007209 */ /* 0x000fe40007810000 */
[----:B------:R-:W-:Y:S02]  /*1bfd0*/  ISETP.GT.AND P4, PT, R184, 0x9, P1 ;  /* 0x00000009b800780c */ /* 0x000fe40000f84270 */
[----:B------:R-:W-:Y:S02]  /*1bfe0*/  FMNMX.FTZ R0, R172, R0, !PT ;  /* 0x00000000ac007209 */ /* 0x000fe40007810000 */
[C---:B------:R-:W-:Y:S02]  /*1bff0*/  ISETP.GT.AND P2, PT, R184.reuse, 0x10, P1 ;  /* 0x00000010b800780c */ /* 0x040fe40000f44270 */
[----:B------:R-:W-:Y:S02]  /*1c000*/  FMNMX.FTZ R0, R173, R0, !PT ;  /* 0x00000000ad007209 */ /* 0x000fe40007810000 */
[----:B------:R-:W-:-:S02]  /*1c010*/  ISETP.GT.AND P3, PT, R184, 0x11, P1 ;  /* 0x00000011b800780c */ /* 0x000fc40000f64270 */
[----:B------:R-:W-:Y:S02]  /*1c020*/  FMNMX.FTZ R0, R176, R0, !PT ;  /* 0x00000000b0007209 */ /* 0x000fe40007810000 */
[----:B------:R-:W-:Y:S02]  /*1c030*/  ISETP.LT.OR P4, PT, R185, 0xa, P4 ;  /* 0x0000000ab900780c */ /* 0x000fe40002781670 */
[----:B------:R-:W-:Y:S02]  /*1c040*/  FMNMX.FTZ R0, R177, R0, !PT ;  /* 0x00000000b1007209 */ /* 0x000fe40007810000 */
[C---:B------:R-:W-:Y:S02]  /*1c050*/  ISETP.LT.OR P2, PT, R185.reuse, 0x11, P2 ;  /* 0x00000011b900780c */ /* 0x040fe40001741670 */
[----:B------:R-:W-:Y:S02]  /*1c060*/  ISETP.LT.OR P3, PT, R185, 0x12, P3 ;  /* 0x00000012b900780c */ /* 0x000fe40001f61670 */
[----:B------:R-:W-:-:S02]  /*1c070*/  LOP3.LUT R22, R22, 0xffff7fff, RZ, 0xc0, !PT ;  /* 0xffff7fff16167812 */ /* 0x000fc400078ec0ff */
[----:B------:R-:W-:Y:S02]  /*1c080*/  FMNMX.FTZ R0, R180, R0, !PT ;  /* 0x00000000b4007209 */ /* 0x000fe40007810000 */
[----:B------:R-:W-:Y:S02]  /*1c090*/  FSEL R159, R159, -INF , !P4 ;  /* 0xff8000009f9f7808 */ /* 0x000fe40006000000 */
[----:B------:R-:W-:Y:S02]  /*1c0a0*/  FSEL R162, R162, -INF , !P2 ;  /* 0xff800000a2a27808 */ /* 0x000fe40005000000 */
[----:B------:R-:W-:Y:S02]  /*1c0b0*/  FSEL R163, R163, -INF , !P3 ;  /* 0xff800000a3a37808 */ /* 0x000fe40005800000 */
[C---:B------:R-:W-:Y:S02]  /*1c0c0*/  ISETP.GT.AND P4, PT, R184.reuse, 0x18, P1 ;  /* 0x00000018b800780c */ /* 0x040fe40000f84270 */
[----:B------:R-:W-:-:S02]  /*1c0d0*/  ISETP.GT.AND P2, PT, R184, 0x19, P1 ;  /* 0x00000019b800780c */ /* 0x000fc40000f44270 */
[----:B------:R-:W-:Y:S02]  /*1c0e0*/  ISETP.GT.AND P3, PT, R184, 0x20, P1 ;  /* 0x00000020b800780c */ /* 0x000fe40000f64270 */
[----:B------:R-:W-:Y:S02]  /*1c0f0*/  @P0 LOP3.LUT R22, R22, 0x8000, RZ, 0xfc, !PT ;  /* 0x0000800016160812 */ /* 0x000fe400078efcff */
[----:B------:R-:W-:Y:S02]  /*1c100*/  ISETP.GT.AND P0, PT, R184, RZ, P1 ;  /* 0x000000ffb800720c */ /* 0x000fe40000f04270 */
[----:B------:R-:W-:Y:S02]  /*1c110*/  FMNMX.FTZ R0, R181, R0, !PT ;  /* 0x00000000b5007209 */ /* 0x000fe40007810000 */
[C---:B------:R-:W-:Y:S02]  /*1c120*/  ISETP.LT.OR P4, PT, R185.reuse, 0x19, P4 ;  /* 0x00000019b900780c */ /* 0x040fe40002781670 */
[C---:B------:R-:W-:Y:S01]  /*1c130*/  ISETP.LT.OR P2, PT, R185.reuse, 0x1a, P2 ;  /* 0x0000001ab900780c */ /* 0x040fe20001741670 */
[----:B------:R-:W0:Y:S01]  /*1c140*/  SHFL.BFLY PT, R2, R0, 0x2, 0x1f ;  /* 0x0c401f0000027f89 */ /* 0x000e2200000e0000 */
[----:B------:R-:W-:-:S02]  /*1c150*/  ISETP.LT.OR P3, PT, R185, 0x21, P3 ;  /* 0x00000021b900780c */ /* 0x000fc40001f61670 */
[----:B------:R-:W-:Y:S02]  /*1c160*/  FSEL R166, R166, -INF , !P4 ;  /* 0xff800000a6a67808 */ /* 0x000fe40006000000 */
[----:B------:R-:W-:Y:S02]  /*1c170*/  FSEL R167, R167, -INF , !P2 ;  /* 0xff800000a7a77808 */ /* 0x000fe40005000000 */
[----:B------:R-:W-:Y:S02]  /*1c180*/  FSEL R170, R170, -INF , !P3 ;  /* 0xff800000aaaa7808 */ /* 0x000fe40005800000 */
[C---:B------:R-:W-:Y:S02]  /*1c190*/  ISETP.GT.AND P2, PT, R184.reuse, 0x28, P1 ;  /* 0x00000028b800780c */ /* 0x040fe40000f44270 */
[C---:B------:R-:W-:Y:S02]  /*1c1a0*/  ISETP.GT.AND P3, PT, R184.reuse, 0x29, P1 ;  /* 0x00000029b800780c */ /* 0x040fe40000f64270 */
[----:B------:R-:W-:-:S02]  /*1c1b0*/  ISETP.GT.AND P4, PT, R184, 0x30, P1 ;  /* 0x00000030b800780c */ /* 0x000fc40000f84270 */
[C---:B------:R-:W-:Y:S02]  /*1c1c0*/  ISETP.GT.AND P5, PT, R184.reuse, 0x31, P1 ;  /* 0x00000031b800780c */ /* 0x040fe40000fa4270 */
[----:B------:R-:W-:Y:S02]  /*1c1d0*/  ISETP.GT.AND P6, PT, R184, 0x38, P1 ;  /* 0x00000038b800780c */ /* 0x000fe40000fc4270 */
[----:B------:R-:W-:Y:S02]  /*1c1e0*/  LOP3.LUT R22, R22, 0xfffffff7, RZ, 0xc0, !PT ;  /* 0xfffffff716167812 */ /* 0x000fe400078ec0ff */
[----:B------:R-:W-:Y:S02]  /*1c1f0*/  ISETP.GT.AND P1, PT, R184, 0x39, P1 ;  /* 0x00000039b800780c */ /* 0x000fe40000f24270 */
[----:B------:R-:W-:Y:S02]  /*1c200*/  @P0 LOP3.LUT R22, R22, 0x8, RZ, 0xfc, !PT ;  /* 0x0000000816160812 */ /* 0x000fe400078efcff */
[----:B0-----:R-:W-:-:S02]  /*1c210*/  FMNMX.FTZ R2, R0, R2, !PT ;  /* 0x0000000200027209 */ /* 0x001fc40007810000 */
[C---:B------:R-:W-:Y:S02]  /*1c220*/  LOP3.LUT P0, RZ, R22.reuse, 0x8000, RZ, 0xc0, !PT ;  /* 0x0000800016ff7812 */ /* 0x040fe4000780c0ff */
[----:B------:R-:W-:Y:S01]  /*1c230*/  LOP3.LUT R22, R22, 0xfffffffd, RZ, 0xc0, !PT ;  /* 0xfffffffd16167812 */ /* 0x000fe200078ec0ff */
[----:B------:R-:W0:Y:S01]  /*1c240*/  SHFL.BFLY PT, R5, R2, 0x1, 0x1f ;  /* 0x0c201f0002057f89 */ /* 0x000e2200000e0000 */
[C---:B------:R-:W-:Y:S02]  /*1c250*/  ISETP.LT.OR P0, PT, R185.reuse, 0x22, P0 ;  /* 0x00000022b900780c */ /* 0x040fe40000701670 */
[C---:B------:R-:W-:Y:S02]  /*1c260*/  ISETP.LT.OR P4, PT, R185.reuse, 0x31, P4 ;  /* 0x00000031b900780c */ /* 0x040fe40002781670 */
[----:B------:R-:W-:Y:S02]  /*1c270*/  @P1 LOP3.LUT R22, R22, 0x2, RZ, 0xfc, !PT ;  /* 0x0000000216161812 */ /* 0x000fe400078efcff */
[----:B------:R-:W-:-:S02]  /*1c280*/  ISETP.LT.OR P5, PT, R185, 0x32, P5 ;  /* 0x00000032b900780c */ /* 0x000fc40002fa1670 */
[C---:B------:R-:W-:Y:S02]  /*1c290*/  LOP3.LUT P1, RZ, R22.reuse, 0x8, RZ, 0xc0, !PT ;  /* 0x0000000816ff7812 */ /* 0x040fe4000782c0ff */
[----:B------:R-:W-:Y:S02]  /*1c2a0*/  LOP3.LUT R22, R22, 0xffffffef, RZ, 0xc0, !PT ;  /* 0xffffffef16167812 */ /* 0x000fe400078ec0ff */
[C---:B------:R-:W-:Y:S02]  /*1c2b0*/  ISETP.LT.OR P1, PT, R185.reuse, 0x1, P1 ;  /* 0x00000001b900780c */ /* 0x040fe40000f21670 */
[----:B------:R-:W-:Y:S02]  /*1c2c0*/  @P0 LOP3.LUT R22, R22, 0x10, RZ, 0xfc, !PT ;  /* 0x0000001016160812 */ /* 0x000fe400078efcff */
[----:B------:R-:W-:Y:S02]  /*1c2d0*/  FSEL R154, R154, -INF , !P1 ;  /* 0xff8000009a9a7808 */ /* 0x000fe40004800000 */
[----:B------:R-:W-:-:S02]  /*1c2e0*/  ISETP.LT.OR P0, PT, R185, 0x29, P2 ;  /* 0x00000029b900780c */ /* 0x000fc40001701670 */
[----:B------:R-:W-:Y:S02]  /*1c2f0*/  FMNMX.FTZ R4, R154, R227, !PT ;  /* 0x000000e39a047209 */ /* 0x000fe40007810000 */
[C---:B------:R-:W-:Y:S02]  /*1c300*/  LOP3.LUT P2, RZ, R22.reuse, 0x2, RZ, 0xc0, !PT ;  /* 0x0000000216ff7812 */ /* 0x040fe4000784c0ff */
[----:B------:R-:W-:Y:S02]  /*1c310*/  FMNMX.FTZ R4, R155, R4, !PT ;  /* 0x000000049b047209 */ /* 0x000fe40007810000 */
[----:B------:R-:W-:Y:S02]  /*1c320*/  LOP3.LUT R22, R22, 0xfffffffb, RZ, 0xc0, !PT ;  /* 0xfffffffb16167812 */ /* 0x000fe400078ec0ff */
[----:B------:R-:W-:Y:S02]  /*1c330*/  FMNMX.FTZ R4, R158, R4, !PT ;  /* 0x000000049e047209 */ /* 0x000fe40007810000 */
[----:B0-----:R-:W-:Y:S01]  /*1c340*/  FMNMX.FTZ R5, R2, R5, !PT ;  /* 0x0000000502057209 */ /* 0x001fe20007810000 */
[----:B------:R-:W-:Y:S01]  /*1c350*/  IMAD.U32 R2, RZ, RZ, UR4 ;  /* 0x00000004ff027e24 */ /* 0x000fe2000f8e00ff */
[----:B------:R-:W-:-:S02]  /*1c360*/  @P0 LOP3.LUT R22, R22, 0x4, RZ, 0xfc, !PT ;  /* 0x0000000416160812 */ /* 0x000fc400078efcff */
[----:B------:R-:W-:Y:S01]  /*1c370*/  ISETP.LT.OR P0, PT, R185, 0x2a, P3 ;  /* 0x0000002ab900780c */ /* 0x000fe20001f01670 */
[----:B------:R-:W-:Y:S01]  /*1c380*/  FMUL.FTZ R3, R5, R2 ;  /* 0x0000000205037220 */ /* 0x000fe20000410000 */
[----:B------:R-:W-:Y:S02]  /*1c390*/  FMNMX.FTZ R4, R159, R4, !PT ;  /* 0x000000049f047209 */ /* 0x000fe40007810000 */
[----:B------:R-:W-:Y:S02]  /*1c3a0*/  LOP3.LUT R22, R22, 0xffffbfff, RZ, 0xc0, !PT ;  /* 0xffffbfff16167812 */ /* 0x000fe400078ec0ff */
[----:B------:R-:W-:Y:S02]  /*1c3b0*/  FMNMX.FTZ R4, R162, R4, !PT ;  /* 0x00000004a2047209 */ /* 0x000fe40007810000 */
[----:B------:R-:W-:Y:S02]  /*1c3c0*/  FSETP.NEU.FTZ.AND P3, PT, R5, -INF , PT ;  /* 0xff8000000500780b */ /* 0x000fe40003f7d000 */
[----:B------:R-:W-:-:S02]  /*1c3d0*/  FMNMX.FTZ R4, R163, R4, !PT ;  /* 0x00000004a3047209 */ /* 0x000fc40007810000 */
[----:B------:R-:W-:Y:S02]  /*1c3e0*/  FSEL R0, R5, RZ, P3 ;  /* 0x000000ff05007208 */ /* 0x000fe40001800000 */
[----:B------:R-:W-:Y:S02]  /*1c3f0*/  @P0 LOP3.LUT R22, R22, 0x4000, RZ, 0xfc, !PT ;  /* 0x0000400016160812 */ /* 0x000fe400078efcff */
[----:B------:R-:W-:Y:S01]  /*1c400*/  FMNMX.FTZ R4, R166, R4, !PT ;  /* 0x00000004a6047209 */ /* 0x000fe20007810000 */
[----:B------:R-:W-:Y:S01]  /*1c410*/  FADD.FTZ R0, -R0, R226 ;  /* 0x000000e200007221 */ /* 0x000fe20000010100 */
[----:B------:R-:W-:Y:S02]  /*1c420*/  LOP3.LUT P0, RZ, R22, 0x10, RZ, 0xc0, !PT ;  /* 0x0000001016ff7812 */ /* 0x000fe4000780c0ff */
[----:B------:R-:W-:Y:S01]  /*1c430*/  FMNMX.FTZ R4, R167, R4, !PT ;  /* 0x00000004a7047209 */ /* 0x000fe20007810000 */
[----:B------:R-:W-:Y:S01]  /*1c440*/  FMUL.FTZ R184, R0, R2 ;  /* 0x0000000200b87220 */ /* 0x000fe20000410000 */
[----:B------:R-:W-:-:S02]  /*1c450*/  FSEL R3, R3, RZ, P3 ;  /* 0x000000ff03037208 */ /* 0x000fc40001800000 */
[----:B------:R-:W-:Y:S02]  /*1c460*/  LOP3.LUT P3, RZ, R22, 0x4, RZ, 0xc0, !PT ;  /* 0x0000000416ff7812 */ /* 0x000fe4000786c0ff */
[----:B------:R-:W-:Y:S01]  /*1c470*/  FSEL R171, R171, -INF , !P0 ;  /* 0xff800000abab7808 */ /* 0x000fe20004000000 */
[--C-:B------:R-:W-:Y:S01]  /*1c480*/  FFMA.FTZ R152, R152, R2, -R3.reuse ;  /* 0x0000000298987223 */ /* 0x100fe20000010803 */
[----:B------:R-:W-:Y:S01]  /*1c490*/  FMNMX.FTZ R4, R170, R4, !PT ;  /* 0x00000004aa047209 */ /* 0x000fe20007810000 */
[-CC-:B------:R-:W-:Y:S01]  /*1c4a0*/  FFMA.FTZ R153, R153, R2.reuse, -R3.reuse ;  /* 0x0000000299997223 */ /* 0x180fe20000010803 */
[----:B------:R-:W-:Y:S01]  /*1c4b0*/  LOP3.LUT P0, RZ, R22, 0x4000, RZ, 0xc0, !PT ;  /* 0x0000400016ff7812 */ /* 0x000fe2000780c0ff */
[-CC-:B------:R-:W-:Y:S01]  /*1c4c0*/  FFMA.FTZ R156, R156, R2.reuse, -R3.reuse ;  /* 0x000000029c9c7223 */ /* 0x180fe20000010803 */
[----:B------:R-:W-:Y:S01]  /*1c4d0*/  FSEL R174, R174, -INF , !P3 ;  /* 0xff800000aeae7808 */ /* 0x000fe20005800000 */
[--C-:B------:R-:W-:Y:S01]  /*1c4e0*/  FFMA.FTZ R157, R157, R2, -R3.reuse ;  /* 0x000000029d9d7223 */ /* 0x100fe20000010803 */
[----:B------:R-:W-:Y:S01]  /*1c4f0*/  FMNMX.FTZ R4, R171, R4, !PT ;  /* 0x00000004ab047209 */ /* 0x000fe20007810000 */
        /* <DEDUP_REMOVED lines=9> */
[----:B------:R-:W-:Y:S01]  /*1c590*/  ISETP.LT.OR P6, PT, R185, 0x39, P6 ;  /* 0x00000039b900780c */ /* 0x000fe200037c1670 */
        /* <DEDUP_REMOVED lines=11> */
[----:B------:R-:W-:Y:S01]  /*1c650*/  FSEL R183, R183, -INF , !P2 ;  /* 0xff800000b7b77808 */ /* 0x000fe20005000000 */
[----:B------:R-:W-:Y:S01]  /*1c660*/  FFMA.FTZ R3, R181, R2, -R3 ;  /* 0x00000002b5037223 */ /* 0x000fe20000010803 */
[----:B------:R-:W-:Y:S01]  /*1c670*/  FMNMX.FTZ R4, R182, R4, !PT ;  /* 0x00000004b6047209 */ /* 0x000fe20007810000 */
[----:B------:R-:W-:Y:S01]  /*1c680*/  MUFU.EX2 R152, R152 ;  /* 0x0000009800987308 */ /* 0x000fe20000000800 */
[----:B------:R-:W-:-:S02]  /*1c690*/  LOP3.LUT P0, RZ, R22, 0x2000, RZ, 0xc0, !PT ;  /* 0x0000200016ff7812 */ /* 0x000fc4000780c0ff */
[----:B------:R-:W-:-:S05]  /*1c6a0*/  FMNMX.FTZ R4, R183, R4, !PT ;  /* 0x00000004b7047209 */ /* 0x000fca0007810000 */
[----:B------:R-:W0:Y:S01]  /*1c6b0*/  SHFL.BFLY PT, R181, R4, 0x2, 0x1f ;  /* 0x0c401f0004b57f89 */ /* 0x000e2200000e0000 */
        /* <DEDUP_REMOVED lines=10> */
[C---:B------:R-:W-:Y:S01]  /*1c760*/  FSETP.NEU.FTZ.AND P1, PT, R4.reuse, -INF , PT ;  /* 0xff8000000400780b */ /* 0x040fe20003f3d000 */
[C---:B-1----:R-:W-:Y:S02]  /*1c770*/  FMUL.FTZ R3, R4.reuse, R2 ;  /* 0x0000000204037220 */ /* 0x042fe40000410000 */
[----:B------:R-:W-:Y:S01]  /*1c780*/  MUFU.EX2 R165, R165 ;  /* 0x000000a500a57308 */ /* 0x000fe20000000800 */
[----:B------:R-:W-:Y:S02]  /*1c790*/  FSEL R181, R4, RZ, P1 ;  /* 0x000000ff04b57208 */ /* 0x000fe40000800000 */
[----:B------:R-:W-:-:S03]  /*1c7a0*/  FSEL R0, R3, RZ, P1 ;  /* 0x000000ff03007208 */ /* 0x000fc60000800000 */
[----:B------:R-:W-:Y:S02]  /*1c7b0*/  FADD.FTZ R181, -R181, R227 ;  /* 0x000000e3b5b57221 */ /* 0x000fe40000010100 */
[----:B------:R-:W0:Y:S01]  /*1c7c0*/  MUFU.EX2 R3, R184 ;  /* 0x000000b800037308 */ /* 0x000e220000000800 */
[-CC-:B------:R-:W-:Y:S01]  /*1c7d0*/  FFMA.FTZ R154, R154, R2.reuse, -R0.reuse ;  /* 0x000000029a9a7223 */ /* 0x180fe20000010800 */
[-CC-:B------:R-:W-:Y:S01]  /*1c7e0*/  FFMA.FTZ R155, R155, R2.reuse, -R0.reuse ;  /* 0x000000029b9b7223 */ /* 0x180fe20000010800 */
[-C--:B------:R-:W-:Y:S01]  /*1c7f0*/  FMUL.FTZ R181, R181, R2.reuse ;  /* 0x00000002b5b57220 */ /* 0x080fe20000410000 */
        /* <DEDUP_REMOVED lines=14> */
[----:B------:R-:W-:Y:S01]  /*1c8e0*/  MUFU.EX2 R154, R154 ;  /* 0x0000009a009a7308 */ /* 0x000fe20000000800 */
[----:B0-----:R-:W-:-:S04]  /*1c8f0*/  FFMA.FTZ R221, R3, R221, R152 ;  /* 0x000000dd03dd7223 */ /* 0x001fc80000010098 */
[----:B------:R-:W-:-:S03]  /*1c900*/  FADD.FTZ R221, R153, R221 ;  /* 0x000000dd99dd7221 */ /* 0x000fc60000010000 */
[----:B------:R-:W0:Y:S08]  /*1c910*/  MUFU.EX2 R0, R181 ;  /* 0x000000b500007308 */ /* 0x000e300000000800 */
[----:B------:R-:W1:Y:S08]  /*1c920*/  MUFU.EX2 R155, R155 ;  /* 0x0000009b009b7308 */ /* 0x000e700000000800 */
[----:B------:R-:W2:Y:S01]  /*1c930*/  MUFU.EX2 R158, R158 ;  /* 0x0000009e009e7308 */ /* 0x000ea20000000800 */
[----:B0-----:R-:W-:-:S07]  /*1c940*/  FFMA.FTZ R9, R0, R9, R154 ;  /* 0x0000000900097223 */ /* 0x001fce000001009a */
[----:B------:R-:W0:Y:S01]  /*1c950*/  MUFU.EX2 R159, R159 ;  /* 0x0000009f009f7308 */ /* 0x000e220000000800 */
[----:B-1----:R-:W-:Y:S01]  /*1c960*/  FADD.FTZ R181, R155, R9 ;  /* 0x000000099bb57221 */ /* 0x002fe20000010000 */
[----:B------:R-:W-:-:S04]  /*1c970*/  FADD.FTZ R9, R156, R221 ;  /* 0x000000dd9c097221 */ /* 0x000fc80000010000 */
[----:B------:R-:W-:Y:S02]  /*1c980*/  FADD.FTZ R9, R157, R9 ;  /* 0x000000099d097221 */ /* 0x000fe40000010000 */
[----:B------:R-:W1:Y:S01]  /*1c990*/  MUFU.EX2 R162, R162 ;  /* 0x000000a200a27308 */ /* 0x000e620000000800 */
[----:B--2---:R-:W-:Y:S01]  /*1c9a0*/  FADD.FTZ R181, R158, R181 ;  /* 0x000000b59eb57221 */ /* 0x004fe20000010000 */
[----:B------:R-:W-:-:S04]  /*1c9b0*/  FADD.FTZ R9, R160, R9 ;  /* 0x00000009a0097221 */ /* 0x000fc80000010000 */
[----:B------:R-:W-:Y:S02]  /*1c9c0*/  FADD.FTZ R9, R161, R9 ;  /* 0x00000009a1097221 */ /* 0x000fe40000010000 */
[----:B------:R-:W2:Y:S01]  /*1c9d0*/  MUFU.EX2 R163, R163 ;  /* 0x000000a300a37308 */ /* 0x000ea20000000800 */
[----:B0-----:R-:W-:Y:S01]  /*1c9e0*/  FADD.FTZ R181, R159, R181 ;  /* 0x000000b59fb57221 */ /* 0x001fe20000010000 */
[----:B------:R-:W-:-:S04]  /*1c9f0*/  FADD.FTZ R9, R164, R9 ;  /* 0x00000009a4097221 */ /* 0x000fc80000010000 */
[----:B------:R-:W-:Y:S02]  /*1ca00*/  FADD.FTZ R9, R165, R9 ;  /* 0x00000009a5097221 */ /* 0x000fe40000010000 */
        /* <DEDUP_REMOVED lines=33> */
[----:B--2---:R-:W-:-:S04]  /*1cc20*/  FADD.FTZ R9, R180, R9 ;  /* 0x00000009b4097221 */ /* 0x004fc80000010000 */
[----:B------:R-:W-:Y:S01]  /*1cc30*/  FADD.FTZ R221, R186, R9 ;  /* 0x00000009badd7221 */ /* 0x000fe20000010000 */
[----:B0-----:R-:W-:-:S04]  /*1cc40*/  FADD.FTZ R181, R182, R181 ;  /* 0x000000b5b6b57221 */ /* 0x001fc80000010000 */
[----:B-1----:R-:W-:Y:S01]  /*1cc50*/  FADD.FTZ R9, R183, R181 ;  /* 0x000000b5b7097221 */ /* 0x002fe20000010000 */
[----:B------:R-:W-:Y:S06]  /*1cc60*/  @!P0 BRA `(.L_x_1833) ;  /* 0x0000000000048947 */ /* 0x000fec0003800000 */
[----:B------:R-:W-:Y:S01]  /*1cc70*/  BPT.TRAP 0x1 ;  /* 0x000000040000795c */ /* 0x000fe20000300000 */
.L_x_1833:
[----:B------:R-:W2:Y:S01]  /*1cc80*/  LDL R181, [R1+0x68] ;  /* 0x0000680001b57983 */ /* 0x000ea20000100800 */
[----:B------:R-:W-:Y:S01]  /*1cc90*/  IADD3 R222, R222, 0x30860, RZ ;  /* 0x00030860dede7810 */ /* 0x000fe20007ffe0ff */
[----:B------:R-:W-:Y:S01]  /*1cca0*/  IMAD.MOV.U32 R227, RZ, RZ, R4 ;  /* 0x000000ffffe37224 */ /* 0x000fe200078e0004 */
        /* <DEDUP_REMOVED lines=22> */
[----:B------:R-:W-:-:S12]  /*1ce10*/  VIADD R8, R8, 0xffffffff ;  /* 0xffffffff08087836 */ /* 0x000fd80000000000 */
[----:B------:R-:W-:Y:S05]  /*1ce20*/  @P1 BRA `(.L_x_1834) ;  /* 0xffffffd0008c1947 */ /* 0x000fea000383ffff */
.L_x_1813:
[----:B------:R-:W-:Y:S05]  /*1ce30*/  BSYNC B0 ;  /* 0x0000000000007941 */ /* 0x000fea0003800000 */
.L_x_1812:
        /* <DEDUP_REMOVED lines=131> */
.L_x_1835:
[----:B------:R-:W-:Y:S01]  /*1d670*/  IMAD R8, R204, 0x8, R18 ;  /* 0x00000008cc087824 */ /* 0x000fe200078e0212 */
[----:B------:R-:W-:-:S04]  /*1d680*/  SHF.L.U32 R3, R218, 0x1f, RZ ;  /* 0x0000001fda037819 */ /* 0x000fc800000006ff */
[----:B------:R0:W1:Y:S01]  /*1d690*/  SYNCS.PHASECHK.TRANS64.TRYWAIT P1, [R8+URZ+0x30850], R3 ;  /* 0x03085003080075a7 */ /* 0x000062000802017f */
[----:B------:R-:W-:Y:S05]  /*1d6a0*/  @!P0 BRA `(.L_x_1836) ;  /* 0x0000000000048947 */ /* 0x000fea0003800000 */
[----:B------:R-:W-:Y:S01]  /*1d6b0*/  BPT.TRAP 0x1 ;  /* 0x000000040000795c */ /* 0x000fe20000300000 */
.L_x_1836:
        /* <DEDUP_REMOVED lines=9> */
.L_x_1838:
[----:B------:R-:W-:Y:S05]  /*1d750*/  BSYNC B0 ;  /* 0x0000000000007941 */ /* 0x000fea0003800000 */
.L_x_1837:
[----:B------:R-:W-:Y:S01]  /*1d760*/  IMAD.MOV.U32 R6, RZ, RZ, R0 ;  /* 0x000000ffff067224 */ /* 0x000fe200078e0000 */
[----:B------:R-:W-:Y:S01]  /*1d770*/  MOV R7, 0x40000040 ;  /* 0x4000004000077802 */ /* 0x000fe20000000f00 */
[----:B------:R-:W-:-:S03]  /*1d780*/  WARPGROUP.ARRIVE ;  /* 0x00000000000079c5 */ /* 0x000fc60000000000 */
[----:B------:R-:W-:Y:S01]  /*1d790*/  R2UR UR6, R6 ;  /* 0x00000000060672ca */ /* 0x000fe200000e0000 */
[----:B------:R-:W-:Y:S01]  /*1d7a0*/  VIADD R6, R0, 0x80 ;  /* 0x0000008000067836 */ /* 0x000fe20000000000 */
[----:B------:R-:W-:Y:S01]  /*1d7b0*/  R2UR UR7, R7 ;  /* 0x00000000070772ca */ /* 0x000fe200000e0000 */
[----:B------:R-:W-:-:S12]  /*1d7c0*/  IMAD.MOV.U32 R7, RZ, RZ, 0x40000040 ;  /* 0x40000040ff077424 */ /* 0x000fd800078e00ff */
[----:B------:R-:W-:Y:S01]  /*1d7d0*/  HGMMA.64x256x16.F32 R24, R196, gdesc[UR4].tnspB, R24, gsb0 ;  /* 0x43e00004c4187df0 */ /* 0x000fe20008000818 */
[----:B------:R-:W-:Y:S01]  /*1d7e0*/  R2UR UR6, R6 ;  /* 0x00000000060672ca */ /* 0x000fe200000e0000 */
[----:B------:R-:W-:Y:S01]  /*1d7f0*/  VIADD R6, R0, 0x100 ;  /* 0x0000010000067836 */ /* 0x000fe20000000000 */
[----:B------:R-:W-:Y:S01]  /*1d800*/  R2UR UR7, R7 ;  /* 0x00000000070772ca */ /* 0x000fe200000e0000 */
[----:B------:R-:W-:Y:S01]  /*1d810*/  IMAD.MOV.U32 R7, RZ, RZ, 0x40000040 ;  /* 0x40000040ff077424 */ /* 0x000fe200078e00ff */
[----:B------:R-:W-:Y:S02]  /*1d820*/  WARPGROUP.DEPBAR.LE gsb0, 0x0 ;  /* 0x00008000000079c5 */ /* 0x000fe40000010000 */
[----:B------:R-:W-:-:S15]  /*1d830*/  WARPGROUP.ARRIVE ;  /* 0x00000000000079c5 */ /* 0x000fde0000000000 */
[----:B------:R-:W-:-:S06]  /*1d840*/  NOP ;  /* 0x0000000000007918 */ /* 0x000fcc0000000000 */
[----:B------:R-:W-:Y:S01]  /*1d850*/  HGMMA.64x256x16.F32 R24, R192, gdesc[UR4].tnspB, R24, gsb0 ;  /* 0x43e00004c0187df0 */ /* 0x000fe20008000818 */
[----:B------:R-:W-:Y:S02]  /*1d860*/  R2UR UR6, R6 ;  /* 0x00000000060672ca */ /* 0x000fe400000e0000 */
[----:B------:R-:W-:Y:S01]  /*1d870*/  R2UR UR7, R7 ;  /* 0x00000000070772ca */ /* 0x000fe200000e0000 */
[----:B------:R-:W-:Y:S01]  /*1d880*/  IMAD.MOV.U32 R7, RZ, RZ, 0x40000040 ;  /* 0x40000040ff077424 */ /* 0x000fe200078e00ff */
[----:B------:R-:W-:Y:S02]  /*1d890*/  IADD3 R6, R0, 0x180, RZ ;  /* 0x0000018000067810 */ /* 0x000fe40007ffe0ff */
[----:B------:R-:W2:Y:S02]  /*1d8a0*/  SHFL.BFLY PT, R0, R221, 0x2, 0x1f ;  /* 0x0c401f00dd007f89 */ /* 0x000ea400000e0000 */
[----:B--2---:R-:W-:-:S05]  /*1d8b0*/  FADD.FTZ R0, R0, R221 ;  /* 0x000000dd00007221 */ /* 0x004fca0000010000 */
[----:B01----:R-:W0:Y:S02]  /*1d8c0*/  SHFL.BFLY PT, R3, R0, 0x1, 0x1f ;  /* 0x0c201f0000037f89 */ /* 0x003e2400000e0000 */
[----:B0-----:R-:W-:Y:S01]  /*1d8d0*/  FADD.FTZ R13, R0, R3 ;  /* 0x00000003000d7221 */ /* 0x001fe20000010000 */
[----:B------:R-:W-:Y:S02]  /*1d8e0*/  IMAD.MOV.U32 R3, RZ, RZ, -0x800000 ;  /* 0xff800000ff037424 */ /* 0x000fe400078e00ff */
[----:B------:R-:W-:Y:S02]  /*1d8f0*/  IMAD.MOV.U32 R0, RZ, RZ, -0x800000 ;  /* 0xff800000ff007424 */ /* 0x000fe400078e00ff */
[----:B------:R-:W-:-:S13]  /*1d900*/  FSETP.NE.FTZ.AND P1, PT, R13, RZ, PT ;  /* 0x000000ff0d00720b */ /* 0x000fda0003f35000 */
[----:B------:R-:W0:Y:S02]  /*1d910*/  @P1 MUFU.LG2 R11, R13 ;  /* 0x0000000d000b1308 */ /* 0x000e240000000c00 */
[----:B0-----:R-:W-:Y:S01]  /*1d920*/  @P1 FMUL.FTZ R11, R11, 0.69314718246459960938 ;  /* 0x3f3172180b0b1820 */ /* 0x001fe20000410000 */
[----:B------:R-:W-:Y:S02]  /*1d930*/  WARPGROUP.DEPBAR.LE gsb0, 0x0 ;  /* 0x00008000000079c5 */ /* 0x000fe40000010000 */
[----:B------:R-:W-:-:S06]  /*1d940*/  WARPGROUP.ARRIVE ;  /* 0x00000000000079c5 */ /* 0x000fcc0000000000 */
[----:B------:R-:W-:Y:S01]  /*1d950*/  HGMMA.64x256x16.F32 R24, R188, gdesc[UR4].tnspB, R24, gsb0 ;  /* 0x43e00004bc187df0 */ /* 0x000fe20008000818 */
[----:B------:R-:W-:Y:S02]  /*1d960*/  R2UR UR6, R6 ;  /* 0x00000000060672ca */ /* 0x000fe400000e0000 */
[----:B------:R-:W-:Y:S01]  /*1d970*/  R2UR UR7, R7 ;  /* 0x00000000070772ca */ /* 0x000fe200000e0000 */
[----:B------:R-:W0:Y:S02]  /*1d980*/  SHFL.BFLY PT, R6, R9, 0x2, 0x1f ;  /* 0x0c401f0009067f89 */ /* 0x000e2400000e0000 */
[----:B0-----:R-:W-:-:S05]  /*1d990*/  FADD.FTZ R10, R6, R9 ;  /* 0x00000009060a7221 */ /* 0x001fca0000010000 */
[----:B------:R-:W0:Y:S02]  /*1d9a0*/  SHFL.BFLY PT, R7, R10, 0x1, 0x1f ;  /* 0x0c201f000a077f89 */ /* 0x000e2400000e0000 */
[----:B0-----:R-:W-:Y:S01]  /*1d9b0*/  FADD.FTZ R14, R10, R7 ;  /* 0x000000070a0e7221 */ /* 0x001fe20000010000 */
[----:B------:R-:W-:Y:S01]  /*1d9c0*/  CS2R R6, SRZ ;  /* 0x0000000000067805 */ /* 0x000fe2000001ff00 */
[----:B------:R-:W-:-:S03]  /*1d9d0*/  @P1 FMUL.FTZ R10, R2, 0.69314718246459960938 ;  /* 0x3f317218020a1820 */ /* 0x000fc60000410000 */
[----:B------:R-:W-:Y:S01]  /*1d9e0*/  FSETP.NE.FTZ.AND P2, PT, R14, RZ, PT ;  /* 0x000000ff0e00720b */ /* 0x000fe20003f55000 */
[----:B------:R-:W-:Y:S01]  /*1d9f0*/  @P1 FFMA.FTZ R3, R10, R5, R11 ;  /* 0x000000050a031223 */ /* 0x000fe2000001000b */
        /* <DEDUP_REMOVED lines=12> */
.L_x_1840:
[----:B------:R-:W2:Y:S01]  /*1dac0*/  LDL.LU R2, [R1+0x4] ;  /* 0x0000040001027983 */ /* 0x000ea20000300800 */
[----:B------:R-:W-:Y:S02]  /*1dad0*/  VIADD R4, R8, 0x30860 ;  /* 0x0003086008047836 */ /* 0x000fe40000000000 */
[-C--:B------:R-:W-:Y:S01]  /*1dae0*/  FMUL.FTZ R24, R24, R7.reuse ;  /* 0x0000000718187220 */ /* 0x080fe20000410000 */
[----:B------:R-:W-:Y:S01]  /*1daf0*/  FMUL.FTZ R25, R25, R7 ;  /* 0x0000000719197220 */ /* 0x000fe20000410000 */
[----:B------:R-:W3:Y:S01]  /*1db00*/  LDL.LU R18, [R1+0x7c] ;  /* 0x00007c0001127983 */ /* 0x000ee20000300800 */
[----:B------:R-:W-:Y:S01]  /*1db10*/  IADD3 R204, R204, 0x1, RZ ;  /* 0x00000001cccc7810 */ /* 0x000fe20007ffe0ff */
[----:B------:R-:W-:-:S03]  /*1db20*/  FMUL.FTZ R14, R27, R6 ;  /* 0x000000061b0e7220 */ /* 0x000fc60000410000 */
[----:B------:R-:W-:Y:S01]  /*1db30*/  ISETP.NE.AND P1, PT, R204, 0x2, PT ;  /* 0x00000002cc00780c */ /* 0x000fe20003f25270 */
[-C--:B------:R-:W-:Y:S01]  /*1db40*/  FMUL.FTZ R172, R112, R7.reuse ;  /* 0x0000000770ac7220 */ /* 0x080fe20000410000 */
[-C--:B------:R-:W-:Y:S02]  /*1db50*/  FMUL.FTZ R173, R116, R7.reuse ;  /* 0x0000000774ad7220 */ /* 0x080fe40000410000 */
        /* <DEDUP_REMOVED lines=122> */
[----:B------:R-:W-:-:S02]  /*1e300*/  LOP3.LUT R218, R218, R27, RZ, 0x3c, !PT ;  /* 0x0000001bdada7212 */ /* 0x000fc400078e3cff */
[----:B------:R-:W-:Y:S02]  /*1e310*/  SEL R204, R204, RZ, P1 ;  /* 0x000000ffcccc7207 */ /* 0x000fe40000800000 */
[----:B--2---:R-:W-:Y:S01]  /*1e320*/  PRMT R4, R2, 0x654, R4 ;  /* 0x0000065402047816 */ /* 0x004fe20000000004 */
[----:B---3--:R-:W-:Y:S02]  /*1e330*/  VIADD R18, R18, 0x1 ;  /* 0x0000000112127836 */ /* 0x008fe40000000000 */
[----:B------:R-:W-:Y:S01]  /*1e340*/  FMUL.FTZ R2, R37, R7 ;  /* 0x0000000725027220 */ /* 0x000fe20000410000 */
[----:B------:R0:W-:Y:S02]  /*1e350*/  SYNCS.ARRIVE.TRANS64.RED.A1T0 RZ, [R4+URZ], RZ ;  /* 0x000000ff04ff79a7 */ /* 0x0001e4000810043f */
[----:B------:R1:W-:Y:S01]  /*1e360*/  STL [R1+0x7c], R18 ;  /* 0x00007c1201007387 */ /* 0x0003e20000100800 */
[-C--:B------:R-:W-:Y:S01]  /*1e370*/  FMUL.FTZ R7, R38, R6.reuse ;  /* 0x0000000626077220 */ /* 0x080fe20000410000 */
[----:B0-----:R-:W-:-:S07]  /*1e380*/  FMUL.FTZ R4, R26, R6 ;  /* 0x000000061a047220 */ /* 0x001fce0000410000 */
.L_x_1666:
[----:B------:R-:W0:Y:S08]  /*1e390*/  S2UR UR4, SR_CgaCtaId ;  /* 0x00000000000479c3 */ /* 0x000e300000008800 */
[----:B------:R-:W-:Y:S01]  /*1e3a0*/  BAR.SYNC.DEFER_BLOCKING 0x5, 0x180 ;  /* 0x0146000000007b1d */ /* 0x000fe20000010000 */
[----:B-1----:R-:W-:-:S05]  /*1e3b0*/  MOV R18, 0x400 ;  /* 0x0000040000127802 */ /* 0x002fca0000000f00 */
[----:B------:R-:W-:Y:S01]  /*1e3c0*/  BSSY B0, `(.L_x_1841) ;  /* 0x00002d0000007945 */ /* 0x000fe20003800000 */
[----:B0-----:R-:W-:-:S05]  /*1e3d0*/  IMAD.U32 R6, RZ, RZ, UR4 ;  /* 0x00000004ff067e24 */ /* 0x001fca000f8e00ff */
[----:B------:R0:W-:Y:S01]  /*1e3e0*/  STL [R1+0x4], R6 ;  /* 0x0000040601007387 */ /* 0x0001e20000100800 */
[----:B------:R-:W-:-:S05]  /*1e3f0*/  LEA R18, R6, R18, 0x18 ;  /* 0x0000001206127211 */ /* 0x000fca00078ec0ff */
[----:B------:R0:W1:Y:S01]  /*1e400*/  LDS.128 R36, [R18+0x308d0] ;  /* 0x0308d00012247984 */ /* 0x0000620000000c00 */
[----:B------:R-:W-:Y:S06]  /*1e410*/  BAR.ARV 0x4, 0x180 ;  /* 0x0106000000007b1d */ /* 0x000fec0000002000 */
[----:B------:R-:W-:Y:S05]  /*1e420*/  @P0 BRA `(.L_x_1842) ;  /* 0x0000001c00d80947 */ /* 0x000fea0003800000 */
[----:B0-----:R-:W2:Y:S04]  /*1e430*/  LDL R6, [R1+0xb4] ;  /* 0x0000b40001067983 */ /* 0x001ea80000100800 */
[----:B------:R-:W3:Y:S01]  /*1e440*/  LDL R180, [R1+0x78] ;  /* 0x0000780001b47983 */ /* 0x000ee20000100800 */
[----:B------:R-:W0:Y:S01]  /*1e450*/  S2R R27, SR_SWINHI ;  /* 0x00000000001b7919 */ /* 0x000e220000002f00 */
[----:B------:R-:W-:Y:S01]  /*1e460*/  F2FP.F16.F32.PACK_AB R24, R25, R24 ;  /* 0x000000181918723e */ /* 0x000fe200000000ff */
[----:B------:R-:W-:Y:S01]  /*1e470*/  ULDC.64 UR4, c[0x0][0xc00] ;  /* 0x0003000000047ab9 */ /* 0x000fe20000000a00 */
[----:B------:R-:W4:Y:S01]  /*1e480*/  LDL R178, [R1+0x74] ;  /* 0x0000740001b27983 */ /* 0x000f220000100800 */
        /* <DEDUP_REMOVED lines=26> */
[----:B------:R-:W-:Y:S01]  /*1e630*/  BAR.SYNC.DEFER_BLOCKING 0x1, 0x100 ;  /* 0x0044000000007b1d */ /* 0x000fe20000010000 */
[----:B--2---:R-:W-:-:S03]  /*1e640*/  IMAD.WIDE R134, R6, 0x2, R34 ;  /* 0x0000000206867825 */ /* 0x004fc600078e0222 */
[C---:B------:R-:W-:Y:S02]  /*1e650*/  IADD3 R95, P1, R134.reuse, 0x20, RZ ;  /* 0x00000020865f7810 */ /* 0x040fe40007f3e0ff */
[----:B------:R-:W-:Y:S02]  /*1e660*/  IADD3 R103, P0, R134, 0x40, RZ ;  /* 0x0000004086677810 */ /* 0x000fe40007f1e0ff */
[----:B------:R-:W-:Y:S02]  /*1e670*/  LOP3.LUT R94, R95, 0x380, RZ, 0xc0, !PT ;  /* 0x000003805f5e7812 */ /* 0x000fe400078ec0ff */
[----:B------:R-:W-:Y:S02]  /*1e680*/  LOP3.LUT R102, R103, 0x380, RZ, 0xc0, !PT ;  /* 0x0000038067667812 */ /* 0x000fe400078ec0ff */
[----:B------:R-:W-:Y:S02]  /*1e690*/  SHF.R.U64 R94, R94, 0x3, RZ ;  /* 0x000000035e5e7819 */ /* 0x000fe400000012ff */
[----:B------:R-:W-:-:S02]  /*1e6a0*/  IADD3 R119, P5, R134, 0x4040, RZ ;  /* 0x0000404086777810 */ /* 0x000fc40007fbe0ff */
[----:B------:R-:W-:Y:S01]  /*1e6b0*/  LOP3.LUT R94, R94, R95, RZ, 0x3c, !PT ;  /* 0x0000005f5e5e7212 */ /* 0x000fe200078e3cff */
[--C-:B------:R-:W-:Y:S01]  /*1e6c0*/  IMAD.X R95, RZ, RZ, R135.reuse, P1 ;  /* 0x000000ffff5f7224 */ /* 0x100fe200008e0687 */
[----:B------:R-:W-:Y:S02]  /*1e6d0*/  SHF.R.U64 R102, R102, 0x3, RZ ;  /* 0x0000000366667819 */ /* 0x000fe400000012ff */
[C---:B------:R-:W-:Y:S02]  /*1e6e0*/  IADD3 R123, P1, R134.reuse, 0x8000, RZ ;  /* 0x00008000867b7810 */ /* 0x040fe40007f3e0ff */
[----:B------:R-:W-:Y:S02]  /*1e6f0*/  IADD3 R121, P2, R134, 0x4060, RZ ;  /* 0x0000406086797810 */ /* 0x000fe40007f5e0ff */
[----:B------:R-:W-:Y:S02]  /*1e700*/  LOP3.LUT R118, R119, 0x380, RZ, 0xc0, !PT ;  /* 0x0000038077767812 */ /* 0x000fe400078ec0ff */
[----:B------:R-:W-:Y:S01]  /*1e710*/  LOP3.LUT R102, R102, R103, RZ, 0x3c, !PT ;  /* 0x0000006766667212 */ /* 0x000fe200078e3cff */
[----:B------:R-:W-:Y:S01]  /*1e720*/  IMAD.X R103, RZ, RZ, R135, P0 ;  /* 0x000000ffff677224 */ /* 0x000fe200000e0687 */
[----:B------:R-:W-:-:S02]  /*1e730*/  LOP3.LUT R122, R123, 0x380, RZ, 0xc0, !PT ;  /* 0x000003807b7a7812 */ /* 0x000fc400078ec0ff */
[C---:B------:R-:W-:Y:S02]  /*1e740*/  LOP3.LUT R27, R134.reuse, 0x380, RZ, 0xc0, !PT ;  /* 0x00000380861b7812 */ /* 0x040fe400078ec0ff */
[C---:B------:R-:W-:Y:S02]  /*1e750*/  IADD3 R107, P4, R134.reuse, 0x60, RZ ;  /* 0x00000060866b7810 */ /* 0x040fe40007f9e0ff */
[C---:B------:R-:W-:Y:S02]  /*1e760*/  IADD3 R111, P3, R134.reuse, 0x4000, RZ ;  /* 0x00004000866f7810 */ /* 0x040fe40007f7e0ff */
[----:B------:R-:W-:Y:S02]  /*1e770*/  LOP3.LUT R120, R121, 0x380, RZ, 0xc0, !PT ;  /* 0x0000038079787812 */ /* 0x000fe400078ec0ff */
[----:B------:R-:W-:Y:S02]  /*1e780*/  IADD3 R125, P0, R134, 0x8020, RZ ;  /* 0x00008020867d7810 */ /* 0x000fe40007f1e0ff */
[----:B------:R-:W-:-:S02]  /*1e790*/  SHF.R.U64 R118, R118, 0x3, RZ ;  /* 0x0000000376767819 */ /* 0x000fc400000012ff */
[----:B------:R-:W-:Y:S02]  /*1e7a0*/  SHF.R.U64 R122, R122, 0x3, RZ ;  /* 0x000000037a7a7819 */ /* 0x000fe400000012ff */
[----:B------:R-:W-:Y:S02]  /*1e7b0*/  SHF.R.U64 R27, R27, 0x3, RZ ;  /* 0x000000031b1b7819 */ /* 0x000fe400000012ff */
[----:B------:R-:W-:Y:S02]  /*1e7c0*/  LOP3.LUT R106, R107, 0x380, RZ, 0xc0, !PT ;  /* 0x000003806b6a7812 */ /* 0x000fe400078ec0ff */
[----:B------:R-:W-:Y:S02]  /*1e7d0*/  IADD3 R115, P6, R134, 0x4020, RZ ;  /* 0x0000402086737810 */ /* 0x000fe40007fde0ff */
[----:B------:R-:W-:Y:S02]  /*1e7e0*/  LOP3.LUT R110, R111, 0x380, RZ, 0xc0, !PT ;  /* 0x000003806f6e7812 */ /* 0x000fe400078ec0ff */
[----:B------:R-:W-:-:S02]  /*1e7f0*/  SHF.R.U64 R120, R120, 0x3, RZ ;  /* 0x0000000378787819 */ /* 0x000fc400000012ff */
[----:B------:R-:W-:Y:S02]  /*1e800*/  LOP3.LUT R124, R125, 0x380, RZ, 0xc0, !PT ;  /* 0x000003807d7c7812 */ /* 0x000fe400078ec0ff */
[----:B------:R-:W-:Y:S01]  /*1e810*/  LOP3.LUT R118, R118, R119, RZ, 0x3c, !PT ;  /* 0x0000007776767212 */ /* 0x000fe200078e3cff */
[--C-:B------:R-:W-:Y:S01]  /*1e820*/  IMAD.X R119, RZ, RZ, R135.reuse, P5 ;  /* 0x000000ffff777224 */ /* 0x100fe200028e0687 */
[----:B------:R-:W-:Y:S01]  /*1e830*/  LOP3.LUT R122, R122, R123, RZ, 0x3c, !PT ;  /* 0x0000007b7a7a7212 */ /* 0x000fe200078e3cff */
[--C-:B------:R-:W-:Y:S01]  /*1e840*/  IMAD.X R123, RZ, RZ, R135.reuse, P1 ;  /* 0x000000ffff7b7224 */ /* 0x100fe200008e0687 */
[----:B------:R-:W-:Y:S01]  /*1e850*/  LOP3.LUT R26, R27, R134, RZ, 0x3c, !PT ;  /* 0x000000861b1a7212 */ /* 0x000fe200078e3cff */
[----:B------:R-:W-:Y:S01]  /*1e860*/  IMAD.MOV.U32 R27, RZ, RZ, R135 ;  /* 0x000000ffff1b7224 */ /* 0x000fe200078e0087 */
[----:B------:R-:W-:Y:S02]  /*1e870*/  SHF.R.U64 R106, R106, 0x3, RZ ;  /* 0x000000036a6a7819 */ /* 0x000fe400000012ff */
[----:B------:R-:W-:-:S02]  /*1e880*/  LOP3.LUT R114, R115, 0x380, RZ, 0xc0, !PT ;  /* 0x0000038073727812 */ /* 0x000fc400078ec0ff */
[----:B------:R-:W-:Y:S02]  /*1e890*/  IADD3 R177, P5, R134, 0xc020, RZ ;  /* 0x0000c02086b17810 */ /* 0x000fe40007fbe0ff */
[----:B------:R-:W-:Y:S02]  /*1e8a0*/  SHF.R.U64 R110, R110, 0x3, RZ ;  /* 0x000000036e6e7819 */ /* 0x000fe400000012ff */
[----:B------:R-:W-:Y:S02]  /*1e8b0*/  LOP3.LUT R120, R120, R121, RZ, 0x3c, !PT ;  /* 0x0000007978787212 */ /* 0x000fe400078e3cff */
[----:B------:R-:W-:Y:S02]  /*1e8c0*/  SHF.R.U64 R124, R124, 0x3, RZ ;  /* 0x000000037c7c7819 */ /* 0x000fe400000012ff */
[----:B------:R-:W-:Y:S02]  /*1e8d0*/  IADD3 R181, P1, R134, 0xc060, RZ ;  /* 0x0000c06086b57810 */ /* 0x000fe40007f3e0ff */
[----:B------:R-:W-:-:S02]  /*1e8e0*/  IADD3.X R121, RZ, R135, RZ, P2, !PT ;  /* 0x00000087ff797210 */ /* 0x000fc400017fe4ff */
[----:B------:R-:W-:Y:S02]  /*1e8f0*/  IADD3 R179, P2, R134, 0xc040, RZ ;  /* 0x0000c04086b37810 */ /* 0x000fe40007f5e0ff */
[----:B------:R-:W-:Y:S02]  /*1e900*/  LOP3.LUT R106, R106, R107, RZ, 0x3c, !PT ;  /* 0x0000006b6a6a7212 */ /* 0x000fe400078e3cff */
[----:B------:R-:W-:Y:S02]  /*1e910*/  SHF.R.U64 R114, R114, 0x3, RZ ;  /* 0x0000000372727819 */ /* 0x000fe400000012ff */
[----:B------:R-:W-:Y:S02]  /*1e920*/  LOP3.LUT R4, R177, 0x380, RZ, 0xc0, !PT ;  /* 0x00000380b1047812 */ /* 0x000fe400078ec0ff */
[----:B------:R-:W-:Y:S01]  /*1e930*/  LOP3.LUT R110, R110, R111, RZ, 0x3c, !PT ;  /* 0x0000006f6e6e7212 */ /* 0x000fe200078e3cff */
[----:B------:R-:W-:Y:S01]  /*1e940*/  IMAD.X R111, RZ, RZ, R135, P3 ;  /* 0x000000ffff6f7224 */ /* 0x000fe200018e0687 */
[----:B------:R-:W-:-:S02]  /*1e950*/  IADD3.X R107, RZ, R135, RZ, P4, !PT ;  /* 0x00000087ff6b7210 */ /* 0x000fc400027fe4ff */
[----:B------:R-:W-:Y:S01]  /*1e960*/  LOP3.LUT R124, R124, R125, RZ, 0x3c, !PT ;  /* 0x0000007d7c7c7212 */ /* 0x000fe200078e3cff */
[----:B------:R-:W-:Y:S01]  /*1e970*/  IMAD.X R125, RZ, RZ, R135, P0 ;  /* 0x000000ffff7d7224 */ /* 0x000fe200000e0687 */
[----:B------:R-:W-:Y:S02]  /*1e980*/  MOV R6, R26 ;  /* 0x0000001a00067202 */ /* 0x000fe40000000f00 */
[----:B------:R-:W-:Y:S02]  /*1e990*/  LOP3.LUT R14, R181, 0x380, RZ, 0xc0, !PT ;  /* 0x00000380b50e7812 */ /* 0x000fe400078ec0ff */
[----:B------:R-:W-:Y:S02]  /*1e9a0*/  IADD3 R127, P4, R134, 0x8040, RZ ;  /* 0x00008040867f7810 */ /* 0x000fe40007f9e0ff */
[----:B------:R-:W-:Y:S02]  /*1e9b0*/  F2FP.F16.F32.PACK_AB R27, R12, R30 ;  /* 0x0000001e0c1b723e */ /* 0x000fe400000000ff */
[----:B------:R-:W-:-:S02]  /*1e9c0*/  IADD3 R129, P3, R134, 0x8060, RZ ;  /* 0x0000806086817810 */ /* 0x000fc40007f7e0ff */
[----:B------:R-:W-:Y:S02]  /*1e9d0*/  F2FP.F16.F32.PACK_AB R26, R29, R28 ;  /* 0x0000001c1d1a723e */ /* 0x000fe400000000ff */
[----:B------:R-:W-:Y:S02]  /*1e9e0*/  LOP3.LUT R12, R179, 0x380, RZ, 0xc0, !PT ;  /* 0x00000380b30c7812 */ /* 0x000fe400078ec0ff */
[----:B------:R-:W-:Y:S02]  /*1e9f0*/  ISETP.NE.U32.AND P0, PT, RZ, UR4, PT ;  /* 0x00000004ff007c0c */ /* 0x000fe4000bf05070 */
[----:B------:R-:W-:Y:S01]  /*1ea00*/  LOP3.LUT R114, R114, R115, RZ, 0x3c, !PT ;  /* 0x0000007372727212 */ /* 0x000fe200078e3cff */
[----:B------:R-:W-:Y:S01]  /*1ea10*/  IMAD.X R115, RZ, RZ, R135, P6 ;  /* 0x000000ffff737224 */ /* 0x000fe200030e0687 */
[----:B------:R-:W-:Y:S02]  /*1ea20*/  SHF.R.U64 R4, R4, 0x3, RZ ;  /* 0x0000000304047819 */ /* 0x000fe400000012ff */
[----:B------:R-:W-:-:S02]  /*1ea30*/  SHF.R.U64 R14, R14, 0x3, RZ ;  /* 0x000000030e0e7819 */ /* 0x000fc400000012ff */
[----:B------:R-:W-:Y:S02]  /*1ea40*/  IADD3 R131, P6, R134, 0xc000, RZ ;  /* 0x0000c00086837810 */ /* 0x000fe40007fde0ff */
[----:B------:R-:W-:Y:S01]  /*1ea50*/  LOP3.LUT R126, R127, 0x380, RZ, 0xc0, !PT ;  /* 0x000003807f7e7812 */ /* 0x000fe200078ec0ff */
[--C-:B------:R-:W-:Y:S01]  /*1ea60*/  IMAD.X R29, RZ, RZ, R135.reuse, P1 ;  /* 0x000000ffff1d7224 */ /* 0x100fe200008e0687 */
[----:B------:R-:W-:Y:S01]  /*1ea70*/  LOP3.LUT R128, R129, 0x380, RZ, 0xc0, !PT ;  /* 0x0000038081807812 */ /* 0x000fe200078ec0ff */
[----:B------:R0:W-:Y:S01]  /*1ea80*/  STSM.16.M88.4 [R6], R24 ;  /* 0x0000001806007844 */ /* 0x0001e20000000200 */
[----:B------:R-:W-:Y:S02]  /*1ea90*/  SHF.R.U64 R12, R12, 0x3, RZ ;  /* 0x000000030c0c7819 */ /* 0x000fe400000012ff */
[----:B------:R-:W-:Y:S01]  /*1eaa0*/  ISETP.NE.AND.EX P0, PT, RZ, UR5, PT, P0 ;  /* 0x00000005ff007c0c */ /* 0x000fe2000bf05300 */
[----:B------:R-:W-:Y:S01]  /*1eab0*/  ULDC.64 UR4, c[0x0][0xc08] ;  /* 0x0003020000047ab9 */ /* 0x000fe20000000a00 */
[----:B------:R-:W-:Y:S01]  /*1eac0*/  LOP3.LUT R138, R4, R177, RZ, 0x3c, !PT ;  /* 0x000000b1048a7212 */ /* 0x000fe200078e3cff */
[----:B------:R-:W-:Y:S01]  /*1ead0*/  IMAD.X R143, RZ, RZ, R135, P2 ;  /* 0x000000ffff8f7224 */ /* 0x000fe200010e0687 */
[----:B------:R-:W-:-:S02]  /*1eae0*/  LOP3.LUT R28, R14, R181, RZ, 0x3c, !PT ;  /* 0x000000b50e1c7212 */ /* 0x000fc400078e3cff */
[----:B------:R-:W-:Y:S02]  /*1eaf0*/  MOV R94, R94 ;  /* 0x0000005e005e7202 */ /* 0x000fe40000000f00 */
[----:B------:R-:W-:Y:S02]  /*1eb00*/  F2FP.F16.F32.PACK_AB R4, R33, R153 ;  /* 0x000000992104723e */ /* 0x000fe400000000ff */
[----:B------:R-:W-:Y:S02]  /*1eb10*/  LOP3.LUT R130, R131, 0x380, RZ, 0xc0, !PT ;  /* 0x0000038083827812 */ /* 0x000fe400078ec0ff */
[----:B------:R-:W-:Y:S02]  /*1eb20*/  SHF.R.U64 R126, R126, 0x3, RZ ;  /* 0x000000037e7e7819 */ /* 0x000fe400000012ff */
[----:B0-----:R-:W-:Y:S02]  /*1eb30*/  F2FP.F16.F32.PACK_AB R6, R2, R154 ;  /* 0x0000009a0206723e */ /* 0x001fe400000000ff */
[----:B------:R-:W-:-:S02]  /*1eb40*/  ISETP.NE.U32.AND P2, PT, RZ, UR4, PT ;  /* 0x00000004ff007c0c */ /* 0x000fc4000bf45070 */
[----:B------:R-:W-:Y:S02]  /*1eb50*/  SHF.R.U64 R128, R128, 0x3, RZ ;  /* 0x0000000380807819 */ /* 0x000fe400000012ff */
[----:B------:R-:W-:Y:S02]  /*1eb60*/  LOP3.LUT R142, R12, R179, RZ, 0x3c, !PT ;  /* 0x000000b30c8e7212 */ /* 0x000fe400078e3cff */
[----:B------:R-:W-:Y:S02]  /*1eb70*/  MOV R102, R102 ;  /* 0x0000006600667202 */ /* 0x000fe40000000f00 */
[----:B------:R-:W-:Y:S02]  /*1eb80*/  MOV R106, R106 ;  /* 0x0000006a006a7202 */ /* 0x000fe40000000f00 */
[----:B------:R-:W-:Y:S02]  /*1eb90*/  F2FP.F16.F32.PACK_AB R12, R49, R157 ;  /* 0x0000009d310c723e */ /* 0x000fe400000000ff */
[----:B------:R-:W-:Y:S01]  /*1eba0*/  F2FP.F16.F32.PACK_AB R14, R53, R52 ;  /* 0x00000034350e723e */ /* 0x000fe200000000ff */
[----:B------:R0:W-:Y:S01]  /*1ebb0*/  STSM.16.M88.4 [R94], R4 ;  /* 0x000000045e007844 */ /* 0x0001e20000000200 */
[----:B------:R-:W-:-:S02]  /*1ebc0*/  MOV R110, R110 ;  /* 0x0000006e006e7202 */ /* 0x000fc40000000f00 */
[----:B------:R-:W-:Y:S02]  /*1ebd0*/  MOV R2, R28 ;  /* 0x0000001c00027202 */ /* 0x000fe40000000f00 */
[----:B------:R-:W-:Y:S02]  /*1ebe0*/  F2FP.F16.F32.PACK_AB R24, R57, R158 ;  /* 0x0000009e3918723e */ /* 0x000fe400000000ff */
[----:B------:R-:W-:Y:S02]  /*1ebf0*/  F2FP.F16.F32.PACK_AB R25, R59, R58 ;  /* 0x0000003a3b19723e */ /* 0x000fe400000000ff */
[----:B------:R-:W-:Y:S02]  /*1ec00*/  F2FP.F16.F32.PACK_AB R26, R61, R159 ;  /* 0x0000009f3d1a723e */ /* 0x000fe400000000ff */
[----:B------:R-:W-:Y:S02]  /*1ec10*/  F2FP.F16.F32.PACK_AB R27, R63, R62 ;  /* 0x0000003e3f1b723e */ /* 0x000fe400000000ff */
[----:B------:R-:W-:-:S02]  /*1ec20*/  SHF.R.U64 R130, R130, 0x3, RZ ;  /* 0x0000000382827819 */ /* 0x000fc400000012ff */
[----:B------:R-:W-:Y:S01]  /*1ec30*/  LOP3.LUT R126, R126, R127, RZ, 0x3c, !PT ;  /* 0x0000007f7e7e7212 */ /* 0x000fe200078e3cff */
[--C-:B------:R-:W-:Y:S01]  /*1ec40*/  IMAD.X R127, RZ, RZ, R135.reuse, P4 ;  /* 0x000000ffff7f7224 */ /* 0x100fe200020e0687 */
[----:B------:R-:W-:Y:S02]  /*1ec50*/  MOV R114, R114 ;  /* 0x0000007200727202 */ /* 0x000fe40000000f00 */
[----:B------:R-:W-:Y:S02]  /*1ec60*/  F2FP.F16.F32.PACK_AB R28, R65, R160 ;  /* 0x000000a0411c723e */ /* 0x000fe400000000ff */
[----:B------:R-:W-:Y:S02]  /*1ec70*/  F2FP.F16.F32.PACK_AB R29, R67, R66 ;  /* 0x00000042431d723e */ /* 0x000fe400000000ff */
[----:B------:R-:W-:Y:S02]  /*1ec80*/  F2FP.F16.F32.PACK_AB R30, R69, R161 ;  /* 0x000000a1451e723e */ /* 0x000fe400000000ff */
[----:B------:R-:W-:Y:S01]  /*1ec90*/  ISETP.NE.AND.EX P2, PT, RZ, UR5, PT, P2 ;  /* 0x00000005ff007c0c */ /* 0x000fe2000bf45320 */
[----:B------:R2:W-:Y:S01]  /*1eca0*/  STSM.16.M88.4 [R102], R8 ;  /* 0x0000000866007844 */ /* 0x0005e20000000200 */
[----:B------:R-:W-:Y:S01]  /*1ecb0*/  LOP3.LUT R128, R128, R129, RZ, 0x3c, !PT ;  /* 0x0000008180807212 */ /* 0x000fe200078e3cff */
[----:B------:R-:W-:Y:S01]  /*1ecc0*/  IMAD.X R129, RZ, RZ, R135, P3 ;  /* 0x000000ffff817224 */ /* 0x000fe200018e0687 */
[----:B------:R-:W-:-:S02]  /*1ecd0*/  MOV R118, R118 ;  /* 0x0000007600767202 */ /* 0x000fc40000000f00 */
[----:B0-----:R-:W-:Y:S02]  /*1ece0*/  F2FP.F16.F32.PACK_AB R4, R73, R162 ;  /* 0x000000a24904723e */ /* 0x001fe400000000ff */
[----:B------:R-:W-:Y:S02]  /*1ecf0*/  F2FP.F16.F32.PACK_AB R5, R75, R74 ;  /* 0x0000004a4b05723e */ /* 0x000fe400000000ff */
[----:B------:R-:W-:Y:S02]  /*1ed00*/  F2FP.F16.F32.PACK_AB R6, R77, R163 ;  /* 0x000000a34d06723e */ /* 0x000fe400000000ff */
[----:B------:R-:W-:Y:S01]  /*1ed10*/  F2FP.F16.F32.PACK_AB R7, R79, R78 ;  /* 0x0000004e4f07723e */ /* 0x000fe200000000ff */
[----:B------:R0:W-:Y:S01]  /*1ed20*/  STSM.16.M88.4 [R106], R12 ;  /* 0x0000000c6a007844 */ /* 0x0001e20000000200 */
[----:B------:R-:W-:Y:S01]  /*1ed30*/  MOV R120, R120 ;  /* 0x0000007800787202 */ /* 0x000fe20000000f00 */
[----:B------:R-:W-:Y:S01]  /*1ed40*/  IMAD.X R139, RZ, RZ, R135, P5 ;  /* 0x000000ffff8b7224 */ /* 0x000fe200028e0687 */
[----:B------:R-:W-:Y:S01]  /*1ed50*/  LOP3.LUT R130, R130, R131, RZ, 0x3c, !PT ;  /* 0x0000008382827212 */ /* 0x000fe200078e3cff */
[----:B------:R-:W-:Y:S01]  /*1ed60*/  STSM.16.M88.4 [R110], R24 ;  /* 0x000000186e007844 */ /* 0x000fe20000000200 */
[----:B--2---:R-:W-:-:S02]  /*1ed70*/  F2FP.F16.F32.PACK_AB R8, R81, R164 ;  /* 0x000000a45108723e */ /* 0x004fc400000000ff */
[----:B------:R-:W-:Y:S02]  /*1ed80*/  F2FP.F16.F32.PACK_AB R9, R83, R82 ;  /* 0x000000525309723e */ /* 0x000fe400000000ff */
[----:B------:R-:W-:Y:S02]  /*1ed90*/  F2FP.F16.F32.PACK_AB R10, R85, R165 ;  /* 0x000000a5550a723e */ /* 0x000fe400000000ff */
[----:B------:R-:W-:Y:S01]  /*1eda0*/  F2FP.F16.F32.PACK_AB R11, R87, R86 ;  /* 0x00000056570b723e */ /* 0x000fe200000000ff */
[----:B------:R-:W-:Y:S01]  /*1edb0*/  STSM.16.M88.4 [R114], R28 ;  /* 0x0000001c72007844 */ /* 0x000fe20000000200 */
[----:B------:R-:W-:Y:S02]  /*1edc0*/  MOV R122, R122 ;  /* 0x0000007a007a7202 */ /* 0x000fe40000000f00 */
[----:B------:R-:W-:Y:S02]  /*1edd0*/  IADD3.X R131, RZ, R135, RZ, P6, !PT ;  /* 0x00000087ff837210 */ /* 0x000fe400037fe4ff */
[----:B0-----:R-:W-:-:S02]  /*1ede0*/  F2FP.F16.F32.PACK_AB R12, R89, R166 ;  /* 0x000000a6590c723e */ /* 0x001fc400000000ff */
[----:B------:R-:W-:Y:S02]  /*1edf0*/  F2FP.F16.F32.PACK_AB R13, R91, R90 ;  /* 0x0000005a5b0d723e */ /* 0x000fe400000000ff */
[----:B------:R-:W-:Y:S02]  /*1ee00*/  F2FP.F16.F32.PACK_AB R14, R93, R167 ;  /* 0x000000a75d0e723e */ /* 0x000fe400000000ff */
[----:B------:R-:W-:Y:S01]  /*1ee10*/  F2FP.F16.F32.PACK_AB R15, R21, R20 ;  /* 0x00000014150f723e */ /* 0x000fe200000000ff */
[----:B------:R0:W-:Y:S01]  /*1ee20*/  STSM.16.M88.4 [R118], R4 ;  /* 0x0000000476007844 */ /* 0x0001e20000000200 */
[----:B------:R-:W-:Y:S02]  /*1ee30*/  MOV R124, R124 ;  /* 0x0000007c007c7202 */ /* 0x000fe40000000f00 */
[----:B------:R-:W-:Y:S02]  /*1ee40*/  F2FP.F16.F32.PACK_AB R52, R97, R168 ;  /* 0x000000a86134723e */ /* 0x000fe400000000ff */
[----:B------:R-:W-:-:S02]  /*1ee50*/  F2FP.F16.F32.PACK_AB R53, R99, R98 ;  /* 0x000000626335723e */ /* 0x000fc400000000ff */
[----:B------:R-:W-:Y:S01]  /*1ee60*/  MOV R126, R126 ;  /* 0x0000007e007e7202 */ /* 0x000fe20000000f00 */
[----:B------:R2:W-:Y:S01]  /*1ee70*/  STSM.16.M88.4 [R120], R8 ;  /* 0x0000000878007844 */ /* 0x0005e20000000200 */
[----:B------:R-:W-:Y:S02]  /*1ee80*/  MOV R128, R128 ;  /* 0x0000008000807202 */ /* 0x000fe40000000f00 */
[----:B------:R-:W-:Y:S01]  /*1ee90*/  MOV R130, R130 ;  /* 0x0000008200827202 */ /* 0x000fe20000000f00 */
[----:B------:R3:W-:Y:S01]  /*1eea0*/  STSM.16.M88.4 [R122], R12 ;  /* 0x0000000c7a007844 */ /* 0x0007e20000000200 */
[----:B-1----:R-:W-:Y:S02]  /*1eeb0*/  MOV R36, R138 ;  /* 0x0000008a00247202 */ /* 0x002fe40000000f00 */
[----:B0-----:R-:W-:Y:S02]  /*1eec0*/  F2FP.F16.F32.PACK_AB R4, R113, R172 ;  /* 0x000000ac7104723e */ /* 0x001fe400000000ff */
[----:B------:R-:W-:-:S02]  /*1eed0*/  F2FP.F16.F32.PACK_AB R5, R56, R50 ;  /* 0x000000323805723e */ /* 0x000fc400000000ff */
[----:B------:R-:W-:Y:S02]  /*1eee0*/  F2FP.F16.F32.PACK_AB R6, R117, R173 ;  /* 0x000000ad7506723e */ /* 0x000fe400000000ff */
[----:B------:R-:W-:Y:S01]  /*1eef0*/  F2FP.F16.F32.PACK_AB R7, R64, R60 ;  /* 0x0000003c4007723e */ /* 0x000fe200000000ff */
[----:B------:R-:W-:Y:S01]  /*1ef00*/  STSM.16.M88.4 [R124], R52 ;  /* 0x000000347c007844 */ /* 0x000fe20000000200 */
[----:B--2---:R-:W-:Y:S02]  /*1ef10*/  F2FP.F16.F32.PACK_AB R8, R112, R174 ;  /* 0x000000ae7008723e */ /* 0x004fe400000000ff */
[----:B------:R-:W-:Y:S02]  /*1ef20*/  F2FP.F16.F32.PACK_AB R9, R71, R68 ;  /* 0x000000444709723e */ /* 0x000fe400000000ff */
[----:B------:R-:W-:Y:S02]  /*1ef30*/  F2FP.F16.F32.PACK_AB R10, R116, R175 ;  /* 0x000000af740a723e */ /* 0x000fe400000000ff */
[----:B------:R-:W-:Y:S01]  /*1ef40*/  F2FP.F16.F32.PACK_AB R11, R76, R72 ;  /* 0x000000484c0b723e */ /* 0x000fe200000000ff */
[----:B------:R-:W-:Y:S01]  /*1ef50*/  STSM.16.M88.4 [R126], R40 ;  /* 0x000000287e007844 */ /* 0x000fe20000000200 */
[----:B------:R-:W-:Y:S01]  /*1ef60*/  F2FP.F16.F32.PACK_AB R153, R84, R80 ;  /* 0x000000505499723e */ /* 0x000fe200000000ff */
[----:B---3--:R-:W0:Y:S01]  /*1ef70*/  LDC.64 R12, c[0x0][0xc00] ;  /* 0x00030000ff0c7b82 */ /* 0x008e220000000a00 */
[----:B------:R-:W-:Y:S01]  /*1ef80*/  F2FP.F16.F32.PACK_AB R154, R133, R132 ;  /* 0x00000084859a723e */ /* 0x000fe200000000ff */
[----:B------:R1:W-:Y:S01]  /*1ef90*/  STSM.16.M88.4 [R128], R4 ;  /* 0x0000000480007844 */ /* 0x0003e20000000200 */
[----:B------:R-:W-:-:S02]  /*1efa0*/  MOV R142, R142 ;  /* 0x0000008e008e7202 */ /* 0x000fc40000000f00 */
[----:B------:R-:W-:Y:S02]  /*1efb0*/  F2FP.F16.F32.PACK_AB R138, R141, R140 ;  /* 0x0000008c8d8a723e */ /* 0x000fe400000000ff */
[----:B------:R-:W-:Y:S01]  /*1efc0*/  F2FP.F16.F32.PACK_AB R139, R108, R104 ;  /* 0x000000686c8b723e */ /* 0x000fe200000000ff */
[----:B------:R-:W-:Y:S01]  /*1efd0*/  STSM.16.M88.4 [R130], R8 ;  /* 0x0000000882007844 */ /* 0x000fe20000000200 */
[----:B------:R-:W-:Y:S01]  /*1efe0*/  ULDC UR4, c[0x0][0xa88] ;  /* 0x0002a20000047ab9 */ /* 0x000fe20000000800 */
[----:B------:R-:W-:Y:S01]  /*1eff0*/  IMAD.MOV.U32 R20, RZ, RZ, RZ ;  /* 0x000000ffff147224 */ /* 0x000fe200078e00ff */
[----:B------:R-:W2:Y:S01]  /*1f000*/  LDC R80, c[0x0][0xbe8] ;  /* 0x0002fa00ff507b82 */ /* 0x000ea20000000800 */
[----:B------:R-:W-:Y:S04]  /*1f010*/  STSM.16.M88.4 [R36], R152 ;  /* 0x0000009824007844 */ /* 0x000fe80000000200 */
[----:B------:R-:W-:Y:S03]  /*1f020*/  STSM.16.M88.4 [R142], R136 ;  /* 0x000000888e007844 */ /* 0x000fe60000000200 */
[----:B-1----:R-:W1:Y:S01]  /*1f030*/  @P2 LDC.64 R4, c[0x0][0xc08] ;  /* 0x00030200ff042b82 */ /* 0x002e620000000a00 */
[----:B------:R4:W-:Y:S01]  /*1f040*/  STSM.16.M88.4 [R2], R144 ;  /* 0x0000009002007844 */ /* 0x0009e20000000200 */
[----:B------:R-:W-:Y:S01]  /*1f050*/  MOV R7, UR4 ;  /* 0x0000000400077c02 */ /* 0x000fe20008000f00 */
[----:B0-----:R-:W-:-:S05]  /*1f060*/  IMAD.WIDE R12, R180, 0x4, R12 ;  /* 0x00000004b40c7825 */ /* 0x001fca00078e020c */
[----:B------:R-:W-:Y:S01]  /*1f070*/  BAR.SYNC.DEFER_BLOCKING 0x1, 0x100 ;  /* 0x0044000000007b1d */ /* 0x000fe20000010000 */
[----:B-1----:R-:W-:-:S05]  /*1f080*/  @P2 IMAD.WIDE R4, R180, 0x4, R4 ;  /* 0x00000004b4042825 */ /* 0x002fca00078e0204 */
[----:B------:R0:W5:Y:S04]  /*1f090*/  @P0 LDG.E R20, desc[UR60][R12.64] ;  /* 0x0000003c0c140981 */ /* 0x000168000c1e1900 */
[----:B------:R0:W5:Y:S01]  /*1f0a0*/  @P2 LDG.E R7, desc[UR60][R4.64] ;  /* 0x0000003c04072981 */ /* 0x000162000c1e1900 */
[----:B--2---:R-:W-:-:S13]  /*1f0b0*/  ISETP.NE.AND P1, PT, R80, 0x1, PT ;  /* 0x000000015000780c */ /* 0x004fda0003f25270 */
[----:B------:R-:W1:Y:S08]  /*1f0c0*/  @P1 LDC R6, c[0x0][0xbec] ;  /* 0x0002fb00ff061b82 */ /* 0x000e700000000800 */
[----:B------:R-:W2:Y:S01]  /*1f0d0*/  @P1 LDC R15, c[0x0][0xbf0] ;  /* 0x0002fc00ff0f1b82 */ /* 0x000ea20000000800 */
[----:B----4-:R-:W-:Y:S01]  /*1f0e0*/  SHF.R.S32.HI R2, RZ, 0x1f, R178 ;  /* 0x0000001fff027819 */ /* 0x010fe200000114b2 */
[----:B0-----:R-:W-:Y:S06]  /*1f0f0*/  @P2 BRA `(.L_x_1843) ;  /* 0x0000000000102947 */ /* 0x001fec0003800000 */
[----:B------:R-:W-:Y:S05]  /*1f100*/  @!P0 BRA `(.L_x_1843) ;  /* 0x00000000000c8947 */ /* 0x000fea0003800000 */
[----:B------:R-:W3:Y:S04]  /*1f110*/  LDG.E R4, desc[UR60][R12.64] ;  /* 0x0000003c0c047981 */ /* 0x000ee8000c1e1900 */
[----:B-----5:R-:W3:Y:S02]  /*1f120*/  LDG.E R7, desc[UR60][R12.64+0x4] ;  /* 0x0000043c0c077981 */ /* 0x020ee4000c1e1900 */
[----:B---3--:R-:W-:-:S07]  /*1f130*/  IMAD.IADD R7, R7, 0x1, -R4 ;  /* 0x0000000107077824 */ /* 0x008fce00078e0a04 */
.L_x_1843:
[----:B------:R-:W3:Y:S01]  /*1f140*/  LDL R5, [R1+0x64] ;  /* 0x0000640001057983 */ /* 0x000ee20000100800 */
[----:B------:R-:W-:-:S03]  /*1f150*/  ULDC.64 UR4, c[0x0][0xb90] ;  /* 0x0002e40000047ab9 */ /* 0x000fc60000000a00 */
[----:B------:R-:W4:Y:S01]  /*1f160*/  LDL R87, [R1+0x70] ;  /* 0x0000700001577983 */ /* 0x000f220000100800 */
[----:B-----5:R-:W-:Y:S02]  /*1f170*/  SHF.R.S32.HI R21, RZ, 0x1f, R20 ;  /* 0x0000001fff157819 */ /* 0x020fe40000011414 */
[----:B------:R-:W-:Y:S01]  /*1f180*/  SHF.R.S32.HI R36, RZ, 0x1f, R180 ;  /* 0x0000001fff247819 */ /* 0x000fe200000114b4 */
[----:B------:R-:W3:Y:S01]  /*1f190*/  LDL.LU R86, [R1+0x4c] ;  /* 0x00004c0001567983 */ /* 0x000ee20000300800 */
[----:B------:R-:W-:Y:S01]  /*1f1a0*/  SEL R81, R180, RZ, !P0 ;  /* 0x000000ffb4517207 */ /* 0x000fe20004000000 */
[----:B------:R-:W-:Y:S01]  /*1f1b0*/  IMAD R82, R7, R80, RZ ;  /* 0x0000005007527224 */ /* 0x000fe200078e02ff */
[----:B------:R-:W0:Y:S01]  /*1f1c0*/  @P1 LDC R83, c[0x0][0xbec] ;  /* 0x0002fb00ff531b82 */ /* 0x000e220000000800 */
[----:B------:R-:W4:Y:S01]  /*1f1d0*/  LDL R84, [R1+0xc] ;  /* 0x00000c0001547983 */ /* 0x000f220000100800 */
[----:B------:R-:W-:Y:S01]  /*1f1e0*/  IMAD R4, R2, UR4, RZ ;  /* 0x0000000402047c24 */ /* 0x000fe2000f8e02ff */
[----:B------:R-:W-:-:S02]  /*1f1f0*/  SEL R36, R36, RZ, !P0 ;  /* 0x000000ff24247207 */ /* 0x000fc40004000000 */
[----:B------:R-:W2:Y:S01]  /*1f200*/  LDL R14, [R1+0xb0] ;  /* 0x0000b000010e7983 */ /* 0x000ea20000100800 */
[C---:B------:R-:W-:Y:S02]  /*1f210*/  IMAD R13, R178.reuse, UR5, R4 ;  /* 0x00000005b20d7c24 */ /* 0x040fe4000f8e0204 */
[----:B------:R-:W0:Y:S01]  /*1f220*/  @P1 LDC R85, c[0x0][0xbf0] ;  /* 0x0002fc00ff551b82 */ /* 0x000e220000000800 */
[----:B------:R-:W2:Y:S01]  /*1f230*/  LDL R10, [R1+0x80] ;  /* 0x00008000010a7983 */ /* 0x000ea20000100800 */
[----:B---3--:R-:W-:Y:S02]  /*1f240*/  IMAD.IADD R25, R5, 0x1, R86 ;  /* 0x0000000105197824 */ /* 0x008fe400078e0256 */
[----:B------:R-:W-:Y:S01]  /*1f250*/  IMAD.WIDE.U32 R4, R178, UR4, R20 ;  /* 0x00000004b2047c25 */ /* 0x000fe2000f8e0014 */
[----:B------:R-:W-:-:S03]  /*1f260*/  ULDC.64 UR4, c[0x0][0xb98] ;  /* 0x0002e60000047ab9 */ /* 0x000fc60000000a00 */
[----:B-1----:R-:W-:-:S04]  /*1f270*/  @P1 IMAD.HI.U32 R6, R25, R6, RZ ;  /* 0x0000000619061227 */ /* 0x002fc800078e00ff */
[----:B----4-:R-:W-:Y:S02]  /*1f280*/  IMAD R11, R84, 0x8, R87 ;  /* 0x00000008540b7824 */ /* 0x010fe400078e0257 */
[----:B------:R-:W-:Y:S01]  /*1f290*/  IMAD.MOV.U32 R9, RZ, RZ, R25 ;  /* 0x000000ffff097224 */ /* 0x000fe200078e0019 */
[----:B--2---:R-:W-:Y:S01]  /*1f2a0*/  @P1 SHF.R.U32.HI R9, RZ, R15, R6 ;  /* 0x0000000fff091219 */ /* 0x004fe20000011606 */
[----:B------:R-:W-:Y:S01]  /*1f2b0*/  IMAD.IADD R5, R5, 0x1, R13 ;  /* 0x0000000105057824 */ /* 0x000fe200078e020d */
[----:B------:R-:W-:-:S03]  /*1f2c0*/  SHF.L.U32 R11, R11, 0x3, RZ ;  /* 0x000000030b0b7819 */ /* 0x000fc600000006ff */
[----:B------:R-:W-:Y:S02]  /*1f2d0*/  IMAD.MOV R13, RZ, RZ, -R9 ;  /* 0x000000ffff0d7224 */ /* 0x000fe400078e0a09 */
[----:B------:R-:W-:-:S04]  /*1f2e0*/  IMAD.WIDE R34, R11, 0x2, R34 ;  /* 0x000000020b227825 */ /* 0x000fc800078e0222 */
[----:B------:R-:W-:Y:S02]  /*1f2f0*/  IMAD R6, R36, UR4, RZ ;  /* 0x0000000424067c24 */ /* 0x000fe4000f8e02ff */
[----:B------:R-:W-:-:S04]  /*1f300*/  IMAD.WIDE.U32 R4, R81, UR4, R4 ;  /* 0x0000000451047c25 */ /* 0x000fc8000f8e0004 */
[----:B------:R-:W-:Y:S01]  /*1f310*/  IMAD R11, R80, R13, R25 ;  /* 0x0000000d500b7224 */ /* 0x000fe200078e0219 */
[----:B------:R-:W-:Y:S01]  /*1f320*/  SHF.R.S32.HI R13, RZ, 0x1f, R9 ;  /* 0x0000001fff0d7819 */ /* 0x000fe20000011409 */
[----:B------:R-:W-:Y:S01]  /*1f330*/  IMAD R8, R81, UR5, R6 ;  /* 0x0000000551087c24 */ /* 0x000fe2000f8e0206 */
[----:B------:R-:W-:Y:S01]  /*1f340*/  IADD3 R4, P0, R9, R4, RZ ;  /* 0x0000000409047210 */ /* 0x000fe20007f1e0ff */
[----:B------:R-:W-:Y:S01]  /*1f350*/  ULDC.64 UR4, c[0x0][0xb88] ;  /* 0x0002e20000047ab9 */ /* 0x000fe20000000a00 */
        /* <DEDUP_REMOVED lines=8> */
[----:B------:R-:W-:Y:S02]  /*1f3e0*/  LEA.HI.X R4, R4, UR5, R5, 0x2, P0 ;  /* 0x0000000504047c11 */ /* 0x000fe400080f1405 */
[C---:B------:R-:W-:Y:S01]  /*1f3f0*/  IADD3 R33, P2, R34.reuse, 0x5000, RZ ;  /* 0x0000500022217810 */ /* 0x040fe20007f5e0ff */
[----:B------:R-:W-:Y:S01]  /*1f400*/  SHFL.IDX PT, R54, R6, RZ, 0x1c1f ;  /* 0x001c1fff06367589 */ /* 0x000fe200000e0000 */
[----:B------:R-:W-:Y:S01]  /*1f410*/  IADD3 R25, P0, R34, 0x3000, RZ ;  /* 0x0000300022197810 */ /* 0x000fe20007f1e0ff */
[----:B------:R-:W-:Y:S01]  /*1f420*/  IMAD.IADD R15, R14, 0x1, R86 ;  /* 0x000000010e0f7824 */ /* 0x000fe200078e0256 */
[----:B------:R-:W-:Y:S02]  /*1f430*/  ULDC.64 UR4, c[0x0][0xaa0] ;  /* 0x0002a80000047ab9 */ /* 0x000fe40000000a00 */
[----:B------:R-:W-:Y:S02]  /*1f440*/  LOP3.LUT R24, R25, 0x380, RZ, 0xc0, !PT ;  /* 0x0000038019187812 */ /* 0x000fe400078ec0ff */
[----:B------:R-:W-:-:S02]  /*1f450*/  LOP3.LUT R32, R33, 0x380, RZ, 0xc0, !PT ;  /* 0x0000038021207812 */ /* 0x000fc400078ec0ff */
[----:B------:R-:W-:Y:S02]  /*1f460*/  SHF.R.U64 R24, R24, 0x3, RZ ;  /* 0x0000000318187819 */ /* 0x000fe400000012ff */
[----:B------:R-:W-:Y:S02]  /*1f470*/  SHF.R.U64 R32, R32, 0x3, RZ ;  /* 0x0000000320207819 */ /* 0x000fe400000012ff */
[----:B------:R-:W-:Y:S01]  /*1f480*/  LOP3.LUT R24, R24, R25, RZ, 0x3c, !PT ;  /* 0x0000001918187212 */ /* 0x000fe200078e3cff */
[--C-:B------:R-:W-:Y:S01]  /*1f490*/  IMAD.X R25, RZ, RZ, R35.reuse, P0 ;  /* 0x000000ffff197224 */ /* 0x100fe200000e0623 */
[----:B------:R-:W-:Y:S02]  /*1f4a0*/  IADD3 R53, P0, R34, 0x9000, RZ ;  /* 0x0000900022357810 */ /* 0x000fe40007f1e0ff */
[----:B------:R-:W-:Y:S01]  /*1f4b0*/  LOP3.LUT R32, R32, R33, RZ, 0x3c, !PT ;  /* 0x0000002120207212 */ /* 0x000fe200078e3cff */
[----:B------:R-:W-:Y:S01]  /*1f4c0*/  IMAD.X R33, RZ, RZ, R35, P2 ;  /* 0x000000ffff217224 */ /* 0x000fe200010e0623 */
[----:B------:R-:W-:-:S02]  /*1f4d0*/  LOP3.LUT R52, R53, 0x380, RZ, 0xc0, !PT ;  /* 0x0000038035347812 */ /* 0x000fc400078ec0ff */
[----:B------:R-:W-:Y:S01]  /*1f4e0*/  IADD3 R61, P2, R34, 0xb000, RZ ;  /* 0x0000b000223d7810 */ /* 0x000fe20007f5e0ff */
[----:B------:R-:W1:Y:S01]  /*1f4f0*/  SHFL.IDX PT, R55, R4, RZ, 0x1c1f ;  /* 0x001c1fff04377589 */ /* 0x000e6200000e0000 */
[----:B------:R-:W-:Y:S02]  /*1f500*/  SHF.R.U64 R52, R52, 0x3, RZ ;  /* 0x0000000334347819 */ /* 0x000fe400000012ff */
[----:B------:R-:W-:Y:S02]  /*1f510*/  LOP3.LUT R60, R61, 0x380, RZ, 0xc0, !PT ;  /* 0x000003803d3c7812 */ /* 0x000fe400078ec0ff */
[----:B------:R-:W-:Y:S01]  /*1f520*/  LOP3.LUT R52, R52, R53, RZ, 0x3c, !PT ;  /* 0x0000003534347212 */ /* 0x000fe200078e3cff */
[----:B------:R-:W-:Y:S01]  /*1f530*/  IMAD.X R53, RZ, RZ, R35, P0 ;  /* 0x000000ffff357224 */ /* 0x000fe200000e0623 */
[----:B------:R-:W-:Y:S02]  /*1f540*/  SHF.R.U64 R60, R60, 0x3, RZ ;  /* 0x000000033c3c7819 */ /* 0x000fe400000012ff */
[----:B------:R-:W-:-:S02]  /*1f550*/  LOP3.LUT P0, RZ, R10, 0x3, RZ, 0xc0, !PT ;  /* 0x000000030aff7812 */ /* 0x000fc4000780c0ff */
[----:B------:R-:W-:Y:S01]  /*1f560*/  LOP3.LUT R60, R60, R61, RZ, 0x3c, !PT ;  /* 0x0000003d3c3c7212 */ /* 0x000fe200078e3cff */
[----:B------:R-:W-:Y:S01]  /*1f570*/  IMAD.X R61, RZ, RZ, R35, P2 ;  /* 0x000000ffff3d7224 */ /* 0x000fe200010e0623 */
[C---:B------:R-:W-:Y:S01]  /*1f580*/  ISETP.GE.OR P2, PT, R15.reuse, R82, P0 ;  /* 0x000000520f00720c */ /* 0x040fe20000746670 */
[----:B------:R-:W-:Y:S04]  /*1f590*/  SHFL.IDX PT, R58, R6, 0x1, 0x1c1f ;  /* 0x003c1f00063a7f89 */ /* 0x000fe800000e0000 */
[----:B------:R-:W2:Y:S01]  /*1f5a0*/  SHFL.IDX PT, R59, R4, 0x1, 0x1c1f ;  /* 0x003c1f00043b7f89 */ /* 0x000ea200000e0000 */
[----:B------:R-:W-:-:S05]  /*1f5b0*/  VIADD R5, R15, 0x8 ;  /* 0x000000080f057836 */ /* 0x000fca0000000000 */
[----:B------:R-:W-:Y:S02]  /*1f5c0*/  ISETP.GE.OR P0, PT, R5, R82, P0 ;  /* 0x000000520500720c */ /* 0x000fe40000706670 */
[----:B-1----:R1:W-:Y:S02]  /*1f5d0*/  @!P2 ST.E desc[UR60][R54.64], R3 ;  /* 0x000000033600a985 */ /* 0x0023e4000c10193c */
[----:B-1----:R-:W-:-:S04]  /*1f5e0*/  IMAD R3, R21, UR4, RZ ;  /* 0x0000000415037c24 */ /* 0x002fc8000f8e02ff */
[C---:B------:R-:W-:Y:S02]  /*1f5f0*/  IMAD R3, R20.reuse, UR5, R3 ;  /* 0x0000000514037c24 */ /* 0x040fe4000f8e0203 */
[----:B------:R-:W-:Y:S01]  /*1f600*/  IMAD.WIDE.U32 R20, R20, UR4, RZ ;  /* 0x0000000414147c25 */ /* 0x000fe2000f8e00ff */
[----:B------:R-:W-:-:S03]  /*1f610*/  ULDC.64 UR4, c[0x0][0xae8] ;  /* 0x0002ba0000047ab9 */ /* 0x000fc60000000a00 */
[----:B------:R-:W-:Y:S02]  /*1f620*/  IMAD.IADD R3, R21, 0x1, R3 ;  /* 0x0000000115037824 */ /* 0x000fe400078e0203 */
[----:B------:R-:W-:Y:S01]  /*1f630*/  IMAD R21, R87, 0x20, R84 ;  /* 0x0000002057157824 */ /* 0x000fe200078e0254 */
[----:B--2---:R1:W-:Y:S01]  /*1f640*/  @!P0 ST.E desc[UR60][R58.64], R0 ;  /* 0x000000003a008985 */ /* 0x0043e2000c10193c */
[----:B------:R-:W-:Y:S02]  /*1f650*/  IADD3 R87, R84, R86, RZ ;  /* 0x0000005654577210 */ /* 0x000fe40007ffe0ff */
[C---:B------:R-:W-:Y:S02]  /*1f660*/  IADD3 R9, P5, R34.reuse, 0x1000, RZ ;  /* 0x0000100022097810 */ /* 0x040fe40007fbe0ff */
[C---:B------:R-:W-:Y:S02]  /*1f670*/  IADD3 R13, P4, R34.reuse, 0x2000, RZ ;  /* 0x00002000220d7810 */ /* 0x040fe40007f9e0ff */
[----:B------:R-:W-:-:S02]  /*1f680*/  IADD3 R29, P3, R34, 0x4000, RZ ;  /* 0x00004000221d7810 */ /* 0x000fc40007f7e0ff */
[C---:B------:R-:W-:Y:S02]  /*1f690*/  IADD3 R41, P6, R34.reuse, 0x6000, RZ ;  /* 0x0000600022297810 */ /* 0x040fe40007fde0ff */
[----:B------:R-:W-:Y:S01]  /*1f6a0*/  LOP3.LUT R11, R34, 0x380, RZ, 0xc0, !PT ;  /* 0x00000380220b7812 */ /* 0x000fe200078ec0ff */
[----:B-1----:R-:W-:Y:S01]  /*1f6b0*/  IMAD R0, R2, UR4, RZ ;  /* 0x0000000402007c24 */ /* 0x002fe2000f8e02ff */
[----:B------:R-:W5:Y:S01]  /*1f6c0*/  LD.E.128 R24, desc[UR60][R24.64] ;  /* 0x0000003c18187980 */ /* 0x000f62000c101d00 */
[----:B------:R-:W-:Y:S01]  /*1f6d0*/  IMAD.MOV.U32 R2, RZ, RZ, R20 ;  /* 0x000000ffff027224 */ /* 0x000fe200078e0014 */
[----:B------:R-:W-:Y:S02]  /*1f6e0*/  IADD3 R20, R86, R21, RZ ;  /* 0x0000001556147210 */ /* 0x000fe40007ffe0ff */
[----:B------:R1:W5:Y:S01]  /*1f6f0*/  LDL R86, [R1] ;  /* 0x0000000001567983 */ /* 0x0003620000100800 */
[----:B------:R-:W-:Y:S02]  /*1f700*/  LOP3.LUT R8, R9, 0x380, RZ, 0xc0, !PT ;  /* 0x0000038009087812 */ /* 0x000fe400078ec0ff */
[----:B------:R-:W-:Y:S01]  /*1f710*/  LOP3.LUT R12, R13, 0x380, RZ, 0xc0, !PT ;  /* 0x000003800d0c7812 */ /* 0x000fe200078ec0ff */
[----:B------:R-:W-:Y:S01]  /*1f720*/  IMAD.MOV.U32 R5, RZ, RZ, R35 ;  /* 0x000000ffff057224 */ /* 0x000fe200078e0023 */
[----:B------:R-:W-:Y:S01]  /*1f730*/  LOP3.LUT R28, R29, 0x380, RZ, 0xc0, !PT ;  /* 0x000003801d1c7812 */ /* 0x000fe200078ec0ff */
[----:B------:R-:W5:Y:S01]  /*1f740*/  LD.E.128 R52, desc[UR60][R52.64] ;  /* 0x0000003c34347980 */ /* 0x000f62000c101d00 */
[----:B------:R-:W-:-:S02]  /*1f750*/  SHF.R.U64 R8, R8, 0x3, RZ ;  /* 0x0000000308087819 */ /* 0x000fc400000012ff */
[----:B------:R-:W-:Y:S01]  /*1f760*/  SHF.R.U64 R12, R12, 0x3, RZ ;  /* 0x000000030c0c7819 */ /* 0x000fe200000012ff */
[----:B------:R-:W5:Y:S01]  /*1f770*/  LD.E.128 R60, desc[UR60][R60.64] ;  /* 0x0000003c3c3c7980 */ /* 0x000f62000c101d00 */
[----:B------:R-:W-:Y:S02]  /*1f780*/  SHF.R.U64 R28, R28, 0x3, RZ ;  /* 0x000000031c1c7819 */ /* 0x000fe400000012ff */
[----:B------:R-:W-:Y:S01]  /*1f790*/  LOP3.LUT R8, R8, R9, RZ, 0x3c, !PT ;  /* 0x0000000908087212 */ /* 0x000fe200078e3cff */
[--C-:B------:R-:W-:Y:S01]  /*1f7a0*/  IMAD.X R9, RZ, RZ, R35.reuse, P5 ;  /* 0x000000ffff097224 */ /* 0x100fe200028e0623 */
[----:B------:R-:W-:Y:S02]  /*1f7b0*/  LOP3.LUT R12, R12, R13, RZ, 0x3c, !PT ;  /* 0x0000000d0c0c7212 */ /* 0x000fe400078e3cff */
[----:B------:R-:W-:Y:S01]  /*1f7c0*/  LOP3.LUT R28, R28, R29, RZ, 0x3c, !PT ;  /* 0x0000001d1c1c7212 */ /* 0x000fe200078e3cff */
[----:B------:R-:W-:Y:S01]  /*1f7d0*/  IMAD.X R29, RZ, RZ, R35, P3 ;  /* 0x000000ffff1d7224 */ /* 0x000fe200018e0623 */
[----:B------:R-:W-:-:S02]  /*1f7e0*/  IADD3.X R13, RZ, R35, RZ, P4, !PT ;  /* 0x00000023ff0d7210 */ /* 0x000fc400027fe4ff */
[C---:B------:R-:W-:Y:S02]  /*1f7f0*/  IADD3 R45, P5, R34.reuse, 0x7000, RZ ;  /* 0x00007000222d7810 */ /* 0x040fe40007fbe0ff */
[----:B------:R-:W-:Y:S02]  /*1f800*/  IADD3 R49, P4, R34, 0x8000, RZ ;  /* 0x0000800022317810 */ /* 0x000fe40007f9e0ff */
[----:B------:R-:W-:Y:S01]  /*1f810*/  LOP3.LUT R40, R41, 0x380, RZ, 0xc0, !PT ;  /* 0x0000038029287812 */ /* 0x000fe200078ec0ff */
[----:B------:R-:W-:Y:S01]  /*1f820*/  IMAD R21, R178, UR5, R0 ;  /* 0x00000005b2157c24 */ /* 0x000fe2000f8e0200 */
[----:B------:R-:W-:Y:S01]  /*1f830*/  IADD3 R57, P3, R34, 0xa000, RZ ;  /* 0x0000a00022397810 */ /* 0x000fe20007f7e0ff */
[----:B------:R-:W-:Y:S01]  /*1f840*/  IMAD.WIDE.U32 R2, R178, UR4, R2 ;  /* 0x00000004b2027c25 */ /* 0x000fe2000f8e0002 */
[----:B------:R-:W-:Y:S01]  /*1f850*/  LOP3.LUT R44, R45, 0x380, RZ, 0xc0, !PT ;  /* 0x000003802d2c7812 */ /* 0x000fe200078ec0ff */
[----:B------:R-:W-:Y:S01]  /*1f860*/  ULDC.64 UR4, c[0x0][0xaf0] ;  /* 0x0002bc0000047ab9 */ /* 0x000fe20000000a00 */
[----:B------:R-:W-:Y:S01]  /*1f870*/  LOP3.LUT R48, R49, 0x380, RZ, 0xc0, !PT ;  /* 0x0000038031307812 */ /* 0x000fe200078ec0ff */
[----:B------:R-:W5:Y:S01]  /*1f880*/  LD.E.128 R12, desc[UR60][R12.64] ;  /* 0x0000003c0c0c7980 */ /* 0x000f62000c101d00 */
[----:B------:R-:W-:-:S02]  /*1f890*/  LOP3.LUT R56, R57, 0x380, RZ, 0xc0, !PT ;  /* 0x0000038039387812 */ /* 0x000fc400078ec0ff */
[----:B------:R-:W-:Y:S01]  /*1f8a0*/  SHF.R.U64 R40, R40, 0x3, RZ ;  /* 0x0000000328287819 */ /* 0x000fe200000012ff */
[----:B------:R-:W5:Y:S01]  /*1f8b0*/  LD.E.128 R28, desc[UR60][R28.64] ;  /* 0x0000003c1c1c7980 */ /* 0x000f62000c101d00 */
[----:B------:R-:W-:Y:S02]  /*1f8c0*/  SHF.R.U64 R44, R44, 0x3, RZ ;  /* 0x000000032c2c7819 */ /* 0x000fe400000012ff */
[----:B------:R-:W-:Y:S02]  /*1f8d0*/  SHF.R.U64 R48, R48, 0x3, RZ ;  /* 0x0000000330307819 */ /* 0x000fe400000012ff */
[----:B------:R-:W-:Y:S02]  /*1f8e0*/  SHF.R.U64 R56, R56, 0x3, RZ ;  /* 0x0000000338387819 */ /* 0x000fe400000012ff */
[----:B------:R-:W-:Y:S01]  /*1f8f0*/  LOP3.LUT R40, R40, R41, RZ, 0x3c, !PT ;  /* 0x0000002928287212 */ /* 0x000fe200078e3cff */
[----:B------:R-:W-:Y:S01]  /*1f900*/  IMAD.X R41, RZ, RZ, R35, P6 ;  /* 0x000000ffff297224 */ /* 0x000fe200030e0623 */
[----:B------:R-:W-:-:S02]  /*1f910*/  LOP3.LUT R44, R44, R45, RZ, 0x3c, !PT ;  /* 0x0000002d2c2c7212 */ /* 0x000fc400078e3cff */
[----:B------:R-:W-:Y:S01]  /*1f920*/  LOP3.LUT R48, R48, R49, RZ, 0x3c, !PT ;  /* 0x0000003130307212 */ /* 0x000fe200078e3cff */
[----:B------:R-:W-:Y:S01]  /*1f930*/  IMAD.X R49, RZ, RZ, R35, P4 ;  /* 0x000000ffff317224 */ /* 0x000fe200020e0623 */
[----:B------:R-:W-:Y:S01]  /*1f940*/  LOP3.LUT R56, R56, R57, RZ, 0x3c, !PT ;  /* 0x0000003938387212 */ /* 0x000fe200078e3cff */
[----:B0-----:R-:W-:Y:S01]  /*1f950*/  @P1 IMAD.HI.U32 R0, R20, R83, RZ ;  /* 0x0000005314001227 */ /* 0x001fe200078e00ff */
[-C--:B------:R-:W-:Y:S01]  /*1f960*/  IADD3.X R45, RZ, R35.reuse, RZ, P5, !PT ;  /* 0x00000023ff2d7210 */ /* 0x080fe20002ffe4ff */
[----:B------:R-:W5:Y:S01]  /*1f970*/  LD.E.128 R40, desc[UR60][R40.64] ;  /* 0x0000003c28287980 */ /* 0x000f62000c101d00 */
[C---:B------:R-:W-:Y:S02]  /*1f980*/  IADD3 R65, P6, R34.reuse, 0xc000, RZ ;  /* 0x0000c00022417810 */ /* 0x040fe40007fde0ff */
[C---:B------:R-:W-:Y:S01]  /*1f990*/  IADD3 R69, P5, R34.reuse, 0xd000, RZ ;  /* 0x0000d00022457810 */ /* 0x040fe20007fbe0ff */
[----:B------:R-:W-:Y:S01]  /*1f9a0*/  IMAD.IADD R3, R3, 0x1, R21 ;  /* 0x0000000103037824 */ /* 0x000fe200078e0215 */
[----:B------:R-:W-:Y:S01]  /*1f9b0*/  IADD3 R73, P4, R34, 0xe000, RZ ;  /* 0x0000e00022497810 */ /* 0x000fe20007f9e0ff */
[----:B------:R-:W-:Y:S01]  /*1f9c0*/  IMAD R36, R36, UR4, RZ ;  /* 0x0000000424247c24 */ /* 0x000fe2000f8e02ff */
[----:B------:R-:W-:Y:S01]  /*1f9d0*/  IADD3.X R57, RZ, R35, RZ, P3, !PT ;  /* 0x00000023ff397210 */ /* 0x000fe20001ffe4ff */
[----:B------:R-:W5:Y:S01]  /*1f9e0*/  LD.E.128 R44, desc[UR60][R44.64] ;  /* 0x0000003c2c2c7980 */ /* 0x000f62000c101d00 */
[----:B------:R-:W-:-:S02]  /*1f9f0*/  IADD3 R7, P3, R34, 0xf000, RZ ;  /* 0x0000f00022077810 */ /* 0x000fc40007f7e0ff */
[----:B------:R-:W-:Y:S01]  /*1fa00*/  LOP3.LUT R64, R65, 0x380, RZ, 0xc0, !PT ;  /* 0x0000038041407812 */ /* 0x000fe200078ec0ff */
[----:B------:R-:W5:Y:S01]  /*1fa10*/  LD.E.128 R48, desc[UR60][R48.64] ;  /* 0x0000003c30307980 */ /* 0x000f62000c101d00 */
[----:B------:R-:W-:Y:S02]  /*1fa20*/  LOP3.LUT R68, R69, 0x380, RZ, 0xc0, !PT ;  /* 0x0000038045447812 */ /* 0x000fe400078ec0ff */
[----:B------:R-:W-:Y:S01]  /*1fa30*/  LOP3.LUT R72, R73, 0x380, RZ, 0xc0, !PT ;  /* 0x0000038049487812 */ /* 0x000fe200078ec0ff */
[----:B------:R-:W-:Y:S01]  /*1fa40*/  IMAD.MOV.U32 R21, RZ, RZ, R20 ;  /* 0x000000ffff157224 */ /* 0x000fe200078e0014 */
[----:B------:R-:W-:Y:S02]  /*1fa50*/  LOP3.LUT R6, R7, 0x380, RZ, 0xc0, !PT ;  /* 0x0000038007067812 */ /* 0x000fe400078ec0ff */
[----:B------:R-:W-:Y:S01]  /*1fa60*/  SHF.R.U64 R11, R11, 0x3, RZ ;  /* 0x000000030b0b7819 */ /* 0x000fe200000012ff */
[C---:B------:R-:W-:Y:S01]  /*1fa70*/  IMAD R83, R81.reuse, UR5, R36 ;  /* 0x0000000551537c24 */ /* 0x040fe2000f8e0224 */
[----:B------:R-:W-:Y:S01]  /*1fa80*/  SHF.R.U64 R64, R64, 0x3, RZ ;  /* 0x0000000340407819 */ /* 0x000fe200000012ff */
[----:B------:R-:W-:Y:S01]  /*1fa90*/  IMAD.WIDE.U32 R2, R81, UR4, R2 ;  /* 0x0000000451027c25 */ /* 0x000fe2000f8e0002 */
[----:B------:R-:W-:Y:S01]  /*1faa0*/  SHF.R.U64 R68, R68, 0x3, RZ ;  /* 0x0000000344447819 */ /* 0x000fe200000012ff */
[----:B------:R-:W-:Y:S01]  /*1fab0*/  ULDC.64 UR4, c[0x0][0xae0] ;  /* 0x0002b80000047ab9 */ /* 0x000fe20000000a00 */
[----:B------:R-:W-:Y:S01]  /*1fac0*/  SHF.R.U64 R72, R72, 0x3, RZ ;  /* 0x0000000348487819 */ /* 0x000fe200000012ff */
[----:B------:R-:W5:Y:S01]  /*1fad0*/  LD.E.128 R56, desc[UR60][R56.64] ;  /* 0x0000003c38387980 */ /* 0x000f62000c101d00 */
[----:B------:R-:W-:-:S02]  /*1fae0*/  @P1 SHF.R.U32.HI R21, RZ, R85, R0 ;  /* 0x00000055ff151219 */ /* 0x000fc40000011600 */
[----:B------:R-:W-:Y:S02]  /*1faf0*/  SHF.R.U64 R6, R6, 0x3, RZ ;  /* 0x0000000306067819 */ /* 0x000fe400000012ff */
[----:B------:R-:W-:Y:S01]  /*1fb00*/  LOP3.LUT R64, R64, R65, RZ, 0x3c, !PT ;  /* 0x0000004140407212 */ /* 0x000fe200078e3cff */
[--C-:B------:R-:W-:Y:S01]  /*1fb10*/  IMAD.X R65, RZ, RZ, R35.reuse, P6 ;  /* 0x000000ffff417224 */ /* 0x100fe200030e0623 */
[----:B------:R-:W-:Y:S01]  /*1fb20*/  LOP3.LUT R68, R68, R69, RZ, 0x3c, !PT ;  /* 0x0000004544447212 */ /* 0x000fe200078e3cff */
[--C-:B------:R-:W-:Y:S01]  /*1fb30*/  IMAD.X R69, RZ, RZ, R35.reuse, P5 ;  /* 0x000000ffff457224 */ /* 0x100fe200028e0623 */
[----:B------:R-:W-:Y:S01]  /*1fb40*/  LOP3.LUT R72, R72, R73, RZ, 0x3c, !PT ;  /* 0x0000004948487212 */ /* 0x000fe200078e3cff */
[----:B------:R-:W-:Y:S01]  /*1fb50*/  IMAD.X R73, RZ, RZ, R35, P4 ;  /* 0x000000ffff497224 */ /* 0x000fe200020e0623 */
[--C-:B------:R-:W-:Y:S01]  /*1fb60*/  SHF.R.S32.HI R0, RZ, 0x1f, R21.reuse ;  /* 0x0000001fff007819 */ /* 0x100fe20000011415 */
[----:B------:R-:W-:Y:S01]  /*1fb70*/  IMAD.MOV R81, RZ, RZ, -R21 ;  /* 0x000000ffff517224 */ /* 0x000fe200078e0a15 */
[----:B------:R-:W-:Y:S01]  /*1fb80*/  LOP3.LUT R4, R11, R34, RZ, 0x3c, !PT ;  /* 0x000000220b047212 */ /* 0x000fe200078e3cff */
[----:B------:R-:W5:Y:S01]  /*1fb90*/  LD.E.128 R64, desc[UR60][R64.64] ;  /* 0x0000003c40407980 */ /* 0x000f62000c101d00 */
[----:B------:R-:W-:-:S02]  /*1fba0*/  IADD3.X R77, RZ, R35, RZ, P3, !PT ;  /* 0x00000023ff4d7210 */ /* 0x000fc40001ffe4ff */
[----:B------:R-:W-:Y:S01]  /*1fbb0*/  LOP3.LUT R76, R6, R7, RZ, 0x3c, !PT ;  /* 0x00000007064c7212 */ /* 0x000fe200078e3cff */
[----:B------:R-:W-:Y:S01]  /*1fbc0*/  IMAD R0, R0, UR4, RZ ;  /* 0x0000000400007c24 */ /* 0x000fe2000f8e02ff */
[----:B------:R-:W5:Y:S01]  /*1fbd0*/  LD.E.128 R4, desc[UR60][R4.64] ;  /* 0x0000003c04047980 */ /* 0x000f62000c101d00 */
[----:B------:R-:W-:Y:S02]  /*1fbe0*/  IMAD R81, R80, R81, R20 ;  /* 0x0000005150517224 */ /* 0x000fe400078e0214 */
[----:B------:R-:W-:Y:S01]  /*1fbf0*/  IMAD.IADD R3, R3, 0x1, R83 ;  /* 0x0000000103037824 */ /* 0x000fe200078e0253 */
[----:B------:R-:W5:Y:S01]  /*1fc00*/  LD.E.128 R8, desc[UR60][R8.64] ;  /* 0x0000003c08087980 */ /* 0x000f62000c101d00 */
[----:B------:R-:W-:-:S03]  /*1fc10*/  IMAD R83, R21, UR5, R0 ;  /* 0x0000000515537c24 */ /* 0x000fc6000f8e0200 */
[----:B------:R-:W5:Y:S01]  /*1fc20*/  LD.E.128 R32, desc[UR60][R32.64] ;  /* 0x0000003c20207980 */ /* 0x000f62000c101d00 */
[----:B------:R-:W-:-:S03]  /*1fc30*/  SHF.R.S32.HI R0, RZ, 0x1f, R81 ;  /* 0x0000001fff007819 */ /* 0x000fc60000011451 */
[----:B------:R-:W5:Y:S04]  /*1fc40*/  LD.E.128 R68, desc[UR60][R68.64] ;  /* 0x0000003c44447980 */ /* 0x000f68000c101d00 */
[----:B------:R-:W5:Y:S04]  /*1fc50*/  LD.E.128 R72, desc[UR60][R72.64] ;  /* 0x0000003c48487980 */ /* 0x000f68000c101d00 */
[----:B------:R-:W5:Y:S01]  /*1fc60*/  LD.E.128 R76, desc[UR60][R76.64] ;  /* 0x0000003c4c4c7980 */ /* 0x000f62000c101d00 */
[----:B------:R-:W-:Y:S01]  /*1fc70*/  IMAD.WIDE.U32 R2, R21, UR4, R2 ;  /* 0x0000000415027c25 */ /* 0x000fe2000f8e0002 */
[----:B------:R-:W-:Y:S01]  /*1fc80*/  ULDC.64 UR4, c[0x0][0xad8] ;  /* 0x0002b60000047ab9 */ /* 0x000fe20000000a00 */
        /* <DEDUP_REMOVED lines=8> */
[----:B------:R-:W-:Y:S01]  /*1fd10*/  IMAD.WIDE.U32 R2, R81, UR4, R2 ;  /* 0x0000000451027c25 */ /* 0x000fe2000f8e0002 */
[----:B------:R-:W-:-:S03]  /*1fd20*/  ISETP.GE.AND P2, PT, R87, R82, PT ;  /* 0x000000525700720c */ /* 0x000fc60003f46270 */
[----:B------:R-:W-:Y:S01]  /*1fd30*/  IMAD R83, R81, UR5, R0 ;  /* 0x0000000551537c24 */ /* 0x000fe2000f8e0200 */
[----:B------:R-:W-:Y:S01]  /*1fd40*/  ULDC.64 UR4, c[0x0][0xa80] ;  /* 0x0002a00000047ab9 */ /* 0x000fe20000000a00 */
[----:B------:R-:W-:Y:S01]  /*1fd50*/  VIADD R0, R18, 0x30820 ;  /* 0x0003082012007836 */ /* 0x000fe20000000000 */
[C---:B------:R-:W-:Y:S01]  /*1fd60*/  LEA R36, P3, R2.reuse, UR4, 0x1 ;  /* 0x0000000402247c11 */ /* 0x040fe2000f8608ff */
[----:B------:R-:W-:Y:S01]  /*1fd70*/  VIADD R21, R87, 0x20 ;  /* 0x0000002057157836 */ /* 0x000fe20000000000 */
[----:B------:R-:W-:Y:S02]  /*1fd80*/  IADD3 R3, R3, R83, RZ ;  /* 0x0000005303037210 */ /* 0x000fe40007ffe0ff */
[----:B------:R-:W-:Y:S02]  /*1fd90*/  PRMT R0, RZ, 0x654, R0 ;  /* 0x00000654ff007816 */ /* 0x000fe40000000000 */
[----:B------:R-:W-:Y:S02]  /*1fda0*/  LEA.HI.X R83, R2, UR5, R3, 0x1, P3 ;  /* 0x0000000502537c11 */ /* 0x000fe400098f0c03 */
[-C--:B------:R-:W-:Y:S01]  /*1fdb0*/  ISETP.GE.AND P1, PT, R21, R82.reuse, PT ;  /* 0x000000521500720c */ /* 0x080fe20003f26270 */
[----:B------:R-:W-:Y:S01]  /*1fdc0*/  VIADD R21, R87, 0x40 ;  /* 0x0000004057157836 */ /* 0x000fe20000000000 */
[----:B0-----:R1:W0:Y:S01]  /*1fdd0*/  SHFL.IDX PT, R84, R36, RZ, 0x181f ;  /* 0x00181fff24547589 */ /* 0x00122200000e0000 */
[----:B------:R-:W-:Y:S01]  /*1fde0*/  BSSY B1, `(.L_x_1844) ;  /* 0x0000016000017945 */ /* 0x000fe20003800000 */
[----:B------:R2:W-:Y:S02]  /*1fdf0*/  SYNCS.ARRIVE.TRANS64.RED.A1T0 RZ, [R0+URZ], RZ ;  /* 0x000000ff00ff79a7 */ /* 0x0005e4000810043f */
[----:B------:R-:W-:Y:S01]  /*1fe00*/  ISETP.GE.AND P0, PT, R21, R82, PT ;  /* 0x000000521500720c */ /* 0x000fe20003f06270 */
[----:B--2---:R1:W2:Y:S01]  /*1fe10*/  SHFL.IDX PT, R0, R83, RZ, 0x181f ;  /* 0x00181fff53007589 */ /* 0x0042a200000e0000 */
[----:B------:R-:W-:Y:S11]  /*1fe20*/  @P2 BRA `(.L_x_1845) ;  /* 0x0000000000442947 */ /* 0x000ff60003800000 */
        /* <DEDUP_REMOVED lines=17> */
.L_x_1845:
[----:B------:R-:W-:Y:S05]  /*1ff40*/  BSYNC B1 ;  /* 0x0000000000017941 */ /* 0x000fea0003800000 */
.L_x_1844:
        /* <DEDUP_REMOVED lines=9> */
[CC--:B---3--:R-:W-:Y:S02]  /*1ffe0*/  @!P4 LEA R2, P6, R16.reuse, R20.reuse, 0x1 ;  /* 0x000000141002c211 */ /* 0x0c8fe400078c08ff */
        /* <DEDUP_REMOVED lines=11> */
.L_x_1847:
[----:B------:R-:W-:Y:S05]  /*200a0*/  BSYNC B1 ;  /* 0x0000000000017941 */ /* 0x000fea0003800000 */
.L_x_1846:
        /* <DEDUP_REMOVED lines=9> */
[CC--:B---3--:R-:W-:Y:S02]  /*20140*/  @!P3 LEA R2, P6, R16.reuse, R8.reuse, 0x1 ;  /* 0x000000081002b211 */ /* 0x0c8fe400078c08ff */
        /* <DEDUP_REMOVED lines=11> */
.L_x_1849:
[----:B------:R-:W-:Y:S05]  /*20200*/  BSYNC B1 ;  /* 0x0000000000017941 */ /* 0x000fea0003800000 */
.L_x_1848:
[----:B0-----:R-:W-:Y:S01]  /*20210*/  VIADD R3, R87, 0x60 ;  /* 0x0000006057037836 */ /* 0x001fe20000000000 */
[----:B-12-4-:R-:W4:Y:S04]  /*20220*/  SHFL.IDX PT, R83, R83, 0x3, 0x181f ;  /* 0x00781f0053537f89 */ /* 0x016f2800000e0000 */
[----:B------:R-:W-:Y:S01]  /*20230*/  ISETP.GE.AND P0, PT, R3, R82, PT ;  /* 0x000000520300720c */ /* 0x000fe20003f06270 */
[----:B------:R-:W0:-:S12]  /*20240*/  SHFL.IDX PT, R36, R36, 0x3, 0x181f ;  /* 0x00781f0024247f89 */ /* 0x000e1800000e0000 */
[----:B------:R-:W-:Y:S05]  /*20250*/  @P0 BRA `(.L_x_1850) ;  /* 0x0000000c00980947 */ /* 0x000fea0003800000 */
[----:B------:R-:W-:Y:S02]  /*20260*/  ULDC UR4, c[0x0][0xac8] ;  /* 0x0002b20000047ab9 */ /* 0x000fe40000000800 */
[----:B------:R-:W-:Y:S02]  /*20270*/  ISETP.GE.AND P3, PT, R16, UR4, PT ;  /* 0x0000000410007c0c */ /* 0x000fe4000bf66270 */
[----:B------:R-:W-:Y:S02]  /*20280*/  ISETP.GE.AND P4, PT, R205, UR4, PT ;  /* 0x00000004cd007c0c */ /* 0x000fe4000bf86270 */
[----:B------:R-:W-:-:S09]  /*20290*/  ISETP.GE.AND P5, PT, R19, UR4, PT ;  /* 0x0000000413007c0c */ /* 0x000fd2000bfa6270 */
[CC--:B0-----:R-:W-:Y:S02]  /*202a0*/  @!P3 LEA R2, P0, R16.reuse, R36.reuse, 0x1 ;  /* 0x000000241002b211 */ /* 0x0c1fe400078008ff */
[-C--:B------:R-:W-:Y:S02]  /*202b0*/  @!P4 LEA R4, P1, R203, R36.reuse, 0x1 ;  /* 0x00000024cb04c211 */ /* 0x080fe400078208ff */
[----:B------:R-:W-:Y:S02]  /*202c0*/  @!P5 LEA R6, P2, R19, R36, 0x1 ;  /* 0x000000241306d211 */ /* 0x000fe400078408ff */
[-C--:B----4-:R-:W-:Y:S02]  /*202d0*/  @!P3 LEA.HI.X R3, R16, R83.reuse, R17, 0x1, P0 ;  /* 0x000000531003b211 */ /* 0x090fe400000f0c11 */
        /* <DEDUP_REMOVED lines=11> */
.L_x_1842:
[----:B------:R-:W2:Y:S01]  /*20390*/  LDL R9, [R1+0x78] ;  /* 0x0000780001097983 */ /* 0x000ea20000100800 */
[----:B------:R-:W-:Y:S01]  /*203a0*/  ULDC.64 UR4, c[0x0][0xc00] ;  /* 0x0003000000047ab9 */ /* 0x000fe20000000a00 */
[----:B------:R-:W2:Y:S01]  /*203b0*/  LDC.64 R2, c[0x0][0xc00] ;  /* 0x00030000ff027b82 */ /* 0x000ea20000000a00 */
[----:B------:R-:W-:Y:S01]  /*203c0*/  ISETP.NE.U32.AND P0, PT, RZ, UR4, PT ;  /* 0x00000004ff007c0c */ /* 0x000fe2000bf05070 */
[----:B0-----:R-:W-:-:S03]  /*203d0*/  IMAD.MOV.U32 R6, RZ, RZ, RZ ;  /* 0x000000ffff067224 */ /* 0x001fc600078e00ff */
[----:B------:R-:W-:Y:S01]  /*203e0*/  ISETP.NE.AND.EX P0, PT, RZ, UR5, PT, P0 ;  /* 0x00000005ff007c0c */ /* 0x000fe2000bf05300 */
[----:B------:R-:W-:Y:S02]  /*203f0*/  ULDC.64 UR4, c[0x0][0xc08] ;  /* 0x0003020000047ab9 */ /* 0x000fe40000000a00 */
[----:B------:R-:W-:Y:S01]  /*20400*/  ISETP.NE.U32.AND P1, PT, RZ, UR4, PT ;  /* 0x00000004ff007c0c */ /* 0x000fe2000bf25070 */
[----:B------:R-:W0:Y:S03]  /*20410*/  LDC R25, c[0x0][0xbe8] ;  /* 0x0002fa00ff197b82 */ /* 0x000e260000000800 */
[----:B------:R-:W-:-:S13]  /*20420*/  ISETP.NE.AND.EX P1, PT, RZ, UR5, PT, P1 ;  /* 0x00000005ff007c0c */ /* 0x000fda000bf25310 */
[----:B------:R-:W3:Y:S01]  /*20430*/  @P1 LDC.64 R4, c[0x0][0xc08] ;  /* 0x00030200ff041b82 */ /* 0x000ee20000000a00 */
[----:B------:R-:W-:Y:S02]  /*20440*/  ULDC UR4, c[0x0][0xa88] ;  /* 0x0002a20000047ab9 */ /* 0x000fe40000000800 */
[----:B------:R-:W-:Y:S01]  /*20450*/  IMAD.U32 R0, RZ, RZ, UR4 ;  /* 0x00000004ff007e24 */ /* 0x000fe2000f8e00ff */
[----:B------:R-:W4:Y:S01]  /*20460*/  S2R R8, SR_TID.X ;  /* 0x0000000000087919 */ /* 0x000f220000002100 */
[----:B--2---:R-:W-:-:S04]  /*20470*/  IMAD.WIDE R2, R9, 0x4, R2 ;  /* 0x0000000409027825 */ /* 0x004fc800078e0202 */
[----:B---3--:R-:W-:Y:S01]  /*20480*/  @P1 IMAD.WIDE R4, R9, 0x4, R4 ;  /* 0x0000000409041825 */ /* 0x008fe200078e0204 */
[----:B------:R2:W5:Y:S04]  /*20490*/  @P0 LDG.E R6, desc[UR60][R2.64] ;  /* 0x0000003c02060981 */ /* 0x000568000c1e1900 */
[----:B------:R2:W5:Y:S01]  /*204a0*/  @P1 LDG.E R0, desc[UR60][R4.64] ;  /* 0x0000003c04001981 */ /* 0x000562000c1e1900 */
[----:B0-----:R-:W-:Y:S01]  /*204b0*/  ISETP.NE.AND P2, PT, R25, 0x1, PT ;  /* 0x000000011900780c */ /* 0x001fe20003f45270 */
[----:B----4-:R-:W-:-:S05]  /*204c0*/  VIADD R7, R8, 0xffffff80 ;  /* 0xffffff8008077836 */ /* 0x010fca0000000000 */
[----:B------:R-:W-:Y:S02]  /*204d0*/  ISETP.GE.AND P3, PT, R7, 0x80, PT ;  /* 0x000000800700780c */ /* 0x000fe40003f66270 */
[----:B------:R-:W-:-:S05]  /*204e0*/  SHF.R.S32.HI R7, RZ, 0x1f, R9 ;  /* 0x0000001fff077819 */ /* 0x000fca0000011409 */
[----:B------:R-:W0:Y:S08]  /*204f0*/  @P2 LDC R14, c[0x0][0xbec] ;  /* 0x0002fb00ff0e2b82 */ /* 0x000e300000000800 */
[----:B------:R-:W3:Y:S01]  /*20500*/  @P2 LDC R27, c[0x0][0xbf0] ;  /* 0x0002fc00ff1b2b82 */ /* 0x000ee20000000800 */
[----:B--2---:R-:W-:Y:S05]  /*20510*/  @P1 BRA `(.L_x_1851) ;  /* 0x0000000000101947 */ /* 0x004fea0003800000 */
[----:B------:R-:W-:Y:S05]  /*20520*/  @!P0 BRA `(.L_x_1851) ;  /* 0x00000000000c8947 */ /* 0x000fea0003800000 */
[----:B------:R-:W2:Y:S04]  /*20530*/  LDG.E R5, desc[UR60][R2.64] ;  /* 0x0000003c02057981 */ /* 0x000ea8000c1e1900 */
[----:B-----5:R-:W2:Y:S02]  /*20540*/  LDG.E R0, desc[UR60][R2.64+0x4] ;  /* 0x0000043c02007981 */ /* 0x020ea4000c1e1900 */
[----:B--2---:R-:W-:-:S07]  /*20550*/  IADD3 R0, -R5, R0, RZ ;  /* 0x0000000005007210 */ /* 0x004fce0007ffe1ff */
.L_x_1851:
[----:B------:R-:W2:Y:S04]  /*20560*/  LDL R24, [R1+0x74] ;  /* 0x0000740001187983 */ /* 0x000ea80000100800 */
[----:B------:R4:W5:Y:S01]  /*20570*/  LDL R20, [R1+0x4c] ;  /* 0x00004c0001147983 */ /* 0x0009620000100800 */
[----:B------:R-:W-:Y:S01]  /*20580*/  BSSY B1, `(.L_x_1852) ;  /* 0x000002c000017945 */ /* 0x000fe20003800000 */
[----:B------:R-:W-:Y:S02]  /*20590*/  SEL R13, R9, RZ, !P0 ;  /* 0x000000ff090d7207 */ /* 0x000fe40004000000 */
[----:B------:R-:W-:Y:S02]  /*205a0*/  SEL R12, R7, RZ, !P0 ;  /* 0x000000ff070c7207 */ /* 0x000fe40004000000 */
[----:B-----5:R-:W-:-:S02]  /*205b0*/  SHF.R.S32.HI R11, RZ, 0x1f, R6 ;  /* 0x0000001fff0b7819 */ /* 0x020fc40000011406 */
[----:B--2---:R-:W-:Y:S01]  /*205c0*/  SHF.R.S32.HI R10, RZ, 0x1f, R24 ;  /* 0x0000001fff0a7819 */ /* 0x004fe20000011418 */
[----:B----4-:R-:W-:Y:S06]  /*205d0*/  @P3 BRA `(.L_x_1853) ;  /* 0x0000000000983947 */ /* 0x010fec0003800000 */
[----:B------:R-:W2:Y:S01]  /*205e0*/  LDC R9, c[0x0][0xbe8] ;  /* 0x0002fa00ff097b82 */ /* 0x000ea20000000800 */
[----:B------:R-:W-:Y:S01]  /*205f0*/  IADD3 R8, R20, -0x80, R8 ;  /* 0xffffff8014087810 */ /* 0x000fe20007ffe008 */
[----:B--2---:R-:W-:-:S05]  /*20600*/  IMAD R2, R0, R9, RZ ;  /* 0x0000000900027224 */ /* 0x004fca00078e02ff */
[----:B------:R-:W-:-:S13]  /*20610*/  ISETP.GE.AND P0, PT, R8, R2, PT ;  /* 0x000000020800720c */ /* 0x000fda0003f06270 */
[----:B------:R-:W-:Y:S05]  /*20620*/  @P0 BRA `(.L_x_1853) ;  /* 0x0000000000840947 */ /* 0x000fea0003800000 */
[----:B------:R-:W-:Y:S01]  /*20630*/  ISETP.NE.AND P0, PT, R9, 0x1, PT ;  /* 0x000000010900780c */ /* 0x000fe20003f05270 */
[----:B------:R-:W-:Y:S01]  /*20640*/  ULDC.64 UR4, c[0x0][0xb90] ;  /* 0x0002e40000047ab9 */ /* 0x000fe20000000a00 */
[----:B------:R-:W-:Y:S02]  /*20650*/  IMAD.MOV.U32 R2, RZ, RZ, R6 ;  /* 0x000000ffff027224 */ /* 0x000fe400078e0006 */
[----:B------:R-:W-:Y:S02]  /*20660*/  IMAD R7, R10, UR4, RZ ;  /* 0x000000040a077c24 */ /* 0x000fe4000f8e02ff */
[----:B------:R-:W-:Y:S02]  /*20670*/  IMAD.MOV.U32 R3, RZ, RZ, R11 ;  /* 0x000000ffff037224 */ /* 0x000fe400078e000b */
[----:B------:R-:W-:Y:S02]  /*20680*/  IMAD.MOV.U32 R5, RZ, RZ, R8 ;  /* 0x000000ffff057224 */ /* 0x000fe400078e0008 */
[----:B------:R-:W-:-:S03]  /*20690*/  IMAD.WIDE.U32 R2, R24, UR4, R2 ;  /* 0x0000000418027c25 */ /* 0x000fc6000f8e0002 */
[----:B------:R-:W2:Y:S01]  /*206a0*/  @P0 LDC R15, c[0x0][0xbec] ;  /* 0x0002fb00ff0f0b82 */ /* 0x000ea20000000800 */
[----:B------:R-:W-:Y:S01]  /*206b0*/  IMAD R7, R24, UR5, R7 ;  /* 0x0000000518077c24 */ /* 0x000fe2000f8e0207 */
[----:B------:R-:W-:-:S03]  /*206c0*/  ULDC.64 UR4, c[0x0][0xb98] ;  /* 0x0002e60000047ab9 */ /* 0x000fc60000000a00 */
[----:B------:R-:W-:-:S03]  /*206d0*/  IMAD.IADD R3, R3, 0x1, R7 ;  /* 0x0000000103037824 */ /* 0x000fc600078e0207 */
[----:B------:R-:W4:Y:S01]  /*206e0*/  @P0 LDC R21, c[0x0][0xbf0] ;  /* 0x0002fc00ff150b82 */ /* 0x000f220000000800 */
[----:B------:R-:W-:-:S04]  /*206f0*/  IMAD.WIDE.U32 R2, R13, UR4, R2 ;  /* 0x000000040d027c25 */ /* 0x000fc8000f8e0002 */
[----:B--2---:R-:W-:-:S05]  /*20700*/  @P0 IMAD.HI.U32 R4, R8, R15, RZ ;  /* 0x0000000f08040227 */ /* 0x004fca00078e00ff */
        /* <DEDUP_REMOVED lines=19> */
.L_x_1853:
[----:B------:R-:W-:Y:S05]  /*20840*/  BSYNC B1 ;  /* 0x0000000000017941 */ /* 0x000fea0003800000 */
.L_x_1852:
[----:B--2---:R-:W2:Y:S01]  /*20850*/  LDL R4, [R1+0x70] ;  /* 0x0000700001047983 */ /* 0x004ea20000100800 */
[----:B------:R-:W-:-:S03]  /*20860*/  ULDC.64 UR4, c[0x0][0xaa0] ;  /* 0x0002a80000047ab9 */ /* 0x000fc60000000a00 */
[----:B------:R-:W2:Y:S04]  /*20870*/  LDL R8, [R1+0xc] ;  /* 0x00000c0001087983 */ /* 0x000ea80000100800 */
[----:B------:R4:W5:Y:S01]  /*20880*/  LDL R15, [R1] ;  /* 0x00000000010f7983 */ /* 0x0009620000100800 */
        /* <DEDUP_REMOVED lines=15> */
[----:B------:R-:W-:Y:S01]  /*20980*/  BSSY B1, `(.L_x_1854) ;  /* 0x0000031000017945 */ /* 0x000fe20003800000 */
[----:B--2---:R-:W-:-:S05]  /*20990*/  IMAD R4, R4, 0x20, R8 ;  /* 0x0000002004047824 */ /* 0x004fca00078e0208 */
[----:B------:R-:W-:-:S05]  /*209a0*/  IADD3 R9, R20, R4, RZ ;  /* 0x0000000414097210 */ /* 0x000fca0007ffe0ff */
[----:B0-----:R-:W-:-:S04]  /*209b0*/  @P2 IMAD.HI.U32 R4, R9, R14, RZ ;  /* 0x0000000e09042227 */ /* 0x001fc800078e00ff */
[----:B------:R-:W-:Y:S01]  /*209c0*/  IMAD.MOV.U32 R5, RZ, RZ, R9 ;  /* 0x000000ffff057224 */ /* 0x000fe200078e0009 */
[----:B---3--:R-:W-:-:S04]  /*209d0*/  @P2 SHF.R.U32.HI R5, RZ, R27, R4 ;  /* 0x0000001bff052219 */ /* 0x008fc80000011604 */
[--C-:B------:R-:W-:Y:S01]  /*209e0*/  SHF.R.S32.HI R4, RZ, 0x1f, R5.reuse ;  /* 0x0000001fff047819 */ /* 0x100fe20000011405 */
[----:B------:R-:W-:-:S04]  /*209f0*/  IMAD.MOV R6, RZ, RZ, -R5 ;  /* 0x000000ffff067224 */ /* 0x000fc800078e0a05 */
[----:B------:R-:W-:Y:S02]  /*20a00*/  IMAD R4, R4, UR4, RZ ;  /* 0x0000000404047c24 */ /* 0x000fe4000f8e02ff */
[----:B------:R-:W-:Y:S02]  /*20a10*/  IMAD R7, R25, R6, R9 ;  /* 0x0000000619077224 */ /* 0x000fe400078e0209 */
[C---:B------:R-:W-:Y:S02]  /*20a20*/  IMAD R9, R5.reuse, UR5, R4 ;  /* 0x0000000505097c24 */ /* 0x040fe4000f8e0204 */
[----:B------:R-:W-:Y:S01]  /*20a30*/  IMAD.WIDE.U32 R2, R5, UR4, R2 ;  /* 0x0000000405027c25 */ /* 0x000fe2000f8e0002 */
[----:B------:R-:W-:Y:S01]  /*20a40*/  SHF.R.S32.HI R4, RZ, 0x1f, R7 ;  /* 0x0000001fff047819 */ /* 0x000fe20000011407 */
[----:B------:R-:W-:-:S03]  /*20a50*/  ULDC.64 UR4, c[0x0][0xad8] ;  /* 0x0002b60000047ab9 */ /* 0x000fc60000000a00 */
[----:B------:R-:W-:Y:S01]  /*20a60*/  IADD3 R3, R3, R9, RZ ;  /* 0x0000000903037210 */ /* 0x000fe20007ffe0ff */
[----:B------:R-:W-:Y:S02]  /*20a70*/  IMAD R4, R4, UR4, RZ ;  /* 0x0000000404047c24 */ /* 0x000fe4000f8e02ff */
[----:B------:R-:W-:Y:S02]  /*20a80*/  IMAD.IADD R6, R8, 0x1, R20 ;  /* 0x0000000108067824 */ /* 0x000fe400078e0214 */
[----:B------:R-:W-:Y:S02]  /*20a90*/  IMAD R25, R0, R25, RZ ;  /* 0x0000001900197224 */ /* 0x000fe400078e02ff */
        /* <DEDUP_REMOVED lines=10> */
[----:B------:R4:W0:Y:S02]  /*20b40*/  SHFL.IDX PT, R2, R4, RZ, 0x181f ;  /* 0x00181fff04027589 */ /* 0x00082400000e0000 */
        /* <DEDUP_REMOVED lines=11> */
[----:B------:R3:W-:Y:S01]  /*20c00*/  @!P5 ST.E.128 desc[UR60][R8.64], RZ ;  /* 0x000000ff0800d985 */ /* 0x0007e2000c101d3c */
[----:B------:R-:W-:Y:S02]  /*20c10*/  @!P4 LEA.HI.X R11, R203, R0, R224, 0x1, P6 ;  /* 0x00000000cb0bc211 */ /* 0x000fe400030f0ce0 */
[----:B------:R-:W-:-:S03]  /*20c20*/  @!P3 LEA R12, P6, R19, R2, 0x1 ;  /* 0x00000002130cb211 */ /* 0x000fc600078c08ff */
[----:B------:R3:W-:Y:S01]  /*20c30*/  @!P4 ST.E.128 desc[UR60][R10.64], RZ ;  /* 0x000000ff0a00c985 */ /* 0x0007e2000c101d3c */
[----:B-----5:R-:W-:Y:S02]  /*20c40*/  @!P3 LEA.HI.X R13, R19, R0, R15, 0x1, P6 ;  /* 0x00000000130db211 */ /* 0x020fe400030f0c0f */
[----:B------:R-:W-:-:S03]  /*20c50*/  @!P2 LEA R2, P6, R23, R2, 0x1 ;  /* 0x000000021702a211 */ /* 0x000fc600078c08ff */
[----:B------:R3:W-:Y:S01]  /*20c60*/  @!P3 ST.E.128 desc[UR60][R12.64], RZ ;  /* 0x000000ff0c00b985 */ /* 0x0007e2000c101d3c */
[----:B------:R-:W-:-:S05]  /*20c70*/  @!P2 LEA.HI.X R3, R23, R0, R228, 0x1, P6 ;  /* 0x000000001703a211 */ /* 0x000fca00030f0ce4 */
[----:B------:R3:W-:Y:S04]  /*20c80*/  @!P2 ST.E.128 desc[UR60][R2.64], RZ ;  /* 0x000000ff0200a985 */ /* 0x0007e8000c101d3c */
.L_x_1855:
[----:B------:R-:W-:Y:S05]  /*20c90*/  BSYNC B1 ;  /* 0x0000000000017941 */ /* 0x000fea0003800000 */
.L_x_1854:
[----:B--2---:R2:W1:Y:S01]  /*20ca0*/  SHFL.IDX PT, R0, R5, 0x1, 0x181f ;  /* 0x00381f0005007f89 */ /* 0x00446200000e0000 */
[----:B------:R-:W-:Y:S03]  /*20cb0*/  BSSY B1, `(.L_x_1856) ;  /* 0x0000014000017945 */ /* 0x000fe60003800000 */
[----:B0--3--:R2:W0:Y:S01]  /*20cc0*/  SHFL.IDX PT, R2, R4, 0x1, 0x181f ;  /* 0x00381f0004027f89 */ /* 0x00942200000e0000 */
[----:B------:R-:W-:Y:S05]  /*20cd0*/  @P1 BRA `(.L_x_1857) ;  /* 0x0000000000441947 */ /* 0x000fea0003800000 */
[----:B------:R-:W-:Y:S02]  /*20ce0*/  ULDC UR4, c[0x0][0xac8] ;  /* 0x0002b20000047ab9 */ /* 0x000fe40000000800 */
[----:B------:R-:W-:Y:S02]  /*20cf0*/  ISETP.GE.AND P4, PT, R16, UR4, PT ;  /* 0x0000000410007c0c */ /* 0x000fe4000bf86270 */
[----:B------:R-:W-:Y:S02]  /*20d00*/  ISETP.GE.AND P3, PT, R205, UR4, PT ;  /* 0x00000004cd007c0c */ /* 0x000fe4000bf66270 */
[----:B------:R-:W-:Y:S02]  /*20d10*/  ISETP.GE.AND P2, PT, R19, UR4, PT ;  /* 0x0000000413007c0c */ /* 0x000fe4000bf46270 */
[----:B------:R-:W-:-:S07]  /*20d20*/  ISETP.GE.AND P1, PT, R23, UR4, PT ;  /* 0x0000000417007c0c */ /* 0x000fce000bf26270 */
[CC--:B0-----:R-:W-:Y:S02]  /*20d30*/  @!P4 LEA R8, P6, R16.reuse, R2.reuse, 0x1 ;  /* 0x000000021008c211 */ /* 0x0c1fe400078c08ff */
[----:B------:R-:W-:Y:S02]  /*20d40*/  @!P3 LEA R10, P5, R203, R2, 0x1 ;  /* 0x00000002cb0ab211 */ /* 0x000fe400078a08ff */
[----:B-1----:R-:W-:Y:S02]  /*20d50*/  @!P4 LEA.HI.X R9, R16, R0, R17, 0x1, P6 ;  /* 0x000000001009c211 */ /* 0x002fe400030f0c11 */
[----:B------:R-:W-:Y:S02]  /*20d60*/  @!P2 LEA R12, P6, R19, R2, 0x1 ;  /* 0x00000002130ca211 */ /* 0x000fe400078c08ff */
[----:B------:R-:W-:Y:S01]  /*20d70*/  @!P3 LEA.HI.X R11, R203, R0, R224, 0x1, P5 ;  /* 0x00000000cb0bb211 */ /* 0x000fe200028f0ce0 */
[----:B------:R3:W-:Y:S01]  /*20d80*/  @!P4 ST.E.128 desc[UR60][R8.64], RZ ;  /* 0x000000ff0800c985 */ /* 0x0007e2000c101d3c */
[----:B------:R-:W-:-:S02]  /*20d90*/  @!P1 LEA R2, P5, R23, R2, 0x1 ;  /* 0x0000000217029211 */ /* 0x000fc400078a08ff */
[-C--:B-----5:R-:W-:Y:S01]  /*20da0*/  @!P2 LEA.HI.X R13, R19, R0.reuse, R15, 0x1, P6 ;  /* 0x00000000130da211 */ /* 0x0a0fe200030f0c0f */
[----:B------:R3:W-:Y:S01]  /*20db0*/  @!P3 ST.E.128 desc[UR60][R10.64], RZ ;  /* 0x000000ff0a00b985 */ /* 0x0007e2000c101d3c */
[----:B------:R-:W-:-:S03]  /*20dc0*/  @!P1 LEA.HI.X R3, R23, R0, R228, 0x1, P5 ;  /* 0x0000000017039211 */ /* 0x000fc600028f0ce4 */
[----:B------:R3:W-:Y:S04]  /*20dd0*/  @!P2 ST.E.128 desc[UR60][R12.64], RZ ;  /* 0x000000ff0c00a985 */ /* 0x0007e8000c101d3c */
[----:B------:R3:W-:Y:S02]  /*20de0*/  @!P1 ST.E.128 desc[UR60][R2.64], RZ ;  /* 0x000000ff02009985 */ /* 0x0007e4000c101d3c */
.L_x_1857:
[----:B------:R-:W-:Y:S05]  /*20df0*/  BSYNC B1 ;  /* 0x0000000000017941 */ /* 0x000fea0003800000 */
.L_x_1856:
[----:B-1----:R1:W1:Y:S01]  /*20e00*/  SHFL.IDX PT, R0, R5, 0x2, 0x181f ;  /* 0x00581f0005007f89 */ /* 0x00226200000e0000 */
[----:B------:R-:W-:Y:S03]  /*20e10*/  BSSY B1, `(.L_x_1858) ;  /* 0x0000014000017945 */ /* 0x000fe60003800000 */
[----:B0--3--:R0:W3:Y:S01]  /*20e20*/  SHFL.IDX PT, R2, R4, 0x2, 0x181f ;  /* 0x00581f0004027f89 */ /* 0x0090e200000e0000 */
        /* <DEDUP_REMOVED lines=9> */
[----:B-1----:R-:W-:Y:S02]  /*20ec0*/  @!P3 LEA.HI.X R9, R16, R0, R17, 0x1, P6 ;  /* 0x000000001009b211 */ /* 0x002fe400030f0c11 */
[----:B------:R-:W-:Y:S02]  /*20ed0*/  @!P0 LEA R2, P6, R23, R2, 0x1 ;  /* 0x0000000217028211 */ /* 0x000fe400078c08ff */
[-C--:B------:R-:W-:Y:S01]  /*20ee0*/  @!P2 LEA.HI.X R11, R203, R0.reuse, R224, 0x1, P5 ;  /* 0x00000000cb0ba211 */ /* 0x080fe200028f0ce0 */
[----:B------:R1:W-:Y:S01]  /*20ef0*/  @!P3 ST.E.128 desc[UR60][R8.64], RZ ;  /* 0x000000ff0800b985 */ /* 0x0003e2000c101d3c */
[----:B-----5:R-:W-:-:S02]  /*20f00*/  @!P1 LEA.HI.X R13, R19, R0, R15, 0x1, P4 ;  /* 0x00000000130d9211 */ /* 0x020fc400020f0c0f */
[----:B------:R-:W-:Y:S01]  /*20f10*/  @!P0 LEA.HI.X R3, R23, R0, R228, 0x1, P6 ;  /* 0x0000000017038211 */ /* 0x000fe200030f0ce4 */
[----:B------:R1:W-:Y:S04]  /*20f20*/  @!P2 ST.E.128 desc[UR60][R10.64], RZ ;  /* 0x000000ff0a00a985 */ /* 0x0003e8000c101d3c */
[----:B------:R1:W-:Y:S04]  /*20f30*/  @!P1 ST.E.128 desc[UR60][R12.64], RZ ;  /* 0x000000ff0c009985 */ /* 0x0003e8000c101d3c */
[----:B------:R1:W-:Y:S02]  /*20f40*/  @!P0 ST.E.128 desc[UR60][R2.64], RZ ;  /* 0x000000ff02008985 */ /* 0x0003e4000c101d3c */
.L_x_1859:
[----:B------:R-:W-:Y:S05]  /*20f50*/  BSYNC B1 ;  /* 0x0000000000017941 */ /* 0x000fea0003800000 */
.L_x_1858:
[----:B-1----:R-:W-:Y:S01]  /*20f60*/  IADD3 R0, R6, 0x60, RZ ;  /* 0x0000006006007810 */ /* 0x002fe20007ffe0ff */
[----:B--2-4-:R-:W1:Y:S03]  /*20f70*/  SHFL.IDX PT, R5, R5, 0x3, 0x181f ;  /* 0x00781f0005057f89 */ /* 0x014e6600000e0000 */
[----:B------:R-:W-:Y:S01]  /*20f80*/  ISETP.GE.AND P0, PT, R0, R25, PT ;  /* 0x000000190000720c */ /* 0x000fe20003f06270 */
[----:B---3--:R2:W3:-:S12]  /*20f90*/  SHFL.IDX PT, R2, R4, 0x3, 0x181f ;  /* 0x00781f0004027f89 */ /* 0x0084d800000e0000 */
[----:B--2---:R-:W-:Y:S05]  /*20fa0*/  @P0 BRA `(.L_x_1850) ;  /* 0x0000000000440947 */ /* 0x004fea0003800000 */
[----:B------:R-:W-:Y:S02]  /*20fb0*/  ULDC UR4, c[0x0][0xac8] ;  /* 0x0002b20000047ab9 */ /* 0x000fe40000000800 */
[----:B------:R-:W-:Y:S02]  /*20fc0*/  ISETP.GE.AND P3, PT, R16, UR4, PT ;  /* 0x0000000410007c0c */ /* 0x000fe4000bf66270 */
[----:B------:R-:W-:Y:S02]  /*20fd0*/  ISETP.GE.AND P2, PT, R205, UR4, PT ;  /* 0x00000004cd007c0c */ /* 0x000fe4000bf46270 */
[----:B------:R-:W-:Y:S02]  /*20fe0*/  ISETP.GE.AND P1, PT, R19, UR4, PT ;  /* 0x0000000413007c0c */ /* 0x000fe4000bf26270 */
[----:B------:R-:W-:-:S07]  /*20ff0*/  ISETP.GE.AND P0, PT, R23, UR4, PT ;  /* 0x0000000417007c0c */ /* 0x000fce000bf06270 */
[CC--:B---3--:R-:W-:Y:S02]  /*21000*/  @!P3 LEA R6, P6, R16.reuse, R2.reuse, 0x1 ;  /* 0x000000021006b211 */ /* 0x0c8fe400078c08ff */
[-C--:B------:R-:W-:Y:S02]  /*21010*/  @!P2 LEA R8, P5, R203, R2.reuse, 0x1 ;  /* 0x00000002cb08a211 */ /* 0x080fe400078a08ff */
[-C--:B------:R-:W-:Y:S02]  /*21020*/  @!P1 LEA R10, P4, R19, R2.reuse, 0x1 ;  /* 0x00000002130a9211 */ /* 0x080fe400078808ff */
[-C--:B-1----:R-:W-:Y:S02]  /*21030*/  @!P3 LEA.HI.X R7, R16, R5.reuse, R17, 0x1, P6 ;  /* 0x000000051007b211 */ /* 0x082fe400030f0c11 */
        /* <DEDUP_REMOVED lines=8> */
.L_x_1850:
[----:B------:R-:W-:Y:S05]  /*210c0*/  BSYNC B0 ;  /* 0x0000000000007941 */ /* 0x000fea0003800000 */
.L_x_1841:
[----:B------:R-:W-:Y:S02]  /*210d0*/  ULDC UR4, c[0x0][0xc3c] ;  /* 0x00030f0000047ab9 */ /* 0x000fe40000000800 */
[----:B------:R-:W-:-:S13]  /*210e0*/  ISETP.GE.AND P0, PT, R39, UR4, PT ;  /* 0x0000000427007c0c */ /* 0x000fda000bf06270 */
[----:B------:R-:W-:Y:S05]  /*210f0*/  @!P0 BRA `(.L_x_1860) ;  /* 0xfffffe0000bc8947 */ /* 0x000fea000383ffff */
[----:B------:R-:W-:Y:S05]  /*21100*/  BRA `(.L_x_1557) ;  /* 0x0000007800687947 */ /* 0x000fea0003800000 */
.L_x_1555:
        /* <DEDUP_REMOVED lines=16> */
.L_x_1861:
        /* <DEDUP_REMOVED lines=31> */
[----:B------:R-:W1:Y:S02]  /*21400*/  SHFL.IDX PT, R6, R8, 0x1f, 0x1f ;  /* 0x03e01f0008067f89 */ /* 0x000e6400000e0000 */
[----:B-1----:R-:W-:-:S04]  /*21410*/  IMAD R6, R6, UR5, RZ ;  /* 0x0000000506067c24 */ /* 0x002fc8000f8e02ff */
[----:B------:R-:W-:Y:S01]  /*21420*/  IMAD.MOV.U32 R3, RZ, RZ, R6 ;  /* 0x000000ffff037224 */ /* 0x000fe200078e0006 */
[----:B0-----:R-:W-:-:S13]  /*21430*/  ISETP.GT.AND P6, PT, R6, UR6, PT ;  /* 0x0000000606007c0c */ /* 0x001fda000bfc4270 */
[----:B------:R-:W-:Y:S05]  /*21440*/  @P6 BRA `(.L_x_1863) ;  /* 0x0000000000986947 */ /* 0x000fea0003800000 */
[----:B------:R-:W0:Y:S01]  /*21450*/  LDC R10, c[0x0][0xc3c] ;  /* 0x00030f00ff0a7b82 */ /* 0x000e220000000800 */
[----:B------:R-:W-:Y:S01]  /*21460*/  IMAD.MOV.U32 R6, RZ, RZ, R3 ;  /* 0x000000ffff067224 */ /* 0x000fe200078e0003 */
[----:B------:R-:W-:Y:S01]  /*21470*/  UMOV UR4, URZ ;  /* 0x0000003f00047c82 */ /* 0x000fe20008000000 */
[----:B------:R-:W-:Y:S01]  /*21480*/  ULDC UR7, c[0x0][0xc3c] ;  /* 0x00030f0000077ab9 */ /* 0x000fe20000000800 */
[----:B------:R-:W-:-:S05]  /*21490*/  ULDC UR5, c[0x0][0xc38] ;  /* 0x00030e0000057ab9 */ /* 0x000fca0000000800 */
.L_x_1867:
[----:B------:R-:W-:Y:S01]  /*214a0*/  UIADD3 UR4, UR4, 0x1f, URZ ;  /* 0x0000001f04047890 */ /* 0x000fe2000fffe03f */
[----:B------:R-:W-:-:S05]  /*214b0*/  MOV R19, UR7 ;  /* 0x0000000700137c02 */ /* 0x000fca0008000f00 */
        /* <DEDUP_REMOVED lines=10> */
.L_x_1866:
[----:B------:R-:W-:Y:S05]  /*21560*/  BSYNC B0 ;  /* 0x0000000000007941 */ /* 0x000fea0003800000 */
.L_x_1865:
        /* <DEDUP_REMOVED lines=20> */
.L_x_1863:
[----:B------:R-:W-:-:S04]  /*216b0*/  IMAD.IADD R13, R6, 0x1, -R3 ;  /* 0x00000001060d7824 */ /* 0x000fc800078e0a03 */
[----:B------:R-:W-:-:S05]  /*216c0*/  IMAD R2, R8, UR5, R13 ;  /* 0x0000000508027c24 */ /* 0x000fca000f8e020d */
[----:B------:R-:W-:Y:S02]  /*216d0*/  ISETP.GT.AND P0, PT, R2, UR6, PT ;  /* 0x0000000602007c0c */ /* 0x000fe4000bf04270 */
[----:B------:R-:W0:Y:S11]  /*216e0*/  LDC.64 R2, c[0x0][0xc90] ;  /* 0x00032400ff027b82 */ /* 0x000e360000000a00 */
[----:B------:R-:W-:-:S04]  /*216f0*/  VOTE.ANY R9, PT, !P0 ;  /* 0x0000000000097806 */ /* 0x000fc800040e0100 */
[----:B------:R-:W1:Y:S02]  /*21700*/  POPC R15, R9 ;  /* 0x00000009000f7309 */ /* 0x000e640000000000 */
[----:B-1----:R-:W-:-:S05]  /*21710*/  IADD3 R19, R15, UR4, RZ ;  /* 0x000000040f137c10 */ /* 0x002fca000fffe0ff */
        /* <DEDUP_REMOVED lines=13> */
.L_x_1868:
[----:B---3--:R-:W-:Y:S01]  /*217f0*/  IMAD R16, R16, UR5, R13 ;  /* 0x0000000510107c24 */ /* 0x008fe2000f8e020d */
[----:B------:R-:W-:Y:S01]  /*21800*/  IABS R2, R6 ;  /* 0x0000000600027213 */ /* 0x000fe20000000000 */
[----:B01----:R-:W-:-:S03]  /*21810*/  IMAD.MOV R11, RZ, RZ, -R3 ;  /* 0x000000ffff0b7224 */ /* 0x003fc600078e0a03 */
[----:B--2---:R-:W-:Y:S01]  /*21820*/  IADD3 R9, -R16, UR6, RZ ;  /* 0x0000000610097c10 */ /* 0x004fe2000fffe1ff */
[----:B------:R-:W-:Y:S01]  /*21830*/  IMAD.MOV R10, RZ, RZ, -R2 ;  /* 0x000000ffff0a7224 */ /* 0x000fe200078e0a02 */
[----:B------:R-:W-:Y:S01]  /*21840*/  MOV R2, RZ ;  /* 0x000000ff00027202 */ /* 0x000fe20000000f00 */
[----:B------:R-:W-:Y:S01]  /*21850*/  IMAD R11, R11, R12, RZ ;  /* 0x0000000c0b0b7224 */ /* 0x000fe200078e02ff */
        /* <DEDUP_REMOVED lines=16> */
[----:B------:R-:W-:Y:S02]  /*21960*/  IMAD R8, R7, R2, RZ ;  /* 0x0000000207087224 */ /* 0x000fe400078e02ff */
[----:B------:R-:W-:Y:S02]  /*21970*/  IMAD.MOV R2, RZ, RZ, -R2 ;  /* 0x000000ffff027224 */ /* 0x000fe400078e0a02 */
[----:B------:R-:W-:Y:S02]  /*21980*/  IMAD.MOV R10, RZ, RZ, -R8 ;  /* 0x000000ffff0a7224 */ /* 0x000fe400078e0a08 */
[----:B------:R-:W-:Y:S02]  /*21990*/  IMAD R13, R6, R2, R9 ;  /* 0x00000002060d7224 */ /* 0x000fe400078e0209 */
[----:B------:R-:W-:Y:S01]  /*219a0*/  IMAD.MOV.U32 R2, RZ, RZ, RZ ;  /* 0x000000ffff027224 */ /* 0x000fe200078e00ff */
[----:B------:R-:W-:-:S04]  /*219b0*/  VIADDMNMX R18, R10, UR5, R7, PT ;  /* 0x000000050a127c46 */ /* 0x000fc8000b800107 */
[-C--:B------:R-:W-:Y:S02]  /*219c0*/  IABS R10, R18.reuse ;  /* 0x00000012000a7213 */ /* 0x080fe40000000000 */
[----:B------:R-:W-:Y:S02]  /*219d0*/  IABS R6, R18 ;  /* 0x0000001200067213 */ /* 0x000fe40000000000 */
[----:B------:R-:W0:Y:S08]  /*219e0*/  I2F.RP R7, R10 ;  /* 0x0000000a00077306 */ /* 0x000e300000209400 */
[----:B0-----:R-:W0:Y:S02]  /*219f0*/  MUFU.RCP R7, R7 ;  /* 0x0000000700077308 */ /* 0x001e240000001000 */
[----:B0-----:R-:W-:-:S06]  /*21a00*/  VIADD R3, R7, 0xffffffe ;  /* 0x0ffffffe07037836 */ /* 0x001fcc0000000000 */
[----:B------:R-:W0:Y:S02]  /*21a10*/  F2I.FTZ.U32.TRUNC.NTZ R3, R3 ;  /* 0x0000000300037305 */ /* 0x000e24000021f000 */
[----:B0-----:R-:W-:-:S05]  /*21a20*/  IADD3 R11, RZ, -R3, RZ ;  /* 0x80000003ff0b7210 */ /* 0x001fca0007ffe0ff */
        /* <DEDUP_REMOVED lines=8> */
[----:B------:R-:W-:Y:S01]  /*21ab0*/  @!P1 IMAD.IADD R3, R3, 0x1, -R10 ;  /* 0x0000000103039824 */ /* 0x000fe200078e0a0a */
[----:B------:R-:W-:Y:S02]  /*21ac0*/  @!P1 IADD3 R2, R2, 0x1, RZ ;  /* 0x0000000102029810 */ /* 0x000fe40007ffe0ff */
[----:B------:R-:W-:Y:S02]  /*21ad0*/  ISETP.NE.AND P1, PT, R18, RZ, PT ;  /* 0x000000ff1200720c */ /* 0x000fe40003f25270 */
[----:B------:R-:W-:Y:S02]  /*21ae0*/  ISETP.GE.U32.AND P0, PT, R3, R10, PT ;  /* 0x0000000a0300720c */ /* 0x000fe40003f06070 */
[----:B------:R-:W-:-:S04]  /*21af0*/  LOP3.LUT R3, R13, R18, RZ, 0x3c, !PT ;  /* 0x000000120d037212 */ /* 0x000fc800078e3cff */
[----:B------:R-:W-:Y:S01]  /*21b00*/  ISETP.GE.AND P2, PT, R3, RZ, PT ;  /* 0x000000ff0300720c */ /* 0x000fe20003f46270 */
[----:B------:R-:W-:-:S06]  /*21b10*/  IMAD.IADD R3, R13, 0x1, R8 ;  /* 0x000000010d037824 */ /* 0x000fcc00078e0208 */
[----:B------:R-:W-:-:S06]  /*21b20*/  @P0 VIADD R2, R2, 0x1 ;  /* 0x0000000102020836 */ /* 0x000fcc0000000000 */
[----:B------:R-:W-:Y:S01]  /*21b30*/  @!P2 IMAD.MOV R2, RZ, RZ, -R2 ;  /* 0x000000ffff02a224 */ /* 0x000fe200078e0a02 */
[----:B------:R-:W-:Y:S01]  /*21b40*/  @!P1 LOP3.LUT R2, RZ, R18, RZ, 0x33, !PT ;  /* 0x00000012ff029212 */ /* 0x000fe200078e33ff */
[----:B------:R-:W-:-:S03]  /*21b50*/  IMAD.MOV R18, RZ, RZ, -R18 ;  /* 0x000000ffff127224 */ /* 0x000fc600078e0a12 */
[----:B------:R-:W-:Y:S01]  /*21b60*/  LOP3.LUT R17, RZ, R2, RZ, 0x33, !PT ;  /* 0x00000002ff117212 */ /* 0x000fe200078e33ff */
[----:B------:R-:W-:-:S03]  /*21b70*/  IMAD R18, R2, R18, R3 ;  /* 0x0000001202127224 */ /* 0x000fc600078e0203 */
[----:B------:R-:W-:Y:S01]  /*21b80*/  IADD3 R17, R4, R17, RZ ;  /* 0x0000001104117210 */ /* 0x000fe20007ffe0ff */
[----:B------:R-:W-:Y:S06]  /*21b90*/  BRA `(.L_x_1869) ;  /* 0x00000000000c7947 */ /* 0x000fec0003800000 */
.L_x_1864:
[----:B------:R-:W-:Y:S02]  /*21ba0*/  IMAD.MOV.U32 R17, RZ, RZ, RZ ;  /* 0x000000ffff117224 */ /* 0x000fe400078e00ff */
[----:B------:R-:W-:Y:S02]  /*21bb0*/  IMAD.U32 R16, RZ, RZ, UR6 ;  /* 0x00000006ff107e24 */ /* 0x000fe4000f8e00ff */
[----:B------:R-:W-:-:S07]  /*21bc0*/  IMAD.MOV.U32 R18, RZ, RZ, RZ ;  /* 0x000000ffff127224 */ /* 0x000fce00078e00ff */
.L_x_1869:
[----:B------:R-:W-:-:S13]  /*21bd0*/  ISETP.NE.AND P0, PT, R5, RZ, PT ;  /* 0x000000ff0500720c */ /* 0x000fda0003f05270 */
[----:B------:R-:W0:Y:S01]  /*21be0*/  @!P0 S2R R3, SR_CgaCtaId ;  /* 0x0000000000038919 */ /* 0x000e220000008800 */
[----:B------:R-:W-:-:S04]  /*21bf0*/  @!P0 MOV R2, 0x400 ;  /* 0x0000040000028802 */ /* 0x000fc80000000f00 */
[----:B0-----:R-:W-:-:S05]  /*21c00*/  @!P0 LEA R2, R3, R2, 0x18 ;  /* 0x0000000203028211 */ /* 0x001fca00078ec0ff */
[----:B------:R0:W-:Y:S01]  /*21c10*/  @!P0 STS.128 [R2+0x308d0], R16 ;  /* 0x0308d01002008388 */ /* 0x0001e20000000c00 */
[----:B------:R-:W-:Y:S06]  /*21c20*/  BAR.ARV 0x5, 0x180 ;  /* 0x0146000000007b1d */ /* 0x000fec0000002000 */
.L_x_1862:
[----:B------:R2:W-:Y:S01]  /*21c30*/  STL [R1+0x34], RZ ;  /* 0x000034ff01007387 */ /* 0x0005e20000100800 */
[----:B------:R-:W-:Y:S01]  /*21c40*/  ULDC UR4, c[0x0][0xc3c] ;  /* 0x00030f0000047ab9 */ /* 0x000fe20000000800 */
[----:B------:R-:W-:Y:S01]  /*21c50*/  IMAD.MOV.U32 R29, RZ, RZ, 0x1 ;  /* 0x00000001ff1d7424 */ /* 0x000fe200078e00ff */
[----:B-1----:R-:W-:Y:S02]  /*21c60*/  ISETP.GE.AND P0, PT, R19, UR4, PT ;  /* 0x0000000413007c0c */ /* 0x002fe4000bf06270 */
[----:B------:R-:W-:-:S11]  /*21c70*/  MOV R25, RZ ;  /* 0x000000ff00197202 */ /* 0x000fd60000000f00 */
[----:B--2---:R-:W-:Y:S05]  /*21c80*/  @P0 BRA `(.L_x_1870) ;  /* 0x0000006800ac0947 */ /* 0x004fea0003800000 */
[----:B------:R-:W2:Y:S01]  /*21c90*/  LDL R4, [R1+0x20] ;  /* 0x0000200001047983 */ /* 0x000ea20000100800 */
[C---:B------:R-:W-:Y:S01]  /*21ca0*/  IMAD.SHL.U32 R37, R0.reuse, 0x8, RZ ;  /* 0x0000000800257824 */ /* 0x040fe200078e00ff */
[----:B0-----:R-:W-:Y:S01]  /*21cb0*/  LOP3.LUT R2, R0, 0x7f, RZ, 0xc0, !PT ;  /* 0x0000007f00027812 */ /* 0x001fe200078ec0ff */
[----:B------:R-:W0:Y:S01]  /*21cc0*/  S2UR UR5, SR_CgaCtaId ;  /* 0x00000000000579c3 */ /* 0x000e220000008800 */
[----:B------:R-:W-:Y:S01]  /*21cd0*/  UMOV UR4, 0x400 ;  /* 0x0000040000047882 */ /* 0x000fe20000000000 */
[----:B------:R-:W-:Y:S01]  /*21ce0*/  BSSY B8, `(.L_x_1870) ;  /* 0x00006a5000087945 */ /* 0x000fe20003800000 */
[----:B------:R-:W-:Y:S01]  /*21cf0*/  LOP3.LUT R3, R37, 0x1f8, RZ, 0xc0, !PT ;  /* 0x000001f825037812 */ /* 0x000fe200078ec0ff */
[----:B------:R-:W-:Y:S01]  /*21d00*/  IMAD.SHL.U32 R34, R2, 0x8, RZ ;  /* 0x0000000802227824 */ /* 0x000fe200078e00ff */
[----:B------:R-:W-:Y:S01]  /*21d10*/  SHF.R.U32.HI R2, RZ, 0x3, R2 ;  /* 0x00000003ff027819 */ /* 0x000fe20000011602 */
[----:B------:R-:W-:Y:S01]  /*21d20*/  IMAD.MOV.U32 R30, RZ, RZ, 0x1 ;  /* 0x00000001ff1e7424 */ /* 0x000fe200078e00ff */
[----:B------:R-:W-:Y:S01]  /*21d30*/  LOP3.LUT R3, R3, 0x38, R0, 0x78, !PT ;  /* 0x0000003803037812 */ /* 0x000fe200078e7800 */
[----:B------:R-:W-:Y:S01]  /*21d40*/  IMAD.SHL.U32 R0, R0, 0x10, RZ ;  /* 0x0000001000007824 */ /* 0x000fe200078e00ff */
[----:B------:R-:W-:Y:S01]  /*21d50*/  LOP3.LUT R37, R37, 0x38, RZ, 0xc0, !PT ;  /* 0x0000003825257812 */ /* 0x000fe200078ec0ff */
[----:B------:R-:W-:Y:S01]  /*21d60*/  IMAD.MOV.U32 R25, RZ, RZ, RZ ;  /* 0x000000ffff197224 */ /* 0x000fe200078e00ff */
[----:B------:R-:W-:Y:S01]  /*21d70*/  LOP3.LUT R34, R3, 0x200, R34, 0xf8, !PT ;  /* 0x0000020003227812 */ /* 0x000fe200078ef822 */
[----:B------:R-:W-:Y:S01]  /*21d80*/  IMAD.MOV.U32 R29, RZ, RZ, 0x1 ;  /* 0x00000001ff1d7424 */ /* 0x000fe200078e00ff */
[----:B------:R-:W-:Y:S01]  /*21d90*/  LOP3.LUT R0, R2, 0x70, R0, 0xf8, !PT ;  /* 0x0000007002007812 */ /* 0x000fe200078ef800 */
[----:B------:R-:W-:Y:S01]  /*21da0*/  ULDC.64 UR36, c[0x0][0x198] ;  /* 0x0000660000247ab9 */ /* 0x000fe20000000a00 */
[----:B------:R-:W-:Y:S01]  /*21db0*/  MOV R27, RZ ;  /* 0x000000ff001b7202 */ /* 0x000fe20000000f00 */
[----:B------:R-:W-:Y:S01]  /*21dc0*/  ULDC UR38, c[0x0][0xc] ;  /* 0x0000030000267ab9 */ /* 0x000fe20000000800 */
[----:B------:R-:W-:-:S02]  /*21dd0*/  LOP3.LUT R2, R37, 0x80, RZ, 0xfc, !PT ;  /* 0x0000008025027812 */ /* 0x000fc400078efcff */
[----:B------:R-:W-:Y:S01]  /*21de0*/  LOP3.LUT R0, R37, 0xc0, RZ, 0xfc, !PT ;  /* 0x000000c025007812 */ /* 0x000fe200078efcff */
[----:B0-----:R-:W-:-:S06]  /*21df0*/  ULEA UR4, UR5, UR4, 0x18 ;  /* 0x0000000405047291 */ /* 0x001fcc000f8ec03f */
[----:B------:R-:W-:-:S04]  /*21e00*/  IMAD.U32 R23, RZ, RZ, UR4 ;  /* 0x00000004ff177e24 */ /* 0x000fc8000f8e00ff */
[----:B------:R-:W-:Y:S01]  /*21e10*/  IMAD R36, R34, 0x2, R23 ;  /* 0x0000000222247824 */ /* 0x000fe200078e0217 */
[----:B--2---:R-:W-:-:S05]  /*21e20*/  LOP3.LUT R3, R4, 0x2, RZ, 0xfc, !PT ;  /* 0x0000000204037812 */ /* 0x004fca00078efcff */
[----:B------:R0:W-:Y:S04]  /*21e30*/  STL [R1+0x44], R3 ;  /* 0x0000440301007387 */ /* 0x0001e80000100800 */
[----:B------:R1:W-:Y:S01]  /*21e40*/  STL [R1+0x34], RZ ;  /* 0x000034ff01007387 */ /* 0x0003e20000100800 */
[----:B0-----:R-:W-:-:S07]  /*21e50*/  LOP3.LUT R3, R37, 0x40, RZ, 0xfc, !PT ;  /* 0x0000004025037812 */ /* 0x001fce00078efcff */
.L_x_1993:
[----:B------:R-:W-:Y:S05]  /*21e60*/  YIELD ;  /* 0x0000000000007946 */ /* 0x000fea0003800000 */
[----:B------:R-:W-:Y:S01]  /*21e70*/  ULDC.64 UR4, c[0x0][0xa28] ;  /* 0x00028a0000047ab9 */ /* 0x000fe20000000a00 */
[----:B------:R-:W-:Y:S01]  /*21e80*/  MOV R11, RZ ;  /* 0x000000ff000b7202 */ /* 0x000fe20000000f00 */
[----:B0-----:R-:W0:Y:S01]  /*21e90*/  LDC.64 R4, c[0x0][0xa00] ;  /* 0x00028000ff047b82 */ /* 0x001e220000000a00 */
[----:B------:R-:W-:Y:S01]  /*21ea0*/  ISETP.NE.U32.AND P0, PT, RZ, UR4, PT ;  /* 0x00000004ff007c0c */ /* 0x000fe2000bf05070 */
[----:B------:R-:W-:-:S03]  /*21eb0*/  ULDC.64 UR6, c[0x0][0xa10] ;  /* 0x0002840000067ab9 */ /* 0x000fc60000000a00 */
[----:B------:R-:W-:Y:S01]  /*21ec0*/  ISETP.NE.AND.EX P0, PT, RZ, UR5, PT, P0 ;  /* 0x00000005ff007c0c */ /* 0x000fe2000bf05300 */
[----:B------:R-:W-:-:S12]  /*21ed0*/  ULDC.64 UR4, c[0x0][0xa18] ;  /* 0x0002860000047ab9 */ /* 0x000fd80000000a00 */
[----:B--2---:R-:W2:Y:S01]  /*21ee0*/  @P0 LDC.64 R2, c[0x0][0xa28] ;  /* 0x00028a00ff020b82 */ /* 0x004ea20000000a00 */
[----:B------:R-:W-:Y:S01]  /*21ef0*/  ISETP.NE.U32.AND P1, PT, RZ, UR6, PT ;  /* 0x00000006ff007c0c */ /* 0x000fe2000bf25070 */
[----:B--2---:R-:W-:-:S05]  /*21f00*/  @P0 IMAD.WIDE R2, R19, 0x4, R2 ;  /* 0x0000000413020825 */ /* 0x004fca00078e0202 */
[----:B------:R2:W3:Y:S01]  /*21f10*/  @P0 LDG.E R11, desc[UR60][R2.64] ;  /* 0x0000003c020b0981 */ /* 0x0004e2000c1e1900 */
[----:B------:R-:W-:Y:S01]  /*21f20*/  ISETP.NE.U32.AND P0, PT, RZ, UR4, PT ;  /* 0x00000004ff007c0c */ /* 0x000fe2000bf05070 */
[----:B------:R-:W-:Y:S01]  /*21f30*/  IMAD.MOV.U32 R35, RZ, RZ, RZ ;  /* 0x000000ffff237224 */ /* 0x000fe200078e00ff */
[----:B------:R-:W-:Y:S01]  /*21f40*/  ISETP.NE.AND.EX P1, PT, RZ, UR7, PT, P1 ;  /* 0x00000007ff007c0c */ /* 0x000fe2000bf25310 */
[----:B------:R-:W-:Y:S01]  /*21f50*/  IMAD.MOV.U32 R0, RZ, RZ, RZ ;  /* 0x000000ffff007224 */ /* 0x000fe200078e00ff */
[----:B------:R-:W-:Y:S01]  /*21f60*/  ISETP.NE.AND.EX P2, PT, RZ, UR5, PT, P0 ;  /* 0x00000005ff007c0c */ /* 0x000fe2000bf45300 */
[----:B------:R-:W-:Y:S01]  /*21f70*/  ULDC.64 UR4, c[0x0][0xa00] ;  /* 0x0002800000047ab9 */ /* 0x000fe20000000a00 */
[----:B0-----:R-:W-:Y:S01]  /*21f80*/  IMAD.WIDE R4, R19, 0x4, R4 ;  /* 0x0000000413047825 */ /* 0x001fe200078e0204 */
[----:B------:R-:W-:Y:S01]  /*21f90*/  ISETP.NE.U32.AND P0, PT, RZ, UR4, PT ;  /* 0x00000004ff007c0c */ /* 0x000fe2000bf05070 */
[----:B--2---:R-:W0:Y:S03]  /*21fa0*/  LDC.64 R2, c[0x0][0xa10] ;  /* 0x00028400ff027b82 */ /* 0x004e260000000a00 */
[----:B------:R-:W-:-:S06]  /*21fb0*/  ISETP.NE.AND.EX P0, PT, RZ, UR5, PT, P0 ;  /* 0x00000005ff007c0c */ /* 0x000fcc000bf05300 */
[----:B------:R-:W2:Y:S07]  /*21fc0*/  @P2 LDC.64 R6, c[0x0][0xa18] ;  /* 0x00028600ff062b82 */ /* 0x000eae0000000a00 */
[----:B------:R-:W5:Y:S01]  /*21fd0*/  @P0 LDG.E R35, desc[UR60][R4.64] ;  /* 0x0000003c04230981 */ /* 0x000f62000c1e1900 */
[----:B0-----:R-:W-:-:S05]  /*21fe0*/  IMAD.WIDE R2, R19, 0x4, R2 ;  /* 0x0000000413027825 */ /* 0x001fca00078e0202 */
[----:B------:R-:W5:Y:S01]  /*21ff0*/  @P1 LDG.E R0, desc[UR60][R2.64] ;  /* 0x0000003c02001981 */ /* 0x000f62000c1e1900 */
[----:B------:R-:W-:Y:S02]  /*22000*/  ULDC UR4, c[0x0][0x288] ;  /* 0x0000a20000047ab9 */ /* 0x000fe40000000800 */
[----:B------:R-:W-:Y:S01]  /*22010*/  IMAD.U32 R31, RZ, RZ, UR4 ;  /* 0x00000004ff1f7e24 */ /* 0x000fe2000f8e00ff */
[----:B------:R-:W-:Y:S02]  /*22020*/  ULDC.64 UR4, c[0x0][0x418] ;  /* 0x0001060000047ab9 */ /* 0x000fe40000000a00 */
[----:B------:R-:W-:-:S03]  /*22030*/  UISETP.NE.U32.AND UP0, UPT, UR4, URZ, UPT ;  /* 0x0000003f0400728c */ /* 0x000fc6000bf05070 */
[----:B------:R-:W-:Y:S01]  /*22040*/  ULDC UR4, c[0x0][0x424] ;  /* 0x0001090000047ab9 */ /* 0x000fe20000000800 */
[----:B------:R-:W-:Y:S01]  /*22050*/  UISETP.NE.AND.EX UP0, UPT, UR5, URZ, UPT, UP0 ;  /* 0x0000003f0500728c */ /* 0x000fe2000bf05300 */
[----:B--2---:R-:W-:Y:S02]  /*22060*/  @P2 IMAD.WIDE R6, R19, 0x4, R6 ;  /* 0x0000000413062825 */ /* 0x004fe400078e0206 */
[----:B------:R-:W-:Y:S01]  /*22070*/  ULDC UR5, c[0x0][0x2f0] ;  /* 0x0000bc0000057ab9 */ /* 0x000fe20000000800 */
[----:B------:R-:W-:Y:S02]  /*22080*/  USEL UR4, UR4, 0x1, UP0 ;  /* 0x0000000104047887 */ /* 0x000fe40008000000 */
[----:B------:R0:W5:Y:S02]  /*22090*/  @P2 LDG.E R31, desc[UR60][R6.64] ;  /* 0x0000003c061f2981 */ /* 0x000164000c1e1900 */
[----:B------:R-:W-:-:S03]  /*220a0*/  UIMAD UR4, UR4, UR5, URZ ;  /* 0x00000005040472a4 */ /* 0x000fc6000f8e023f */
[----:B------:R-:W-:-:S03]  /*220b0*/  ULDC UR5, c[0x0][0x348] ;  /* 0x0000d20000057ab9 */ /* 0x000fc60000000800 */
[----:B------:R-:W-:Y:S01]  /*220c0*/  MOV R9, UR4 ;  /* 0x0000000400097c02 */ /* 0x000fe20008000f00 */
[----:B0-----:R-:W-:Y:S01]  /*220d0*/  IMAD.U32 R6, RZ, RZ, UR5 ;  /* 0x00000005ff067e24 */ /* 0x001fe2000f8e00ff */
[----:B---3--:R0:W-:Y:S01]  /*220e0*/  STL [R1+0x10], R11 ;  /* 0x0000100b01007387 */ /* 0x0081e20000100800 */
[----:B------:R-:W-:Y:S05]  /*220f0*/  @P2 BRA `(.L_x_1871) ;  /* 0x0000000000102947 */ /* 0x000fea0003800000 */
[----:B------:R-:W-:Y:S05]  /*22100*/  @!P0 BRA `(.L_x_1871) ;  /* 0x00000000000c8947 */ /* 0x000fea0003800000 */
[----:B------:R-:W2:Y:S04]  /*22110*/  LDG.E R8, desc[UR60][R4.64] ;  /* 0x0000003c04087981 */ /* 0x000ea8000c1e1900 */
[----:B-----5:R-:W2:Y:S02]  /*22120*/  LDG.E R31, desc[UR60][R4.64+0x4] ;  /* 0x0000043c041f7981 */ /* 0x020ea4000c1e1900 */
[----:B--2---:R-:W-:-:S07]  /*22130*/  IMAD.IADD R31, R31, 0x1, -R8 ;  /* 0x000000011f1f7824 */ /* 0x004fce00078e0a08 */
.L_x_1871:
[----:B------:R-:W-:Y:S02]  /*22140*/  ULDC.64 UR4, c[0x0][0xa20] ;  /* 0x0002880000047ab9 */ /* 0x000fe40000000a00 */
[----:B------:R-:W-:-:S04]  /*22150*/  ISETP.NE.U32.AND P0, PT, RZ, UR4, PT ;  /* 0x00000004ff007c0c */ /* 0x000fc8000bf05070 */
[----:B------:R-:W-:-:S13]  /*22160*/  ISETP.NE.AND.EX P0, PT, RZ, UR5, PT, P0 ;  /* 0x00000005ff007c0c */ /* 0x000fda000bf05300 */
[----:B------:R-:W-:Y:S05]  /*22170*/  @!P0 BRA `(.L_x_1872) ;  /* 0x0000000000108947 */ /* 0x000fea0003800000 */
[----:B------:R-:W2:Y:S02]  /*22180*/  LDC.64 R4, c[0x0][0xa20] ;  /* 0x00028800ff047b82 */ /* 0x000ea40000000a00 */
[----:B--2---:R-:W-:-:S05]  /*22190*/  IMAD.WIDE R4, R19, 0x4, R4 ;  /* 0x0000000413047825 */ /* 0x004fca00078e0204 */
[----:B------:R2:W5:Y:S01]  /*221a0*/  LDG.E R9, desc[UR60][R4.64] ;  /* 0x0000003c04097981 */ /* 0x000562000c1e1900 */
[----:B------:R-:W-:Y:S05]  /*221b0*/  BRA `(.L_x_1873) ;  /* 0x0000000000247947 */ /* 0x000fea0003800000 */
.L_x_1872:
[----:B------:R-:W-:Y:S02]  /*221c0*/  ULDC.64 UR4, c[0x0][0xa08] ;  /* 0x0002820000047ab9 */ /* 0x000fe40000000a00 */
[----:B------:R-:W-:-:S04]  /*221d0*/  ISETP.NE.U32.AND P0, PT, RZ, UR4, PT ;  /* 0x00000004ff007c0c */ /* 0x000fc8000bf05070 */
[----:B------:R-:W-:-:S13]  /*221e0*/  ISETP.NE.AND.EX P0, PT, RZ, UR5, PT, P0 ;  /* 0x00000005ff007c0c */ /* 0x000fda000bf05300 */
[----:B------:R-:W-:Y:S05]  /*221f0*/  @!P0 BRA `(.L_x_1873) ;  /* 0x0000000000148947 */ /* 0x000fea0003800000 */
[----:B------:R-:W2:Y:S02]  /*22200*/  LDC.64 R4, c[0x0][0xa08] ;  /* 0x00028200ff047b82 */ /* 0x000ea40000000a00 */
[----:B--2---:R-:W-:-:S05]  /*22210*/  IMAD.WIDE R4, R19, 0x4, R4 ;  /* 0x0000000413047825 */ /* 0x004fca00078e0204 */
[----:B------:R-:W2:Y:S04]  /*22220*/  LDG.E R9, desc[UR60][R4.64] ;  /* 0x0000003c04097981 */ /* 0x000ea8000c1e1900 */
[----:B------:R-:W2:Y:S02]  /*22230*/  LDG.E R8, desc[UR60][R4.64+0x4] ;  /* 0x0000043c04087981 */ /* 0x000ea4000c1e1900 */
[----:B--2---:R-:W-:-:S07]  /*22240*/  IMAD.IADD R9, R8, 0x1, -R9 ;  /* 0x0000000108097824 */ /* 0x004fce00078e0a09 */
.L_x_1873:
[----:B------:R-:W3:Y:S01]  /*22250*/  @P1 LDG.E R8, desc[UR60][R2.64] ;  /* 0x0000003c02081981 */ /* 0x000ee2000c1e1900 */
[----:B--2---:R-:W2:Y:S03]  /*22260*/  LDC R4, c[0x0][0x448] ;  /* 0x00011200ff047b82 */ /* 0x004ea60000000800 */
[----:B------:R-:W3:Y:S01]  /*22270*/  @P1 LDG.E R5, desc[UR60][R2.64+0x4] ;  /* 0x0000043c02051981 */ /* 0x000ee2000c1e1900 */
[----:B-----5:R-:W-:Y:S02]  /*22280*/  IMAD.IADD R9, R9, 0x1, -R11 ;  /* 0x0000000109097824 */ /* 0x020fe400078e0a0b */
[----:B------:R-:W-:-:S05]  /*22290*/  IMAD.SHL.U32 R28, R17, 0x80, RZ ;  /* 0x00000080111c7824 */ /* 0x000fca00078e00ff */
[----:B------:R-:W-:Y:S02]  /*222a0*/  IADD3 R7, R28, 0x7f, RZ ;  /* 0x0000007f1c077810 */ /* 0x000fe40007ffe0ff */
[----:B--2---:R-:W-:-:S13]  /*222b0*/  ISETP.NE.AND P2, PT, R4, 0x1, PT ;  /* 0x000000010400780c */ /* 0x004fda0003f45270 */
[----:B------:R-:W2:Y:S08]  /*222c0*/  @P2 LDC R10, c[0x0][0x44c] ;  /* 0x00011300ff0a2b82 */ /* 0x000eb00000000800 */
[----:B------:R-:W4:Y:S01]  /*222d0*/  @P2 LDC R4, c[0x0][0x450] ;  /* 0x00011400ff042b82 */ /* 0x000f220000000800 */
[----:B---3--:R-:W-:Y:S02]  /*222e0*/  @P1 IMAD.IADD R6, R5, 0x1, -R8 ;  /* 0x0000000105061824 */ /* 0x008fe400078e0a08 */
[----:B--2---:R-:W-:-:S04]  /*222f0*/  @P2 IMAD.HI.U32 R5, R7, R10, RZ ;  /* 0x0000000a07052227 */ /* 0x004fc800078e00ff */
[----:B------:R-:W-:Y:S01]  /*22300*/  IMAD.IADD R12, R9, 0x1, R6 ;  /* 0x00000001090c7824 */ /* 0x000fe200078e0206 */
[----:B----4-:R-:W-:-:S03]  /*22310*/  @P2 SHF.R.U32.HI R7, RZ, R4, R5 ;  /* 0x00000004ff072219 */ /* 0x010fc60000011605 */
[C---:B------:R-:W-:Y:S01]  /*22320*/  VIADD R2, R12.reuse, 0x3f ;  /* 0x0000003f0c027836 */ /* 0x040fe20000000000 */
[----:B------:R2:W-:Y:S01]  /*22330*/  STL [R1+0xc], R12 ;  /* 0x00000c0c01007387 */ /* 0x0005e20000100800 */
[----:B------:R-:W-:-:S03]  /*22340*/  IADD3 R8, R12, 0x1, -R31 ;  /* 0x000000010c087810 */ /* 0x000fc60007ffe81f */
[----:B------:R-:W-:Y:S02]  /*22350*/  SHF.R.S32.HI R3, RZ, 0x1f, R2 ;  /* 0x0000001fff037819 */ /* 0x000fe40000011402 */
[----:B------:R-:W-:Y:S02]  /*22360*/  IMAD.IADD R7, R8, 0x1, R7 ;  /* 0x0000000108077824 */ /* 0x000fe400078e0207 */
[----:B------:R-:W-:Y:S02]  /*22370*/  LEA.HI R10, R3, R2, RZ, 0x6 ;  /* 0x00000002030a7211 */ /* 0x000fe400078f30ff */
[----:B------:R-:W3:Y:S02]  /*22380*/  LDC.64 R2, c[0x0][0x9e0] ;  /* 0x00027800ff027b82 */ /* 0x000ee40000000a00 */
[----:B------:R-:W-:Y:S02]  /*22390*/  SHF.R.S32.HI R10, RZ, 0x6, R10 ;  /* 0x00000006ff0a7819 */ /* 0x000fe4000001140a */
[----:B---3--:R-:W-:-:S02]  /*223a0*/  ISETP.GE.AND P3, PT, R3, 0x1, PT ;  /* 0x000000010300780c */ /* 0x008fc40003f66270 */
[----:B------:R-:W-:-:S11]  /*223b0*/  IADD3 R2, R7, R2, RZ ;  /* 0x0000000207027210 */ /* 0x000fd60007ffe0ff */
[----:B--2---:R-:W-:Y:S05]  /*223c0*/  @!P3 BRA `(.L_x_1874) ;  /* 0x000000000048b947 */ /* 0x004fea0003800000 */
[C---:B------:R-:W-:Y:S01]  /*223d0*/  ISETP.GT.AND P0, PT, R7.reuse, RZ, PT ;  /* 0x000000ff0700720c */ /* 0x040fe20003f04270 */
[----:B------:R-:W-:Y:S01]  /*223e0*/  BSSY B0, `(.L_x_1875) ;  /* 0x000000e000007945 */ /* 0x000fe20003800000 */
[----:B0-----:R-:W-:-:S11]  /*223f0*/  VIADD R11, R7, 0xffffffff ;  /* 0xffffffff070b7836 */ /* 0x001fd60000000000 */
        /* <DEDUP_REMOVED lines=8> */
.L_x_1876:
[----:B------:R-:W-:-:S13]  /*22480*/  ISETP.NE.AND P0, PT, R3, 0x1, PT ;  /* 0x000000010300780c */ /* 0x000fda0003f05270 */
[----:B------:R-:W0:Y:S02]  /*22490*/  @P0 LDC.64 R4, c[0x0][0x9e8] ;  /* 0x00027a00ff040b82 */ /* 0x000e240000000a00 */
[----:B0-----:R-:W-:-:S05]  /*224a0*/  @P0 IMAD.HI.U32 R4, R11, R4, RZ ;  /* 0x000000040b040227 */ /* 0x001fca00078e00ff */
[----:B------:R-:W-:-:S07]  /*224b0*/  @P0 SHF.R.U32.HI R11, RZ, R5, R4 ;  /* 0x00000005ff0b0219 */ /* 0x000fce0000011604 */
.L_x_1877:
[----:B------:R-:W-:Y:S05]  /*224c0*/  BSYNC B0 ;  /* 0x0000000000007941 */ /* 0x000fea0003800000 */
.L_x_1875:
[----:B------:R-:W-:-:S05]  /*224d0*/  IMAD R11, R11, R3, R3 ;  /* 0x000000030b0b7224 */ /* 0x000fca00078e0203 */
[----:B------:R-:W-:-:S07]  /*224e0*/  VIMNMX R2, R2, R11, PT ;  /* 0x0000000b02027248 */ /* 0x000fce0003fe0100 */
.L_x_1874:
[----:B------:R-:W2:Y:S01]  /*224f0*/  @P2 LDC R7, c[0x0][0x44c] ;  /* 0x00011300ff072b82 */ /* 0x000ea20000000800 */
[----:B------:R-:W-:Y:S01]  /*22500*/  IMAD.MOV.U32 R4, RZ, RZ, R28 ;  /* 0x000000ffff047224 */ /* 0x000fe200078e001c */
[----:B------:R-:W-:-:S06]  /*22510*/  ULDC UR4, c[0x0][0x9dc] ;  /* 0x0002770000047ab9 */ /* 0x000fcc0000000800 */
[----:B------:R-:W3:Y:S01]  /*22520*/  @P2 LDC R5, c[0x0][0x450] ;  /* 0x00011400ff052b82 */ /* 0x000ee20000000800 */
[----:B--2---:R-:W-:-:S05]  /*22530*/  @P2 IMAD.HI.U32 R7, R28, R7, RZ ;  /* 0x000000071c072227 */ /* 0x004fca00078e00ff */
[----:B---3--:R-:W-:Y:S01]  /*22540*/  @P2 SHF.R.U32.HI R4, RZ, R5, R7 ;  /* 0x00000005ff042219 */ /* 0x008fe20000011607 */
[----:B------:R-:W-:-:S05]  /*22550*/  IMAD.IADD R7, R12, 0x1, -R31 ;  /* 0x000000010c077824 */ /* 0x000fca00078e0a1f */
[----:B------:R-:W-:-:S05]  /*22560*/  IADD3 R12, R7, R4, RZ ;  /* 0x00000004070c7210 */ /* 0x000fca0007ffe0ff */
[----:B0-----:R-:W-:Y:S01]  /*22570*/  VIADD R11, R12, -UR4 ;  /* 0x800000040c0b7c36 */ /* 0x001fe20008000000 */
        /* <DEDUP_REMOVED lines=11> */
.L_x_1880:
[----:B------:R-:W-:-:S13]  /*22630*/  ISETP.NE.AND P0, PT, R3, 0x1, PT ;  /* 0x000000010300780c */ /* 0x000fda0003f05270 */
[----:B------:R-:W0:Y:S02]  /*22640*/  @P0 LDC.64 R4, c[0x0][0x9e8] ;  /* 0x00027a00ff040b82 */ /* 0x000e240000000a00 */
[----:B0-----:R-:W-:-:S05]  /*22650*/  @P0 IMAD.HI.U32 R4, R12, R4, RZ ;  /* 0x000000040c040227 */ /* 0x001fca00078e00ff */
[----:B------:R-:W-:-:S07]  /*22660*/  @P0 SHF.R.U32.HI R12, RZ, R5, R4 ;  /* 0x00000005ff0c0219 */ /* 0x000fce0000011604 */
.L_x_1881:
[----:B------:R-:W-:Y:S05]  /*22670*/  BSYNC B0 ;  /* 0x0000000000007941 */ /* 0x000fea0003800000 */
.L_x_1879:
[----:B------:R-:W-:-:S05]  /*22680*/  IMAD R12, R12, R3, RZ ;  /* 0x000000030c0c7224 */ /* 0x000fca00078e02ff */
[----:B------:R-:W-:-:S07]  /*22690*/  VIMNMX R11, R11, R12, !PT ;  /* 0x0000000c0b0b7248 */ /* 0x000fce0007fe0100 */
.L_x_1878:
[----:B------:R-:W-:Y:S01]  /*226a0*/  VIADD R2, R2, 0x3f ;  /* 0x0000003f02027836 */ /* 0x000fe20000000000 */
[----:B------:R-:W-:Y:S01]  /*226b0*/  SHF.R.S32.HI R4, RZ, 0x1f, R11 ;  /* 0x0000001fff047819 */ /* 0x000fe2000001140b */
[----:B------:R-:W-:Y:S03]  /*226c0*/  BSSY B0, `(.L_x_1882) ;  /* 0x0000196000007945 */ /* 0x000fe60003800000 */
[----:B------:R-:W-:Y:S02]  /*226d0*/  SHF.R.S32.HI R3, RZ, 0x1f, R2 ;  /* 0x0000001fff037819 */ /* 0x000fe40000011402 */
[----:B------:R-:W-:Y:S02]  /*226e0*/  LEA.HI R4, R4, R11, RZ, 0x6 ;  /* 0x0000000b04047211 */ /* 0x000fe400078f30ff */
[----:B------:R-:W-:Y:S02]  /*226f0*/  LEA.HI R2, R3, R2, RZ, 0x6 ;  /* 0x0000000203027211 */ /* 0x000fe400078f30ff */
[----:B------:R-:W-:-:S02]  /*22700*/  SHF.R.S32.HI R4, RZ, 0x6, R4 ;  /* 0x00000006ff047819 */ /* 0x000fc40000011404 */
[----:B------:R-:W-:Y:S02]  /*22710*/  SHF.R.S32.HI R3, RZ, 0x6, R2 ;  /* 0x00000006ff037819 */ /* 0x000fe40000011402 */
[----:B------:R-:W-:Y:S02]  /*22720*/  VIMNMX R2, RZ, R4, !PT ;  /* 0x00000004ff027248 */ /* 0x000fe40007fe0100 */
[----:B------:R-:W-:-:S03]  /*22730*/  VIMNMX R4, R10, R3, PT ;  /* 0x000000030a047248 */ /* 0x000fc60003fe0100 */
[--C-:B------:R-:W-:Y:S02]  /*22740*/  IMAD R2, R2, 0x40, -R9.reuse ;  /* 0x0000004002027824 */ /* 0x100fe400078e0a09 */
[----:B------:R-:W-:-:S03]  /*22750*/  IMAD R9, R4, 0x40, -R9 ;  /* 0x0000004004097824 */ /* 0x000fc600078e0a09 */
[----:B------:R-:W-:Y:S02]  /*22760*/  VIMNMX R2, RZ, R2, !PT ;  /* 0x00000002ff027248 */ /* 0x000fe40007fe0100 */
[----:B------:R-:W-:Y:S02]  /*22770*/  VIMNMX R9, R9, R6, PT ;  /* 0x0000000609097248 */ /* 0x000fe40003fe0100 */
[----:B------:R-:W-:Y:S02]  /*22780*/  SHF.R.U32.HI R5, RZ, 0x6, R2 ;  /* 0x00000006ff057819 */ /* 0x000fe40000011602 */
[----:B------:R-:W-:-:S13]  /*22790*/  ISETP.GT.AND P0, PT, R9, R2, PT ;  /* 0x000000020900720c */ /* 0x000fda0003f04270 */
[----:B------:R-:W-:-:S04]  /*227a0*/  @P0 IADD3 R3, R9, 0x3f, RZ ;  /* 0x0000003f09030810 */ /* 0x000fc80007ffe0ff */
[----:B------:R-:W-:-:S04]  /*227b0*/  @P0 SHF.R.S32.HI R2, RZ, 0x1f, R3 ;  /* 0x0000001fff020819 */ /* 0x000fc80000011403 */
[----:B------:R-:W-:Y:S01]  /*227c0*/  @P0 LEA.HI R3, R2, R3, RZ, 0x6 ;  /* 0x0000000302030211 */ /* 0x000fe200078f30ff */
[----:B------:R-:W-:-:S03]  /*227d0*/  IMAD.MOV.U32 R2, RZ, RZ, R5 ;  /* 0x000000ffff027224 */ /* 0x000fc600078e0005 */
[----:B------:R-:W-:Y:S02]  /*227e0*/  @P0 SHF.R.S32.HI R2, RZ, 0x6, R3 ;  /* 0x00000006ff020819 */ /* 0x000fe40000011403 */
        /* <DEDUP_REMOVED lines=9> */
[----:B------:R0:W2:Y:S02]  /*22880*/  SHFL.IDX PT, R14, R3, RZ, 0x1f ;  /* 0x00001fff030e7589 */ /* 0x0000a400000e0000 */
.L_x_2085:
[----:B--2---:R-:W-:Y:S02]  /*22890*/  ISETP.NE.AND P0, PT, R14, RZ, PT ;  /* 0x000000ff0e00720c */ /* 0x004fe40003f05270 */
[----:B------:R-:W-:-:S11]  /*228a0*/  PLOP3.LUT P6, PT, PT, PT, PT, 0x8, 0x0 ;  /* 0x000000000000781c */ /* 0x000fd60003fce170 */
[----:B------:R-:W-:Y:S05]  /*228b0*/  @P0 BRA `(.L_x_1885) ;  /* 0x00000000000c0947 */ /* 0x000fea0003800000 */
[----:B------:R-:W-:-:S03]  /*228c0*/  UMOV UR4, 0xffffffff ;  /* 0xffffffff00047882 */ /* 0x000fc60000000000 */
[----:B------:R-:W-:Y:S05]  /*228d0*/  BRA.DIV UR4, `(.L_x_1886) ;  /* 0x0000007e04187947 */ /* 0x000fea000b800000 */
[----:B------:R-:W-:-:S13]  /*228e0*/  ELECT P6, URZ, PT ;  /* 0x00000000003f782f */ /* 0x000fda00038c0000 */
.L_x_1885:
[----:B0-----:R-:W2:Y:S01]  /*228f0*/  LDL R3, [R1+0x34] ;  /* 0x0000340001037983 */ /* 0x001ea20000100800 */
[----:B------:R-:W-:Y:S01]  /*22900*/  BSSY B1, `(.L_x_1887) ;  /* 0x0000008000017945 */ /* 0x000fe20003800000 */
[----:B--2---:R-:W-:-:S05]  /*22910*/  VIADD R3, R3, 0x1 ;  /* 0x0000000103037836 */ /* 0x004fca0000000000 */
[----:B------:R-:W-:-:S04]  /*22920*/  LEA.HI R6, R3, R3, RZ, 0x1 ;  /* 0x0000000303067211 */ /* 0x000fc800078f08ff */
[----:B------:R-:W-:-:S05]  /*22930*/  LOP3.LUT R6, R6, 0xfffffffe, RZ, 0xc0, !PT ;  /* 0xfffffffe06067812 */ /* 0x000fca00078ec0ff */
[----:B------:R-:W-:-:S05]  /*22940*/  IMAD.IADD R6, R3, 0x1, -R6 ;  /* 0x0000000103067824 */ /* 0x000fca00078e0a06 */
[----:B------:R-:W-:-:S04]  /*22950*/  SHF.L.U32 R6, R6, 0x1f, RZ ;  /* 0x0000001f06067819 */ /* 0x000fc800000006ff */
[----:B------:R-:W0:Y:S02]  /*22960*/  SYNCS.PHASECHK.TRANS64.TRYWAIT P0, [R23+URZ+0x30820], R6 ;  /* 0x03082006170075a7 */ /* 0x000e24000800017f */
[----:B0-----:R-:W-:Y:S05]  /*22970*/  @!P0 BRA `(.L_x_1888) ;  /* 0x0000007c00108947 */ /* 0x001fea0003800000 */
.L_x_2088:
[----:B------:R-:W-:Y:S05]  /*22980*/  BSYNC B1 ;  /* 0x0000000000017941 */ /* 0x000fea0003800000 */
.L_x_1887:
[----:B------:R-:W-:Y:S04]  /*22990*/  BSSY B1, `(.L_x_1889) ;  /* 0x00000ac000017945 */ /* 0x000fe80003800000 */
[----:B------:R-:W-:Y:S05]  /*229a0*/  @!P6 BRA `(.L_x_1890) ;  /* 0x0000000800a8e947 */ /* 0x000fea0003800000 */
[----:B------:R-:W-:Y:S01]  /*229b0*/  IMAD R13, R27, 0x8, R23 ;  /* 0x000000081b0d7824 */ /* 0x000fe200078e0217 */
[----:B------:R-:W-:Y:S01]  /*229c0*/  SHF.L.U32 R12, R30, 0x1f, RZ ;  /* 0x0000001f1e0c7819 */ /* 0x000fe200000006ff */
[----:B------:R-:W2:Y:S01]  /*229d0*/  S2R R3, SR_TID.X ;  /* 0x0000000000037919 */ /* 0x000ea20000002100 */
[----:B------:R-:W-:Y:S02]  /*229e0*/  BSSY B2, `(.L_x_1891) ;  /* 0x0000005000027945 */ /* 0x000fe40003800000 */
[----:B------:R-:W3:Y:S01]  /*229f0*/  SYNCS.PHASECHK.TRANS64.TRYWAIT P0, [R13+URZ+0x308a0], R12 ;  /* 0x0308a00c0d0075a7 */ /* 0x000ee2000800017f */
[----:B--2---:R-:W-:-:S04]  /*22a00*/  LOP3.LUT R3, R3, 0x7f, RZ, 0xc0, !PT ;  /* 0x0000007f03037812 */ /* 0x004fc800078ec0ff */
[----:B------:R-:W-:Y:S01]  /*22a10*/  ISETP.NE.AND P1, PT, R3, RZ, PT ;  /* 0x000000ff0300720c */ /* 0x000fe20003f25270 */
[----:B---3--:R-:W-:-:S12]  /*22a20*/  @!P0 BRA `(.L_x_1892) ;  /* 0x0000007800f88947 */ /* 0x008fd80003800000 */
.L_x_2089:
[----:B------:R-:W-:Y:S05]  /*22a30*/  BSYNC B2 ;  /* 0x0000000000027941 */ /* 0x000fea0003800000 */
.L_x_1891:
[----:B------:R-:W-:Y:S04]  /*22a40*/  BSSY B2, `(.L_x_1893) ;  /* 0x0000009000027945 */ /* 0x000fe80003800000 */
[----:B------:R-:W-:Y:S05]  /*22a50*/  @P1 BRA `(.L_x_1894) ;  /* 0x00000000001c1947 */ /* 0x000fea0003800000 */
[----:B0-----:R-:W0:Y:S01]  /*22a60*/  S2R R6, SR_TID.X ;  /* 0x0000000000067919 */ /* 0x001e220000002100 */
[----:B------:R-:W-:-:S04]  /*22a70*/  MOV R3, 0x8000 ;  /* 0x0000800000037802 */ /* 0x000fc80000000f00 */
[----:B------:R3:W-:Y:S01]  /*22a80*/  SYNCS.ARRIVE.TRANS64 RZ, [R13+URZ+0x30890], R3 ;  /* 0x030890030dff79a7 */ /* 0x0007e2000800003f */
[----:B0-----:R-:W-:-:S04]  /*22a90*/  LOP3.LUT R6, R6, 0x1f, RZ, 0xc0, !PT ;  /* 0x0000001f06067812 */ /* 0x001fc800078ec0ff */
[----:B------:R-:W-:-:S13]  /*22aa0*/  ISETP.NE.AND P0, PT, R6, RZ, PT ;  /* 0x000000ff0600720c */ /* 0x000fda0003f05270 */
[----:B---3--:R-:W-:Y:S05]  /*22ab0*/  @!P0 BRA `(.L_x_1894) ;  /* 0x0000000000048947 */ /* 0x008fea0003800000 */
[----:B------:R-:W-:Y:S01]  /*22ac0*/  BPT.TRAP 0x1 ;  /* 0x000000040000795c */ /* 0x000fe20000300000 */
.L_x_1894:
[----:B------:R-:W-:Y:S05]  /*22ad0*/  BSYNC B2 ;  /* 0x0000000000027941 */ /* 0x000fea0003800000 */
.L_x_1893:
[----:B------:R-:W-:Y:S01]  /*22ae0*/  IMAD.MOV.U32 R17, RZ, RZ, RZ ;  /* 0x000000ffff117224 */ /* 0x000fe200078e00ff */
[----:B------:R-:W-:Y:S01]  /*22af0*/  UIADD3 UR4, UP0, UR36, 0x570, URZ ;  /* 0x0000057024047890 */ /* 0x000fe2000ff1e03f */
[----:B------:R-:W-:Y:S01]  /*22b00*/  IMAD R11, R2, 0x40, R0 ;  /* 0x00000040020b7824 */ /* 0x000fe200078e0200 */
[----:B------:R-:W-:Y:S01]  /*22b10*/  PLOP3.LUT P0, PT, PT, PT, PT, 0x80, 0x0 ;  /* 0x000000000000781c */ /* 0x000fe20003f0f070 */
[----:B------:R-:W-:Y:S01]  /*22b20*/  IMAD R9, R27, 0x8000, R23 ;  /* 0x000080001b097824 */ /* 0x000fe200078e0217 */
[----:B------:R-:W-:Y:S01]  /*22b30*/  R2UR UR10, R17 ;  /* 0x00000000110a72ca */ /* 0x000fe200000e0000 */
[----:B------:R-:W-:Y:S01]  /*22b40*/  VIADD R11, R11, 0xffffffc0 ;  /* 0xffffffc00b0b7836 */ /* 0x000fe20000000000 */
[----:B0-----:R-:W-:Y:S01]  /*22b50*/  SHF.L.U32 R6, R27, 0xe, RZ ;  /* 0x0000000e1b067819 */ /* 0x001fe200000006ff */
[----:B------:R-:W-:Y:S01]  /*22b60*/  VIADD R3, R13, 0x30890 ;  /* 0x000308900d037836 */ /* 0x000fe20000000000 */
[----:B------:R-:W-:Y:S01]  /*22b70*/  UIADD3.X UR5, URZ, UR37, URZ, UP0, !UPT ;  /* 0x000000253f057290 */ /* 0x000fe200087fe43f */
[----:B------:R-:W-:Y:S01]  /*22b80*/  VIADD R14, R9, 0x20400 ;  /* 0x00020400090e7836 */ /* 0x000fe20000000000 */
[----:B------:R-:W-:Y:S01]  /*22b90*/  UMOV UR6, 0x0 ;  /* 0x0000000000067882 */ /* 0x000fe20000000000 */
[----:B------:R-:W-:-:S09]  /*22ba0*/  UMOV UR7, 0x12f00000 ;  /* 0x12f0000000077882 */ /* 0x000fd20000000000 */
.L_x_1895:
        /* <DEDUP_REMOVED lines=16> */
.L_x_1896:
        /* <DEDUP_REMOVED lines=16> */
.L_x_1897:
        /* <DEDUP_REMOVED lines=16> */
.L_x_1898:
        /* <DEDUP_REMOVED lines=13> */
.L_x_2090:
[----:B------:R-:W-:Y:S05]  /*22f80*/  BSYNC B2 ;  /* 0x0000000000027941 */ /* 0x000fea0003800000 */
.L_x_1899:
[----:B------:R-:W-:Y:S01]  /*22f90*/  BSSY B2, `(.L_x_1901) ;  /* 0x000000b000027945 */ /* 0x000fe20003800000 */
[----:B------:R-:W-:Y:S01]  /*22fa0*/  IMAD.MOV.U32 R14, RZ, RZ, 0x0 ;  /* 0x00000000ff0e7424 */ /* 0x000fe200078e00ff */
[----:B------:R-:W-:Y:S02]  /*22fb0*/  MOV R15, 0x12f00000 ;  /* 0x12f00000000f7802 */ /* 0x000fe40000000f00 */
[----:B------:R-:W-:Y:S05]  /*22fc0*/  @P1 BRA `(.L_x_1902) ;  /* 0x00000000001c1947 */ /* 0x000fea0003800000 */
[----:B------:R-:W3:Y:S01]  /*22fd0*/  S2R R9, SR_TID.X ;  /* 0x0000000000097919 */ /* 0x000ee20000002100 */
[----:B------:R-:W-:-:S04]  /*22fe0*/  IMAD.MOV.U32 R3, RZ, RZ, 0x8000 ;  /* 0x00008000ff037424 */ /* 0x000fc800078e00ff */
[----:B------:R4:W-:Y:S01]  /*22ff0*/  SYNCS.ARRIVE.TRANS64 RZ, [R13+URZ+0x308b0], R3 ;  /* 0x0308b0030dff79a7 */ /* 0x0009e2000800003f */
[----:B---3--:R-:W-:-:S04]  /*23000*/  LOP3.LUT R9, R9, 0x1f, RZ, 0xc0, !PT ;  /* 0x0000001f09097812 */ /* 0x008fc800078ec0ff */
[----:B------:R-:W-:-:S13]  /*23010*/  ISETP.NE.AND P0, PT, R9, RZ, PT ;  /* 0x000000ff0900720c */ /* 0x000fda0003f05270 */
[----:B----4-:R-:W-:Y:S05]  /*23020*/  @!P0 BRA `(.L_x_1902) ;  /* 0x0000000000048947 */ /* 0x010fea0003800000 */
[----:B------:R-:W-:Y:S01]  /*23030*/  BPT.TRAP 0x1 ;  /* 0x000000040000795c */ /* 0x000fe20000300000 */
.L_x_1902:
[----:B------:R-:W-:Y:S05]  /*23040*/  BSYNC B2 ;  /* 0x0000000000027941 */ /* 0x000fea0003800000 */
.L_x_1901:
[----:B------:R-:W-:Y:S01]  /*23050*/  R2UR UR10, R17 ;  /* 0x00000000110a72ca */ /* 0x000fe200000e0000 */
[----:B------:R-:W-:Y:S01]  /*23060*/  IMAD R6, R6, 0x2, R23 ;  /* 0x0000000206067824 */ /* 0x000fe200078e0217 */
[----:B------:R-:W-:Y:S01]  /*23070*/  R2UR UR6, R14 ;  /* 0x000000000e0672ca */ /* 0x000fe200000e0000 */
[----:B------:R-:W-:Y:S01]  /*23080*/  UIADD3 UR4, UP0, UR36, 0x670, URZ ;  /* 0x0000067024047890 */ /* 0x000fe2000ff1e03f */
[----:B------:R-:W-:Y:S01]  /*23090*/  R2UR UR7, R15 ;  /* 0x000000000f0772ca */ /* 0x000fe200000e0000 */
[----:B0-2---:R-:W-:Y:S01]  /*230a0*/  VIADD R13, R13, 0x308b0 ;  /* 0x000308b00d0d7836 */ /* 0x005fe20000000000 */
[----:B------:R-:W-:Y:S01]  /*230b0*/  PLOP3.LUT P0, PT, PT, PT, PT, 0x80, 0x0 ;  /* 0x000000000000781c */ /* 0x000fe20003f0f070 */
[----:B------:R-:W-:Y:S01]  /*230c0*/  VIADD R3, R6, 0x400 ;  /* 0x0000040006037836 */ /* 0x000fe20000000000 */
[----:B------:R-:W-:-:S12]  /*230d0*/  UIADD3.X UR5, URZ, UR37, URZ, UP0, !UPT ;  /* 0x000000253f057290 */ /* 0x000fd800087fe43f */
.L_x_1903:
        /* <DEDUP_REMOVED lines=15> */
.L_x_1904:
        /* <DEDUP_REMOVED lines=15> */
.L_x_1905:
        /* <DEDUP_REMOVED lines=15> */
.L_x_1906:
        /* <DEDUP_REMOVED lines=9> */
[----:B--2---:R-:W-:Y:S05]  /*23440*/  @P0 BRA.U.ANY `(.L_x_1906) ;  /* 0xfffffffd00d80947 */ /* 0x004fea000393ffff */
.L_x_1890:
[----:B------:R-:W-:Y:S05]  /*23450*/  BSYNC B1 ;  /* 0x0000000000017941 */ /* 0x000fea0003800000 */
.L_x_1889:
        /* <DEDUP_REMOVED lines=9> */
.L_x_1925:
[----:B------:R-:W-:Y:S05]  /*234f0*/  YIELD ;  /* 0x0000000000007946 */ /* 0x000fea0003800000 */
[----:B------:R-:W-:Y:S04]  /*23500*/  BSSY B1, `(.L_x_1907) ;  /* 0x00000a9000017945 */ /* 0x000fe80003800000 */
[----:B------:R-:W-:Y:S05]  /*23510*/  @!P6 BRA `(.L_x_1908) ;  /* 0x00000008009ce947 */ /* 0x000fea0003800000 */
[----:B0-----:R-:W-:Y:S01]  /*23520*/  LEA R6, R27, R23, 0x3 ;  /* 0x000000171b067211 */ /* 0x001fe200078e18ff */
[----:B------:R-:W0:Y:S01]  /*23530*/  S2R R2, SR_TID.X ;  /* 0x0000000000027919 */ /* 0x000e220000002100 */
[----:B------:R-:W-:Y:S01]  /*23540*/  SHF.L.U32 R3, R30, 0x1f, RZ ;  /* 0x0000001f1e037819 */ /* 0x000fe200000006ff */
[----:B------:R-:W-:Y:S03]  /*23550*/  BSSY B2, `(.L_x_1909) ;  /* 0x0000005000027945 */ /* 0x000fe60003800000 */
[----:B------:R-:W2:Y:S01]  /*23560*/  SYNCS.PHASECHK.TRANS64.TRYWAIT P1, [R6+URZ+0x308a0], R3 ;  /* 0x0308a003060075a7 */ /* 0x000ea2000802017f */
[----:B0-----:R-:W-:-:S04]  /*23570*/  LOP3.LUT R2, R2, 0x7f, RZ, 0xc0, !PT ;  /* 0x0000007f02027812 */ /* 0x001fc800078ec0ff */
[----:B------:R-:W-:Y:S01]  /*23580*/  ISETP.NE.AND P2, PT, R2, RZ, PT ;  /* 0x000000ff0200720c */ /* 0x000fe20003f45270 */
[----:B--2---:R-:W-:-:S12]  /*23590*/  @!P1 BRA `(.L_x_1910) ;  /* 0x0000007000449947 */ /* 0x004fd80003800000 */
.L_x_2091:
[----:B------:R-:W-:Y:S05]  /*235a0*/  BSYNC B2 ;  /* 0x0000000000027941 */ /* 0x000fea0003800000 */
.L_x_1909:
[----:B------:R-:W-:Y:S04]  /*235b0*/  BSSY B2, `(.L_x_1911) ;  /* 0x0000009000027945 */ /* 0x000fe80003800000 */
        /* <DEDUP_REMOVED lines=8> */
.L_x_1912:
[----:B------:R-:W-:Y:S05]  /*23640*/  BSYNC B2 ;  /* 0x0000000000027941 */ /* 0x000fea0003800000 */
.L_x_1911:
[----:B------:R-:W-:Y:S01]  /*23650*/  IMAD.MOV.U32 R14, RZ, RZ, RZ ;  /* 0x000000ffff0e7224 */ /* 0x000fe200078e00ff */
[----:B------:R-:W-:Y:S01]  /*23660*/  UIADD3 UR4, UP0, UR36, 0x570, URZ ;  /* 0x0000057024047890 */ /* 0x000fe2000ff1e03f */
[----:B------:R-:W-:Y:S01]  /*23670*/  IMAD R11, R27, 0x8000, R23 ;  /* 0x000080001b0b7824 */ /* 0x000fe200078e0217 */
[----:B------:R-:W-:Y:S01]  /*23680*/  PLOP3.LUT P1, PT, PT, PT, PT, 0x80, 0x0 ;  /* 0x000000000000781c */ /* 0x000fe20003f2f070 */
[----:B------:R-:W-:Y:S01]  /*23690*/  IMAD R12, R9, 0x40, R0 ;  /* 0x00000040090c7824 */ /* 0x000fe200078e0200 */
[----:B------:R-:W-:Y:S01]  /*236a0*/  R2UR UR10, R14 ;  /* 0x000000000e0a72ca */ /* 0x000fe200000e0000 */
[----:B------:R-:W-:Y:S01]  /*236b0*/  VIADD R13, R11, 0x20400 ;  /* 0x000204000b0d7836 */ /* 0x000fe20000000000 */
[----:B------:R-:W-:Y:S01]  /*236c0*/  IADD3 R2, R6, 0x30890, RZ ;  /* 0x0003089006027810 */ /* 0x000fe20007ffe0ff */
[----:B------:R-:W-:Y:S01]  /*236d0*/  UIADD3.X UR5, URZ, UR37, URZ, UP0, !UPT ;  /* 0x000000253f057290 */ /* 0x000fe200087fe43f */
[----:B------:R-:W-:Y:S01]  /*236e0*/  UMOV UR6, 0x0 ;  /* 0x0000000000067882 */ /* 0x000fe20000000000 */
[----:B------:R-:W-:-:S10]  /*236f0*/  UMOV UR7, 0x12f00000 ;  /* 0x12f0000000077882 */ /* 0x000fd40000000000 */
.L_x_1913:
        /* <DEDUP_REMOVED lines=10> */
[----:B------:R-:W-:Y:S01]  /*237a0*/  IMAD.MOV.U32 R20, RZ, RZ, 0x40 ;  /* 0x00000040ff147424 */ /* 0x000fe200078e00ff */
[----:B------:R-:W-:Y:S01]  /*237b0*/  PLOP3.LUT P1, PT, PT, PT, PT, 0x80, 0x0 ;  /* 0x000000000000781c */ /* 0x000fe20003f2f070 */
[----:B------:R-:W-:Y:S01]  /*237c0*/  VIADD R13, R11, 0x22400 ;  /* 0x000224000b0d7836 */ /* 0x000fe20000000000 */
[----:B------:R-:W-:Y:S01]  /*237d0*/  UMOV UR6, 0x0 ;  /* 0x0000000000067882 */ /* 0x000fe20000000000 */
[----:B------:R-:W-:Y:S01]  /*237e0*/  UMOV UR7, 0x12f00000 ;  /* 0x12f0000000077882 */ /* 0x000fe20000000000 */
[----:B------:R-:W-:-:S15]  /*237f0*/  R2UR UR10, R20 ;  /* 0x00000000140a72ca */ /* 0x000fde00000e0000 */
.L_x_1914:
        /* <DEDUP_REMOVED lines=12> */
[----:B------:R-:W-:Y:S01]  /*238c0*/  UMOV UR6, 0x0 ;  /* 0x0000000000067882 */ /* 0x000fe20000000000 */
[----:B------:R-:W-:Y:S01]  /*238d0*/  IADD3 R13, R11, 0x24400, RZ ;  /* 0x000244000b0d7810 */ /* 0x000fe20007ffe0ff */
[----:B------:R-:W-:Y:S01]  /*238e0*/  UMOV UR7, 0x12f00000 ;  /* 0x12f0000000077882 */ /* 0x000fe20000000000 */
[----:B------:R-:W-:-:S15]  /*238f0*/  R2UR UR10, R17 ;  /* 0x00000000110a72ca */ /* 0x000fde00000e0000 */
.L_x_1915:
        /* <DEDUP_REMOVED lines=16> */
.L_x_1916:
        /* <DEDUP_REMOVED lines=10> */
[----:B------:R-:W2:Y:S01]  /*23aa0*/  SYNCS.PHASECHK.TRANS64.TRYWAIT P1, [R6+URZ+0x308c0], R3 ;  /* 0x0308c003060075a7 */ /* 0x000ea2000802017f */
[----:B------:R-:W-:Y:S04]  /*23ab0*/  BSSY B2, `(.L_x_1917) ;  /* 0x0000002000027945 */ /* 0x000fe80003800000 */
[----:B--2---:R-:W-:Y:S05]  /*23ac0*/  @!P1 BRA `(.L_x_1918) ;  /* 0x0000006c000c9947 */ /* 0x004fea0003800000 */
.L_x_2092:
[----:B------:R-:W-:Y:S05]  /*23ad0*/  BSYNC B2 ;  /* 0x0000000000027941 */ /* 0x000fea0003800000 */
.L_x_1917:
[----:B------:R-:W-:Y:S01]  /*23ae0*/  BSSY B2, `(.L_x_1919) ;  /* 0x000000b000027945 */ /* 0x000fe20003800000 */
[----:B------:R-:W-:Y:S02]  /*23af0*/  IMAD.MOV.U32 R2, RZ, RZ, 0x0 ;  /* 0x00000000ff027424 */ /* 0x000fe400078e00ff */
[----:B0-2---:R-:W-:Y:S01]  /*23b00*/  IMAD.MOV.U32 R3, RZ, RZ, 0x12f00000 ;  /* 0x12f00000ff037424 */ /* 0x005fe200078e00ff */
[----:B------:R-:W-:Y:S06]  /*23b10*/  @P2 BRA `(.L_x_1920) ;  /* 0x00000000001c2947 */ /* 0x000fec0003800000 */
[----:B------:R-:W0:Y:S01]  /*23b20*/  S2R R21, SR_TID.X ;  /* 0x0000000000157919 */ /* 0x000e220000002100 */
[----:B------:R-:W-:-:S04]  /*23b30*/  MOV R13, 0x8000 ;  /* 0x00008000000d7802 */ /* 0x000fc80000000f00 */
[----:B------:R2:W-:Y:S01]  /*23b40*/  SYNCS.ARRIVE.TRANS64 RZ, [R6+URZ+0x308b0], R13 ;  /* 0x0308b00d06ff79a7 */ /* 0x0005e2000800003f */
[----:B0-----:R-:W-:-:S04]  /*23b50*/  LOP3.LUT R21, R21, 0x1f, RZ, 0xc0, !PT ;  /* 0x0000001f15157812 */ /* 0x001fc800078ec0ff */
[----:B------:R-:W-:-:S13]  /*23b60*/  ISETP.NE.AND P1, PT, R21, RZ, PT ;  /* 0x000000ff1500720c */ /* 0x000fda0003f25270 */
[----:B--2---:R-:W-:Y:S05]  /*23b70*/  @!P1 BRA `(.L_x_1920) ;  /* 0x0000000000049947 */ /* 0x004fea0003800000 */
[----:B------:R-:W-:Y:S01]  /*23b80*/  BPT.TRAP 0x1 ;  /* 0x000000040000795c */ /* 0x000fe20000300000 */
.L_x_1920:
[----:B------:R-:W-:Y:S05]  /*23b90*/  BSYNC B2 ;  /* 0x0000000000027941 */ /* 0x000fea0003800000 */
.L_x_1919:
[----:B------:R-:W-:Y:S01]  /*23ba0*/  R2UR UR10, R14 ;  /* 0x000000000e0a72ca */ /* 0x000fe200000e0000 */
[----:B------:R-:W-:Y:S01]  /*23bb0*/  UIADD3 UR4, UP0, UR36, 0x670, URZ ;  /* 0x0000067024047890 */ /* 0x000fe2000ff1e03f */
[----:B------:R-:W-:Y:S01]  /*23bc0*/  R2UR UR6, R2 ;  /* 0x00000000020672ca */ /* 0x000fe200000e0000 */
[----:B------:R-:W-:Y:S01]  /*23bd0*/  VIADD R6, R6, 0x308b0 ;  /* 0x000308b006067836 */ /* 0x000fe20000000000 */
[----:B------:R-:W-:Y:S01]  /*23be0*/  R2UR UR7, R3 ;  /* 0x00000000030772ca */ /* 0x000fe200000e0000 */
[----:B------:R-:W-:Y:S01]  /*23bf0*/  VIADD R13, R11, 0x400 ;  /* 0x000004000b0d7836 */ /* 0x000fe20000000000 */
[----:B------:R-:W-:Y:S01]  /*23c00*/  PLOP3.LUT P1, PT, PT, PT, PT, 0x80, 0x0 ;  /* 0x000000000000781c */ /* 0x000fe20003f2f070 */
[----:B------:R-:W-:-:S12]  /*23c10*/  UIADD3.X UR5, URZ, UR37, URZ, UP0, !UPT ;  /* 0x000000253f057290 */ /* 0x000fd800087fe43f */
.L_x_1921:
        /* <DEDUP_REMOVED lines=15> */
.L_x_1922:
        /* <DEDUP_REMOVED lines=15> */
.L_x_1923:
        /* <DEDUP_REMOVED lines=15> */
.L_x_1924:
        /* <DEDUP_REMOVED lines=10> */
.L_x_1908:
[----:B------:R-:W-:Y:S05]  /*23f90*/  BSYNC B1 ;  /* 0x0000000000017941 */ /* 0x000fea0003800000 */
.L_x_1907:
[----:B------:R-:W-:Y:S01]  /*23fa0*/  ISETP.GT.AND P2, PT, R9, R5, PT ;  /* 0x000000050900720c */ /* 0x000fe20003f44270 */
[----:B------:R-:W-:Y:S02]  /*23fb0*/  VIADD R27, R27, 0x1 ;  /* 0x000000011b1b7836 */ /* 0x000fe40000000000 */
[----:B------:R-:W-:-:S03]  /*23fc0*/  VIADD R9, R9, 0xffffffff ;  /* 0xffffffff09097836 */ /* 0x000fc60000000000 */
[----:B------:R-:W-:-:S04]  /*23fd0*/  ISETP.NE.AND P1, PT, R27, 0x2, PT ;  /* 0x000000021b00780c */ /* 0x000fc80003f25270 */
[----:B------:R-:W-:Y:S02]  /*23fe0*/  SEL R3, RZ, 0x1, P1 ;  /* 0x00000001ff037807 */ /* 0x000fe40000800000 */
[----:B------:R-:W-:Y:S02]  /*23ff0*/  SEL R27, R27, RZ, P1 ;  /* 0x000000ff1b1b7207 */ /* 0x000fe40000800000 */
[----:B------:R-:W-:Y:S01]  /*24000*/  LOP3.LUT R30, R30, R3, RZ, 0x3c, !PT ;  /* 0x000000031e1e7212 */ /* 0x000fe200078e3cff */
[----:B------:R-:W-:Y:S06]  /*24010*/  @P2 BRA `(.L_x_1925) ;  /* 0xfffffff400342947 */ /* 0x000fec000383ffff */
.L_x_1883:
[----:B------:R-:W-:Y:S05]  /*24020*/  BSYNC B0 ;  /* 0x0000000000007941 */ /* 0x000fea0003800000 */
.L_x_1882:
[----:B------:R-:W2:Y:S01]  /*24030*/  LDC R0, c[0x0][0x448] ;  /* 0x00011200ff007b82 */ /* 0x000ea20000000800 */
[----:B------:R-:W-:Y:S01]  /*24040*/  VIADD R5, R28, 0x7f ;  /* 0x0000007f1c057836 */ /* 0x000fe20000000000 */
[----:B------:R-:W-:Y:S06]  /*24050*/  @!P0 WARPSYNC.ALL ;  /* 0x0000000000008948 */ /* 0x000fec0003800000 */
[----:B------:R-:W-:Y:S01]  /*24060*/  @!P0 BAR.SYNC.DEFER_BLOCKING 0xc, 0x180 ;  /* 0x0306000000008b1d */ /* 0x000fe20000010000 */
[----:B--2---:R-:W-:-:S13]  /*24070*/  ISETP.NE.AND P1, PT, R0, 0x1, PT ;  /* 0x000000010000780c */ /* 0x004fda0003f25270 */
[----:B------:R-:W2:Y:S08]  /*24080*/  @P1 LDC R0, c[0x0][0x44c] ;  /* 0x00011300ff001b82 */ /* 0x000eb00000000800 */
[----:B------:R-:W3:Y:S01]  /*24090*/  @P1 LDC R3, c[0x0][0x450] ;  /* 0x00011400ff031b82 */ /* 0x000ee20000000800 */
[----:B--2---:R-:W-:-:S05]  /*240a0*/  @P1 IMAD.HI.U32 R0, R5, R0, RZ ;  /* 0x0000000005001227 */ /* 0x004fca00078e00ff */
[----:B---3--:R-:W-:Y:S02]  /*240b0*/  @P1 SHF.R.U32.HI R5, RZ, R3, R0 ;  /* 0x00000003ff051219 */ /* 0x008fe40000011600 */
[----:B------:R-:W2:Y:S03]  /*240c0*/  LDC.64 R2, c[0x0][0x9e0] ;  /* 0x00027800ff027b82 */ /* 0x000ea60000000a00 */
[----:B------:R-:W-:Y:S01]  /*240d0*/  IMAD.IADD R9, R8, 0x1, R5 ;  /* 0x0000000108097824 */ /* 0x000fe200078e0205 */
[----:B--2---:R-:W-:-:S04]  /*240e0*/  ISETP.GE.AND P2, PT, R3, 0x1, PT ;  /* 0x000000010300780c */ /* 0x004fc80003f46270 */
[----:B------:R-:W-:-:S09]  /*240f0*/  IADD3 R2, R9, R2, RZ ;  /* 0x0000000209027210 */ /* 0x000fd20007ffe0ff */
[----:B------:R-:W-:Y:S05]  /*24100*/  @!P2 BRA `(.L_x_1926) ;  /* 0x000000000048a947 */ /* 0x000fea0003800000 */
[C---:B------:R-:W-:Y:S01]  /*24110*/  ISETP.GT.AND P0, PT, R9.reuse, RZ, PT ;  /* 0x000000ff0900720c */ /* 0x040fe20003f04270 */
[----:B------:R-:W-:Y:S01]  /*24120*/  BSSY B0, `(.L_x_1927) ;  /* 0x000000e000007945 */ /* 0x000fe20003800000 */
[----:B------:R-:W-:-:S11]  /*24130*/  VIADD R0, R9, 0xffffffff ;  /* 0xffffffff09007836 */ /* 0x000fd60000000000 */
        /* <DEDUP_REMOVED lines=8> */
.L_x_1928:
[----:B------:R-:W-:-:S13]  /*241c0*/  ISETP.NE.AND P0, PT, R3, 0x1, PT ;  /* 0x000000010300780c */ /* 0x000fda0003f05270 */
[----:B------:R-:W2:Y:S02]  /*241d0*/  @P0 LDC.64 R4, c[0x0][0x9e8] ;  /* 0x00027a00ff040b82 */ /* 0x000ea40000000a00 */
[----:B--2---:R-:W-:-:S05]  /*241e0*/  @P0 IMAD.HI.U32 R4, R0, R4, RZ ;  /* 0x0000000400040227 */ /* 0x004fca00078e00ff */
[----:B------:R-:W-:-:S07]  /*241f0*/  @P0 SHF.R.U32.HI R0, RZ, R5, R4 ;  /* 0x00000005ff000219 */ /* 0x000fce0000011604 */
.L_x_1929:
[----:B------:R-:W-:Y:S05]  /*24200*/  BSYNC B0 ;  /* 0x0000000000007941 */ /* 0x000fea0003800000 */
.L_x_1927:
[----:B------:R-:W-:-:S05]  /*24210*/  IMAD R5, R0, R3, R3 ;  /* 0x0000000300057224 */ /* 0x000fca00078e0203 */
[----:B------:R-:W-:-:S07]  /*24220*/  VIMNMX R2, R2, R5, PT ;  /* 0x0000000502027248 */ /* 0x000fce0003fe0100 */
.L_x_1926:
[----:B------:R-:W-:Y:S01]  /*24230*/  VIADD R2, R2, 0x3f ;  /* 0x0000003f02027836 */ /* 0x000fe20000000000 */
[----:B------:R-:W2:Y:S01]  /*24240*/  @P1 LDC R9, c[0x0][0x44c] ;  /* 0x00011300ff091b82 */ /* 0x000ea20000000800 */
[----:B------:R-:W-:-:S03]  /*24250*/  ULDC UR4, c[0x0][0x9dc] ;  /* 0x0002770000047ab9 */ /* 0x000fc60000000800 */
[----:B------:R-:W-:-:S04]  /*24260*/  SHF.R.S32.HI R5, RZ, 0x1f, R2 ;  /* 0x0000001fff057819 */ /* 0x000fc80000011402 */
[----:B------:R-:W3:Y:S01]  /*24270*/  @P1 LDC R0, c[0x0][0x450] ;  /* 0x00011400ff001b82 */ /* 0x000ee20000000800 */
[----:B------:R-:W-:Y:S01]  /*24280*/  LEA.HI R5, R5, R2, RZ, 0x6 ;  /* 0x0000000205057211 */ /* 0x000fe200078f30ff */
[----:B------:R-:W-:-:S03]  /*24290*/  IMAD.MOV.U32 R2, RZ, RZ, R28 ;  /* 0x000000ffff027224 */ /* 0x000fc600078e001c */
[----:B------:R-:W-:-:S04]  /*242a0*/  SHF.R.S32.HI R5, RZ, 0x6, R5 ;  /* 0x00000006ff057819 */ /* 0x000fc80000011405 */
[----:B------:R-:W-:-:S05]  /*242b0*/  VIMNMX R26, R10, R5, PT ;  /* 0x000000050a1a7248 */ /* 0x000fca0003fe0100 */
[----:B------:R4:W-:Y:S01]  /*242c0*/  STL [R1+0x30], R26 ;  /* 0x0000301a01007387 */ /* 0x0009e20000100800 */
[----:B--2---:R-:W-:-:S05]  /*242d0*/  @P1 IMAD.HI.U32 R9, R28, R9, RZ ;  /* 0x000000091c091227 */ /* 0x004fca00078e00ff */
[----:B---3--:R-:W-:-:S04]  /*242e0*/  @P1 SHF.R.U32.HI R2, RZ, R0, R9 ;  /* 0x00000000ff021219 */ /* 0x008fc80000011609 */
[----:B------:R-:W-:-:S05]  /*242f0*/  IADD3 R7, R7, R2, RZ ;  /* 0x0000000207077210 */ /* 0x000fca0007ffe0ff */
[----:B------:R-:W-:Y:S01]  /*24300*/  VIADD R0, R7, -UR4 ;  /* 0x8000000407007c36 */ /* 0x000fe20008000000 */
[----:B----4-:R-:W-:Y:S06]  /*24310*/  @!P2 BRA `(.L_x_1930) ;  /* 0x000000000044a947 */ /* 0x010fec0003800000 */
        /* <DEDUP_REMOVED lines=10> */
.L_x_1932:
[----:B------:R-:W-:-:S13]  /*243c0*/  ISETP.NE.AND P0, PT, R3, 0x1, PT ;  /* 0x000000010300780c */ /* 0x000fda0003f05270 */
[----:B------:R-:W2:Y:S02]  /*243d0*/  @P0 LDC.64 R4, c[0x0][0x9e8] ;  /* 0x00027a00ff040b82 */ /* 0x000ea40000000a00 */
[----:B--2---:R-:W-:-:S05]  /*243e0*/  @P0 IMAD.HI.U32 R4, R7, R4, RZ ;  /* 0x0000000407040227 */ /* 0x004fca00078e00ff */
[----:B------:R-:W-:-:S07]  /*243f0*/  @P0 SHF.R.U32.HI R7, RZ, R5, R4 ;  /* 0x00000005ff070219 */ /* 0x000fce0000011604 */
.L_x_1933:
[----:B------:R-:W-:Y:S05]  /*24400*/  BSYNC B0 ;  /* 0x0000000000007941 */ /* 0x000fea0003800000 */
.L_x_1931:
[----:B------:R-:W-:-:S05]  /*24410*/  IMAD R3, R7, R3, RZ ;  /* 0x0000000307037224 */ /* 0x000fca00078e02ff */
[----:B------:R-:W-:-:S07]  /*24420*/  VIMNMX R0, R0, R3, !PT ;  /* 0x0000000300007248 */ /* 0x000fce0007fe0100 */
.L_x_1930:
[----:B------:R-:W-:Y:S01]  /*24430*/  SHF.R.S32.HI R3, RZ, 0x1f, R0 ;  /* 0x0000001fff037819 */ /* 0x000fe20000011400 */
[----:B------:R-:W-:Y:S03]  /*24440*/  BSSY B7, `(.L_x_1934) ;  /* 0x000036d000077945 */ /* 0x000fe60003800000 */
[----:B------:R-:W-:-:S04]  /*24450*/  LEA.HI R3, R3, R0, RZ, 0x6 ;  /* 0x0000000003037211 */ /* 0x000fc800078f30ff */
[----:B------:R-:W-:-:S04]  /*24460*/  SHF.R.S32.HI R3, RZ, 0x6, R3 ;  /* 0x00000006ff037819 */ /* 0x000fc80000011403 */
[----:B------:R-:W-:-:S04]  /*24470*/  VIMNMX R2, RZ, R3, !PT ;  /* 0x00000003ff027248 */ /* 0x000fc80007fe0100 */
[----:B------:R-:W-:Y:S01]  /*24480*/  ISETP.GT.AND P0, PT, R26, R2, PT ;  /* 0x000000021a00720c */ /* 0x000fe20003f04270 */
[----:B------:R2:W-:-:S12]  /*24490*/  STL [R1+0x14], R2 ;  /* 0x0000140201007387 */ /* 0x0005d80000100800 */
[----:B--2---:R-:W-:Y:S05]  /*244a0*/  @P0 BRA `(.L_x_1935) ;  /* 0x0000000000440947 */ /* 0x004fea0003800000 */
[----:B------:R-:W2:Y:S02]  /*244b0*/  S2R R2, SR_TID.X ;  /* 0x0000000000027919 */ /* 0x000ea40000002100 */
[----:B--2---:R-:W-:-:S04]  /*244c0*/  LOP3.LUT R2, R2, 0x7f, RZ, 0xc0, !PT ;  /* 0x0000007f02027812 */ /* 0x004fc800078ec0ff */
[----:B------:R-:W-:-:S13]  /*244d0*/  ISETP.NE.AND P0, PT, R2, RZ, PT ;  /* 0x000000ff0200720c */ /* 0x000fda0003f05270 */
[----:B------:R-:W-:Y:S05]  /*244e0*/  @P0 BRA `(.L_x_1936) ;  /* 0x0000003400880947 */ /* 0x000fea0003800000 */
[----:B------:R-:W2:Y:S01]  /*244f0*/  S2R R5, SR_LANEID ;  /* 0x0000000000057919 */ /* 0x000ea20000000000 */
[----:B------:R-:W-:Y:S01]  /*24500*/  VOTEU.ANY UR4, UPT, PT ;  /* 0x0000000000047886 */ /* 0x000fe200038e0100 */
[----:B------:R-:W3:Y:S01]  /*24510*/  LDC.64 R2, c[0x0][0xc60] ;  /* 0x00031800ff027b82 */ /* 0x000ee20000000a00 */
[----:B------:R-:W2:Y:S02]  /*24520*/  FLO.U32 R0, UR4 ;  /* 0x0000000400007d00 */ /* 0x000ea400080e0000 */
[----:B--2---:R-:W-:-:S06]  /*24530*/  ISETP.EQ.U32.AND P0, PT, R0, R5, PT ;  /* 0x000000050000720c */ /* 0x004fcc0003f02070 */
[----:B------:R-:W3:Y:S07]  /*24540*/  POPC R5, UR4 ;  /* 0x0000000400057d09 */ /* 0x000eee0008000000 */
[----:B---3--:R-:W2:Y:S01]  /*24550*/  @P0 ATOMG.E.ADD.STRONG.GPU PT, R3, desc[UR60][R2.64], R5 ;  /* 0x00000005020309a8 */ /* 0x008ea200081ee1fc */
[----:B------:R-:W3:Y:S02]  /*24560*/  S2R R4, SR_LTMASK ;  /* 0x0000000000047919 */ /* 0x000ee40000003900 */
[----:B---3--:R-:W-:-:S04]  /*24570*/  LOP3.LUT R4, R4, UR4, RZ, 0xc0, !PT ;  /* 0x0000000404047c12 */ /* 0x008fc8000f8ec0ff */
[----:B------:R-:W3:Y:S01]  /*24580*/  POPC R7, R4 ;  /* 0x0000000400077309 */ /* 0x000ee20000000000 */
[----:B--2---:R-:W3:Y:S02]  /*24590*/  SHFL.IDX PT, R0, R3, R0, 0x1f ;  /* 0x00001f0003007589 */ /* 0x004ee400000e0000 */
[----:B---3--:R-:W-:Y:S01]  /*245a0*/  IADD3 R16, R0, UR38, R7 ;  /* 0x0000002600107c10 */ /* 0x008fe2000fffe007 */
[----:B------:R-:W-:Y:S06]  /*245b0*/  BRA `(.L_x_1936) ;  /* 0x0000003400547947 */ /* 0x000fec0003800000 */
.L_x_1935:
        /* <DEDUP_REMOVED lines=8> */
[----:B------:R-:W-:Y:S01]  /*24640*/  IMAD.U32 R4, RZ, RZ, UR6 ;  /* 0x00000006ff047e24 */ /* 0x000fe2000f8e00ff */
[----:B0-----:R-:W-:Y:S01]  /*24650*/  MOV R6, UR8 ;  /* 0x0000000800067c02 */ /* 0x001fe20008000f00 */
[----:B------:R-:W0:Y:S01]  /*24660*/  LDC.64 R2, c[0x4][R2] ;  /* 0x0100000002027b82 */ /* 0x000e220000000a00 */
[----:B------:R-:W-:Y:S01]  /*24670*/  IMAD.U32 R5, RZ, RZ, UR7 ;  /* 0x00000007ff057e24 */ /* 0x000fe2000f8e00ff */
[----:B------:R-:W-:Y:S01]  /*24680*/  MOV R12, 0x1 ;  /* 0x00000001000c7802 */ /* 0x000fe20000000f00 */
[----:B------:R-:W-:Y:S02]  /*24690*/  IMAD.U32 R7, RZ, RZ, UR9 ;  /* 0x00000009ff077e24 */ /* 0x000fe4000f8e00ff */
[----:B------:R-:W-:-:S02]  /*246a0*/  IMAD.U32 R10, RZ, RZ, UR4 ;  /* 0x00000004ff0a7e24 */ /* 0x000fc4000f8e00ff */
[----:B------:R-:W-:Y:S02]  /*246b0*/  IMAD.U32 R11, RZ, RZ, UR5 ;  /* 0x00000005ff0b7e24 */ /* 0x000fe4000f8e00ff */
[----:B------:R-:W-:Y:S02]  /*246c0*/  IMAD.MOV.U32 R8, RZ, RZ, 0x70 ;  /* 0x00000070ff087424 */ /* 0x000fe400078e00ff */
[----:B------:R-:W-:-:S07]  /*246d0*/  IMAD.MOV.U32 R13, RZ, RZ, RZ ;  /* 0x000000ffff0d7224 */ /* 0x000fce00078e00ff */
[----:B------:R-:W-:-:S07]  /*246e0*/  LEPC R20, `(.L_x_1938) ;  /* 0x000000001014794e */ /* 0x000fce0000000000 */
[----:B01----:R-:W-:Y:S05]  /*246f0*/  CALL.ABS.NOINC R2 ;  /* 0x0000000002007343 */ /* 0x003fea0003c00000 */
.L_x_1938:
[----:B------:R-:W-:Y:S05]  /*24700*/  BSYNC B6 ;  /* 0x0000000000067941 */ /* 0x000fea0003800000 */
.L_x_1937:
        /* <DEDUP_REMOVED lines=8> */
[----:B------:R2:W3:Y:S01]  /*24790*/  LDC.64 R2, c[0x4][R17] ;  /* 0x0100000011027b82 */ /* 0x0004e20000000a00 */
[----:B------:R-:W-:Y:S01]  /*247a0*/  IMAD.U32 R4, RZ, RZ, UR6 ;  /* 0x00000006ff047e24 */ /* 0x000fe2000f8e00ff */
[----:B0-----:R-:W-:Y:S01]  /*247b0*/  MOV R6, UR8 ;  /* 0x0000000800067c02 */ /* 0x001fe20008000f00 */
[----:B------:R-:W-:Y:S01]  /*247c0*/  IMAD.U32 R5, RZ, RZ, UR7 ;  /* 0x00000007ff057e24 */ /* 0x000fe2000f8e00ff */
[----:B------:R-:W-:Y:S01]  /*247d0*/  MOV R12, 0x1 ;  /* 0x00000001000c7802 */ /* 0x000fe20000000f00 */
[----:B------:R-:W-:Y:S02]  /*247e0*/  IMAD.U32 R7, RZ, RZ, UR9 ;  /* 0x00000009ff077e24 */ /* 0x000fe4000f8e00ff */
[----:B------:R-:W-:-:S02]  /*247f0*/  IMAD.U32 R10, RZ, RZ, UR4 ;  /* 0x00000004ff0a7e24 */ /* 0x000fc4000f8e00ff */
[----:B------:R-:W-:Y:S02]  /*24800*/  IMAD.U32 R11, RZ, RZ, UR5 ;  /* 0x00000005ff0b7e24 */ /* 0x000fe4000f8e00ff */
[----:B------:R-:W-:Y:S02]  /*24810*/  IMAD.MOV.U32 R8, RZ, RZ, 0x70 ;  /* 0x00000070ff087424 */ /* 0x000fe400078e00ff */
[----:B--2---:R-:W-:-:S07]  /*24820*/  IMAD.MOV.U32 R13, RZ, RZ, RZ ;  /* 0x000000ffff0d7224 */ /* 0x004fce00078e00ff */
[----:B------:R-:W-:-:S07]  /*24830*/  LEPC R20, `(.L_x_1941) ;  /* 0x000000001014794e */ /* 0x000fce0000000000 */
[----:B-1-3--:R-:W-:Y:S05]  /*24840*/  CALL.ABS.NOINC R2 ;  /* 0x0000000002007343 */ /* 0x00afea0003c00000 */
.L_x_1941:
[----:B------:R0:W1:Y:S01]  /*24850*/  LDC.64 R2, c[0x4][R17] ;  /* 0x0100000011027b82 */ /* 0x0000620000000a00 */
[----:B------:R-:W-:Y:S01]  /*24860*/  ULDC.64 UR4, c[0x4][0xa8] ;  /* 0x01002a0000047ab9 */ /* 0x000fe20000000a00 */
[----:B------:R-:W-:Y:S01]  /*24870*/  ULDC.64 UR6, c[0x4][0xb0] ;  /* 0x01002c0000067ab9 */ /* 0x000fe20000000a00 */
[----:B------:R-:W-:Y:S01]  /*24880*/  ULDC.64 UR8, c[0x4][0x40] ;  /* 0x0100100000087ab9 */ /* 0x000fe20000000a00 */
[----:B------:R-:W-:Y:S01]  /*24890*/  IMAD.U32 R4, RZ, RZ, UR4 ;  /* 0x00000004ff047e24 */ /* 0x000fe2000f8e00ff */
[----:B------:R-:W-:Y:S01]  /*248a0*/  MOV R7, UR7 ;  /* 0x0000000700077c02 */ /* 0x000fe20008000f00 */
[----:B------:R-:W-:Y:S01]  /*248b0*/  IMAD.U32 R5, RZ, RZ, UR5 ;  /* 0x00000005ff057e24 */ /* 0x000fe2000f8e00ff */
[----:B------:R-:W-:Y:S01]  /*248c0*/  MOV R13, RZ ;  /* 0x000000ff000d7202 */ /* 0x000fe20000000f00 */
[----:B------:R-:W-:Y:S02]  /*248d0*/  IMAD.U32 R6, RZ, RZ, UR6 ;  /* 0x00000006ff067e24 */ /* 0x000fe4000f8e00ff */
[----:B------:R-:W-:-:S02]  /*248e0*/  IMAD.U32 R10, RZ, RZ, UR8 ;  /* 0x00000008ff0a7e24 */ /* 0x000fc4000f8e00ff */
[----:B------:R-:W-:Y:S02]  /*248f0*/  IMAD.U32 R11, RZ, RZ, UR9 ;  /* 0x00000009ff0b7e24 */ /* 0x000fe4000f8e00ff */
[----:B------:R-:W-:Y:S02]  /*24900*/  IMAD.MOV.U32 R8, RZ, RZ, 0x70 ;  /* 0x00000070ff087424 */ /* 0x000fe400078e00ff */
[----:B0-----:R-:W-:-:S07]  /*24910*/  IMAD.MOV.U32 R12, RZ, RZ, 0x1 ;  /* 0x00000001ff0c7424 */ /* 0x001fce00078e00ff */
[----:B------:R-:W-:-:S07]  /*24920*/  LEPC R20, `(.L_x_1940) ;  /* 0x000000001014794e */ /* 0x000fce0000000000 */
[----:B-1----:R-:W-:Y:S05]  /*24930*/  CALL.ABS.NOINC R2 ;  /* 0x0000000002007343 */ /* 0x002fea0003c00000 */
.L_x_1940:
[----:B------:R-:W-:Y:S05]  /*24940*/  BSYNC B6 ;  /* 0x0000000000067941 */ /* 0x000fea0003800000 */
.L_x_1939:
[----:B------:R-:W-:Y:S01]  /*24950*/  ULDC.64 UR4, c[0x0][0x9f8] ;  /* 0x00027e0000047ab9 */ /* 0x000fe20000000a00 */
[----:B------:R-:W2:Y:S01]  /*24960*/  LDL R24, [R1+0xc] ;  /* 0x00000c0001187983 */ /* 0x000ea20000100800 */
[----:B------:R-:W-:-:S03]  /*24970*/  ISETP.NE.U32.AND P0, PT, RZ, UR4, PT ;  /* 0x00000004ff007c0c */ /* 0x000fc6000bf05070 */
[----:B------:R-:W3:Y:S01]  /*24980*/  LDL R21, [R1+0x10] ;  /* 0x0000100001157983 */ /* 0x000ee20000100800 */
[----:B------:R-:W-:Y:S01]  /*24990*/  ISETP.NE.AND.EX P0, PT, RZ, UR5, PT, P0 ;  /* 0x00000005ff007c0c */ /* 0x000fe2000bf05300 */
[----:B------:R-:W-:Y:S01]  /*249a0*/  IMAD.MOV.U32 R33, RZ, RZ, R19 ;  /* 0x000000ffff217224 */ /* 0x000fe200078e0013 */
[----:B------:R-:W4:Y:S01]  /*249b0*/  LDC R7, c[0x0][0x430] ;  /* 0x00010c00ff077b82 */ /* 0x000f220000000800 */
[----:B------:R-:W3:Y:S01]  /*249c0*/  LDL R17, [R1+0x44] ;  /* 0x0000440001117983 */ /* 0x000ee20000100800 */
[----:B------:R-:W0:Y:S01]  /*249d0*/  S2R R20, SR_TID.X ;  /* 0x0000000000147919 */ /* 0x000e220000002100 */
[----:B------:R-:W-:Y:S01]  /*249e0*/  VIADD R8, R26, 0xffffffff ;  /* 0xffffffff1a087836 */ /* 0x000fe20000000000 */
[----:B------:R-:W-:Y:S01]  /*249f0*/  LOP3.LUT R22, R22, 0xfffffffe, RZ, 0xc0, !PT ;  /* 0xfffffffe16167812 */ /* 0x000fe200078ec0ff */
[----:B------:R-:W-:-:S06]  /*24a00*/  ULDC UR4, c[0x0][0x2f4] ;  /* 0x0000bd0000047ab9 */ /* 0x000fcc0000000800 */
[----:B------:R-:W1:Y:S02]  /*24a10*/  @P0 LDC.64 R2, c[0x0][0x9f8] ;  /* 0x00027e00ff020b82 */ /* 0x000e640000000a00 */
[----:B-1----:R-:W-:Y:S01]  /*24a20*/  @P0 IMAD.WIDE R2, R19, 0x4, R2 ;  /* 0x0000000413020825 */ /* 0x002fe200078e0202 */
[----:B0-----:R-:W-:-:S04]  /*24a30*/  LOP3.LUT R20, R20, 0x7f, RZ, 0xc0, !PT ;  /* 0x0000007f14147812 */ /* 0x001fc800078ec0ff */
[----:B------:R0:W3:Y:S01]  /*24a40*/  @P0 LDG.E R33, desc[UR60][R2.64] ;  /* 0x0000003c02210981 */ /* 0x0000e2000c1e1900 */
[----:B------:R-:W-:Y:S02]  /*24a50*/  SHF.R.U32.HI R32, RZ, 0x3, R20 ;  /* 0x00000003ff207819 */ /* 0x000fe40000011614 */
[----:B------:R-:W1:Y:S01]  /*24a60*/  S2R R20, SR_TID.X ;  /* 0x0000000000147919 */ /* 0x000e620000002100 */
[----:B----4-:R-:W-:-:S13]  /*24a70*/  ISETP.NE.AND P1, PT, R7, 0x1, PT ;  /* 0x000000010700780c */ /* 0x010fda0003f25270 */
[----:B------:R-:W4:Y:S08]  /*24a80*/  @P1 LDC R6, c[0x0][0x434] ;  /* 0x00010d00ff061b82 */ /* 0x000f300000000800 */
[----:B------:R-:W4:Y:S01]  /*24a90*/  @P1 LDC R0, c[0x0][0x438] ;  /* 0x00010e00ff001b82 */ /* 0x000f220000000800 */
[----:B-1----:R-:W-:-:S05]  /*24aa0*/  IMAD.SHL.U32 R20, R20, 0x10, RZ ;  /* 0x0000001014147824 */ /* 0x002fca00078e00ff */
[----:B------:R-:W-:-:S05]  /*24ab0*/  LOP3.LUT R20, R32, 0x70, R20, 0xf8, !PT ;  /* 0x0000007020147812 */ /* 0x000fca00078ef814 */
[----:B------:R-:W-:Y:S01]  /*24ac0*/  IMAD R5, R8, 0x40, R20 ;  /* 0x0000004008057824 */ /* 0x000fe200078e0214 */
[----:B------:R-:W-:-:S04]  /*24ad0*/  LOP3.LUT R11, R37, 0x40, RZ, 0xfc, !PT ;  /* 0x00000040250b7812 */ /* 0x000fc800078efcff */
[----:B------:R-:W-:Y:S02]  /*24ae0*/  ISETP.GE.AND P3, PT, R11, UR4, PT ;  /* 0x000000040b007c0c */ /* 0x000fe4000bf66270 */
[----:B------:R-:W-:-:S04]  /*24af0*/  LOP3.LUT R10, R37, 0x80, RZ, 0xfc, !PT ;  /* 0x00000080250a7812 */ /* 0x000fc800078efcff */
[----:B------:R-:W-:Y:S01]  /*24b00*/  ISETP.GE.AND P2, PT, R10, UR4, PT ;  /* 0x000000040a007c0c */ /* 0x000fe2000bf46270 */
[----:B------:R-:W-:Y:S01]  /*24b10*/  UMOV UR5, 0xffffffff ;  /* 0xffffffff00057882 */ /* 0x000fe20000000000 */
[----:B--2---:R-:W-:-:S04]  /*24b20*/  ISETP.GE.AND P0, PT, R5, R24, PT ;  /* 0x000000180500720c */ /* 0x004fc80003f06270 */
[----:B------:R-:W-:Y:S02]  /*24b30*/  ISETP.GT.U32.OR P0, PT, R20, 0x3f, P0 ;  /* 0x0000003f1400780c */ /* 0x000fe40000704470 */
[----:B---3--:R-:W-:-:S11]  /*24b40*/  IADD3 R5, R5, R21, RZ ;  /* 0x0000001505057210 */ /* 0x008fd60007ffe0ff */
[----:B0-----:R-:W0:Y:S01]  /*24b50*/  @!P0 LDC.64 R2, c[0x0][0x428] ;  /* 0x00010a00ff028b82 */ /* 0x001e220000000a00 */
[----:B----4-:R-:W-:-:S04]  /*24b60*/  @P1 IMAD.HI.U32 R6, R5, R6, RZ ;  /* 0x0000000605061227 */ /* 0x010fc800078e00ff */
[----:B------:R-:W-:Y:S01]  /*24b70*/  IMAD.MOV.U32 R4, RZ, RZ, R5 ;  /* 0x000000ffff047224 */ /* 0x000fe200078e0005 */
[----:B------:R-:W-:-:S05]  /*24b80*/  @P1 SHF.R.U32.HI R4, RZ, R0, R6 ;  /* 0x00000000ff041219 */ /* 0x000fca0000011606 */
[----:B------:R-:W-:-:S04]  /*24b90*/  IMAD.MOV R0, RZ, RZ, -R4 ;  /* 0x000000ffff007224 */ /* 0x000fc800078e0a04 */
[----:B------:R-:W-:Y:S01]  /*24ba0*/  IMAD R0, R7, R0, R5 ;  /* 0x0000000007007224 */ /* 0x000fe200078e0205 */
[--C-:B------:R-:W-:Y:S02]  /*24bb0*/  @!P0 SHF.R.S32.HI R5, RZ, 0x1f, R4.reuse ;  /* 0x0000001fff058819 */ /* 0x100fe40000011404 */
[----:B------:R-:W-:Y:S01]  /*24bc0*/  SHF.R.S32.HI R9, RZ, 0x1f, R33 ;  /* 0x0000001fff097819 */ /* 0x000fe20000011421 */
[----:B0-----:R-:W-:-:S04]  /*24bd0*/  @!P0 IMAD.WIDE.U32 R4, R33, R2, R4 ;  /* 0x0000000221048225 */ /* 0x001fc800078e0004 */
[----:B------:R-:W-:-:S04]  /*24be0*/  @!P0 IMAD R6, R9, R2, RZ ;  /* 0x0000000209068224 */ /* 0x000fc800078e02ff */
[----:B------:R-:W-:Y:S02]  /*24bf0*/  @!P0 IMAD R7, R33, R3, R6 ;  /* 0x0000000321078224 */ /* 0x000fe400078e0206 */
[----:B------:R-:W0:Y:S02]  /*24c00*/  @!P0 LDC.64 R2, c[0x0][0x418] ;  /* 0x00010600ff028b82 */ /* 0x000e240000000a00 */
[----:B------:R-:W-:Y:S01]  /*24c10*/  @!P0 IMAD.IADD R7, R5, 0x1, R7 ;  /* 0x0000000105078824 */ /* 0x000fe200078e0207 */
[----:B0-----:R-:W-:Y:S01]  /*24c20*/  @!P0 LEA R6, P1, R4, R2, 0x2 ;  /* 0x0000000204068211 */ /* 0x001fe200078210ff */
[----:B------:R-:W-:-:S03]  /*24c30*/  IMAD.MOV.U32 R2, RZ, RZ, RZ ;  /* 0x000000ffff027224 */ /* 0x000fc600078e00ff */
[----:B------:R-:W-:Y:S02]  /*24c40*/  @!P0 LEA.HI.X R7, R4, R3, R7, 0x2, P1 ;  /* 0x0000000304078211 */ /* 0x000fe400008f1407 */
[----:B------:R-:W-:-:S03]  /*24c50*/  ISETP.GT.U32.AND P1, PT, R20, 0x3f, PT ;  /* 0x0000003f1400780c */ /* 0x000fc60003f24070 */
[----:B------:R0:W5:Y:S01]  /*24c60*/  @!P0 LDG.E R2, desc[UR60][R6.64] ;  /* 0x0000003c06028981 */ /* 0x000162000c1e1900 */
[----:B------:R-:W-:-:S09]  /*24c70*/  ISETP.NE.AND P0, PT, R17, 0x3, PT ;  /* 0x000000031100780c */ /* 0x000fd20003f05270 */
[----:B------:R-:W-:Y:S02]  /*24c80*/  @P1 LOP3.LUT R22, R22, 0x1, RZ, 0xfc, !PT ;  /* 0x0000000116161812 */ /* 0x000fe400078efcff */
[----:B------:R-:W-:Y:S02]  /*24c90*/  ISETP.GE.AND P1, PT, R37, UR4, PT ;  /* 0x0000000425007c0c */ /* 0x000fe4000bf26270 */
[----:B------:R-:W-:-:S04]  /*24ca0*/  LOP3.LUT R22, R22, 0xffffffdf, RZ, 0xc0, !PT ;  /* 0xffffffdf16167812 */ /* 0x000fc800078ec0ff */
[----:B------:R-:W-:-:S04]  /*24cb0*/  @P0 LOP3.LUT R22, R22, 0x20, RZ, 0xfc, !PT ;  /* 0x0000002016160812 */ /* 0x000fc800078efcff */
[----:B------:R-:W-:-:S04]  /*24cc0*/  LOP3.LUT R22, R22, 0xffffffef, RZ, 0xc0, !PT ;  /* 0xffffffef16167812 */ /* 0x000fc800078ec0ff */
[----:B------:R-:W-:Y:S01]  /*24cd0*/  @P1 LOP3.LUT R22, R22, 0x10, RZ, 0xfc, !PT ;  /* 0x0000001016161812 */ /* 0x000fe200078efcff */
[----:B------:R1:W-:Y:S03]  /*24ce0*/  STL [R1+0x18], R9 ;  /* 0x0000180901007387 */ /* 0x0003e60000100800 */
[----:B------:R-:W-:-:S04]  /*24cf0*/  LOP3.LUT R22, R22, 0xfffffff7, RZ, 0xc0, !PT ;  /* 0xfffffff716167812 */ /* 0x000fc800078ec0ff */
[----:B------:R-:W-:Y:S02]  /*24d00*/  @P3 LOP3.LUT R22, R22, 0x8, RZ, 0xfc, !PT ;  /* 0x0000000816163812 */ /* 0x000fe400078efcff */
[----:B-1----:R-:W-:Y:S02]  /*24d10*/  LOP3.LUT R9, R37, 0xc0, RZ, 0xfc, !PT ;  /* 0x000000c025097812 */ /* 0x002fe400078efcff */
[----:B------:R-:W-:Y:S02]  /*24d20*/  LOP3.LUT R22, R22, 0xfffffffd, RZ, 0xc0, !PT ;  /* 0xfffffffd16167812 */ /* 0x000fe400078ec0ff */
[----:B------:R-:W-:Y:S02]  /*24d30*/  ISETP.GE.AND P1, PT, R9, UR4, PT ;  /* 0x0000000409007c0c */ /* 0x000fe4000bf26270 */
[----:B------:R-:W-:-:S04]  /*24d40*/  LOP3.LUT R22, R22, 0xfffffffb, RZ, 0xc0, !PT ;  /* 0xfffffffb16167812 */ /* 0x000fc800078ec0ff */
[----:B------:R-:W-:-:S07]  /*24d50*/  @P2 LOP3.LUT R22, R22, 0x4, RZ, 0xfc, !PT ;  /* 0x0000000416162812 */ /* 0x000fce00078efcff */
[----:B------:R-:W-:Y:S01]  /*24d60*/  @P1 LOP3.LUT R22, R22, 0x2, RZ, 0xfc, !PT ;  /* 0x0000000216161812 */ /* 0x000fe200078efcff */
[----:B0-----:R-:W-:Y:S06]  /*24d70*/  BRA.DIV UR5, `(.L_x_1942) ;  /* 0x0000005a05747947 */ /* 0x001fec000b800000 */
.L_x_2095:
[----:B------:R-:W-:Y:S02]  /*24d80*/  SHF.R.S32.HI R32, RZ, 0x1f, R18 ;  /* 0x0000001fff207819 */ /* 0x000fe40000011412 */
[----:B------:R-:W-:Y:S01]  /*24d90*/  MOV R26, R8 ;  /* 0x00000008001a7202 */ /* 0x000fe20000000f00 */
[----:B------:R-:W-:Y:S06]  /*24da0*/  @!P0 BRA `(.L_x_1943) ;  /* 0x0000000000048947 */ /* 0x000fec0003800000 */
[----:B------:R-:W-:Y:S01]  /*24db0*/  BPT.TRAP 0x1 ;  /* 0x000000040000795c */ /* 0x000fe20000300000 */
.L_x_1943:
        /* <DEDUP_REMOVED lines=19> */
[C---:B------:R-:W-:Y:S02]  /*24ef0*/  LEA R17, P0, R4.reuse, UR4, 0x1 ;  /* 0x0000000404117c11 */ /* 0x040fe4000f8008ff */
[----:B------:R-:W-:Y:S02]  /*24f00*/  SHF.L.U32 R5, R29, 0x1f, RZ ;  /* 0x0000001f1d057819 */ /* 0x000fe400000006ff */
[----:B------:R-:W-:Y:S01]  /*24f10*/  LEA.HI.X R24, R4, UR5, R24, 0x1, P0 ;  /* 0x0000000504187c11 */ /* 0x000fe200080f0c18 */
[----:B------:R-:W-:-:S07]  /*24f20*/  IMAD R4, R25, 0x8, R23 ;  /* 0x0000000819047824 */ /* 0x000fce00078e0217 */
[----:B------:R-:W0:Y:S02]  /*24f30*/  SYNCS.PHASECHK.TRANS64.TRYWAIT P0, [R4+URZ+0x30840], R5 ;  /* 0x03084005040075a7 */ /* 0x000e24000800017f */
[----:B0-----:R-:W-:Y:S05]  /*24f40*/  @!P0 BRA `(.L_x_1945) ;  /* 0x0000005800348947 */ /* 0x001fea0003800000 */
.L_x_2096:
[----:B------:R-:W-:Y:S05]  /*24f50*/  BSYNC B0 ;  /* 0x0000000000007941 */ /* 0x000fea0003800000 */
.L_x_1944:
[----:B------:R-:W0:Y:S01]  /*24f60*/  LDL R11, [R1+0xc] ;  /* 0x00000c00010b7983 */ /* 0x000e220000100800 */
[----:B------:R-:W-:Y:S01]  /*24f70*/  ULDC.64 UR4, c[0x0][0x300] ;  /* 0x0000c00000047ab9 */ /* 0x000fe20000000a00 */
[----:B------:R-:W-:Y:S01]  /*24f80*/  LOP3.LUT P5, RZ, R22, 0x10, RZ, 0xc0, !PT ;  /* 0x0000001016ff7812 */ /* 0x000fe200078ac0ff */
[----:B------:R-:W-:Y:S01]  /*24f90*/  IMAD R3, R3, UR4, RZ ;  /* 0x0000000403037c24 */ /* 0x000fe2000f8e02ff */
[----:B------:R-:W1:Y:S01]  /*24fa0*/  S2R R10, SR_TID.X ;  /* 0x00000000000a7919 */ /* 0x000e620000002100 */
[----:B------:R-:W-:Y:S01]  /*24fb0*/  IMAD.WIDE.U32 R6, R0, UR4, RZ ;  /* 0x0000000400067c25 */ /* 0x000fe2000f8e00ff */
[C---:B------:R-:W-:Y:S02]  /*24fc0*/  LOP3.LUT P4, RZ, R22.reuse, 0x8, RZ, 0xc0, !PT ;  /* 0x0000000816ff7812 */ /* 0x040fe4000788c0ff */
[----:B------:R-:W-:Y:S01]  /*24fd0*/  LOP3.LUT P3, RZ, R22, 0x4, RZ, 0xc0, !PT ;  /* 0x0000000416ff7812 */ /* 0x000fe2000786c0ff */
[----:B------:R-:W-:Y:S01]  /*24fe0*/  IMAD R3, R0, UR5, R3 ;  /* 0x0000000500037c24 */ /* 0x000fe2000f8e0203 */
[----:B------:R-:W-:Y:S01]  /*24ff0*/  ULDC.64 UR4, c[0x0][0x310] ;  /* 0x0000c40000047ab9 */ /* 0x000fe20000000a00 */
[----:B------:R-:W-:Y:S01]  /*25000*/  LOP3.LUT P2, RZ, R22, 0x2, RZ, 0xc0, !PT ;  /* 0x0000000216ff7812 */ /* 0x000fe2000784c0ff */
[----:B------:R-:W-:-:S02]  /*25010*/  IMAD R9, R9, UR4, RZ ;  /* 0x0000000409097c24 */ /* 0x000fc4000f8e02ff */
[----:B------:R-:W-:-:S03]  /*25020*/  IADD3 R7, R7, R3, RZ ;  /* 0x0000000307077210 */ /* 0x000fc60007ffe0ff */
[----:B------:R-:W-:-:S04]  /*25030*/  IMAD.WIDE.U32 R6, R2, UR4, R6 ;  /* 0x0000000402067c25 */ /* 0x000fc8000f8e0006 */
[----:B------:R-:W-:Y:S01]  /*25040*/  IMAD R2, R2, UR5, R9 ;  /* 0x0000000502027c24 */ /* 0x000fe2000f8e0209 */
[----:B------:R-:W-:Y:S02]  /*25050*/  ULDC.64 UR4, c[0x0][0x308] ;  /* 0x0000c20000047ab9 */ /* 0x000fe40000000a00 */
[----:B------:R-:W-:Y:S02]  /*25060*/  IMAD R0, R32, UR4, RZ ;  /* 0x0000000420007c24 */ /* 0x000fe4000f8e02ff */
[----:B------:R-:W-:Y:S01]  /*25070*/  IMAD.IADD R3, R7, 0x1, R2 ;  /* 0x0000000107037824 */ /* 0x000fe200078e0202 */
[----:B------:R-:W-:Y:S01]  /*25080*/  LEA R7, R25, R34, 0xe ;  /* 0x0000002219077211 */ /* 0x000fe200078e70ff */
[----:B------:R-:W-:Y:S02]  /*25090*/  IMAD.MOV.U32 R2, RZ, RZ, R6 ;  /* 0x000000ffff027224 */ /* 0x000fe400078e0006 */
[C---:B------:R-:W-:Y:S02]  /*250a0*/  IMAD R0, R18.reuse, UR5, R0 ;  /* 0x0000000512007c24 */ /* 0x040fe4000f8e0200 */
[----:B------:R-:W-:Y:S01]  /*250b0*/  IMAD.WIDE.U32 R2, R18, UR4, R2 ;  /* 0x0000000412027c25 */ /* 0x000fe2000f8e0002 */
[----:B------:R-:W-:Y:S01]  /*250c0*/  ULDC.64 UR4, c[0x0][0x2e8] ;  /* 0x0000ba0000047ab9 */ /* 0x000fe20000000a00 */
[----:B-1----:R-:W-:-:S02]  /*250d0*/  LOP3.LUT R10, R10, 0x7f, RZ, 0xc0, !PT ;  /* 0x0000007f0a0a7812 */ /* 0x002fc400078ec0ff */
[----:B------:R-:W-:Y:S01]  /*250e0*/  IMAD.IADD R6, R3, 0x1, R0 ;  /* 0x0000000103067824 */ /* 0x000fe200078e0200 */
[C---:B------:R-:W-:Y:S01]  /*250f0*/  LEA R0, P0, R2.reuse, UR4, 0x1 ;  /* 0x0000000402007c11 */ /* 0x040fe2000f8008ff */
[----:B------:R-:W-:Y:S01]  /*25100*/  UMOV UR4, 0xffffffff ;  /* 0xffffffff00047882 */ /* 0x000fe20000000000 */
[----:B------:R-:W-:Y:S02]  /*25110*/  SHF.R.U32.HI R10, RZ, 0x3, R10 ;  /* 0x00000003ff0a7819 */ /* 0x000fe4000001160a */
[----:B------:R-:W-:Y:S01]  /*25120*/  LEA.HI.X R6, R2, UR5, R6, 0x1, P0 ;  /* 0x0000000502067c11 */ /* 0x000fe200080f0c06 */
[----:B0-----:R-:W-:-:S04]  /*25130*/  IMAD R5, R8, -0x40, R11 ;  /* 0xffffffc008057824 */ /* 0x001fc800078e020b */
        /* <DEDUP_REMOVED lines=37> */
.L_x_2106:
[----:B------:R-:W-:-:S13]  /*25390*/  ISETP.GE.AND P0, PT, R5, 0x31, PT ;  /* 0x000000310500780c */ /* 0x000fda0003f06270 */
[----:B0-----:R-:W-:Y:S01]  /*253a0*/  @P0 LEA R2, P1, R37, R0, 0x1 ;  /* 0x0000000025020211 */ /* 0x001fe200078208ff */
[----:B------:R-:W-:-:S04]  /*253b0*/  @P0 IMAD R7, R7, 0x2, R23 ;  /* 0x0000000207070824 */ /* 0x000fc800078e0217 */
[----:B--2---:R-:W-:-:S05]  /*253c0*/  @P0 IMAD.X R3, RZ, RZ, R8, P1 ;  /* 0x000000ffff030224 */ /* 0x004fca00008e0608 */
        /* <DEDUP_REMOVED lines=9> */
.L_x_1947:
[----:B------:R-:W-:Y:S02]  /*25460*/  PLOP3.LUT P1, PT, P1, P0, PT, 0xa2, 0x0 ;  /* 0x000000000000781c */ /* 0x000fe40000f21472 */
[----:B------:R-:W-:-:S08]  /*25470*/  @P0 R2UR P1, UR4, R4 ;  /* 0x00000000040402ca */ /* 0x000fd00000020000 */
[----:B------:R-:W-:-:S05]  /*25480*/  @P0 PLOP3.LUT P0, PT, P1, PT, PT, 0x80, 0x0 ;  /* 0x000000000000081c */ /* 0x000fca0000f0f070 */
[----:B------:R-:W-:Y:S01]  /*25490*/  @!P1 SYNCS.ARRIVE.TRANS64.RED.A0T1 RZ, [UR4+0x30830], RZ ;  /* 0x030830ffffff99a7 */ /* 0x000fe20008200404 */
[----:B------:R-:W-:Y:S07]  /*254a0*/  @!P1 ARRIVES.LDGSTSBAR.64.TRANSCNT [UR4+0x30830] ;  /* 0x03083000ff0099b0 */ /* 0x000fee0008000a84 */
[----:B------:R-:W-:Y:S05]  /*254b0*/  @P0 BRA.U.ANY `(.L_x_1947) ;  /* 0xfffffffd00e80947 */ /* 0x000fea000393ffff */
[----:B------:R-:W-:Y:S01]  /*254c0*/  NOP ;  /* 0x0000000000007918 */ /* 0x000fe20000000000 */
[----:B------:R-:W2:Y:S02]  /*254d0*/  LDL R0, [R1+0x44] ;  /* 0x0000440001007983 */ /* 0x000ea40000100800 */
[----:B--2---:R-:W-:-:S13]  /*254e0*/  ISETP.NE.AND P2, PT, R0, 0x3, PT ;  /* 0x000000030000780c */ /* 0x004fda0003f45270 */
[----:B------:R-:W-:Y:S05]  /*254f0*/  @!P2 BRA `(.L_x_1948) ;  /* 0x000000000004a947 */ /* 0x000fea0003800000 */
[----:B------:R-:W-:Y:S01]  /*25500*/  BPT.TRAP 0x1 ;  /* 0x000000040000795c */ /* 0x000fe20000300000 */
.L_x_1948:
[----:B------:R1:W-:Y:S02]  /*25510*/  SYNCS.ARRIVE.TRANS64.A1T0 RZ, [R4+URZ+0x30830], RZ ;  /* 0x030830ff04ff79a7 */ /* 0x0003e4000810003f */
[----:B------:R-:W-:Y:S05]  /*25520*/  WARPSYNC.ALL ;  /* 0x0000000000007948 */ /* 0x000fea0003800000 */
[----:B------:R-:W-:Y:S01]  /*25530*/  ULDC.64 UR4, c[0x0][0xa00] ;  /* 0x0002800000047ab9 */ /* 0x000fe20000000a00 */
[----:B------:R-:W-:Y:S01]  /*25540*/  VIADD R0, R23, 0x10400 ;  /* 0x0001040017007836 */ /* 0x000fe20000000000 */
[----:B------:R-:W-:Y:S01]  /*25550*/  BAR.SYNC.DEFER_BLOCKING 0x8, 0x180 ;  /* 0x0206000000007b1d */ /* 0x000fe20000010000 */
[----:B------:R-:W-:-:S03]  /*25560*/  ISETP.NE.U32.AND P0, PT, RZ, UR4, PT ;  /* 0x00000004ff007c0c */ /* 0x000fc6000bf05070 */
[----:B------:R-:W-:Y:S02]  /*25570*/  LOP3.LUT P1, RZ, R0, 0x3ff, RZ, 0xc0, !PT ;  /* 0x000003ff00ff7812 */ /* 0x000fe4000782c0ff */
[----:B------:R-:W-:Y:S01]  /*25580*/  ISETP.NE.AND.EX P0, PT, RZ, UR5, PT, P0 ;  /* 0x00000005ff007c0c */ /* 0x000fe2000bf05300 */
[----:B------:R-:W-:Y:S01]  /*25590*/  ULDC.64 UR4, c[0x0][0x298] ;  /* 0x0000a60000047ab9 */ /* 0x000fe20000000a00 */
[----:B------:R-:W-:Y:S01]  /*255a0*/  SHF.R.S32.HI R0, RZ, 0x1f, R19 ;  /* 0x0000001fff007819 */ /* 0x000fe20000011413 */
[----:B------:R-:W-:Y:S01]  /*255b0*/  BSSY B6, `(.L_x_1949) ;  /* 0x000001c000067945 */ /* 0x000fe20003800000 */
[----:B0-----:R-:W-:Y:S02]  /*255c0*/  SEL R2, R19, RZ, !P0 ;  /* 0x000000ff13027207 */ /* 0x001fe40004000000 */
[----:B------:R-:W-:-:S05]  /*255d0*/  SEL R0, R0, RZ, !P0 ;  /* 0x000000ff00007207 */ /* 0x000fca0004000000 */
[----:B------:R0:W-:Y:S04]  /*255e0*/  STL [R1+0x38], R0 ;  /* 0x0000380001007387 */ /* 0x0001e80000100800 */
[----:B------:R2:W-:Y:S01]  /*255f0*/  STL [R1+0x24], R2 ;  /* 0x0000240201007387 */ /* 0x0005e20000100800 */
[----:B0-----:R-:W-:Y:S01]  /*25600*/  SHF.R.S32.HI R0, RZ, 0x1f, R35 ;  /* 0x0000001fff007819 */ /* 0x001fe20000011423 */
[----:B--2---:R-:W-:-:S04]  /*25610*/  IMAD.WIDE.U32 R2, R35, UR4, RZ ;  /* 0x0000000423027c25 */ /* 0x004fc8000f8e00ff */
[----:B------:R-:W-:Y:S01]  /*25620*/  IMAD R0, R0, UR4, RZ ;  /* 0x0000000400007c24 */ /* 0x000fe2000f8e02ff */
[----:B------:R0:W-:Y:S03]  /*25630*/  STL.64 [R1+0x28], R2 ;  /* 0x0000280201007387 */ /* 0x0001e60000100a00 */
[----:B------:R-:W-:-:S05]  /*25640*/  IMAD R0, R35, UR5, R0 ;  /* 0x0000000523007c24 */ /* 0x000fca000f8e0200 */
[----:B------:R-:W-:Y:S01]  /*25650*/  IADD3 R35, R3, R0, RZ ;  /* 0x0000000003237210 */ /* 0x000fe20007ffe0ff */
[----:B------:R-:W-:Y:S06]  /*25660*/  @!P1 BRA `(.L_x_1950) ;  /* 0x0000000000409947 */ /* 0x000fec0003800000 */
[----:B0-----:R-:W-:Y:S01]  /*25670*/  MOV R2, 0x0 ;  /* 0x0000000000027802 */ /* 0x001fe20000000f00 */
[----:B------:R-:W-:Y:S01]  /*25680*/  ULDC.64 UR4, c[0x4][0xa8] ;  /* 0x01002a0000047ab9 */ /* 0x000fe20000000a00 */
[----:B------:R-:W-:Y:S01]  /*25690*/  ULDC.64 UR6, c[0x4][0xb0] ;  /* 0x01002c0000067ab9 */ /* 0x000fe20000000a00 */
[----:B------:R-:W-:Y:S01]  /*256a0*/  ULDC.64 UR8, c[0x4][0x20] ;  /* 0x0100080000087ab9 */ /* 0x000fe20000000a00 */
[----:B-1----:R-:W-:Y:S01]  /*256b0*/  IMAD.U32 R4, RZ, RZ, UR4 ;  /* 0x00000004ff047e24 */ /* 0x002fe2000f8e00ff */
[----:B------:R-:W-:Y:S01]  /*256c0*/  MOV R10, UR8 ;  /* 0x00000008000a7c02 */ /* 0x000fe20008000f00 */
[----:B------:R-:W0:Y:S01]  /*256d0*/  LDC.64 R2, c[0x4][R2] ;  /* 0x0100000002027b82 */ /* 0x000e220000000a00 */
[----:B------:R-:W-:Y:S02]  /*256e0*/  IMAD.U32 R5, RZ, RZ, UR5 ;  /* 0x00000005ff057e24 */ /* 0x000fe4000f8e00ff */
[----:B------:R-:W-:Y:S02]  /*256f0*/  IMAD.U32 R6, RZ, RZ, UR6 ;  /* 0x00000006ff067e24 */ /* 0x000fe4000f8e00ff */
[----:B------:R-:W-:-:S02]  /*25700*/  IMAD.U32 R7, RZ, RZ, UR7 ;  /* 0x00000007ff077e24 */ /* 0x000fc4000f8e00ff */
[----:B------:R-:W-:Y:S02]  /*25710*/  IMAD.U32 R11, RZ, RZ, UR9 ;  /* 0x00000009ff0b7e24 */ /* 0x000fe4000f8e00ff */
[----:B------:R-:W-:Y:S02]  /*25720*/  IMAD.MOV.U32 R8, RZ, RZ, 0x70 ;  /* 0x00000070ff087424 */ /* 0x000fe400078e00ff */
[----:B------:R-:W-:Y:S02]  /*25730*/  IMAD.MOV.U32 R12, RZ, RZ, 0x1 ;  /* 0x00000001ff0c7424 */ /* 0x000fe400078e00ff */
[----:B------:R-:W-:-:S07]  /*25740*/  IMAD.MOV.U32 R13, RZ, RZ, RZ ;  /* 0x000000ffff0d7224 */ /* 0x000fce00078e00ff */
[----:B------:R-:W-:-:S07]  /*25750*/  LEPC R20, `(.L_x_1950) ;  /* 0x000000001014794e */ /* 0x000fce0000000000 */
[----:B0-----:R-:W-:Y:S05]  /*25760*/  CALL.ABS.NOINC R2 ;  /* 0x0000000002007343 */ /* 0x001fea0003c00000 */
.L_x_1950:
[----:B------:R-:W-:Y:S05]  /*25770*/  BSYNC B6 ;  /* 0x0000000000067941 */ /* 0x000fea0003800000 */
.L_x_1949:
[----:B------:R-:W2:Y:S01]  /*25780*/  LDL.LU R20, [R1+0x38] ;  /* 0x0000380001147983 */ /* 0x000ea20000300800 */
[----:B------:R-:W-:Y:S01]  /*25790*/  ULDC.64 UR4, c[0x0][0x2d8] ;  /* 0x0000b60000047ab9 */ /* 0x000fe20000000a00 */
[----:B------:R-:W3:Y:S02]  /*257a0*/  LDC R7, c[0x0][0x448] ;  /* 0x00011200ff077b82 */ /* 0x000ee40000000800 */
[----:B------:R-:W4:Y:S04]  /*257b0*/  LDL.LU R21, [R1+0x24] ;  /* 0x0000240001157983 */ /* 0x000f280000300800 */
[----:B0-----:R-:W5:Y:S01]  /*257c0*/  LDL.LU.64 R2, [R1+0x28] ;  /* 0x0000280001027983 */ /* 0x001f620000300a00 */
[----:B------:R-:W-:Y:S01]  /*257d0*/  IMAD R0, R32, UR4, RZ ;  /* 0x0000000420007c24 */ /* 0x000fe2000f8e02ff */
[----:B------:R-:W-:-:S02]  /*257e0*/  LOP3.LUT R10, R37, 0x40, RZ, 0xfc, !PT ;  /* 0x00000040250a7812 */ /* 0x000fc400078efcff */
[C---:B------:R-:W-:Y:S01]  /*257f0*/  LOP3.LUT R8, R37.reuse, 0x80, RZ, 0xfc, !PT ;  /* 0x0000008025087812 */ /* 0x040fe200078efcff */
[----:B------:R-:W-:Y:S01]  /*25800*/  IMAD R0, R18, UR5, R0 ;  /* 0x0000000512007c24 */ /* 0x000fe2000f8e0200 */
[----:B------:R-:W-:Y:S02]  /*25810*/  LOP3.LUT R9, R37, 0xc0, RZ, 0xfc, !PT ;  /* 0x000000c025097812 */ /* 0x000fe400078efcff */
[----:B---3--:R-:W-:-:S13]  /*25820*/  ISETP.NE.AND P0, PT, R7, 0x1, PT ;  /* 0x000000010700780c */ /* 0x008fda0003f05270 */
[----:B------:R-:W0:Y:S08]  /*25830*/  @P0 LDC R5, c[0x0][0x44c] ;  /* 0x00011300ff050b82 */ /* 0x000e300000000800 */
[----:B------:R-:W3:Y:S01]  /*25840*/  @P0 LDC R6, c[0x0][0x450] ;  /* 0x00011400ff060b82 */ /* 0x000ee20000000800 */
[----:B-----5:R-:W-:-:S03]  /*25850*/  MOV R3, R35 ;  /* 0x0000002300037202 */ /* 0x020fc60000000f00 */
[----:B------:R-:W-:Y:S01]  /*25860*/  IMAD.WIDE.U32 R2, R18, UR4, R2 ;  /* 0x0000000412027c25 */ /* 0x000fe2000f8e0002 */
[----:B------:R-:W-:-:S03]  /*25870*/  ULDC.64 UR4, c[0x0][0x2e0] ;  /* 0x0000b80000047ab9 */ /* 0x000fc60000000a00 */
[----:B------:R-:W-:Y:S02]  /*25880*/  IMAD.IADD R3, R3, 0x1, R0 ;  /* 0x0000000103037824 */ /* 0x000fe400078e0200 */
[----:B--2---:R-:W-:Y:S02]  /*25890*/  IMAD R0, R20, UR4, RZ ;  /* 0x0000000414007c24 */ /* 0x004fe4000f8e02ff */
[----:B------:R-:W2:Y:S01]  /*258a0*/  S2R R20, SR_TID.X ;  /* 0x0000000000147919 */ /* 0x000ea20000002100 */
[----:B----4-:R-:W-:-:S04]  /*258b0*/  IMAD.WIDE.U32 R2, R21, UR4, R2 ;  /* 0x0000000415027c25 */ /* 0x010fc8000f8e0002 */
[----:B------:R-:W-:Y:S01]  /*258c0*/  IMAD R0, R21, UR5, R0 ;  /* 0x0000000515007c24 */ /* 0x000fe2000f8e0200 */
[----:B------:R-:W-:-:S03]  /*258d0*/  ULDC.64 UR4, c[0x0][0x2d0] ;  /* 0x0000b40000047ab9 */ /* 0x000fc60000000a00 */
[----:B------:R-:W-:Y:S01]  /*258e0*/  IMAD.IADD R3, R3, 0x1, R0 ;  /* 0x0000000103037824 */ /* 0x000fe200078e0200 */
[----:B--2---:R-:W-:-:S04]  /*258f0*/  LOP3.LUT R20, R20, 0x7f, RZ, 0xc0, !PT ;  /* 0x0000007f14147812 */ /* 0x004fc800078ec0ff */
[----:B------:R-:W-:Y:S02]  /*25900*/  SHF.R.U32.HI R21, RZ, 0x3, R20 ;  /* 0x00000003ff157819 */ /* 0x000fe40000011614 */
[----:B------:R-:W2:Y:S02]  /*25910*/  S2R R20, SR_TID.X ;  /* 0x0000000000147919 */ /* 0x000ea40000002100 */
[----:B--2---:R-:W-:-:S05]  /*25920*/  IMAD.SHL.U32 R20, R20, 0x10, RZ ;  /* 0x0000001014147824 */ /* 0x004fca00078e00ff */
[----:B------:R-:W-:-:S05]  /*25930*/  LOP3.LUT R20, R21, 0x70, R20, 0xf8, !PT ;  /* 0x0000007015147812 */ /* 0x000fca00078ef814 */
[----:B------:R-:W-:Y:S02]  /*25940*/  IMAD.IADD R0, R20, 0x1, R28 ;  /* 0x0000000114007824 */ /* 0x000fe400078e021c */
[----:B------:R-:W2:Y:S02]  /*25950*/  S2R R20, SR_TID.X ;  /* 0x0000000000147919 */ /* 0x000ea40000002100 */
[----:B0-----:R-:W-:Y:S01]  /*25960*/  @P0 IMAD.HI.U32 R5, R0, R5, RZ ;  /* 0x0000000500050227 */ /* 0x001fe200078e00ff */
[----:B-1----:R-:W-:-:S04]  /*25970*/  MOV R4, R0 ;  /* 0x0000000000047202 */ /* 0x002fc80000000f00 */
[----:B---3--:R-:W-:-:S05]  /*25980*/  @P0 SHF.R.U32.HI R4, RZ, R6, R5 ;  /* 0x00000006ff040219 */ /* 0x008fca0000011605 */
[----:B------:R-:W-:Y:S02]  /*25990*/  IMAD.MOV R5, RZ, RZ, -R4 ;  /* 0x000000ffff057224 */ /* 0x000fe400078e0a04 */
[----:B------:R-:W-:-:S04]  /*259a0*/  IMAD.WIDE.U32 R2, R4, UR4, R2 ;  /* 0x0000000404027c25 */ /* 0x000fc8000f8e0002 */
[----:B------:R-:W-:Y:S01]  /*259b0*/  IMAD R0, R7, R5, R0 ;  /* 0x0000000507007224 */ /* 0x000fe200078e0200 */
[----:B------:R-:W-:-:S05]  /*259c0*/  SHF.R.S32.HI R5, RZ, 0x1f, R4 ;  /* 0x0000001fff057819 */ /* 0x000fca0000011404 */
[----:B------:R-:W-:-:S04]  /*259d0*/  IMAD R5, R5, UR4, RZ ;  /* 0x0000000405057c24 */ /* 0x000fc8000f8e02ff */
[----:B------:R-:W-:Y:S01]  /*259e0*/  IMAD R5, R4, UR5, R5 ;  /* 0x0000000504057c24 */ /* 0x000fe2000f8e0205 */
[----:B------:R-:W-:Y:S01]  /*259f0*/  SHF.R.S32.HI R4, RZ, 0x1f, R0 ;  /* 0x0000001fff047819 */ /* 0x000fe20000011400 */
[----:B------:R-:W-:Y:S02]  /*25a00*/  ULDC.64 UR4, c[0x0][0x2c8] ;  /* 0x0000b20000047ab9 */ /* 0x000fe40000000a00 */
[----:B------:R-:W-:Y:S01]  /*25a10*/  IMAD.IADD R3, R3, 0x1, R5 ;  /* 0x0000000103037824 */ /* 0x000fe200078e0205 */
[----:B--2---:R-:W-:Y:S01]  /*25a20*/  LOP3.LUT R20, R20, 0x7f, RZ, 0xc0, !PT ;  /* 0x0000007f14147812 */ /* 0x004fe200078ec0ff */
[----:B------:R-:W-:Y:S02]  /*25a30*/  IMAD R4, R4, UR4, RZ ;  /* 0x0000000404047c24 */ /* 0x000fe4000f8e02ff */
[----:B------:R-:W-:-:S04]  /*25a40*/  IMAD.WIDE.U32 R2, R0, UR4, R2 ;  /* 0x0000000400027c25 */ /* 0x000fc8000f8e0002 */
[----:B------:R-:W-:Y:S01]  /*25a50*/  IMAD R0, R0, UR5, R4 ;  /* 0x0000000500007c24 */ /* 0x000fe2000f8e0204 */
[----:B------:R-:W-:Y:S02]  /*25a60*/  ULDC.64 UR4, c[0x0][0x280] ;  /* 0x0000a00000047ab9 */ /* 0x000fe40000000a00 */
[C---:B------:R-:W-:Y:S01]  /*25a70*/  LEA R4, P0, R2.reuse, UR4, 0x1 ;  /* 0x0000000402047c11 */ /* 0x040fe2000f8008ff */
[----:B------:R-:W-:Y:S01]  /*25a80*/  IMAD.IADD R0, R3, 0x1, R0 ;  /* 0x0000000103007824 */ /* 0x000fe200078e0200 */
[----:B------:R-:W-:Y:S02]  /*25a90*/  ULDC UR4, c[0x0][0x2b8] ;  /* 0x0000ae0000047ab9 */ /* 0x000fe40000000800 */
[----:B------:R-:W-:Y:S02]  /*25aa0*/  ISETP.GE.AND P4, PT, R37, UR4, PT ;  /* 0x0000000425007c0c */ /* 0x000fe4000bf86270 */
[----:B------:R-:W-:Y:S01]  /*25ab0*/  LEA.HI.X R0, R2, UR5, R0, 0x1, P0 ;  /* 0x0000000502007c11 */ /* 0x000fe200080f0c00 */
[----:B------:R-:W-:Y:S01]  /*25ac0*/  UMOV UR5, 0xffffffff ;  /* 0xffffffff00057882 */ /* 0x000fe20000000000 */
[----:B------:R-:W-:-:S02]  /*25ad0*/  ISETP.GE.AND P3, PT, R10, UR4, PT ;  /* 0x000000040a007c0c */ /* 0x000fc4000bf66270 */
[----:B------:R-:W-:Y:S02]  /*25ae0*/  ISETP.GE.AND P2, PT, R8, UR4, PT ;  /* 0x0000000408007c0c */ /* 0x000fe4000bf46270 */
[----:B------:R-:W-:Y:S02]  /*25af0*/  ISETP.GE.AND P1, PT, R9, UR4, PT ;  /* 0x0000000409007c0c */ /* 0x000fe4000bf26270 */
[----:B------:R-:W-:Y:S01]  /*25b00*/  SHF.R.U32.HI R8, RZ, 0x3, R20 ;  /* 0x00000003ff087819 */ /* 0x000fe20000011614 */
[----:B------:R-:W-:Y:S10]  /*25b10*/  BRA.DIV UR5, `(.L_x_1951) ;  /* 0x0000005205b07947 */ /* 0x000ff4000b800000 */
[----:B------:R-:W0:Y:S01]  /*25b20*/  SHFL.IDX PT, R3, R4, RZ, 0x181f ;  /* 0x00181fff04037589 */ /* 0x000e2200000e0000 */
[----:B------:R-:W-:Y:S02]  /*25b30*/  IMAD R5, R31, R7, RZ ;  /* 0x000000071f057224 */ /* 0x000fe400078e02ff */
[----:B------:R-:W-:Y:S01]  /*25b40*/  IMAD.IADD R28, R8, 0x1, R28 ;  /* 0x00000001081c7824 */ /* 0x000fe200078e021c */
[----:B------:R-:W1:Y:S03]  /*25b50*/  SHFL.IDX PT, R2, R0, RZ, 0x181f ;  /* 0x00181fff00027589 */ /* 0x000e6600000e0000 */
[C---:B------:R-:W-:Y:S01]  /*25b60*/  VIADD R6, R28.reuse, 0x10 ;  /* 0x000000101c067836 */ /* 0x040fe20000000000 */
[----:B------:R-:W-:Y:S01]  /*25b70*/  ISETP.GE.AND P0, PT, R28, R5, PT ;  /* 0x000000051c00720c */ /* 0x000fe20003f06270 */
[----:B------:R-:W-:-:S12]  /*25b80*/  SHFL.IDX PT, R14, R4, 0x7, 0x181f ;  /* 0x00f81f00040e7f89 */ /* 0x000fd800000e0000 */
[----:B0-----:R-:W-:-:S04]  /*25b90*/  @!P0 LEA R3, P5, R37, R3, 0x1 ;  /* 0x0000000325038211 */ /* 0x001fc800078a08ff */
[----:B-1----:R-:W-:-:S04]  /*25ba0*/  @!P0 IADD3.X R2, RZ, R2, RZ, P5, !PT ;  /* 0x00000002ff028210 */ /* 0x002fc80002ffe4ff */
[----:B------:R-:W-:-:S04]  /*25bb0*/  @!P0 LOP3.LUT R3, R3, R2, RZ, 0x3c, !PT ;  /* 0x0000000203038212 */ /* 0x000fc800078e3cff */
[----:B------:R-:W-:-:S04]  /*25bc0*/  @!P0 LOP3.LUT R2, R3, R2, RZ, 0x3c, !PT ;  /* 0x0000000203028212 */ /* 0x000fc800078e3cff */
[----:B------:R-:W-:-:S05]  /*25bd0*/  @!P0 LOP3.LUT R3, R3, R2, RZ, 0x3c, !PT ;  /* 0x0000000203038212 */ /* 0x000fca00078e3cff */
[----:B------:R-:W-:Y:S04]  /*25be0*/  @!P0 LDGSTS.E.BYPASS.LTC128B.128 [R36+0x10400], desc[UR60][R2.64], !P4 ;  /* 0x1040000002248fae */ /* 0x000fe8000e101d7c */
[----:B------:R-:W-:Y:S04]  /*25bf0*/  @!P0 LDGSTS.E.BYPASS.LTC128B.128 [R36+0x14400], desc[UR60][R2.64+0x80], !P3 ;  /* 0x1440008002248fae */ /* 0x000fe8000d901d7c */
[----:B------:R-:W-:Y:S04]  /*25c00*/  @!P0 LDGSTS.E.BYPASS.LTC128B.128 [R36+0x18400], desc[UR60][R2.64+0x100], !P2 ;  /* 0x1840010002248fae */ /* 0x000fe8000d101d7c */
[----:B------:R0:W-:Y:S01]  /*25c10*/  @!P0 LDGSTS.E.BYPASS.LTC128B.128 [R36+0x1c400], desc[UR60][R2.64+0x180], !P1 ;  /* 0x1c40018002248fae */ /* 0x0001e2000c901d7c */
[----:B------:R-:W-:Y:S01]  /*25c20*/  ISETP.GE.AND P0, PT, R6, R5, PT ;  /* 0x000000050600720c */ /* 0x000fe20003f06270 */
[----:B------:R-:W-:-:S02]  /*25c30*/  VIADD R6, R28, 0x20 ;  /* 0x000000201c067836 */ /* 0x000fc40000000000 */
[----:B0-----:R-:W0:Y:S04]  /*25c40*/  SHFL.IDX PT, R3, R4, 0x1, 0x181f ;  /* 0x00381f0004037f89 */ /* 0x001e2800000e0000 */
[----:B------:R-:W1:Y:S06]  /*25c50*/  SHFL.IDX PT, R2, R0, 0x1, 0x181f ;  /* 0x00381f0000027f89 */ /* 0x000e6c00000e0000 */
[----:B0-----:R-:W-:-:S05]  /*25c60*/  @!P0 LEA R3, P5, R37, R3, 0x1 ;  /* 0x0000000325038211 */ /* 0x001fca00078a08ff */
[----:B-1----:R-:W-:-:S05]  /*25c70*/  @!P0 IMAD.X R2, RZ, RZ, R2, P5 ;  /* 0x000000ffff028224 */ /* 0x002fca00028e0602 */
[----:B------:R-:W-:-:S04]  /*25c80*/  @!P0 LOP3.LUT R3, R3, R2, RZ, 0x3c, !PT ;  /* 0x0000000203038212 */ /* 0x000fc800078e3cff */
[----:B------:R-:W-:-:S04]  /*25c90*/  @!P0 LOP3.LUT R2, R3, R2, RZ, 0x3c, !PT ;  /* 0x0000000203028212 */ /* 0x000fc800078e3cff */
[----:B------:R-:W-:-:S05]  /*25ca0*/  @!P0 LOP3.LUT R3, R3, R2, RZ, 0x3c, !PT ;  /* 0x0000000203038212 */ /* 0x000fca00078e3cff */
[----:B------:R-:W-:Y:S04]  /*25cb0*/  @!P0 LDGSTS.E.BYPASS.LTC128B.128 [R36+0x10c00], desc[UR60][R2.64], !P4 ;  /* 0x10c0000002248fae */ /* 0x000fe8000e101d7c */
[----:B------:R-:W-:Y:S04]  /*25cc0*/  @!P0 LDGSTS.E.BYPASS.LTC128B.128 [R36+0x14c00], desc[UR60][R2.64+0x80], !P3 ;  /* 0x14c0008002248fae */ /* 0x000fe8000d901d7c */
[----:B------:R-:W-:Y:S04]  /*25cd0*/  @!P0 LDGSTS.E.BYPASS.LTC128B.128 [R36+0x18c00], desc[UR60][R2.64+0x100], !P2 ;  /* 0x18c0010002248fae */ /* 0x000fe8000d101d7c */
[----:B------:R0:W-:Y:S01]  /*25ce0*/  @!P0 LDGSTS.E.BYPASS.LTC128B.128 [R36+0x1cc00], desc[UR60][R2.64+0x180], !P1 ;  /* 0x1cc0018002248fae */ /* 0x0001e2000c901d7c */
[----:B------:R-:W-:-:S02]  /*25cf0*/  ISETP.GE.AND P0, PT, R6, R5, PT ;  /* 0x000000050600720c */ /* 0x000fc40003f06270 */
[----:B------:R-:W-:Y:S01]  /*25d00*/  IADD3 R6, R28, 0x30, RZ ;  /* 0x000000301c067810 */ /* 0x000fe20007ffe0ff */
        /* <DEDUP_REMOVED lines=50> */
[----:B------:R-:W-:-:S03]  /*26030*/  ISETP.GE.AND P0, PT, R6, R5, PT ;  /* 0x000000050600720c */ /* 0x000fc60003f06270 */
[----:B------:R-:W-:Y:S04]  /*26040*/  SHFL.IDX PT, R6, R0, 0x7, 0x181f ;  /* 0x00f81f0000067f89 */ /* 0x000fe800000e0000 */
[----:B0-----:R-:W0:Y:S04]  /*26050*/  SHFL.IDX PT, R3, R4, 0x6, 0x181f ;  /* 0x00d81f0004037f89 */ /* 0x001e2800000e0000 */
[----:B------:R-:W1:Y:S02]  /*26060*/  SHFL.IDX PT, R2, R0, 0x6, 0x181f ;  /* 0x00d81f0000027f89 */ /* 0x000e6400000e0000 */
[----:B0-----:R-:W-:-:S05]  /*26070*/  @!P0 LEA R3, P5, R37, R3, 0x1 ;  /* 0x0000000325038211 */ /* 0x001fca00078a08ff */
[----:B-1----:R-:W-:-:S05]  /*26080*/  @!P0 IMAD.X R2, RZ, RZ, R2, P5 ;  /* 0x000000ffff028224 */ /* 0x002fca00028e0602 */
[----:B------:R-:W-:-:S04]  /*26090*/  @!P0 LOP3.LUT R3, R3, R2, RZ, 0x3c, !PT ;  /* 0x0000000203038212 */ /* 0x000fc800078e3cff */
[----:B------:R-:W-:-:S04]  /*260a0*/  @!P0 LOP3.LUT R2, R3, R2, RZ, 0x3c, !PT ;  /* 0x0000000203028212 */ /* 0x000fc800078e3cff */
[----:B------:R-:W-:-:S05]  /*260b0*/  @!P0 LOP3.LUT R3, R3, R2, RZ, 0x3c, !PT ;  /* 0x0000000203038212 */ /* 0x000fca00078e3cff */
[----:B------:R0:W-:Y:S04]  /*260c0*/  @!P0 LDGSTS.E.BYPASS.LTC128B.128 [R36+0x13400], desc[UR60][R2.64], !P4 ;  /* 0x1340000002248fae */ /* 0x0001e8000e101d7c */
[----:B------:R0:W-:Y:S04]  /*260d0*/  @!P0 LDGSTS.E.BYPASS.LTC128B.128 [R36+0x17400], desc[UR60][R2.64+0x80], !P3 ;  /* 0x1740008002248fae */ /* 0x0001e8000d901d7c */
[----:B------:R0:W-:Y:S04]  /*260e0*/  @!P0 LDGSTS.E.BYPASS.LTC128B.128 [R36+0x1b400], desc[UR60][R2.64+0x100], !P2 ;  /* 0x1b40010002248fae */ /* 0x0001e8000d101d7c */
[----:B------:R0:W-:Y:S02]  /*260f0*/  @!P0 LDGSTS.E.BYPASS.LTC128B.128 [R36+0x1f400], desc[UR60][R2.64+0x180], !P1 ;  /* 0x1f40018002248fae */ /* 0x0001e4000c901d7c */
.L_x_2123:
[----:B------:R-:W-:Y:S01]  /*26100*/  VIADD R28, R28, 0x70 ;  /* 0x000000701c1c7836 */ /* 0x000fe20000000000 */
[----:B------:R-:W-:Y:S04]  /*26110*/  BSSY B0, `(.L_x_1952) ;  /* 0x000000c000007945 */ /* 0x000fe80003800000 */
[----:B------:R-:W-:-:S13]  /*26120*/  ISETP.GE.AND P0, PT, R28, R5, PT ;  /* 0x000000051c00720c */ /* 0x000fda0003f06270 */
[----:B------:R-:W-:Y:S05]  /*26130*/  @P0 BRA `(.L_x_1953) ;  /* 0x0000000000240947 */ /* 0x000fea0003800000 */
[----:B0-----:R-:W-:-:S05]  /*26140*/  LEA R2, P0, R37, R14, 0x1 ;  /* 0x0000000e25027211 */ /* 0x001fca00078008ff */
        /* <DEDUP_REMOVED lines=8> */
.L_x_1953:
[----:B------:R-:W-:Y:S05]  /*261d0*/  BSYNC B0 ;  /* 0x0000000000007941 */ /* 0x000fea0003800000 */
.L_x_1952:
[----:B------:R-:W-:Y:S01]  /*261e0*/  NOP ;  /* 0x0000000000007918 */ /* 0x000fe20000000000 */
[----:B------:R-:W-:-:S13]  /*261f0*/  PLOP3.LUT P0, PT, PT, PT, PT, 0x80, 0x0 ;  /* 0x000000000000781c */ /* 0x000fda0003f0f070 */
.L_x_1954:
[----:B------:R-:W-:Y:S02]  /*26200*/  PLOP3.LUT P1, PT, P1, P0, PT, 0xa2, 0x0 ;  /* 0x000000000000781c */ /* 0x000fe40000f21472 */
[----:B------:R-:W-:-:S08]  /*26210*/  @P0 R2UR P1, UR4, R23 ;  /* 0x00000000170402ca */ /* 0x000fd00000020000 */
[----:B------:R-:W-:-:S05]  /*26220*/  @P0 PLOP3.LUT P0, PT, P1, PT, PT, 0x80, 0x0 ;  /* 0x000000000000081c */ /* 0x000fca0000f0f070 */
[----:B------:R-:W-:Y:S01]  /*26230*/  @!P1 SYNCS.ARRIVE.TRANS64.RED.A0T1 RZ, [UR4+0x30800], RZ ;  /* 0x030800ffffff99a7 */ /* 0x000fe20008200404 */
[----:B------:R-:W-:Y:S07]  /*26240*/  @!P1 ARRIVES.LDGSTSBAR.64.TRANSCNT [UR4+0x30800] ;  /* 0x03080000ff0099b0 */ /* 0x000fee0008000a84 */
[----:B------:R-:W-:Y:S05]  /*26250*/  @P0 BRA.U.ANY `(.L_x_1954) ;  /* 0xfffffffd00e80947 */ /* 0x000fea000393ffff */
[----:B01----:R-:W2:Y:S04]  /*26260*/  LDL.LU R3, [R1+0x34] ;  /* 0x0000340001037983 */ /* 0x003ea80000300800 */
[----:B------:R-:W3:Y:S01]  /*26270*/  LDL.LU R2, [R1+0x30] ;  /* 0x0000300001027983 */ /* 0x000ee20000300800 */
[----:B--2---:R-:W-:-:S04]  /*26280*/  IADD3 R3, R3, 0x1, RZ ;  /* 0x0000000103037810 */ /* 0x004fc80007ffe0ff */
[----:B------:R-:W-:Y:S01]  /*26290*/  LEA.HI R0, R3, R3, RZ, 0x1 ;  /* 0x0000000303007211 */ /* 0x000fe200078f08ff */
[----:B------:R0:W-:Y:S01]  /*262a0*/  STL [R1+0x34], R3 ;  /* 0x0000340301007387 */ /* 0x0001e20000100800 */
[----:B---3--:R-:W-:Y:S02]  /*262b0*/  VIADD R4, R2, 0xfffffffe ;  /* 0xfffffffe02047836 */ /* 0x008fe40000000000 */
        /* <DEDUP_REMOVED lines=8> */
.L_x_2124:
[----:B------:R-:W-:Y:S05]  /*26340*/  BSYNC B0 ;  /* 0x0000000000007941 */ /* 0x000fea0003800000 */
.L_x_1955:
[----:B------:R-:W2:Y:S01]  /*26350*/  LDL R2, [R1+0x14] ;  /* 0x0000140001027983 */ /* 0x000ea20000100800 */
[----:B------:R-:W-:Y:S01]  /*26360*/  BSSY B0, `(.L_x_1957) ;  /* 0x0000105000007945 */ /* 0x000fe20003800000 */
[----:B--2---:R-:W-:-:S13]  /*26370*/  ISETP.GE.AND P0, PT, R4, R2, PT ;  /* 0x000000020400720c */ /* 0x004fda0003f06270 */
[----:B------:R-:W-:Y:S05]  /*26380*/  @!P0 BRA `(.L_x_1958) ;  /* 0x0000001000088947 */ /* 0x000fea0003800000 */
[C---:B------:R-:W-:Y:S01]  /*26390*/  LOP3.LUT R5, R37.reuse, 0x40, RZ, 0xfc, !PT ;  /* 0x0000004025057812 */ /* 0x040fe200078efcff */
[----:B------:R-:W-:Y:S01]  /*263a0*/  ULDC UR4, c[0x0][0x2f4] ;  /* 0x0000bd0000047ab9 */ /* 0x000fe20000000800 */
[C---:B------:R-:W-:Y:S01]  /*263b0*/  LOP3.LUT R3, R37.reuse, 0x80, RZ, 0xfc, !PT ;  /* 0x0000008025037812 */ /* 0x040fe200078efcff */
[----:B------:R-:W-:Y:S01]  /*263c0*/  IMAD.MOV.U32 R6, RZ, RZ, R25 ;  /* 0x000000ffff067224 */ /* 0x000fe200078e0019 */
[C---:B------:R-:W-:Y:S01]  /*263d0*/  LOP3.LUT R2, R37.reuse, 0xc0, RZ, 0xfc, !PT ;  /* 0x000000c025027812 */ /* 0x040fe200078efcff */
[----:B------:R-:W-:Y:S01]  /*263e0*/  IMAD.MOV.U32 R10, RZ, RZ, R29 ;  /* 0x000000ffff0a7224 */ /* 0x000fe200078e001d */
[----:B------:R-:W-:Y:S02]  /*263f0*/  MOV R31, R26 ;  /* 0x0000001a001f7202 */ /* 0x000fe40000000f00 */
[----:B------:R-:W-:Y:S02]  /*26400*/  ISETP.GE.AND P4, PT, R37, UR4, PT ;  /* 0x0000000425007c0c */ /* 0x000fe4000bf86270 */
[----:B------:R-:W-:-:S02]  /*26410*/  ISETP.GE.AND P3, PT, R5, UR4, PT ;  /* 0x0000000405007c0c */ /* 0x000fc4000bf66270 */
[----:B------:R-:W-:Y:S02]  /*26420*/  ISETP.GE.AND P2, PT, R3, UR4, PT ;  /* 0x0000000403007c0c */ /* 0x000fe4000bf46270 */
[----:B------:R-:W-:-:S13]  /*26430*/  ISETP.GE.AND P1, PT, R2, UR4, PT ;  /* 0x0000000402007c0c */ /* 0x000fda000bf26270 */
.L_x_1971:
[----:B------:R-:W2:Y:S01]  /*26440*/  LDL R3, [R1+0x10] ;  /* 0x0000100001037983 */ /* 0x000ea20000100800 */
[----:B------:R-:W1:Y:S03]  /*26450*/  LDC R5, c[0x0][0x430] ;  /* 0x00010c00ff057b82 */ /* 0x000e660000000800 */
[----:B------:R-:W3:Y:S04]  /*26460*/  LDL R12, [R1+0x18] ;  /* 0x00001800010c7983 */ /* 0x000ee80000100800 */
[----:B------:R-:W4:Y:S01]  /*26470*/  LDL R11, [R1+0x44] ;  /* 0x00004400010b7983 */ /* 0x000f220000100800 */
[----:B0-----:R-:W0:Y:S01]  /*26480*/  S2R R0, SR_TID.X ;  /* 0x0000000000007919 */ /* 0x001e220000002100 */
[----:B------:R-:W0:Y:S01]  /*26490*/  S2R R8, SR_TID.X ;  /* 0x0000000000087919 */ /* 0x000e220000002100 */
[----:B-1----:R-:W-:-:S13]  /*264a0*/  ISETP.NE.AND P0, PT, R5, 0x1, PT ;  /* 0x000000010500780c */ /* 0x002fda0003f05270 */
[----:B------:R-:W1:Y:S01]  /*264b0*/  @P0 LDC R2, c[0x0][0x434] ;  /* 0x00010d00ff020b82 */ /* 0x000e620000000800 */
[----:B0-----:R-:W-:Y:S01]  /*264c0*/  LOP3.LUT R0, R0, 0x7f, RZ, 0xc0, !PT ;  /* 0x0000007f00007812 */ /* 0x001fe200078ec0ff */
[----:B------:R-:W-:-:S03]  /*264d0*/  IMAD.SHL.U32 R8, R8, 0x10, RZ ;  /* 0x0000001008087824 */ /* 0x000fc600078e00ff */
[----:B------:R-:W-:-:S04]  /*264e0*/  SHF.R.U32.HI R0, RZ, 0x3, R0 ;  /* 0x00000003ff007819 */ /* 0x000fc80000011600 */
[----:B------:R-:W-:Y:S02]  /*264f0*/  LOP3.LUT R8, R0, 0x70, R8, 0xf8, !PT ;  /* 0x0000007000087812 */ /* 0x000fe400078ef808 */
[----:B------:R-:W0:Y:S02]  /*26500*/  @P0 LDC R0, c[0x0][0x438] ;  /* 0x00010e00ff000b82 */ /* 0x000e240000000800 */
[----:B------:R-:W-:Y:S01]  /*26510*/  ISETP.GT.U32.AND P5, PT, R8, 0x3f, PT ;  /* 0x0000003f0800780c */ /* 0x000fe20003fa4070 */
[----:B------:R-:W-:Y:S01]  /*26520*/  VIADD R25, R6, 0x1 ;  /* 0x0000000106197836 */ /* 0x000fe20000000000 */
[----:B------:R-:W-:Y:S05]  /*26530*/  YIELD ;  /* 0x0000000000007946 */ /* 0x000fea0003800000 */
[----:B------:R-:W-:-:S02]  /*26540*/  IMAD.MOV.U32 R26, RZ, RZ, R4 ;  /* 0x000000ffff1a7224 */ /* 0x000fc400078e0004 */
[----:B--2---:R-:W-:-:S04]  /*26550*/  IMAD R3, R4, 0x40, R3 ;  /* 0x0000004004037824 */ /* 0x004fc800078e0203 */
[----:B------:R-:W-:Y:S02]  /*26560*/  IMAD.IADD R3, R8, 0x1, R3 ;  /* 0x0000000108037824 */ /* 0x000fe400078e0203 */
[----:B------:R-:W3:Y:S02]  /*26570*/  @!P5 LDC.64 R8, c[0x0][0x428] ;  /* 0x00010a00ff08db82 */ /* 0x000ee40000000a00 */
[----:B-1----:R-:W-:-:S04]  /*26580*/  @P0 IMAD.HI.U32 R7, R3, R2, RZ ;  /* 0x0000000203070227 */ /* 0x002fc800078e00ff */
[----:B------:R-:W-:Y:S01]  /*26590*/  IMAD.MOV.U32 R2, RZ, RZ, R3 ;  /* 0x000000ffff027224 */ /* 0x000fe200078e0003 */
[----:B0-----:R-:W-:-:S04]  /*265a0*/  @P0 SHF.R.U32.HI R2, RZ, R0, R7 ;  /* 0x00000000ff020219 */ /* 0x001fc80000011607 */
[----:B------:R-:W-:-:S05]  /*265b0*/  IADD3 R0, -R2, RZ, RZ ;  /* 0x000000ff02007210 */ /* 0x000fca0007ffe1ff */
[----:B------:R-:W-:Y:S01]  /*265c0*/  IMAD R5, R5, R0, R3 ;  /* 0x0000000005057224 */ /* 0x000fe200078e0203 */
[--C-:B------:R-:W-:Y:S01]  /*265d0*/  @!P5 SHF.R.S32.HI R3, RZ, 0x1f, R2.reuse ;  /* 0x0000001fff03d819 */ /* 0x100fe20000011402 */
[-C--:B---3--:R-:W-:Y:S02]  /*265e0*/  @!P5 IMAD R0, R12, R8.reuse, RZ ;  /* 0x000000080c00d224 */ /* 0x088fe400078e02ff */
[----:B------:R-:W-:-:S04]  /*265f0*/  @!P5 IMAD.WIDE.U32 R2, R33, R8, R2 ;  /* 0x000000082102d225 */ /* 0x000fc800078e0002 */
[----:B------:R-:W-:Y:S02]  /*26600*/  @!P5 IMAD R0, R33, R9, R0 ;  /* 0x000000092100d224 */ /* 0x000fe400078e0200 */
[----:B------:R-:W0:Y:S02]  /*26610*/  @!P5 LDC.64 R8, c[0x0][0x418] ;  /* 0x00010600ff08db82 */ /* 0x000e240000000a00 */
[----:B------:R-:W-:Y:S01]  /*26620*/  @!P5 IMAD.IADD R0, R0, 0x1, R3 ;  /* 0x000000010000d824 */ /* 0x000fe200078e0203 */
[----:B0-----:R-:W-:-:S04]  /*26630*/  @!P5 LEA R8, P0, R2, R8, 0x2 ;  /* 0x000000080208d211 */ /* 0x001fc800078010ff */
[----:B------:R-:W-:Y:S01]  /*26640*/  @!P5 LEA.HI.X R9, R2, R9, R0, 0x2, P0 ;  /* 0x000000090209d211 */ /* 0x000fe200000f1400 */
[----:B------:R-:W-:-:S06]  /*26650*/  IMAD.MOV.U32 R0, RZ, RZ, RZ ;  /* 0x000000ffff007224 */ /* 0x000fcc00078e00ff */
[----:B------:R0:W5:Y:S01]  /*26660*/  @!P5 LDG.E R0, desc[UR60][R8.64] ;  /* 0x0000003c0800d981 */ /* 0x000162000c1e1900 */
[----:B----4-:R-:W-:Y:S02]  /*26670*/  ISETP.NE.AND P5, PT, R11, 0x3, PT ;  /* 0x000000030b00780c */ /* 0x010fe40003fa5270 */
[----:B------:R-:W-:-:S04]  /*26680*/  ISETP.NE.AND P0, PT, R25, 0x2, PT ;  /* 0x000000021900780c */ /* 0x000fc80003f05270 */
[----:B------:R-:W-:Y:S02]  /*26690*/  SEL R29, RZ, 0x1, P0 ;  /* 0x00000001ff1d7807 */ /* 0x000fe40000000000 */
[----:B------:R-:W-:Y:S02]  /*266a0*/  SEL R25, R25, RZ, P0 ;  /* 0x000000ff19197207 */ /* 0x000fe40000000000 */
[----:B------:R-:W-:-:S03]  /*266b0*/  LOP3.LUT R29, R10, R29, RZ, 0x3c, !PT ;  /* 0x0000001d0a1d7212 */ /* 0x000fc600078e3cff */
[----:B0-----:R-:W-:Y:S05]  /*266c0*/  @!P5 BRA `(.L_x_1959) ;  /* 0x000000000004d947 */ /* 0x001fea0003800000 */
[----:B------:R-:W-:Y:S01]  /*266d0*/  BPT.TRAP 0x1 ;  /* 0x000000040000795c */ /* 0x000fe20000300000 */
.L_x_1959:
[----:B------:R-:W-:Y:S01]  /*266e0*/  LEA R7, R25, R23, 0x3 ;  /* 0x0000001719077211 */ /* 0x000fe200078e18ff */
[----:B------:R-:W-:Y:S01]  /*266f0*/  BSSY B1, `(.L_x_1960) ;  /* 0x0000004000017945 */ /* 0x000fe20003800000 */
[----:B------:R-:W-:-:S04]  /*26700*/  SHF.L.U32 R2, R29, 0x1f, RZ ;  /* 0x0000001f1d027819 */ /* 0x000fc800000006ff */
[----:B------:R-:W0:Y:S02]  /*26710*/  SYNCS.PHASECHK.TRANS64.TRYWAIT P0, [R7+URZ+0x30840], R2 ;  /* 0x03084002070075a7 */ /* 0x000e24000800017f */
[----:B0-----:R-:W-:Y:S05]  /*26720*/  @!P0 BRA `(.L_x_1961) ;  /* 0x0000005000b48947 */ /* 0x001fea0003800000 */
.L_x_2125:
[----:B------:R-:W-:Y:S05]  /*26730*/  BSYNC B1 ;  /* 0x0000000000017941 */ /* 0x000fea0003800000 */
.L_x_1960:
        /* <DEDUP_REMOVED lines=61> */
.L_x_2135:
[----:B------:R-:W-:Y:S02]  /*26b10*/  LOP3.LUT R22, R22, 0xffffdfff, RZ, 0xc0, !PT ;  /* 0xffffdfff16167812 */ /* 0x000fe400078ec0ff */
[----:B--2---:R-:W-:Y:S02]  /*26b20*/  IADD3 R2, P0, R2, R4, RZ ;  /* 0x0000000402027210 */ /* 0x004fe40007f1e0ff */
[----:B------:R-:W-:Y:S02]  /*26b30*/  @P1 LOP3.LUT R22, R22, 0x2000, RZ, 0xfc, !PT ;  /* 0x0000200016161812 */ /* 0x000fe400078efcff */
[----:B------:R-:W-:Y:S02]  /*26b40*/  IADD3.X R3, RZ, R35, RZ, P0, !PT ;  /* 0x00000023ff037210 */ /* 0x000fe400007fe4ff */
[C---:B------:R-:W-:Y:S02]  /*26b50*/  LOP3.LUT P1, RZ, R22.reuse, 0x10, RZ, 0xc0, !PT ;  /* 0x0000001016ff7812 */ /* 0x040fe4000782c0ff */
[----:B------:R-:W-:-:S02]  /*26b60*/  LOP3.LUT P0, RZ, R22, 0x8, RZ, 0xc0, !PT ;  /* 0x0000000816ff7812 */ /* 0x000fc4000780c0ff */
        /* <DEDUP_REMOVED lines=11> */
.L_x_1963:
[----:B------:R-:W-:Y:S02]  /*26c20*/  PLOP3.LUT P5, PT, P5, P0, PT, 0xa2, 0x0 ;  /* 0x000000000000781c */ /* 0x000fe40002fa1472 */
[----:B------:R-:W-:-:S08]  /*26c30*/  @P0 R2UR P5, UR4, R7 ;  /* 0x00000000070402ca */ /* 0x000fd000000a0000 */
[----:B------:R-:W-:-:S05]  /*26c40*/  @P0 PLOP3.LUT P0, PT, P5, PT, PT, 0x80, 0x0 ;  /* 0x000000000000081c */ /* 0x000fca0002f0f070 */
[----:B------:R-:W-:Y:S01]  /*26c50*/  @!P5 SYNCS.ARRIVE.TRANS64.RED.A0T1 RZ, [UR4+0x30830], RZ ;  /* 0x030830ffffffd9a7 */ /* 0x000fe20008200404 */
[----:B------:R-:W-:Y:S07]  /*26c60*/  @!P5 ARRIVES.LDGSTSBAR.64.TRANSCNT [UR4+0x30830] ;  /* 0x03083000ff00d9b0 */ /* 0x000fee0008000a84 */
[----:B------:R-:W-:Y:S05]  /*26c70*/  @P0 BRA.U.ANY `(.L_x_1963) ;  /* 0xfffffffd00e80947 */ /* 0x000fea000393ffff */
[----:B------:R-:W-:Y:S01]  /*26c80*/  NOP ;  /* 0x0000000000007918 */ /* 0x000fe20000000000 */
[----:B-1----:R-:W2:Y:S02]  /*26c90*/  LDL R2, [R1+0x44] ;  /* 0x0000440001027983 */ /* 0x002ea40000100800 */
[----:B--2---:R-:W-:-:S13]  /*26ca0*/  ISETP.NE.AND P6, PT, R2, 0x3, PT ;  /* 0x000000030200780c */ /* 0x004fda0003fc5270 */
[----:B------:R-:W-:Y:S05]  /*26cb0*/  @!P6 BRA `(.L_x_1964) ;  /* 0x000000000004e947 */ /* 0x000fea0003800000 */
[----:B------:R-:W-:Y:S01]  /*26cc0*/  BPT.TRAP 0x1 ;  /* 0x000000040000795c */ /* 0x000fe20000300000 */
.L_x_1964:
[----:B------:R1:W-:Y:S01]  /*26cd0*/  SYNCS.ARRIVE.TRANS64.A1T0 RZ, [R7+URZ+0x30830], RZ ;  /* 0x030830ff07ff79a7 */ /* 0x0003e2000810003f */
[----:B------:R-:W-:Y:S05]  /*26ce0*/  @!P6 BRA `(.L_x_1965) ;  /* 0x000000000004e947 */ /* 0x000fea0003800000 */
[----:B------:R-:W-:Y:S01]  /*26cf0*/  BPT.TRAP 0x1 ;  /* 0x000000040000795c */ /* 0x000fe20000300000 */
.L_x_1965:
[----:B------:R-:W-:Y:S01]  /*26d00*/  SHF.L.U32 R2, R10, 0x1f, RZ ;  /* 0x0000001f0a027819 */ /* 0x000fe200000006ff */
[----:B-1----:R-:W-:Y:S01]  /*26d10*/  IMAD R7, R6, 0x8, R23 ;  /* 0x0000000806077824 */ /* 0x002fe200078e0217 */
[----:B------:R-:W-:Y:S03]  /*26d20*/  BSSY B1, `(.L_x_1966) ;  /* 0x0000003000017945 */ /* 0x000fe60003800000 */
[----:B------:R-:W1:Y:S02]  /*26d30*/  SYNCS.PHASECHK.TRANS64.TRYWAIT P0, [R7+URZ+0x30860], R2 ;  /* 0x03086002070075a7 */ /* 0x000e64000800017f */
[----:B-1----:R-:W-:Y:S05]  /*26d40*/  @!P0 BRA `(.L_x_1967) ;  /* 0x0000005000b48947 */ /* 0x002fea0003800000 */
.L_x_2136:
[----:B------:R-:W-:Y:S05]  /*26d50*/  BSYNC B1 ;  /* 0x0000000000017941 */ /* 0x000fea0003800000 */
.L_x_1966:
        /* <DEDUP_REMOVED lines=10> */
[----:B------:R-:W-:-:S03]  /*26e00*/  LEA R6, R6, R23, 0x1 ;  /* 0x0000001706067211 */ /* 0x000fc600078e08ff */
        /* <DEDUP_REMOVED lines=38> */
.L_x_2146:
[----:B-1----:R-:W-:Y:S01]  /*27070*/  IADD3 R2, P0, R2, R4, RZ ;  /* 0x0000000402027210 */ /* 0x002fe20007f1e0ff */
        /* <DEDUP_REMOVED lines=22> */
[----:B------:R-:W-:-:S03]  /*271e0*/  NOP ;  /* 0x0000000000007918 */ /* 0x000fc60000000000 */
[----:B------:R-:W-:Y:S01]  /*271f0*/  IADD3 R3, R3, R5, RZ ;  /* 0x0000000503037210 */ /* 0x000fe20007ffe0ff */
[----:B------:R-:W-:-:S04]  /*27200*/  IMAD R5, R32, UR4, RZ ;  /* 0x0000000420057c24 */ /* 0x000fc8000f8e02ff */
[C---:B------:R-:W-:Y:S02]  /*27210*/  IMAD R5, R18.reuse, UR5, R5 ;  /* 0x0000000512057c24 */ /* 0x040fe4000f8e0205 */
[----:B------:R-:W-:Y:S01]  /*27220*/  IMAD.WIDE.U32 R2, R18, UR4, R2 ;  /* 0x0000000412027c25 */ /* 0x000fe2000f8e0002 */
[----:B------:R-:W-:-:S03]  /*27230*/  ULDC.64 UR4, c[0x0][0x318] ;  /* 0x0000c60000047ab9 */ /* 0x000fc60000000a00 */
[----:B------:R-:W-:Y:S01]  /*27240*/  IMAD.IADD R3, R5, 0x1, R3 ;  /* 0x0000000105037824 */ /* 0x000fe200078e0203 */
[----:B0-----:R-:W-:-:S04]  /*27250*/  LEA R17, P0, R2, UR4, 0x1 ;  /* 0x0000000402117c11 */ /* 0x001fc8000f8008ff */
[----:B------:R-:W-:Y:S02]  /*27260*/  LEA.HI.X R24, R2, UR5, R3, 0x1, P0 ;  /* 0x0000000502187c11 */ /* 0x000fe400080f0c03 */
[----:B------:R-:W-:-:S13]  /*27270*/  PLOP3.LUT P0, PT, PT, PT, PT, 0x80, 0x0 ;  /* 0x000000000000781c */ /* 0x000fda0003f0f070 */
.L_x_1969:
        /* <DEDUP_REMOVED lines=11> */
.L_x_1970:
[----:B------:R-:W2:Y:S01]  /*27330*/  LDL R0, [R1+0x14] ;  /* 0x0000140001007983 */ /* 0x000ea20000100800 */
[----:B------:R1:W-:Y:S01]  /*27340*/  SYNCS.ARRIVE.TRANS64.A1T0 RZ, [R7+URZ+0x30850], RZ ;  /* 0x030850ff07ff79a7 */ /* 0x0003e2000810003f */
[C---:B------:R-:W-:Y:S01]  /*27350*/  VIADD R4, R26.reuse, 0xffffffff ;  /* 0xffffffff1a047836 */ /* 0x040fe20000000000 */
[----:B------:R-:W-:Y:S01]  /*27360*/  MOV R31, R26 ;  /* 0x0000001a001f7202 */ /* 0x000fe20000000f00 */
[----:B------:R-:W-:Y:S02]  /*27370*/  IMAD.MOV.U32 R6, RZ, RZ, R25 ;  /* 0x000000ffff067224 */ /* 0x000fe400078e0019 */
[----:B------:R-:W-:Y:S01]  /*27380*/  IMAD.MOV.U32 R10, RZ, RZ, R29 ;  /* 0x000000ffff0a7224 */ /* 0x000fe200078e001d */
[----:B--2---:R-:W-:-:S13]  /*27390*/  ISETP.GT.AND P0, PT, R26, R0, PT ;  /* 0x000000001a00720c */ /* 0x004fda0003f04270 */
[----:B-1----:R-:W-:Y:S05]  /*273a0*/  @P0 BRA `(.L_x_1971) ;  /* 0xfffffff000240947 */ /* 0x002fea000383ffff */
.L_x_1958:
[----:B------:R-:W-:Y:S05]  /*273b0*/  BSYNC B0 ;  /* 0x0000000000007941 */ /* 0x000fea0003800000 */
.L_x_1957:
        /* <DEDUP_REMOVED lines=8> */
[----:B------:R-:W0:Y:S02]  /*27440*/  FLO.U32 R0, UR4 ;  /* 0x0000000400007d00 */ /* 0x000e2400080e0000 */
[----:B0-----:R-:W-:-:S06]  /*27450*/  ISETP.EQ.U32.AND P0, PT, R0, R5, PT ;  /* 0x000000050000720c */ /* 0x001fcc0003f02070 */
[----:B------:R-:W1:Y:S07]  /*27460*/  POPC R5, UR4 ;  /* 0x0000000400057d09 */ /* 0x000e6e0008000000 */
[----:B-1----:R-:W2:Y:S01]  /*27470*/  @P0 ATOMG.E.ADD.STRONG.GPU PT, R3, desc[UR60][R2.64], R5 ;  /* 0x00000005020309a8 */ /* 0x002ea200081ee1fc */
[----:B------:R-:W0:Y:S02]  /*27480*/  S2R R4, SR_LTMASK ;  /* 0x0000000000047919 */ /* 0x000e240000003900 */
[----:B0-----:R-:W-:-:S04]  /*27490*/  LOP3.LUT R4, R4, UR4, RZ, 0xc0, !PT ;  /* 0x0000000404047c12 */ /* 0x001fc8000f8ec0ff */
[----:B------:R-:W0:Y:S01]  /*274a0*/  POPC R7, R4 ;  /* 0x0000000400077309 */ /* 0x000e220000000000 */
[----:B--2---:R-:W0:Y:S02]  /*274b0*/  SHFL.IDX PT, R0, R3, R0, 0x1f ;  /* 0x00001f0003007589 */ /* 0x004e2400000e0000 */
[----:B0-----:R-:W-:-:S07]  /*274c0*/  IADD3 R16, R0, UR38, R7 ;  /* 0x0000002600107c10 */ /* 0x001fce000fffe007 */
.L_x_1973:
[----:B------:R-:W-:Y:S05]  /*274d0*/  BSYNC B0 ;  /* 0x0000000000007941 */ /* 0x000fea0003800000 */
.L_x_1972:
[----:B------:R-:W2:Y:S02]  /*274e0*/  LDL R0, [R1+0x44] ;  /* 0x0000440001007983 */ /* 0x000ea40000100800 */
[----:B--2---:R-:W-:-:S13]  /*274f0*/  ISETP.NE.AND P0, PT, R0, 0x3, PT ;  /* 0x000000030000780c */ /* 0x004fda0003f05270 */
[----:B------:R-:W-:Y:S05]  /*27500*/  @!P0 BRA `(.L_x_1974) ;  /* 0x0000000000048947 */ /* 0x000fea0003800000 */
[----:B------:R-:W-:Y:S01]  /*27510*/  BPT.TRAP 0x1 ;  /* 0x000000040000795c */ /* 0x000fe20000300000 */
.L_x_1974:
[----:B------:R-:W2:Y:S01]  /*27520*/  LDL.LU R0, [R1+0xc] ;  /* 0x00000c0001007983 */ /* 0x000ea20000300800 */
[----:B------:R-:W-:Y:S01]  /*27530*/  IMAD R4, R25, 0x8, R23 ;  /* 0x0000000819047824 */ /* 0x000fe200078e0217 */
[----:B------:R-:W-:Y:S01]  /*27540*/  SHF.L.U32 R3, R29, 0x1f, RZ ;  /* 0x0000001f1d037819 */ /* 0x000fe200000006ff */
[----:B------:R-:W-:Y:S03]  /*27550*/  BSSY B0, `(.L_x_1975) ;  /* 0x0000004000007945 */ /* 0x000fe60003800000 */
[----:B------:R-:W0:Y:S01]  /*27560*/  SYNCS.PHASECHK.TRANS64.TRYWAIT P0, [R4+URZ+0x30860], R3 ;  /* 0x03086003040075a7 */ /* 0x000e22000800017f */
[----:B--2---:R-:W-:Y:S01]  /*27570*/  IMAD R5, R26, -0x40, R0 ;  /* 0xffffffc01a057824 */ /* 0x004fe200078e0200 */
[----:B0-----:R-:W-:Y:S06]  /*27580*/  @!P0 BRA `(.L_x_1976) ;  /* 0x0000005000348947 */ /* 0x001fec0003800000 */
.L_x_2147:
[----:B------:R-:W-:Y:S05]  /*27590*/  BSYNC B0 ;  /* 0x0000000000007941 */ /* 0x000fea0003800000 */
.L_x_1975:
[----:B------:R-:W1:Y:S01]  /*275a0*/  S2R R0, SR_TID.X ;  /* 0x0000000000007919 */ /* 0x000e620000002100 */
[----:B------:R-:W-:Y:S01]  /*275b0*/  UMOV UR4, 0xffffffff ;  /* 0xffffffff00047882 */ /* 0x000fe20000000000 */
[----:B-1----:R-:W-:-:S04]  /*275c0*/  LOP3.LUT R0, R0, 0x7f, RZ, 0xc0, !PT ;  /* 0x0000007f00007812 */ /* 0x002fc800078ec0ff */
[----:B------:R-:W-:-:S05]  /*275d0*/  SHF.R.U32.HI R0, RZ, 0x3, R0 ;  /* 0x00000003ff007819 */ /* 0x000fca0000011600 */
[----:B------:R-:W-:Y:S02]  /*275e0*/  IMAD.IADD R5, R5, 0x1, -R0 ;  /* 0x0000000105057824 */ /* 0x000fe400078e0a00 */
[----:B------:R-:W-:Y:S01]  /*275f0*/  IMAD R0, R25, 0x4000, R34 ;  /* 0x0000400019007824 */ /* 0x000fe200078e0222 */
[----:B------:R-:W-:Y:S06]  /*27600*/  BRA.DIV UR4, `(.L_x_1977) ;  /* 0x0000005204287947 */ /* 0x000fec000b800000 */
[----:B------:R-:W1:Y:S01]  /*27610*/  SHFL.IDX PT, R14, R17, RZ, 0x181f ;  /* 0x00181fff110e7589 */ /* 0x000e6200000e0000 */
[----:B------:R-:W-:Y:S01]  /*27620*/  ULDC UR4, c[0x0][0x2f4] ;  /* 0x0000bd0000047ab9 */ /* 0x000fe20000000800 */
[C---:B------:R-:W-:Y:S01]  /*27630*/  IMAD.SHL.U32 R8, R37.reuse, 0x2, RZ ;  /* 0x0000000225087824 */ /* 0x040fe200078e00ff */
[C---:B------:R-:W-:Y:S01]  /*27640*/  ISETP.GE.AND P3, PT, R37.reuse, UR4, PT ;  /* 0x0000000425007c0c */ /* 0x040fe2000bf66270 */
[----:B0-----:R-:W0:Y:S01]  /*27650*/  SHFL.IDX PT, R3, R24, RZ, 0x181f ;  /* 0x00181fff18037589 */ /* 0x001e2200000e0000 */
[----:B------:R-:W-:Y:S02]  /*27660*/  LOP3.LUT R2, R37, 0x40, RZ, 0xfc, !PT ;  /* 0x0000004025027812 */ /* 0x000fe400078efcff */
        /* <DEDUP_REMOVED lines=21> */
[C---:B------:R-:W-:Y:S01]  /*277c0*/  ISETP.LT.OR P4, PT, R5.reuse, 0x11, P3 ;  /* 0x000000110500780c */ /* 0x040fe20001f81670 */
[----:B--2---:R-:W0:Y:S04]  /*277d0*/  SHFL.IDX PT, R6, R24, 0x2, 0x181f ;  /* 0x00581f0018067f89 */ /* 0x004e2800000e0000 */
        /* <DEDUP_REMOVED lines=19> */
.L_x_2157:
        /* <DEDUP_REMOVED lines=15> */
.L_x_1978:
[----:B------:R-:W-:Y:S02]  /*27a00*/  PLOP3.LUT P1, PT, P1, P0, PT, 0xa2, 0x0 ;  /* 0x000000000000781c */ /* 0x000fe40000f21472 */
[----:B------:R-:W-:-:S08]  /*27a10*/  @P0 R2UR P1, UR4, R4 ;  /* 0x00000000040402ca */ /* 0x000fd00000020000 */
[----:B------:R-:W-:-:S05]  /*27a20*/  @P0 PLOP3.LUT P0, PT, P1, PT, PT, 0x80, 0x0 ;  /* 0x000000000000081c */ /* 0x000fca0000f0f070 */
[----:B------:R-:W-:Y:S01]  /*27a30*/  @!P1 SYNCS.ARRIVE.TRANS64.RED.A0T1 RZ, [UR4+0x30850], RZ ;  /* 0x030850ffffff99a7 */ /* 0x000fe20008200404 */
[----:B------:R-:W-:Y:S07]  /*27a40*/  @!P1 ARRIVES.LDGSTSBAR.64.TRANSCNT [UR4+0x30850] ;  /* 0x03085000ff0099b0 */ /* 0x000fee0008000a84 */
[----:B------:R-:W-:Y:S05]  /*27a50*/  @P0 BRA.U.ANY `(.L_x_1978) ;  /* 0xfffffffd00e80947 */ /* 0x000fea000393ffff */
[----:B------:R-:W-:Y:S01]  /*27a60*/  NOP ;  /* 0x0000000000007918 */ /* 0x000fe20000000000 */
[----:B0-----:R-:W2:Y:S02]  /*27a70*/  LDL R0, [R1+0x44] ;  /* 0x0000440001007983 */ /* 0x001ea40000100800 */
[----:B--2---:R-:W-:-:S13]  /*27a80*/  ISETP.NE.AND P2, PT, R0, 0x3, PT ;  /* 0x000000030000780c */ /* 0x004fda0003f45270 */
[----:B------:R-:W-:Y:S05]  /*27a90*/  @!P2 BRA `(.L_x_1979) ;  /* 0x000000000004a947 */ /* 0x000fea0003800000 */
[----:B------:R-:W-:Y:S01]  /*27aa0*/  BPT.TRAP 0x1 ;  /* 0x000000040000795c */ /* 0x000fe20000300000 */
.L_x_1979:
[----:B------:R2:W-:Y:S01]  /*27ab0*/  SYNCS.ARRIVE.TRANS64.A1T0 RZ, [R4+URZ+0x30850], RZ ;  /* 0x030850ff04ff79a7 */ /* 0x0005e2000810003f */
[----:B------:R-:W-:-:S04]  /*27ac0*/  IADD3 R25, R25, 0x1, RZ ;  /* 0x0000000119197810 */ /* 0x000fc80007ffe0ff */
[----:B------:R-:W-:-:S04]  /*27ad0*/  ISETP.NE.AND P0, PT, R25, 0x2, PT ;  /* 0x000000021900780c */ /* 0x000fc80003f05270 */
[----:B------:R-:W-:Y:S02]  /*27ae0*/  SEL R0, RZ, 0x1, P0 ;  /* 0x00000001ff007807 */ /* 0x000fe40000000000 */
[----:B------:R-:W-:Y:S02]  /*27af0*/  SEL R25, R25, RZ, P0 ;  /* 0x000000ff19197207 */ /* 0x000fe40000000000 */
[----:B--2---:R-:W-:-:S07]  /*27b00*/  LOP3.LUT R29, R29, R0, RZ, 0x3c, !PT ;  /* 0x000000001d1d7212 */ /* 0x004fce00078e3cff */
.L_x_1936:
[----:B------:R-:W-:Y:S05]  /*27b10*/  BSYNC B7 ;  /* 0x0000000000077941 */ /* 0x000fea0003800000 */
.L_x_1934:
[----:B------:R-:W-:-:S13]  /*27b20*/  LOP3.LUT P0, RZ, R22, 0x40, RZ, 0xc0, !PT ;  /* 0x0000004016ff7812 */ /* 0x000fda000780c0ff */
[----:B------:R-:W-:Y:S05]  /*27b30*/  @!P0 BRA `(.L_x_1980) ;  /* 0x0000000000248947 */ /* 0x000fea0003800000 */
[----:B------:R-:W-:Y:S05]  /*27b40*/  WARPSYNC.ALL ;  /* 0x0000000000007948 */ /* 0x000fea0003800000 */
[----:B------:R-:W2:Y:S08]  /*27b50*/  S2UR UR5, SR_CgaCtaId ;  /* 0x00000000000579c3 */ /* 0x000eb00000008800 */
[----:B------:R-:W-:Y:S06]  /*27b60*/  BAR.SYNC.DEFER_BLOCKING 0x5, 0x180 ;  /* 0x0146000000007b1d */ /* 0x000fec0000010000 */
[----:B------:R-:W-:-:S02]  /*27b70*/  UMOV UR4, 0x400 ;  /* 0x0000040000047882 */ /* 0x000fc40000000000 */
[----:B--2---:R-:W-:-:S06]  /*27b80*/  ULEA UR4, UR5, UR4, 0x18 ;  /* 0x0000000405047291 */ /* 0x004fcc000f8ec03f */
[----:B0-----:R-:W-:-:S05]  /*27b90*/  IMAD.U32 R23, RZ, RZ, UR4 ;  /* 0x00000004ff177e24 */ /* 0x001fca000f8e00ff */
[----:B------:R2:W3:Y:S01]  /*27ba0*/  LDS.128 R16, [R23+0x308d0] ;  /* 0x0308d00017107984 */ /* 0x0004e20000000c00 */
[----:B------:R-:W-:Y:S06]  /*27bb0*/  BAR.ARV 0x4, 0x180 ;  /* 0x0106000000007b1d */ /* 0x000fec0000002000 */
[----:B------:R-:W-:Y:S05]  /*27bc0*/  BRA `(.L_x_1981) ;  /* 0x0000000800cc7947 */ /* 0x000fea0003800000 */
.L_x_1980:
[----:B------:R-:W2:Y:S01]  /*27bd0*/  S2R R8, SR_TID.X ;  /* 0x0000000000087919 */ /* 0x000ea20000002100 */
[----:B------:R-:W-:Y:S01]  /*27be0*/  UMOV UR4, 0xffffffff ;  /* 0xffffffff00047882 */ /* 0x000fe20000000000 */
[----:B--2---:R-:W-:-:S04]  /*27bf0*/  LOP3.LUT R8, R8, 0x1f, RZ, 0xc0, !PT ;  /* 0x0000001f08087812 */ /* 0x004fc800078ec0ff */
[----:B------:R-:W-:Y:S01]  /*27c00*/  ISETP.NE.AND P0, PT, R8, 0x1f, PT ;  /* 0x0000001f0800780c */ /* 0x000fe20003f05270 */
[----:B------:R-:W-:-:S12]  /*27c10*/  BRA.DIV UR4, `(.L_x_1982) ;  /* 0x00000052044c7947 */ /* 0x000fd8000b800000 */
[----:B------:R-:W-:Y:S01]  /*27c20*/  IMAD.IADD R5, R19, 0x1, R8 ;  /* 0x0000000113057824 */ /* 0x000fe200078e0208 */
[----:B------:R-:W-:-:S04]  /*27c30*/  ULDC UR4, c[0x0][0xc3c] ;  /* 0x00030f0000047ab9 */ /* 0x000fc80000000800 */
[----:B------:R-:W-:-:S13]  /*27c40*/  ISETP.GE.OR P1, PT, R5, UR4, !P0 ;  /* 0x0000000405007c0c */ /* 0x000fda000c726670 */
[----:B------:R-:W2:Y:S02]  /*27c50*/  @!P1 LDC.64 R2, c[0x0][0xc80] ;  /* 0x00032000ff029b82 */ /* 0x000ea40000000a00 */
[----:B--2---:R-:W-:-:S06]  /*27c60*/  @!P1 IMAD.WIDE R2, R5, 0x4, R2 ;  /* 0x0000000405029825 */ /* 0x004fcc00078e0202 */
[----:B------:R-:W2:Y:S01]  /*27c70*/  @!P1 LDG.E R2, desc[UR60][R2.64] ;  /* 0x0000003c02029981 */ /* 0x000ea2000c1e1900 */
[----:B------:R-:W-:Y:S01]  /*27c80*/  IMAD.MOV.U32 R17, RZ, RZ, RZ ;  /* 0x000000ffff117224 */ /* 0x000fe200078e00ff */
[C---:B------:R-:W-:Y:S02]  /*27c90*/  ISETP.GE.U32.AND P2, PT, R8.reuse, 0x2, PT ;  /* 0x000000020800780c */ /* 0x040fe40003f46070 */
[C---:B------:R-:W-:Y:S01]  /*27ca0*/  ISETP.GE.U32.AND P3, PT, R8.reuse, 0x4, PT ;  /* 0x000000040800780c */ /* 0x040fe20003f66070 */
[----:B------:R-:W-:Y:S01]  /*27cb0*/  SHFL.IDX PT, R0, R16, RZ, 0x1f ;  /* 0x00001fff10007589 */ /* 0x000fe200000e0000 */
[C---:B------:R-:W-:Y:S02]  /*27cc0*/  ISETP.GE.U32.AND P4, PT, R8.reuse, 0x8, PT ;  /* 0x000000080800780c */ /* 0x040fe40003f86070 */
[C---:B------:R-:W-:Y:S01]  /*27cd0*/  ISETP.GE.U32.AND P5, PT, R8.reuse, 0x10, PT ;  /* 0x000000100800780c */ /* 0x040fe20003fa6070 */
[----:B--2---:R-:W-:Y:S01]  /*27ce0*/  @!P1 IMAD.MOV.U32 R17, RZ, RZ, R2 ;  /* 0x000000ffff119224 */ /* 0x004fe200078e0002 */
[----:B------:R-:W-:-:S04]  /*27cf0*/  ISETP.NE.AND P1, PT, R8, RZ, PT ;  /* 0x000000ff0800720c */ /* 0x000fc80003f25270 */
[----:B------:R-:W2:Y:S02]  /*27d00*/  SHFL.UP PT, R14, R17, 0x1, RZ ;  /* 0x04200000110e7989 */ /* 0x000ea400000e00ff */
[----:B--2---:R-:W-:-:S04]  /*27d10*/  SEL R4, R14, RZ, P1 ;  /* 0x000000ff0e047207 */ /* 0x004fc80000800000 */
[----:B------:R-:W-:-:S05]  /*27d20*/  IADD3 R4, R17, R4, RZ ;  /* 0x0000000411047210 */ /* 0x000fca0007ffe0ff */
[----:B------:R-:W2:Y:S02]  /*27d30*/  SHFL.UP PT, R14, R4, 0x2, RZ ;  /* 0x04400000040e7989 */ /* 0x000ea400000e00ff */
[----:B--2---:R-:W-:-:S05]  /*27d40*/  SEL R5, R14, RZ, P2 ;  /* 0x000000ff0e057207 */ /* 0x004fca0001000000 */
[----:B0-----:R-:W-:Y:S02]  /*27d50*/  IMAD.IADD R6, R4, 0x1, R5 ;  /* 0x0000000104067824 */ /* 0x001fe400078e0205 */
[----:B------:R-:W-:Y:S04]  /*27d60*/  SHFL.IDX PT, R5, R16, 0x1, 0x1f ;  /* 0x00201f0010057f89 */ /* 0x000fe800000e0000 */
        /* <DEDUP_REMOVED lines=9> */
[----:B------:R0:W2:Y:S02]  /*27e00*/  SHFL.IDX PT, R14, R2, 0x1f, 0x1f ;  /* 0x03e01f00020e7f89 */ /* 0x0000a400000e0000 */
.L_x_2167:
[----:B------:R-:W-:Y:S02]  /*27e10*/  ULDC UR4, c[0x0][0xc38] ;  /* 0x00030e0000047ab9 */ /* 0x000fe40000000800 */
[----:B------:R-:W-:-:S05]  /*27e20*/  MOV R4, UR4 ;  /* 0x0000000400047c02 */ /* 0x000fca0008000f00 */
[----:B--2---:R-:W-:-:S04]  /*27e30*/  IMAD R14, R14, R4, RZ ;  /* 0x000000040e0e7224 */ /* 0x004fc800078e02ff */
[----:B------:R-:W-:-:S05]  /*27e40*/  IMAD.IADD R5, R5, 0x1, R14 ;  /* 0x0000000105057824 */ /* 0x000fca00078e020e */
[----:B------:R-:W-:-:S13]  /*27e50*/  ISETP.GT.AND P6, PT, R5, R0, PT ;  /* 0x000000000500720c */ /* 0x000fda0003fc4270 */
[----:B------:R-:W-:Y:S05]  /*27e60*/  @P6 BRA `(.L_x_1983) ;  /* 0x00000000009c6947 */ /* 0x000fea0003800000 */
.L_x_1988:
[----:B0-----:R-:W0:Y:S01]  /*27e70*/  LDC R2, c[0x0][0xc3c] ;  /* 0x00030f00ff027b82 */ /* 0x001e220000000800 */
[----:B------:R-:W-:-:S05]  /*27e80*/  VIADD R19, R19, 0x1f ;  /* 0x0000001f13137836 */ /* 0x000fca0000000000 */
[----:B0-----:R-:W-:-:S13]  /*27e90*/  ISETP.GE.AND P6, PT, R19, R2, PT ;  /* 0x000000021300720c */ /* 0x001fda0003fc6270 */
[----:B------:R-:W-:Y:S05]  /*27ea0*/  @P6 BRA `(.L_x_1984) ;  /* 0x0000000400d06947 */ /* 0x000fea0003800000 */
[----:B------:R-:W0:Y:S01]  /*27eb0*/  S2R R3, SR_TID.X ;  /* 0x0000000000037919 */ /* 0x000e220000002100 */
[----:B------:R-:W-:Y:S01]  /*27ec0*/  BSSY B0, `(.L_x_1985) ;  /* 0x0000009000007945 */ /* 0x000fe20003800000 */
[----:B------:R-:W-:Y:S01]  /*27ed0*/  IMAD.MOV.U32 R17, RZ, RZ, RZ ;  /* 0x000000ffff117224 */ /* 0x000fe200078e00ff */
[----:B0-----:R-:W-:-:S05]  /*27ee0*/  LOP3.LUT R3, R3, 0x1f, RZ, 0xc0, !PT ;  /* 0x0000001f03037812 */ /* 0x001fca00078ec0ff */
[----:B------:R-:W-:-:S05]  /*27ef0*/  IMAD.IADD R7, R19, 0x1, R3 ;  /* 0x0000000113077824 */ /* 0x000fca00078e0203 */
[----:B------:R-:W-:-:S13]  /*27f00*/  ISETP.GE.OR P6, PT, R7, R2, !P0 ;  /* 0x000000020700720c */ /* 0x000fda00047c6670 */
[----:B------:R-:W-:Y:S05]  /*27f10*/  @P6 BRA `(.L_x_1986) ;  /* 0x00000000000c6947 */ /* 0x000fea0003800000 */
[----:B------:R-:W0:Y:S02]  /*27f20*/  LDC.64 R2, c[0x0][0xc80] ;  /* 0x00032000ff027b82 */ /* 0x000e240000000a00 */
[----:B0-----:R-:W-:-:S05]  /*27f30*/  IMAD.WIDE R2, R7, 0x4, R2 ;  /* 0x0000000407027825 */ /* 0x001fca00078e0202 */
[----:B------:R0:W5:Y:S02]  /*27f40*/  LDG.E R17, desc[UR60][R2.64] ;  /* 0x0000003c02117981 */ /* 0x000164000c1e1900 */
.L_x_1986:
[----:B------:R-:W-:Y:S05]  /*27f50*/  BSYNC B0 ;  /* 0x0000000000007941 */ /* 0x000fea0003800000 */
.L_x_1985:
[----:B------:R-:W-:-:S03]  /*27f60*/  UMOV UR4, 0xffffffff ;  /* 0xffffffff00047882 */ /* 0x000fc60000000000 */
[----:B------:R-:W-:Y:S05]  /*27f70*/  BRA.DIV UR4, `(.L_x_1987) ;  /* 0x0000005204987947 */ /* 0x000fea000b800000 */
[----:B-----5:R-:W2:Y:S02]  /*27f80*/  SHFL.UP PT, R14, R17, 0x1, RZ ;  /* 0x04200000110e7989 */ /* 0x020ea400000e00ff */
[----:B--2---:R-:W-:-:S04]  /*27f90*/  SEL R14, R14, RZ, P1 ;  /* 0x000000ff0e0e7207 */ /* 0x004fc80000800000 */
[----:B------:R-:W-:-:S05]  /*27fa0*/  IADD3 R13, R17, R14, RZ ;  /* 0x0000000e110d7210 */ /* 0x000fca0007ffe0ff */
        /* <DEDUP_REMOVED lines=13> */
.L_x_2175:
[----:B------:R-:W-:Y:S02]  /*28080*/  ULDC UR4, c[0x0][0xc38] ;  /* 0x00030e0000047ab9 */ /* 0x000fe40000000800 */
[----:B------:R-:W-:-:S05]  /*28090*/  MOV R4, UR4 ;  /* 0x0000000400047c02 */ /* 0x000fca0008000f00 */
[----:B--2---:R-:W-:-:S04]  /*280a0*/  IMAD R14, R14, R4, RZ ;  /* 0x000000040e0e7224 */ /* 0x004fc800078e02ff */
[----:B------:R-:W-:-:S05]  /*280b0*/  IMAD.IADD R5, R14, 0x1, R5 ;  /* 0x000000010e057824 */ /* 0x000fca00078e0205 */
[----:B------:R-:W-:-:S13]  /*280c0*/  ISETP.GT.AND P6, PT, R5, R0, PT ;  /* 0x000000000500720c */ /* 0x000fda0003fc4270 */
[----:B------:R-:W-:Y:S05]  /*280d0*/  @!P6 BRA `(.L_x_1988) ;  /* 0xfffffffc0064e947 */ /* 0x000fea000383ffff */
.L_x_1983:
        /* <DEDUP_REMOVED lines=8> */
.L_x_2179:
[----:B------:R-:W-:Y:S01]  /*28160*/  ISETP.NE.AND P0, PT, R3, RZ, PT ;  /* 0x000000ff0300720c */ /* 0x000fe20003f05270 */
[----:B------:R-:W-:-:S12]  /*28170*/  IMAD.MOV.U32 R14, RZ, RZ, RZ ;  /* 0x000000ffff0e7224 */ /* 0x000fd800078e00ff */
[----:B------:R-:W-:Y:S05]  /*28180*/  @!P0 BRA `(.L_x_1990) ;  /* 0x0000000000108947 */ /* 0x000fea0003800000 */
[----:B------:R-:W-:Y:S01]  /*28190*/  UMOV UR4, 0xffffffff ;  /* 0xffffffff00047882 */ /* 0x000fe20000000000 */
[----:B------:R-:W-:Y:S02]  /*281a0*/  VIADD R12, R6, 0xffffffff ;  /* 0xffffffff060c7836 */ /* 0x000fe40000000000 */
[----:B------:R-:W-:Y:S05]  /*281b0*/  BRA.DIV UR4, `(.L_x_1991) ;  /* 0x00000056040c7947 */ /* 0x000fea000b800000 */
[----:B------:R4:W0:Y:S02]  /*281c0*/  SHFL.IDX PT, R14, R2, R12, 0x1f ;  /* 0x00001f0c020e7589 */ /* 0x00082400000e0000 */
.L_x_1990:
[----:B0---4-:R-:W0:Y:S01]  /*281d0*/  LDC.64 R2, c[0x0][0xc90] ;  /* 0x00032400ff027b82 */ /* 0x011e220000000a00 */
[----:B------:R-:W-:-:S05]  /*281e0*/  IADD3 R19, R6, R19, RZ ;  /* 0x0000001306137210 */ /* 0x000fca0007ffe0ff */
[----:B0-----:R-:W-:-:S05]  /*281f0*/  IMAD.WIDE R2, R19, 0x4, R2 ;  /* 0x0000000413027825 */ /* 0x001fca00078e0202 */
[----:B------:R0:W2:Y:S01]  /*28200*/  LDG.E R7, desc[UR60][R2.64] ;  /* 0x0000003c02077981 */ /* 0x0000a2000c1e1900 */
[----:B------:R-:W-:Y:S02]  /*28210*/  IMAD R16, R14, R4, R5 ;  /* 0x000000040e107224 */ /* 0x000fe400078e0205 */
[----:B0-----:R-:W-:Y:S02]  /*28220*/  IMAD.MOV.U32 R2, RZ, RZ, RZ ;  /* 0x000000ffff027224 */ /* 0x001fe400078e00ff */
        /* <DEDUP_REMOVED lines=24> */
[----:B------:R-:W-:-:S05]  /*283b0*/  @!P1 LOP3.LUT R2, RZ, R6, RZ, 0x33, !PT ;  /* 0x00000006ff029212 */ /* 0x000fca00078e33ff */
[----:B------:R-:W-:Y:S02]  /*283c0*/  IMAD R0, R7, R2, RZ ;  /* 0x0000000207007224 */ /* 0x000fe400078e02ff */
[----:B------:R-:W-:-:S03]  /*283d0*/  IMAD.MOV R2, RZ, RZ, -R2 ;  /* 0x000000ffff027224 */ /* 0x000fc600078e0a02 */
[----:B------:R-:W-:Y:S01]  /*283e0*/  IADD3 R3, -R0, RZ, RZ ;  /* 0x000000ff00037210 */ /* 0x000fe20007ffe1ff */
[----:B------:R-:W-:-:S03]  /*283f0*/  IMAD R5, R6, R2, R5 ;  /* 0x0000000206057224 */ /* 0x000fc600078e0205 */
[----:B------:R-:W-:-:S04]  /*28400*/  VIADDMNMX R4, R3, R4, R7, PT ;  /* 0x0000000403047246 */ /* 0x000fc80003800107 */
[-C--:B------:R-:W-:Y:S02]  /*28410*/  IABS R7, R4.reuse ;  /* 0x0000000400077213 */ /* 0x080fe40000000000 */
[----:B------:R-:W-:Y:S02]  /*28420*/  IABS R6, R4 ;  /* 0x0000000400067213 */ /* 0x000fe40000000000 */
[----:B------:R-:W0:Y:S02]  /*28430*/  I2F.RP R8, R7 ;  /* 0x0000000700087306 */ /* 0x000e240000209400 */
[----:B------:R-:W-:-:S06]  /*28440*/  IADD3 R6, RZ, -R6, RZ ;  /* 0x80000006ff067210 */ /* 0x000fcc0007ffe0ff */
        /* <DEDUP_REMOVED lines=8> */
[C---:B------:R-:W-:Y:S02]  /*284d0*/  LOP3.LUT R3, R5.reuse, R4, RZ, 0x3c, !PT ;  /* 0x0000000405037212 */ /* 0x040fe400078e3cff */
[----:B------:R-:W-:Y:S01]  /*284e0*/  IADD3 R5, R5, R0, RZ ;  /* 0x0000000005057210 */ /* 0x000fe20007ffe0ff */
        /* <DEDUP_REMOVED lines=16> */
.L_x_1984:
[----:B------:R-:W-:Y:S01]  /*285f0*/  UMOV UR4, URZ ;  /* 0x0000003f00047c82 */ /* 0x000fe20008000000 */
[----:B------:R-:W-:Y:S01]  /*28600*/  UMOV UR5, URZ ;  /* 0x0000003f00057c82 */ /* 0x000fe20008000000 */
[----:B------:R-:W-:Y:S01]  /*28610*/  ULDC UR6, c[0x0][0xc3c] ;  /* 0x00030f0000067ab9 */ /* 0x000fe20000000800 */
[----:B------:R-:W-:Y:S01]  /*28620*/  IMAD.MOV.U32 R16, RZ, RZ, R0 ;  /* 0x000000ffff107224 */ /* 0x000fe200078e0000 */
[----:B------:R-:W-:Y:S01]  /*28630*/  MOV R18, UR5 ;  /* 0x0000000500127c02 */ /* 0x000fe20008000f00 */
[----:B------:R-:W-:Y:S02]  /*28640*/  IMAD.U32 R17, RZ, RZ, UR4 ;  /* 0x00000004ff117e24 */ /* 0x000fe4000f8e00ff */
[----:B------:R-:W-:-:S07]  /*28650*/  IMAD.U32 R19, RZ, RZ, UR6 ;  /* 0x00000006ff137e24 */ /* 0x000fce000f8e00ff */
.L_x_1992:
[----:B------:R-:W0:Y:S01]  /*28660*/  S2R R0, SR_TID.X ;  /* 0x0000000000007919 */ /* 0x000e220000002100 */
[----:B------:R-:W-:Y:S05]  /*28670*/  WARPSYNC.ALL ;  /* 0x0000000000007948 */ /* 0x000fea0003800000 */
[----:B------:R-:W-:Y:S01]  /*28680*/  BAR.SYNC.DEFER_BLOCKING 0x4, 0x180 ;  /* 0x0106000000007b1d */ /* 0x000fe20000010000 */
[----:B0-----:R-:W-:-:S04]  /*28690*/  LOP3.LUT R0, R0, 0x1f, RZ, 0xc0, !PT ;  /* 0x0000001f00007812 */ /* 0x001fc800078ec0ff */
[----:B------:R-:W-:-:S13]  /*286a0*/  ISETP.NE.AND P0, PT, R0, RZ, PT ;  /* 0x000000ff0000720c */ /* 0x000fda0003f05270 */
[----:B------:R-:W0:Y:S01]  /*286b0*/  @!P0 S2R R3, SR_CgaCtaId ;  /* 0x0000000000038919 */ /* 0x000e220000008800 */
[----:B------:R-:W-:-:S04]  /*286c0*/  @!P0 MOV R0, 0x400 ;  /* 0x0000040000008802 */ /* 0x000fc80000000f00 */
[----:B0-----:R-:W-:-:S05]  /*286d0*/  @!P0 LEA R23, R3, R0, 0x18 ;  /* 0x0000000003178211 */ /* 0x001fca00078ec0ff */
[----:B------:R0:W-:Y:S01]  /*286e0*/  @!P0 STS.128 [R23+0x308d0], R16 ;  /* 0x0308d01017008388 */ /* 0x0001e20000000c00 */
[----:B------:R-:W-:Y:S06]  /*286f0*/  BAR.ARV 0x5, 0x180 ;  /* 0x0146000000007b1d */ /* 0x000fec0000002000 */
.L_x_1981:
[----:B------:R-:W-:Y:S02]  /*28700*/  ULDC UR4, c[0x0][0xc3c] ;  /* 0x00030f0000047ab9 */ /* 0x000fe40000000800 */
[----:B---3--:R-:W-:-:S13]  /*28710*/  ISETP.GE.AND P0, PT, R19, UR4, PT ;  /* 0x0000000413007c0c */ /* 0x008fda000bf06270 */
[----:B------:R-:W-:Y:S05]  /*28720*/  @!P0 BRA `(.L_x_1993) ;  /* 0xffffff9400cc8947 */ /* 0x000fea000383ffff */
[----:B------:R-:W-:Y:S05]  /*28730*/  BSYNC B8 ;  /* 0x0000000000087941 */ /* 0x000fea0003800000 */
.L_x_1870:
[----:B------:R-:W3:Y:S01]  /*28740*/  LDL.LU R0, [R1+0x34] ;  /* 0x0000340001007983 */ /* 0x000ee20000300800 */
[----:B------:R-:W-:Y:S01]  /*28750*/  BSSY B0, `(.L_x_1994) ;  /* 0x000000b000007945 */ /* 0x000fe20003800000 */
[----:B------:R-:W4:Y:S01]  /*28760*/  S2R R5, SR_CgaCtaId ;  /* 0x0000000000057919 */ /* 0x000f220000008800 */
[----:B---3--:R-:W-:-:S05]  /*28770*/  VIADD R0, R0, 0x1 ;  /* 0x0000000100007836 */ /* 0x008fca0000000000 */
[----:B0-----:R-:W-:-:S04]  /*28780*/  LEA.HI R2, R0, R0, RZ, 0x1 ;  /* 0x0000000000027211 */ /* 0x001fc800078f08ff */
[----:B------:R-:W-:Y:S02]  /*28790*/  LOP3.LUT R3, R2, 0xfffffffe, RZ, 0xc0, !PT ;  /* 0xfffffffe02037812 */ /* 0x000fe400078ec0ff */
[----:B------:R-:W-:-:S03]  /*287a0*/  MOV R2, 0x400 ;  /* 0x0000040000027802 */ /* 0x000fc60000000f00 */
[----:B------:R-:W-:Y:S01]  /*287b0*/  IMAD.IADD R0, R0, 0x1, -R3 ;  /* 0x0000000100007824 */ /* 0x000fe200078e0a03 */
[----:B----4-:R-:W-:-:S04]  /*287c0*/  LEA R5, R5, R2, 0x18 ;  /* 0x0000000205057211 */ /* 0x010fc800078ec0ff */
[----:B------:R-:W-:-:S04]  /*287d0*/  SHF.L.U32 R0, R0, 0x1f, RZ ;  /* 0x0000001f00007819 */ /* 0x000fc800000006ff */
[----:B------:R-:W0:Y:S02]  /*287e0*/  SYNCS.PHASECHK.TRANS64.TRYWAIT P0, [R5+URZ+0x30820], R0 ;  /* 0x03082000050075a7 */ /* 0x000e24000800017f */
[----:B0-----:R-:W-:Y:S05]  /*287f0*/  @!P0 BRA `(.L_x_1995) ;  /* 0x0000004c00a08947 */ /* 0x001fea0003800000 */
.L_x_2182:
[----:B------:R-:W-:Y:S05]  /*28800*/  BSYNC B0 ;  /* 0x0000000000007941 */ /* 0x000fea0003800000 */
.L_x_1994:
[----:B------:R-:W-:-:S03]  /*28810*/  UMOV UR4, 0xffffffff ;  /* 0xffffffff00047882 */ /* 0x000fc60000000000 */
[----:B------:R-:W-:Y:S05]  /*28820*/  BRA.DIV UR4, `(.L_x_1996) ;  /* 0x0000004e04a87947 */ /* 0x000fea000b800000 */
[----:B0-----:R-:W0:Y:S02]  /*28830*/  S2R R0, SR_TID.X ;  /* 0x0000000000007919 */ /* 0x001e240000002100 */
[----:B0-----:R-:W-:-:S04]  /*28840*/  SHF.R.U32.HI R0, RZ, 0x5, R0 ;  /* 0x00000005ff007819 */ /* 0x001fc80000011600 */
[----:B------:R-:W-:-:S05]  /*28850*/  LOP3.LUT R0, R0, 0x3, RZ, 0xc0, !PT ;  /* 0x0000000300007812 */ /* 0x000fca00078ec0ff */
[----:B------:R0:W3:Y:S02]  /*28860*/  SHFL.IDX PT, R14, R0, RZ, 0x1f ;  /* 0x00001fff000e7589 */ /* 0x0000e400000e0000 */
.L_x_2185:
[----:B---3--:R-:W-:-:S13]  /*28870*/  ISETP.NE.AND P0, PT, R14, RZ, PT ;  /* 0x000000ff0e00720c */ /* 0x008fda0003f05270 */
[----:B------:R-:W-:Y:S05]  /*28880*/  @P0 BRA `(.L_x_1557) ;  /* 0x0000000000880947 */ /* 0x000fea0003800000 */
[----:B------:R-:W-:-:S03]  /*28890*/  UMOV UR4, 0xffffffff ;  /* 0xffffffff00047882 */ /* 0x000fc60000000000 */
[----:B------:R-:W-:Y:S05]  /*288a0*/  BRA.DIV UR4, `(.L_x_1997) ;  /* 0x0000004e04bc7947 */ /* 0x000fea000b800000 */
[----:B------:R-:W-:-:S13]  /*288b0*/  ELECT P6, URZ, PT ;  /* 0x00000000003f782f */ /* 0x000fda00038c0000 */
.L_x_2188:
[----:B------:R-:W-:Y:S05]  /*288c0*/  @!P6 BRA `(.L_x_1557) ;  /* 0x000000000078e947 */ /* 0x000fea0003800000 */
[----:B0-----:R-:W3:Y:S02]  /*288d0*/  LDL.LU R0, [R1+0x20] ;  /* 0x0000200001007983 */ /* 0x001ee40000300800 */
[----:B---3--:R-:W-:-:S04]  /*288e0*/  LOP3.LUT R0, R0, 0x2, RZ, 0xfc, !PT ;  /* 0x0000000200007812 */ /* 0x008fc800078efcff */
[----:B------:R-:W-:-:S13]  /*288f0*/  ISETP.NE.AND P0, PT, R0, 0x3, PT ;  /* 0x000000030000780c */ /* 0x000fda0003f05270 */
[----:B------:R-:W-:Y:S05]  /*28900*/  @!P0 BRA `(.L_x_1998) ;  /* 0x0000000000048947 */ /* 0x000fea0003800000 */
[----:B------:R-:W-:Y:S01]  /*28910*/  BPT.TRAP 0x1 ;  /* 0x000000040000795c */ /* 0x000fe20000300000 */
.L_x_1998:
[----:B------:R-:W-:Y:S01]  /*28920*/  IMAD R3, R25, 0x8, R5 ;  /* 0x0000000819037824 */ /* 0x000fe200078e0205 */
[----:B------:R-:W-:Y:S02]  /*28930*/  SHF.L.U32 R2, R29, 0x1f, RZ ;  /* 0x0000001f1d027819 */ /* 0x000fe400000006ff */
[----:B------:R-:W-:Y:S02]  /*28940*/  IADD3 R25, R25, 0x1, RZ ;  /* 0x0000000119197810 */ /* 0x000fe40007ffe0ff */
[----:B------:R-:W0:Y:S02]  /*28950*/  SYNCS.PHASECHK.TRANS64.TRYWAIT P1, [R3+URZ+0x30840], R2 ;  /* 0x03084002030075a7 */ /* 0x000e24000802017f */
[----:B------:R-:W-:-:S04]  /*28960*/  ISETP.NE.AND P2, PT, R25, 0x2, PT ;  /* 0x000000021900780c */ /* 0x000fc80003f45270 */
[----:B------:R-:W-:Y:S01]  /*28970*/  SEL R0, RZ, 0x1, P2 ;  /* 0x00000001ff007807 */ /* 0x000fe20001000000 */
[----:B0-----:R-:W-:Y:S08]  /*28980*/  @!P1 BRA `(.L_x_1999) ;  /* 0x0000004c00a49947 */ /* 0x001ff00003800000 */
.L_x_2189:
[----:B------:R-:W-:Y:S02]  /*28990*/  SEL R25, R25, RZ, P2 ;  /* 0x000000ff19197207 */ /* 0x000fe40001000000 */
[----:B------:R-:W-:Y:S01]  /*289a0*/  LOP3.LUT R0, R29, R0, RZ, 0x3c, !PT ;  /* 0x000000001d007212 */ /* 0x000fe200078e3cff */
[----:B------:R-:W-:Y:S06]  /*289b0*/  @!P0 BRA `(.L_x_2000) ;  /* 0x0000000000048947 */ /* 0x000fec0003800000 */
[----:B------:R-:W-:Y:S01]  /*289c0*/  BPT.TRAP 0x1 ;  /* 0x000000040000795c */ /* 0x000fe20000300000 */
.L_x_2000:
[----:B------:R-:W-:Y:S01]  /*289d0*/  IMAD R25, R25, 0x8, R5 ;  /* 0x0000000819197824 */ /* 0x000fe200078e0205 */
[----:B------:R-:W-:-:S04]  /*289e0*/  SHF.L.U32 R0, R0, 0x1f, RZ ;  /* 0x0000001f00007819 */ /* 0x000fc800000006ff */
[----:B------:R-:W3:Y:S02]  /*289f0*/  SYNCS.PHASECHK.TRANS64.TRYWAIT P1, [R25+URZ+0x30840], R0 ;  /* 0x03084000190075a7 */ /* 0x000ee4000802017f */
[----:B---3--:R-:W-:Y:S05]  /*28a00*/  @!P1 BRA `(.L_x_2001) ;  /* 0x0000004c00989947 */ /* 0x008fea0003800000 */
.L_x_2190:
[----:B------:R-:W-:Y:S05]  /*28a10*/  @!P0 BRA `(.L_x_2002) ;  /* 0x0000000000048947 */ /* 0x000fea0003800000 */
[----:B------:R-:W-:Y:S01]  /*28a20*/  BPT.TRAP 0x1 ;  /* 0x000000040000795c */ /* 0x000fe20000300000 */
.L_x_2002:
[----:B------:R-:W4:Y:S02]  /*28a30*/  SYNCS.PHASECHK.TRANS64.TRYWAIT P1, [R3+URZ+0x30860], R2 ;  /* 0x03086002030075a7 */ /* 0x000f24000802017f */
[----:B----4-:R-:W-:Y:S05]  /*28a40*/  @!P1 BRA `(.L_x_2003) ;  /* 0x0000004c009c9947 */ /* 0x010fea0003800000 */
.L_x_2191:
[----:B------:R-:W-:Y:S05]  /*28a50*/  @!P0 BRA `(.L_x_2004) ;  /* 0x0000000000048947 */ /* 0x000fea0003800000 */
[----:B------:R-:W-:Y:S01]  /*28a60*/  BPT.TRAP 0x1 ;  /* 0x000000040000795c */ /* 0x000fe20000300000 */
.L_x_2004:
[----:B------:R0:W0:Y:S02]  /*28a70*/  SYNCS.PHASECHK.TRANS64.TRYWAIT P0, [R25+URZ+0x30860], R0 ;  /* 0x03086000190075a7 */ /* 0x000024000800017f */
[----:B0-----:R-:W-:Y:S05]  /*28a80*/  @!P0 NANOSLEEP.SYNCS 0x989680 ;  /* 0x009896800000895d */ /* 0x001fea0003900000 */
[----:B------:R-:W0:Y:S02]  /*28a90*/  @!P0 SYNCS.PHASECHK.TRANS64 P0, [R25+URZ+0x30860], R0 ;  /* 0x03086000190085a7 */ /* 0x000e24000800007f */
[----:B0-----:R-:W-:Y:S05]  /*28aa0*/  @!P0 BRA `(.L_x_2004) ;  /* 0xfffffffc00f08947 */ /* 0x001fea000383ffff */
.L_x_1557:
[----:B------:R-:W-:Y:S05]  /*28ab0*/  BSYNC B9 ;  /* 0x0000000000097941 */ /* 0x000fea0003800000 */
.L_x_1554:
[----:B------:R-:W-:Y:S05]  /*28ac0*/  EXIT ;  /* 0x000000000000794d */ /* 0x000fea0003800000 */
.L_x_1583:
[----:B0-----:R0:W1:Y:S02]  /*28ad0*/  SYNCS.PHASECHK.TRANS64.TRYWAIT P6, [R89+URZ+0x30890], R103 ;  /* 0x03089067590075a7 */ /* 0x00106400080c017f */
[----:B-1----:R-:W-:Y:S05]  /*28ae0*/  @!P6 NANOSLEEP.SYNCS 0x989680 ;  /* 0x009896800000e95d */ /* 0x002fea0003900000 */
[----:B------:R-:W1:Y:S02]  /*28af0*/  @!P6 SYNCS.PHASECHK.TRANS64 P6, [R89+URZ+0x30890], R103 ;  /* 0x030890675900e5a7 */ /* 0x000e6400080c007f */
[----:B-1----:R-:W-:Y:S05]  /*28b00*/  @!P6 BRA `(.L_x_1583) ;  /* 0xfffffffc00f0e947 */ /* 0x002fea000383ffff */
[----:B------:R-:W-:Y:S05]  /*28b10*/  BRA `(.L_x_2005) ;  /* 0xfffffda800847947 */ /* 0x000fea000383ffff */
.L_x_1584:
[----:B------:R-:W-:Y:S01]  /*28b20*/  BSSY B1, `(.L_x_2006) ;  /* 0x0000008000017945 */ /* 0x000fe20003800000 */
[----:B------:R-:W-:Y:S01]  /*28b30*/  IMAD.MOV.U32 R13, RZ, RZ, R112 ;  /* 0x000000ffff0d7224 */ /* 0x000fe200078e0070 */
[----:B------:R-:W-:Y:S01]  /*28b40*/  MOV R11, 0x181f ;  /* 0x0000181f000b7802 */ /* 0x000fe20000000f00 */
[----:B------:R-:W-:Y:S02]  /*28b50*/  IMAD.MOV.U32 R12, RZ, RZ, RZ ;  /* 0x000000ffff0c7224 */ /* 0x000fe400078e00ff */
[----:B------:R-:W-:-:S07]  /*28b60*/  IMAD.MOV.U32 R15, RZ, RZ, -0x1 ;  /* 0xffffffffff0f7424 */ /* 0x000fce00078e00ff */
[----:B0-----:R-:W-:Y:S05]  /*28b70*/  WARPSYNC.COLLECTIVE R15, `(.L_x_2007) ;  /* 0x000000000f087348 */ /* 0x001fea0003c00000 */
[----:B------:R1:W2:Y:S02]  /*28b80*/  SHFL.IDX P6, R14, R13, R12, R11 ;  /* 0x0000000c0d0e7389 */ /* 0x0002a400000c000b */
[----:B012---:R-:W-:Y:S01]  /*28b90*/  ENDCOLLECTIVE ;  /* 0x000000000000791b */ /* 0x007fe20003800000 */
.L_x_2007:
[----:B------:R-:W-:Y:S05]  /*28ba0*/  BSYNC B1 ;  /* 0x0000000000017941 */ /* 0x000fea0003800000 */
.L_x_2006:
        /* <DEDUP_REMOVED lines=8> */
.L_x_2008:
[----:B------:R-:W-:Y:S01]  /*28c30*/  IMAD.MOV.U32 R106, RZ, RZ, R14 ;  /* 0x000000ffff6a7224 */ /* 0x000fe200078e000e */
[----:B------:R-:W-:Y:S06]  /*28c40*/  BRA `(.L_x_2009) ;  /* 0xfffffda8004c7947 */ /* 0x000fec000383ffff */
.L_x_1601:
[----:B------:R-:W-:Y:S01]  /*28c50*/  BSSY B1, `(.L_x_2010) ;  /* 0x0000008000017945 */ /* 0x000fe20003800000 */
[----:B0---4-:R-:W-:Y:S01]  /*28c60*/  MOV R13, R112 ;  /* 0x00000070000d7202 */ /* 0x011fe20000000f00 */
[----:B------:R-:W-:Y:S02]  /*28c70*/  IMAD.MOV.U32 R12, RZ, RZ, 0x1 ;  /* 0x00000001ff0c7424 */ /* 0x000fe400078e00ff */
[----:B------:R-:W-:Y:S02]  /*28c80*/  IMAD.MOV.U32 R11, RZ, RZ, 0x181f ;  /* 0x0000181fff0b7424 */ /* 0x000fe400078e00ff */
[----:B------:R-:W-:-:S07]  /*28c90*/  IMAD.MOV.U32 R15, RZ, RZ, -0x1 ;  /* 0xffffffffff0f7424 */ /* 0x000fce00078e00ff */
[----:B-123--:R-:W-:Y:S05]  /*28ca0*/  WARPSYNC.COLLECTIVE R15, `(.L_x_2011) ;  /* 0x000000000f087348 */ /* 0x00efea0003c00000 */
[----:B------:R0:W4:Y:S02]  /*28cb0*/  SHFL.IDX P6, R14, R13, R12, R11 ;  /* 0x0000000c0d0e7389 */ /* 0x00012400000c000b */
[----:B01234-:R-:W-:Y:S01]  /*28cc0*/  ENDCOLLECTIVE ;  /* 0x000000000000791b */ /* 0x01ffe20003800000 */
.L_x_2011:
[----:B------:R-:W-:Y:S05]  /*28cd0*/  BSYNC B1 ;  /* 0x0000000000017941 */ /* 0x000fea0003800000 */
.L_x_2010:
[----:B------:R-:W-:Y:S01]  /*28ce0*/  IMAD.MOV.U32 R13, RZ, RZ, R105 ;  /* 0x000000ffff0d7224 */ /* 0x000fe200078e0069 */
[----:B------:R-:W-:Y:S01]  /*28cf0*/  MOV R15, 0xffffffff ;  /* 0xffffffff000f7802 */ /* 0x000fe20000000f00 */
[----:B------:R-:W-:Y:S01]  /*28d00*/  IMAD.MOV.U32 R12, RZ, RZ, 0x1 ;  /* 0x00000001ff0c7424 */ /* 0x000fe200078e00ff */
[----:B------:R-:W-:Y:S01]  /*28d10*/  MOV R112, R14 ;  /* 0x0000000e00707202 */ /* 0x000fe20000000f00 */
[----:B------:R-:W-:-:S07]  /*28d20*/  IMAD.MOV.U32 R11, RZ, RZ, 0x181f ;  /* 0x0000181fff0b7424 */ /* 0x000fce00078e00ff */
[----:B------:R-:W-:Y:S05]  /*28d30*/  WARPSYNC.COLLECTIVE R15, `(.L_x_2012) ;  /* 0x000000000f087348 */ /* 0x000fea0003c00000 */
[----:B------:R0:W1:Y:S02]  /*28d40*/  SHFL.IDX P6, R14, R13, R12, R11 ;  /* 0x0000000c0d0e7389 */ /* 0x00006400000c000b */
[----:B01----:R-:W-:Y:S01]  /*28d50*/  ENDCOLLECTIVE ;  /* 0x000000000000791b */ /* 0x003fe20003800000 */
.L_x_2012:
[----:B------:R-:W-:Y:S01]  /*28d60*/  IMAD.MOV.U32 R56, RZ, RZ, R14 ;  /* 0x000000ffff387224 */ /* 0x000fe200078e000e */
[----:B------:R-:W-:Y:S06]  /*28d70*/  BRA `(.L_x_2013) ;  /* 0xfffffdb400587947 */ /* 0x000fec000383ffff */
.L_x_1623:
[----:B0-----:R0:W1:Y:S02]  /*28d80*/  SYNCS.PHASECHK.TRANS64.TRYWAIT P6, [R89+URZ+0x30890], R103 ;  /* 0x03089067590075a7 */ /* 0x00106400080c017f */
[----:B-1----:R-:W-:Y:S05]  /*28d90*/  @!P6 NANOSLEEP.SYNCS 0x989680 ;  /* 0x009896800000e95d */ /* 0x002fea0003900000 */
[----:B------:R-:W1:Y:S02]  /*28da0*/  @!P6 SYNCS.PHASECHK.TRANS64 P6, [R89+URZ+0x30890], R103 ;  /* 0x030890675900e5a7 */ /* 0x000e6400080c007f */
[----:B-1----:R-:W-:Y:S05]  /*28db0*/  @!P6 BRA `(.L_x_1623) ;  /* 0xfffffffc00f0e947 */ /* 0x002fea000383ffff */
[----:B------:R-:W-:Y:S05]  /*28dc0*/  BRA `(.L_x_2014) ;  /* 0xfffffdc800a07947 */ /* 0x000fea000383ffff */
.L_x_1624:
        /* <DEDUP_REMOVED lines=8> */
.L_x_2016:
[----:B------:R-:W-:Y:S05]  /*28e50*/  BSYNC B1 ;  /* 0x0000000000017941 */ /* 0x000fea0003800000 */
.L_x_2015:
        /* <DEDUP_REMOVED lines=8> */
.L_x_2017:
[----:B------:R-:W-:Y:S01]  /*28ee0*/  IMAD.MOV.U32 R106, RZ, RZ, R14 ;  /* 0x000000ffff6a7224 */ /* 0x000fe200078e000e */
[----:B------:R-:W-:Y:S06]  /*28ef0*/  BRA `(.L_x_2018) ;  /* 0xfffffdc8006c7947 */ /* 0x000fec000383ffff */
.L_x_1633:
[----:B------:R-:W-:Y:S01]  /*28f00*/  BSSY B1, `(.L_x_2019) ;  /* 0x0000008000017945 */ /* 0x000fe20003800000 */
[----:B---3--:R-:W-:Y:S01]  /*28f10*/  MOV R13, R112 ;  /* 0x00000070000d7202 */ /* 0x008fe20000000f00 */
[----:B------:R-:W-:Y:S02]  /*28f20*/  IMAD.MOV.U32 R12, RZ, RZ, 0x1 ;  /* 0x00000001ff0c7424 */ /* 0x000fe400078e00ff */
[----:B--2---:R-:W-:Y:S02]  /*28f30*/  IMAD.MOV.U32 R11, RZ, RZ, 0x181f ;  /* 0x0000181fff0b7424 */ /* 0x004fe400078e00ff */
[----:B------:R-:W-:-:S07]  /*28f40*/  IMAD.MOV.U32 R15, RZ, RZ, -0x1 ;  /* 0xffffffffff0f7424 */ /* 0x000fce00078e00ff */
[----:B01----:R-:W-:Y:S05]  /*28f50*/  WARPSYNC.COLLECTIVE R15, `(.L_x_2020) ;  /* 0x000000000f087348 */ /* 0x003fea0003c00000 */
[----:B------:R2:W3:Y:S02]  /*28f60*/  SHFL.IDX P6, R14, R13, R12, R11 ;  /* 0x0000000c0d0e7389 */ /* 0x0004e400000c000b */
[----:B0123--:R-:W-:Y:S01]  /*28f70*/  ENDCOLLECTIVE ;  /* 0x000000000000791b */ /* 0x00ffe20003800000 */
.L_x_2020:
[----:B------:R-:W-:Y:S05]  /*28f80*/  BSYNC B1 ;  /* 0x0000000000017941 */ /* 0x000fea0003800000 */
.L_x_2019:
        /* <DEDUP_REMOVED lines=8> */
.L_x_2021:
[----:B------:R-:W-:Y:S01]  /*29010*/  IMAD.MOV.U32 R44, RZ, RZ, R14 ;  /* 0x000000ffff2c7224 */ /* 0x000fe200078e000e */
[----:B------:R-:W-:Y:S06]  /*29020*/  BRA `(.L_x_2022) ;  /* 0xfffffdd400f47947 */ /* 0x000fec000383ffff */
.L_x_1642:
[----:B0-----:R0:W1:Y:S02]  /*29030*/  SYNCS.PHASECHK.TRANS64.TRYWAIT P0, [R89+URZ+0x30890], R103 ;  /* 0x03089067590075a7 */ /* 0x001064000800017f */
[----:B-1----:R-:W-:Y:S05]  /*29040*/  @!P0 NANOSLEEP.SYNCS 0x989680 ;  /* 0x009896800000895d */ /* 0x002fea0003900000 */
[----:B------:R-:W1:Y:S02]  /*29050*/  @!P0 SYNCS.PHASECHK.TRANS64 P0, [R89+URZ+0x30890], R103 ;  /* 0x03089067590085a7 */ /* 0x000e64000800007f */
[----:B-1----:R-:W-:Y:S05]  /*29060*/  @!P0 BRA `(.L_x_1642) ;  /* 0xfffffffc00f08947 */ /* 0x002fea000383ffff */
[----:B------:R-:W-:Y:S05]  /*29070*/  BRA `(.L_x_2023) ;  /* 0xfffffde400cc7947 */ /* 0x000fea000383ffff */
.L_x_1643:
        /* <DEDUP_REMOVED lines=8> */
.L_x_2025:
[----:B------:R-:W-:Y:S05]  /*29100*/  BSYNC B1 ;  /* 0x0000000000017941 */ /* 0x000fea0003800000 */
.L_x_2024:
        /* <DEDUP_REMOVED lines=8> */
.L_x_2026:
[----:B------:R-:W-:Y:S01]  /*29190*/  IMAD.MOV.U32 R42, RZ, RZ, R14 ;  /* 0x000000ffff2a7224 */ /* 0x000fe200078e000e */
[----:B------:R-:W-:Y:S06]  /*291a0*/  BRA `(.L_x_2027) ;  /* 0xfffffde400f47947 */ /* 0x000fec000383ffff */
.L_x_1646:
[----:B------:R-:W-:Y:S01]  /*291b0*/  BSSY B1, `(.L_x_2028) ;  /* 0x0000008000017945 */ /* 0x000fe20003800000 */
[----:B----4-:R-:W-:Y:S01]  /*291c0*/  MOV R13, R43 ;  /* 0x0000002b000d7202 */ /* 0x010fe20000000f00 */
[----:B------:R-:W-:Y:S02]  /*291d0*/  IMAD.MOV.U32 R12, RZ, RZ, 0x1 ;  /* 0x00000001ff0c7424 */ /* 0x000fe400078e00ff */
[----:B------:R-:W-:Y:S02]  /*291e0*/  IMAD.MOV.U32 R11, RZ, RZ, 0x181f ;  /* 0x0000181fff0b7424 */ /* 0x000fe400078e00ff */
[----:B------:R-:W-:-:S07]  /*291f0*/  IMAD.MOV.U32 R15, RZ, RZ, -0x1 ;  /* 0xffffffffff0f7424 */ /* 0x000fce00078e00ff */
[----:B0123--:R-:W-:Y:S05]  /*29200*/  WARPSYNC.COLLECTIVE R15, `(.L_x_2029) ;  /* 0x000000000f087348 */ /* 0x00ffea0003c00000 */
[----:B------:R4:W0:Y:S02]  /*29210*/  SHFL.IDX P6, R14, R13, R12, R11 ;  /* 0x0000000c0d0e7389 */ /* 0x00082400000c000b */
[----:B01234-:R-:W-:Y:S01]  /*29220*/  ENDCOLLECTIVE ;  /* 0x000000000000791b */ /* 0x01ffe20003800000 */
.L_x_2029:
[----:B------:R-:W-:Y:S05]  /*29230*/  BSYNC B1 ;  /* 0x0000000000017941 */ /* 0x000fea0003800000 */
.L_x_2028:
        /* <DEDUP_REMOVED lines=8> */
.L_x_2030:
[----:B------:R-:W-:Y:S01]  /*292c0*/  IMAD.MOV.U32 R42, RZ, RZ, R14 ;  /* 0x000000ffff2a7224 */ /* 0x000fe200078e000e */
[----:B------:R-:W-:Y:S06]  /*292d0*/  BRA `(.L_x_2031) ;  /* 0xfffffde8001c7947 */ /* 0x000fec000383ffff */
.L_x_1650:
[----:B--2---:R2:W0:Y:S02]  /*292e0*/  SYNCS.PHASECHK.TRANS64.TRYWAIT P4, [R89+URZ+0x308b0], R103 ;  /* 0x0308b067590075a7 */ /* 0x004424000808017f */
[----:B0-----:R-:W-:Y:S05]  /*292f0*/  @!P4 NANOSLEEP.SYNCS 0x989680 ;  /* 0x009896800000c95d */ /* 0x001fea0003900000 */
[----:B------:R-:W0:Y:S02]  /*29300*/  @!P4 SYNCS.PHASECHK.TRANS64 P4, [R89+URZ+0x308b0], R103 ;  /* 0x0308b0675900c5a7 */ /* 0x000e24000808007f */
[----:B0-----:R-:W-:Y:S05]  /*29310*/  @!P4 BRA `(.L_x_1650) ;  /* 0xfffffffc00f0c947 */ /* 0x001fea000383ffff */
[----:B------:R-:W-:Y:S05]  /*29320*/  BRA `(.L_x_2032) ;  /* 0xfffffde800c07947 */ /* 0x000fea000383ffff */
.L_x_1678:
        /* <DEDUP_REMOVED lines=8> */
.L_x_2034:
[----:B------:R-:W-:Y:S05]  /*293b0*/  BSYNC B1 ;  /* 0x0000000000017941 */ /* 0x000fea0003800000 */
.L_x_2033:
        /* <DEDUP_REMOVED lines=8> */
.L_x_2035:
[----:B------:R-:W-:Y:S01]  /*29440*/  MOV R13, R8 ;  /* 0x00000008000d7202 */ /* 0x000fe20000000f00 */
[----:B------:R-:W-:-:S07]  /*29450*/  IMAD.MOV.U32 R4, RZ, RZ, R14 ;  /* 0x000000ffff047224 */ /* 0x000fce00078e000e */
[----:B------:R-:W-:Y:S05]  /*29460*/  WARPSYNC.COLLECTIVE R15, `(.L_x_2036) ;  /* 0x000000000f087348 */ /* 0x000fea0003c00000 */
[----:B------:R0:W1:Y:S02]  /*29470*/  SHFL.IDX P6, R14, R13, R12, R11 ;  /* 0x0000000c0d0e7389 */ /* 0x00006400000c000b */
[----:B01----:R-:W-:Y:S01]  /*29480*/  ENDCOLLECTIVE ;  /* 0x000000000000791b */ /* 0x003fe20003800000 */
.L_x_2036:
[----:B------:R-:W-:Y:S02]  /*29490*/  IMAD.MOV.U32 R13, RZ, RZ, R0 ;  /* 0x000000ffff0d7224 */ /* 0x000fe400078e0000 */
[----:B------:R-:W-:-:S07]  /*294a0*/  IMAD.MOV.U32 R9, RZ, RZ, R14 ;  /* 0x000000ffff097224 */ /* 0x000fce00078e000e */
[----:B------:R-:W-:Y:S05]  /*294b0*/  WARPSYNC.COLLECTIVE R15, `(.L_x_2037) ;  /* 0x000000000f087348 */ /* 0x000fea0003c00000 */
[----:B------:R0:W1:Y:S02]  /*294c0*/  SHFL.IDX P6, R14, R13, R12, R11 ;  /* 0x0000000c0d0e7389 */ /* 0x00006400000c000b */
[----:B01----:R-:W-:Y:S01]  /*294d0*/  ENDCOLLECTIVE ;  /* 0x000000000000791b */ /* 0x003fe20003800000 */
.L_x_2037:
[----:B------:R-:W-:Y:S05]  /*294e0*/  BRA `(.L_x_2038) ;  /* 0xfffffe0000107947 */ /* 0x000fea000383ffff */
.L_x_1681:
[----:B------:R-:W-:Y:S01]  /*294f0*/  BSSY B1, `(.L_x_2039) ;  /* 0x0000008000017945 */ /* 0x000fe20003800000 */
[----:B------:R-:W-:Y:S01]  /*29500*/  IMAD.MOV.U32 R13, RZ, RZ, R7 ;  /* 0x000000ffff0d7224 */ /* 0x000fe200078e0007 */
[----:B------:R-:W-:Y:S01]  /*29510*/  MOV R12, 0x1 ;  /* 0x00000001000c7802 */ /* 0x000fe20000000f00 */
[----:B------:R-:W-:Y:S02]  /*29520*/  IMAD.MOV.U32 R11, RZ, RZ, 0x181f ;  /* 0x0000181fff0b7424 */ /* 0x000fe400078e00ff */
[----:B------:R-:W-:-:S07]  /*29530*/  IMAD.MOV.U32 R15, RZ, RZ, -0x1 ;  /* 0xffffffffff0f7424 */ /* 0x000fce00078e00ff */
[----:B0---4-:R-:W-:Y:S05]  /*29540*/  WARPSYNC.COLLECTIVE R15, `(.L_x_2040) ;  /* 0x000000000f087348 */ /* 0x011fea0003c00000 */
[----:B----4-:R1:W2:Y:S02]  /*29550*/  SHFL.IDX P6, R14, R13, R12, R11 ;  /* 0x0000000c0d0e7389 */ /* 0x0102a400000c000b */
[----:B012---:R-:W-:Y:S01]  /*29560*/  ENDCOLLECTIVE ;  /* 0x000000000000791b */ /* 0x007fe20003800000 */
.L_x_2040:
[----:B------:R-:W-:Y:S05]  /*29570*/  BSYNC B1 ;  /* 0x0000000000017941 */ /* 0x000fea0003800000 */
.L_x_2039:
[----:B------:R-:W-:Y:S01]  /*29580*/  MOV R13, R6 ;  /* 0x00000006000d7202 */ /* 0x000fe20000000f00 */
[----:B------:R-:W-:Y:S02]  /*29590*/  IMAD.MOV.U32 R12, RZ, RZ, 0x1 ;  /* 0x00000001ff0c7424 */ /* 0x000fe400078e00ff */
[----:B------:R-:W-:Y:S02]  /*295a0*/  IMAD.MOV.U32 R11, RZ, RZ, 0x181f ;  /* 0x0000181fff0b7424 */ /* 0x000fe400078e00ff */
[----:B------:R-:W-:Y:S02]  /*295b0*/  IMAD.MOV.U32 R15, RZ, RZ, -0x1 ;  /* 0xffffffffff0f7424 */ /* 0x000fe400078e00ff */
[----:B------:R-:W-:-:S07]  /*295c0*/  IMAD.MOV.U32 R5, RZ, RZ, R14 ;  /* 0x000000ffff057224 */ /* 0x000fce00078e000e */
[----:B------:R-:W-:Y:S05]  /*295d0*/  WARPSYNC.COLLECTIVE R15, `(.L_x_2041) ;  /* 0x000000000f087348 */ /* 0x000fea0003c00000 */
[----:B------:R0:W1:Y:S02]  /*295e0*/  SHFL.IDX P6, R14, R13, R12, R11 ;  /* 0x0000000c0d0e7389 */ /* 0x00006400000c000b */
[----:B01----:R-:W-:Y:S01]  /*295f0*/  ENDCOLLECTIVE ;  /* 0x000000000000791b */ /* 0x003fe20003800000 */
.L_x_2041:
[----:B------:R-:W-:Y:S01]  /*29600*/  IMAD.MOV.U32 R13, RZ, RZ, R8 ;  /* 0x000000ffff0d7224 */ /* 0x000fe200078e0008 */
[----:B------:R-:W-:-:S07]  /*29610*/  MOV R4, R14 ;  /* 0x0000000e00047202 */ /* 0x000fce0000000f00 */
[----:B------:R-:W-:Y:S05]  /*29620*/  WARPSYNC.COLLECTIVE R15, `(.L_x_2042) ;  /* 0x000000000f087348 */ /* 0x000fea0003c00000 */
[----:B------:R0:W1:Y:S02]  /*29630*/  SHFL.IDX P6, R14, R13, R12, R11 ;  /* 0x0000000c0d0e7389 */ /* 0x00006400000c000b */
[----:B01----:R-:W-:Y:S01]  /*29640*/  ENDCOLLECTIVE ;  /* 0x000000000000791b */ /* 0x003fe20003800000 */
.L_x_2042:
[----:B------:R-:W-:Y:S02]  /*29650*/  IMAD.MOV.U32 R13, RZ, RZ, R0 ;  /* 0x000000ffff0d7224 */ /* 0x000fe400078e0000 */
[----:B------:R-:W-:-:S07]  /*29660*/  IMAD.MOV.U32 R9, RZ, RZ, R14 ;  /* 0x000000ffff097224 */ /* 0x000fce00078e000e */
[----:B------:R-:W-:Y:S05]  /*29670*/  WARPSYNC.COLLECTIVE R15, `(.L_x_2043) ;  /* 0x000000000f087348 */ /* 0x000fea0003c00000 */
[----:B------:R0:W1:Y:S02]  /*29680*/  SHFL.IDX P6, R14, R13, R12, R11 ;  /* 0x0000000c0d0e7389 */ /* 0x00006400000c000b */
[----:B01----:R-:W-:Y:S01]  /*29690*/  ENDCOLLECTIVE ;  /* 0x000000000000791b */ /* 0x003fe20003800000 */
.L_x_2043:
[----:B------:R-:W-:Y:S05]  /*296a0*/  BRA `(.L_x_2044) ;  /* 0xfffffe0000f87947 */ /* 0x000fea000383ffff */
.L_x_1684:
[----:B------:R-:W-:Y:S01]  /*296b0*/  BSSY B1, `(.L_x_2045) ;  /* 0x0000008000017945 */ /* 0x000fe20003800000 */
[----:B------:R-:W-:Y:S01]  /*296c0*/  MOV R13, R7 ;  /* 0x00000007000d7202 */ /* 0x000fe20000000f00 */
[----:B------:R-:W-:Y:S02]  /*296d0*/  IMAD.MOV.U32 R12, RZ, RZ, 0x2 ;  /* 0x00000002ff0c7424 */ /* 0x000fe400078e00ff */
[----:B------:R-:W-:Y:S02]  /*296e0*/  IMAD.MOV.U32 R11, RZ, RZ, 0x181f ;  /* 0x0000181fff0b7424 */ /* 0x000fe400078e00ff */
[----:B------:R-:W-:-:S07]  /*296f0*/  IMAD.MOV.U32 R15, RZ, RZ, -0x1 ;  /* 0xffffffffff0f7424 */ /* 0x000fce00078e00ff */
[----:B-1--4-:R-:W-:Y:S05]  /*29700*/  WARPSYNC.COLLECTIVE R15, `(.L_x_2046) ;  /* 0x000000000f087348 */ /* 0x012fea0003c00000 */
[----:B----4-:R0:W2:Y:S02]  /*29710*/  SHFL.IDX P6, R14, R13, R12, R11 ;  /* 0x0000000c0d0e7389 */ /* 0x0100a400000c000b */
[----:B012---:R-:W-:Y:S01]  /*29720*/  ENDCOLLECTIVE ;  /* 0x000000000000791b */ /* 0x007fe20003800000 */
.L_x_2046:
[----:B------:R-:W-:Y:S05]  /*29730*/  BSYNC B1 ;  /* 0x0000000000017941 */ /* 0x000fea0003800000 */
.L_x_2045:
        /* <DEDUP_REMOVED lines=8> */
.L_x_2047:
[----:B------:R-:W-:Y:S02]  /*297c0*/  IMAD.MOV.U32 R13, RZ, RZ, R8 ;  /* 0x000000ffff0d7224 */ /* 0x000fe400078e0008 */
[----:B------:R-:W-:-:S07]  /*297d0*/  IMAD.MOV.U32 R4, RZ, RZ, R14 ;  /* 0x000000ffff047224 */ /* 0x000fce00078e000e */
[----:B------:R-:W-:Y:S05]  /*297e0*/  WARPSYNC.COLLECTIVE R15, `(.L_x_2048) ;  /* 0x000000000f087348 */ /* 0x000fea0003c00000 */
[----:B------:R0:W1:Y:S02]  /*297f0*/  SHFL.IDX P6, R14, R13, R12, R11 ;  /* 0x0000000c0d0e7389 */ /* 0x00006400000c000b */
[----:B01----:R-:W-:Y:S01]  /*29800*/  ENDCOLLECTIVE ;  /* 0x000000000000791b */ /* 0x003fe20003800000 */
.L_x_2048:
[----:B------:R-:W-:Y:S01]  /*29810*/  MOV R13, R0 ;  /* 0x00000000000d7202 */ /* 0x000fe20000000f00 */
[----:B------:R-:W-:-:S07]  /*29820*/  IMAD.MOV.U32 R9, RZ, RZ, R14 ;  /* 0x000000ffff097224 */ /* 0x000fce00078e000e */
[----:B------:R-:W-:Y:S05]  /*29830*/  WARPSYNC.COLLECTIVE R15, `(.L_x_2049) ;  /* 0x000000000f087348 */ /* 0x000fea0003c00000 */
[----:B------:R0:W1:Y:S02]  /*29840*/  SHFL.IDX P6, R14, R13, R12, R11 ;  /* 0x0000000c0d0e7389 */ /* 0x00006400000c000b */
[----:B01----:R-:W-:Y:S01]  /*29850*/  ENDCOLLECTIVE ;  /* 0x000000000000791b */ /* 0x003fe20003800000 */
.L_x_2049:
[----:B------:R-:W-:Y:S05]  /*29860*/  BRA `(.L_x_2050) ;  /* 0xfffffe0400d87947 */ /* 0x000fea000383ffff */
.L_x_1687:
[----:B------:R-:W-:Y:S01]  /*29870*/  BSSY B1, `(.L_x_2051) ;  /* 0x0000008000017945 */ /* 0x000fe20003800000 */
[----:B------:R-:W-:Y:S01]  /*29880*/  IMAD.MOV.U32 R13, RZ, RZ, R7 ;  /* 0x000000ffff0d7224 */ /* 0x000fe200078e0007 */
[----:B------:R-:W-:Y:S01]  /*29890*/  MOV R15, 0xffffffff ;  /* 0xffffffff000f7802 */ /* 0x000fe20000000f00 */
[----:B------:R-:W-:Y:S02]  /*298a0*/  IMAD.MOV.U32 R12, RZ, RZ, 0x3 ;  /* 0x00000003ff0c7424 */ /* 0x000fe400078e00ff */
[----:B------:R-:W-:-:S07]  /*298b0*/  IMAD.MOV.U32 R11, RZ, RZ, 0x181f ;  /* 0x0000181fff0b7424 */ /* 0x000fce00078e00ff */
[----:B-1--4-:R-:W-:Y:S05]  /*298c0*/  WARPSYNC.COLLECTIVE R15, `(.L_x_2052) ;  /* 0x000000000f087348 */ /* 0x012fea0003c00000 */
[----:B------:R0:W2:Y:S02]  /*298d0*/  SHFL.IDX P6, R14, R13, R12, R11 ;  /* 0x0000000c0d0e7389 */ /* 0x0000a400000c000b */
[----:B012-4-:R-:W-:Y:S01]  /*298e0*/  ENDCOLLECTIVE ;  /* 0x000000000000791b */ /* 0x017fe20003800000 */
.L_x_2052:
[----:B------:R-:W-:Y:S05]  /*298f0*/  BSYNC B1 ;  /* 0x0000000000017941 */ /* 0x000fea0003800000 */
.L_x_2051:
[----:B------:R-:W-:Y:S01]  /*29900*/  IMAD.MOV.U32 R13, RZ, RZ, R6 ;  /* 0x000000ffff0d7224 */ /* 0x000fe200078e0006 */
[----:B------:R-:W-:Y:S01]  /*29910*/  MOV R11, 0x181f ;  /* 0x0000181f000b7802 */ /* 0x000fe20000000f00 */
[----:B------:R-:W-:Y:S02]  /*29920*/  IMAD.MOV.U32 R12, RZ, RZ, 0x3 ;  /* 0x00000003ff0c7424 */ /* 0x000fe400078e00ff */
[----:B------:R-:W-:Y:S02]  /*29930*/  IMAD.MOV.U32 R15, RZ, RZ, -0x1 ;  /* 0xffffffffff0f7424 */ /* 0x000fe400078e00ff */
[----:B------:R-:W-:-:S07]  /*29940*/  IMAD.MOV.U32 R9, RZ, RZ, R14 ;  /* 0x000000ffff097224 */ /* 0x000fce00078e000e */
[----:B------:R-:W-:Y:S05]  /*29950*/  WARPSYNC.COLLECTIVE R15, `(.L_x_2053) ;  /* 0x000000000f087348 */ /* 0x000fea0003c00000 */
[----:B------:R0:W1:Y:S02]  /*29960*/  SHFL.IDX P6, R14, R13, R12, R11 ;  /* 0x0000000c0d0e7389 */ /* 0x00006400000c000b */
[----:B01----:R-:W-:Y:S01]  /*29970*/  ENDCOLLECTIVE ;  /* 0x000000000000791b */ /* 0x003fe20003800000 */
.L_x_2053:
[----:B------:R-:W-:Y:S02]  /*29980*/  IMAD.MOV.U32 R13, RZ, RZ, R8 ;  /* 0x000000ffff0d7224 */ /* 0x000fe400078e0008 */
[----:B------:R-:W-:-:S07]  /*29990*/  IMAD.MOV.U32 R10, RZ, RZ, R14 ;  /* 0x000000ffff0a7224 */ /* 0x000fce00078e000e */
[----:B------:R-:W-:Y:S05]  /*299a0*/  WARPSYNC.COLLECTIVE R15, `(.L_x_2054) ;  /* 0x000000000f087348 */ /* 0x000fea0003c00000 */
[----:B------:R0:W1:Y:S02]  /*299b0*/  SHFL.IDX P6, R14, R13, R12, R11 ;  /* 0x0000000c0d0e7389 */ /* 0x00006400000c000b */
[----:B01----:R-:W-:Y:S01]  /*299c0*/  ENDCOLLECTIVE ;  /* 0x000000000000791b */ /* 0x003fe20003800000 */
.L_x_2054:
[----:B------:R-:W-:Y:S01]  /*299d0*/  IMAD.MOV.U32 R13, RZ, RZ, R0 ;  /* 0x000000ffff0d7224 */ /* 0x000fe200078e0000 */
[----:B------:R-:W-:-:S07]  /*299e0*/  MOV R83, R14 ;  /* 0x0000000e00537202 */ /* 0x000fce0000000f00 */
[----:B------:R-:W-:Y:S05]  /*299f0*/  WARPSYNC.COLLECTIVE R15, `(.L_x_2055) ;  /* 0x000000000f087348 */ /* 0x000fea0003c00000 */
[----:B------:R0:W1:Y:S02]  /*29a00*/  SHFL.IDX P6, R14, R13, R12, R11 ;  /* 0x0000000c0d0e7389 */ /* 0x00006400000c000b */
[----:B01----:R-:W-:Y:S01]  /*29a10*/  ENDCOLLECTIVE ;  /* 0x000000000000791b */ /* 0x003fe20003800000 */
.L_x_2055:
[----:B------:R-:W-:Y:S01]  /*29a20*/  IMAD.MOV.U32 R82, RZ, RZ, R14 ;  /* 0x000000ffff527224 */ /* 0x000fe200078e000e */
[----:B------:R-:W-:Y:S06]  /*29a30*/  BRA `(.L_x_2056) ;  /* 0xfffffe0800bc7947 */ /* 0x000fec000383ffff */
.L_x_1691:
[----:B0-----:R0:W1:Y:S02]  /*29a40*/  SYNCS.PHASECHK.TRANS64.TRYWAIT P0, [R18+URZ+0x30800], R121 ;  /* 0x03080079120075a7 */ /* 0x001064000800017f */
[----:B-1----:R-:W-:Y:S05]  /*29a50*/  @!P0 NANOSLEEP.SYNCS 0x989680 ;  /* 0x009896800000895d */ /* 0x002fea0003900000 */
[----:B------:R-:W1:Y:S02]  /*29a60*/  @!P0 SYNCS.PHASECHK.TRANS64 P0, [R18+URZ+0x30800], R121 ;  /* 0x03080079120085a7 */ /* 0x000e64000800007f */
[----:B-1----:R-:W-:Y:S05]  /*29a70*/  @!P0 BRA `(.L_x_1691) ;  /* 0xfffffffc00f08947 */ /* 0x002fea000383ffff */
[----:B------:R-:W-:Y:S05]  /*29a80*/  BRA `(.L_x_2057) ;  /* 0xfffffe10000c7947 */ /* 0x000fea000383ffff */
.L_x_1723:
        /* <DEDUP_REMOVED lines=8> */
.L_x_2059:
[----:B------:R-:W-:Y:S05]  /*29b10*/  BSYNC B1 ;  /* 0x0000000000017941 */ /* 0x000fea0003800000 */
.L_x_2058:
[----:B------:R-:W-:Y:S01]  /*29b20*/  MOV R13, R6 ;  /* 0x00000006000d7202 */ /* 0x000fe20000000f00 */
[----:B------:R-:W-:Y:S02]  /*29b30*/  IMAD.MOV.U32 R12, RZ, RZ, RZ ;  /* 0x000000ffff0c7224 */ /* 0x000fe400078e00ff */
[----:B------:R-:W-:Y:S02]  /*29b40*/  IMAD.MOV.U32 R11, RZ, RZ, 0x181f ;  /* 0x0000181fff0b7424 */ /* 0x000fe400078e00ff */
[----:B------:R-:W-:Y:S02]  /*29b50*/  IMAD.MOV.U32 R15, RZ, RZ, -0x1 ;  /* 0xffffffffff0f7424 */ /* 0x000fe400078e00ff */
[----:B------:R-:W-:-:S07]  /*29b60*/  IMAD.MOV.U32 R4, RZ, RZ, R14 ;  /* 0x000000ffff047224 */ /* 0x000fce00078e000e */
[----:B------:R-:W-:Y:S05]  /*29b70*/  WARPSYNC.COLLECTIVE R15, `(.L_x_2060) ;  /* 0x000000000f087348 */ /* 0x000fea0003c00000 */
[----:B------:R0:W1:Y:S02]  /*29b80*/  SHFL.IDX P6, R14, R13, R12, R11 ;  /* 0x0000000c0d0e7389 */ /* 0x00006400000c000b */
[----:B01----:R-:W-:Y:S01]  /*29b90*/  ENDCOLLECTIVE ;  /* 0x000000000000791b */ /* 0x003fe20003800000 */
.L_x_2060:
[----:B------:R-:W-:Y:S01]  /*29ba0*/  IMAD.MOV.U32 R13, RZ, RZ, R8 ;  /* 0x000000ffff0d7224 */ /* 0x000fe200078e0008 */
[----:B------:R-:W-:-:S07]  /*29bb0*/  MOV R5, R14 ;  /* 0x0000000e00057202 */ /* 0x000fce0000000f00 */
[----:B------:R-:W-:Y:S05]  /*29bc0*/  WARPSYNC.COLLECTIVE R15, `(.L_x_2061) ;  /* 0x000000000f087348 */ /* 0x000fea0003c00000 */
[----:B------:R0:W1:Y:S02]  /*29bd0*/  SHFL.IDX P6, R14, R13, R12, R11 ;  /* 0x0000000c0d0e7389 */ /* 0x00006400000c000b */
[----:B01----:R-:W-:Y:S01]  /*29be0*/  ENDCOLLECTIVE ;  /* 0x000000000000791b */ /* 0x003fe20003800000 */
.L_x_2061:
[----:B------:R-:W-:Y:S02]  /*29bf0*/  IMAD.MOV.U32 R13, RZ, RZ, R0 ;  /* 0x000000ffff0d7224 */ /* 0x000fe400078e0000 */
[----:B------:R-:W-:-:S07]  /*29c00*/  IMAD.MOV.U32 R9, RZ, RZ, R14 ;  /* 0x000000ffff097224 */ /* 0x000fce00078e000e */
[----:B------:R-:W-:Y:S05]  /*29c10*/  WARPSYNC.COLLECTIVE R15, `(.L_x_2062) ;  /* 0x000000000f087348 */ /* 0x000fea0003c00000 */
[----:B------:R0:W1:Y:S02]  /*29c20*/  SHFL.IDX P6, R14, R13, R12, R11 ;  /* 0x0000000c0d0e7389 */ /* 0x00006400000c000b */
[----:B01----:R-:W-:Y:S01]  /*29c30*/  ENDCOLLECTIVE ;  /* 0x000000000000791b */ /* 0x003fe20003800000 */
.L_x_2062:
[----:B------:R-:W-:Y:S05]  /*29c40*/  BRA `(.L_x_2063) ;  /* 0xfffffe3c00dc7947 */ /* 0x000fea000383ffff */
.L_x_1726:
[----:B------:R-:W-:Y:S01]  /*29c50*/  BSSY B1, `(.L_x_2064) ;  /* 0x0000008000017945 */ /* 0x000fe20003800000 */
[----:B------:R-:W-:Y:S01]  /*29c60*/  MOV R13, R7 ;  /* 0x00000007000d7202 */ /* 0x000fe20000000f00 */
[----:B------:R-:W-:Y:S02]  /*29c70*/  IMAD.MOV.U32 R12, RZ, RZ, 0x1 ;  /* 0x00000001ff0c7424 */ /* 0x000fe400078e00ff */
[----:B------:R-:W-:Y:S02]  /*29c80*/  IMAD.MOV.U32 R11, RZ, RZ, 0x181f ;  /* 0x0000181fff0b7424 */ /* 0x000fe400078e00ff */
[----:B------:R-:W-:-:S07]  /*29c90*/  IMAD.MOV.U32 R15, RZ, RZ, -0x1 ;  /* 0xffffffffff0f7424 */ /* 0x000fce00078e00ff */
[----:B0---4-:R-:W-:Y:S05]  /*29ca0*/  WARPSYNC.COLLECTIVE R15, `(.L_x_2065) ;  /* 0x000000000f087348 */ /* 0x011fea0003c00000 */
[----:B----4-:R1:W2:Y:S02]  /*29cb0*/  SHFL.IDX P6, R14, R13, R12, R11 ;  /* 0x0000000c0d0e7389 */ /* 0x0102a400000c000b */
[----:B012---:R-:W-:Y:S01]  /*29cc0*/  ENDCOLLECTIVE ;  /* 0x000000000000791b */ /* 0x007fe20003800000 */
.L_x_2065:
[----:B------:R-:W-:Y:S05]  /*29cd0*/  BSYNC B1 ;  /* 0x0000000000017941 */ /* 0x000fea0003800000 */
.L_x_2064:
        /* <DEDUP_REMOVED lines=8> */
.L_x_2066:
[----:B------:R-:W-:Y:S02]  /*29d60*/  IMAD.MOV.U32 R13, RZ, RZ, R8 ;  /* 0x000000ffff0d7224 */ /* 0x000fe400078e0008 */
[----:B------:R-:W-:-:S07]  /*29d70*/  IMAD.MOV.U32 R5, RZ, RZ, R14 ;  /* 0x000000ffff057224 */ /* 0x000fce00078e000e */
[----:B------:R-:W-:Y:S05]  /*29d80*/  WARPSYNC.COLLECTIVE R15, `(.L_x_2067) ;  /* 0x000000000f087348 */ /* 0x000fea0003c00000 */
[----:B------:R0:W1:Y:S02]  /*29d90*/  SHFL.IDX P6, R14, R13, R12, R11 ;  /* 0x0000000c0d0e7389 */ /* 0x00006400000c000b */
[----:B01----:R-:W-:Y:S01]  /*29da0*/  ENDCOLLECTIVE ;  /* 0x000000000000791b */ /* 0x003fe20003800000 */
.L_x_2067:
[----:B------:R-:W-:Y:S01]  /*29db0*/  MOV R13, R0 ;  /* 0x00000000000d7202 */ /* 0x000fe20000000f00 */
[----:B------:R-:W-:-:S07]  /*29dc0*/  IMAD.MOV.U32 R9, RZ, RZ, R14 ;  /* 0x000000ffff097224 */ /* 0x000fce00078e000e */
[----:B------:R-:W-:Y:S05]  /*29dd0*/  WARPSYNC.COLLECTIVE R15, `(.L_x_2068) ;  /* 0x000000000f087348 */ /* 0x000fea0003c00000 */
[----:B------:R0:W1:Y:S02]  /*29de0*/  SHFL.IDX P6, R14, R13, R12, R11 ;  /* 0x0000000c0d0e7389 */ /* 0x00006400000c000b */
[----:B01----:R-:W-:Y:S01]  /*29df0*/  ENDCOLLECTIVE ;  /* 0x000000000000791b */ /* 0x003fe20003800000 */
.L_x_2068:
[----:B------:R-:W-:Y:S05]  /*29e00*/  BRA `(.L_x_2069) ;  /* 0xfffffe4000a07947 */ /* 0x000fea000383ffff */
.L_x_1729:
[----:B------:R-:W-:Y:S01]  /*29e10*/  BSSY B1, `(.L_x_2070) ;  /* 0x0000008000017945 */ /* 0x000fe20003800000 */
[----:B------:R-:W-:Y:S01]  /*29e20*/  IMAD.MOV.U32 R13, RZ, RZ, R7 ;  /* 0x000000ffff0d7224 */ /* 0x000fe200078e0007 */
[----:B------:R-:W-:Y:S01]  /*29e30*/  MOV R15, 0xffffffff ;  /* 0xffffffff000f7802 */ /* 0x000fe20000000f00 */
[----:B------:R-:W-:Y:S02]  /*29e40*/  IMAD.MOV.U32 R12, RZ, RZ, 0x2 ;  /* 0x00000002ff0c7424 */ /* 0x000fe400078e00ff */
[----:B------:R-:W-:-:S07]  /*29e50*/  IMAD.MOV.U32 R11, RZ, RZ, 0x181f ;  /* 0x0000181fff0b7424 */ /* 0x000fce00078e00ff */
[----:B-1--4-:R-:W-:Y:S05]  /*29e60*/  WARPSYNC.COLLECTIVE R15, `(.L_x_2071) ;  /* 0x000000000f087348 */ /* 0x012fea0003c00000 */
[----:B----4-:R0:W2:Y:S02]  /*29e70*/  SHFL.IDX P6, R14, R13, R12, R11 ;  /* 0x0000000c0d0e7389 */ /* 0x0100a400000c000b */
[----:B012---:R-:W-:Y:S01]  /*29e80*/  ENDCOLLECTIVE ;  /* 0x000000000000791b */ /* 0x007fe20003800000 */
.L_x_2071:
[----:B------:R-:W-:Y:S05]  /*29e90*/  BSYNC B1 ;  /* 0x0000000000017941 */ /* 0x000fea0003800000 */
.L_x_2070:
        /* <DEDUP_REMOVED lines=8> */
.L_x_2072:
[----:B------:R-:W-:Y:S02]  /*29f20*/  IMAD.MOV.U32 R13, RZ, RZ, R8 ;  /* 0x000000ffff0d7224 */ /* 0x000fe400078e0008 */
[----:B------:R-:W-:-:S07]  /*29f30*/  IMAD.MOV.U32 R5, RZ, RZ, R14 ;  /* 0x000000ffff057224 */ /* 0x000fce00078e000e */
[----:B------:R-:W-:Y:S05]  /*29f40*/  WARPSYNC.COLLECTIVE R15, `(.L_x_2073) ;  /* 0x000000000f087348 */ /* 0x000fea0003c00000 */
[----:B------:R0:W1:Y:S02]  /*29f50*/  SHFL.IDX P6, R14, R13, R12, R11 ;  /* 0x0000000c0d0e7389 */ /* 0x00006400000c000b */
[----:B01----:R-:W-:Y:S01]  /*29f60*/  ENDCOLLECTIVE ;  /* 0x000000000000791b */ /* 0x003fe20003800000 */
.L_x_2073:
[----:B------:R-:W-:Y:S01]  /*29f70*/  IMAD.MOV.U32 R13, RZ, RZ, R0 ;  /* 0x000000ffff0d7224 */ /* 0x000fe200078e0000 */
[----:B------:R-:W-:-:S07]  /*29f80*/  MOV R9, R14 ;  /* 0x0000000e00097202 */ /* 0x000fce0000000f00 */
[----:B------:R-:W-:Y:S05]  /*29f90*/  WARPSYNC.COLLECTIVE R15, `(.L_x_2074) ;  /* 0x000000000f087348 */ /* 0x000fea0003c00000 */
[----:B------:R0:W1:Y:S02]  /*29fa0*/  SHFL.IDX P6, R14, R13, R12, R11 ;  /* 0x0000000c0d0e7389 */ /* 0x00006400000c000b */
[----:B01----:R-:W-:Y:S01]  /*29fb0*/  ENDCOLLECTIVE ;  /* 0x000000000000791b */ /* 0x003fe20003800000 */
.L_x_2074:
[----:B------:R-:W-:Y:S05]  /*29fc0*/  BRA `(.L_x_2075) ;  /* 0xfffffe4400447947 */ /* 0x000fea000383ffff */
.L_x_1732:
[----:B------:R-:W-:Y:S01]  /*29fd0*/  BSSY B1, `(.L_x_2076) ;  /* 0x0000008000017945 */ /* 0x000fe20003800000 */
[----:B------:R-:W-:Y:S01]  /*29fe0*/  IMAD.MOV.U32 R13, RZ, RZ, R7 ;  /* 0x000000ffff0d7224 */ /* 0x000fe200078e0007 */
[----:B------:R-:W-:Y:S01]  /*29ff0*/  MOV R11, 0x181f ;  /* 0x0000181f000b7802 */ /* 0x000fe20000000f00 */
[----:B------:R-:W-:Y:S02]  /*2a000*/  IMAD.MOV.U32 R12, RZ, RZ, 0x3 ;  /* 0x00000003ff0c7424 */ /* 0x000fe400078e00ff */
[----:B------:R-:W-:-:S07]  /*2a010*/  IMAD.MOV.U32 R15, RZ, RZ, -0x1 ;  /* 0xffffffffff0f7424 */ /* 0x000fce00078e00ff */
[----:B-1--4-:R-:W-:Y:S05]  /*2a020*/  WARPSYNC.COLLECTIVE R15, `(.L_x_2077) ;  /* 0x000000000f087348 */ /* 0x012fea0003c00000 */
[----:B------:R0:W2:Y:S02]  /*2a030*/  SHFL.IDX P6, R14, R13, R12, R11 ;  /* 0x0000000c0d0e7389 */ /* 0x0000a400000c000b */
[----:B012-4-:R-:W-:Y:S01]  /*2a040*/  ENDCOLLECTIVE ;  /* 0x000000000000791b */ /* 0x017fe20003800000 */
.L_x_2077:
[----:B------:R-:W-:Y:S05]  /*2a050*/  BSYNC B1 ;  /* 0x0000000000017941 */ /* 0x000fea0003800000 */
.L_x_2076:
        /* <DEDUP_REMOVED lines=8> */
.L_x_2078:
[----:B------:R-:W-:Y:S01]  /*2a0e0*/  MOV R13, R8 ;  /* 0x00000008000d7202 */ /* 0x000fe20000000f00 */
[----:B------:R-:W-:-:S07]  /*2a0f0*/  IMAD.MOV.U32 R76, RZ, RZ, R14 ;  /* 0x000000ffff4c7224 */ /* 0x000fce00078e000e */
[----:B------:R-:W-:Y:S05]  /*2a100*/  WARPSYNC.COLLECTIVE R15, `(.L_x_2079) ;  /* 0x000000000f087348 */ /* 0x000fea0003c00000 */
[----:B------:R0:W1:Y:S02]  /*2a110*/  SHFL.IDX P6, R14, R13, R12, R11 ;  /* 0x0000000c0d0e7389 */ /* 0x00006400000c000b */
[----:B01----:R-:W-:Y:S01]  /*2a120*/  ENDCOLLECTIVE ;  /* 0x000000000000791b */ /* 0x003fe20003800000 */
.L_x_2079:
[----:B------:R-:W-:Y:S02]  /*2a130*/  IMAD.MOV.U32 R13, RZ, RZ, R0 ;  /* 0x000000ffff0d7224 */ /* 0x000fe400078e0000 */
[----:B------:R-:W-:-:S07]  /*2a140*/  IMAD.MOV.U32 R77, RZ, RZ, R14 ;  /* 0x000000ffff4d7224 */ /* 0x000fce00078e000e */
[----:B------:R-:W-:Y:S05]  /*2a150*/  WARPSYNC.COLLECTIVE R15, `(.L_x_2080) ;  /* 0x000000000f087348 */ /* 0x000fea0003c00000 */
[----:B------:R0:W1:Y:S02]  /*2a160*/  SHFL.IDX P6, R14, R13, R12, R11 ;  /* 0x0000000c0d0e7389 */ /* 0x00006400000c000b */
[----:B01----:R-:W-:Y:S01]  /*2a170*/  ENDCOLLECTIVE ;  /* 0x000000000000791b */ /* 0x003fe20003800000 */
.L_x_2080:
[----:B------:R-:W-:Y:S01]  /*2a180*/  IMAD.MOV.U32 R0, RZ, RZ, R14 ;  /* 0x000000ffff007224 */ /* 0x000fe200078e000e */
[----:B------:R-:W-:Y:S06]  /*2a190*/  BRA `(.L_x_2081) ;  /* 0xfffffe4400ec7947 */ /* 0x000fec000383ffff */
.L_x_1736:
[----:B0-----:R0:W1:Y:S02]  /*2a1a0*/  SYNCS.PHASECHK.TRANS64.TRYWAIT P0, [R18+URZ+0x30800], R115 ;  /* 0x03080073120075a7 */ /* 0x001064000800017f */
[----:B-1----:R-:W-:Y:S05]  /*2a1b0*/  @!P0 NANOSLEEP.SYNCS 0x989680 ;  /* 0x009896800000895d */ /* 0x002fea0003900000 */
[----:B------:R-:W1:Y:S02]  /*2a1c0*/  @!P0 SYNCS.PHASECHK.TRANS64 P0, [R18+URZ+0x30800], R115 ;  /* 0x03080073120085a7 */ /* 0x000e64000800007f */
[----:B-1----:R-:W-:Y:S05]  /*2a1d0*/  @!P0 BRA `(.L_x_1736) ;  /* 0xfffffffc00f08947 */ /* 0x002fea000383ffff */
[----:B------:R-:W-:Y:S05]  /*2a1e0*/  BRA `(.L_x_2082) ;  /* 0xfffffe4c00147947 */ /* 0x000fea000383ffff */
.L_x_1754:
[----:B-1----:R1:W3:Y:S02]  /*2a1f0*/  SYNCS.PHASECHK.TRANS64.TRYWAIT P1, [R8+URZ+0x30830], R3 ;  /* 0x03083003080075a7 */ /* 0x0022e4000802017f */
[----:B---3--:R-:W-:Y:S05]  /*2a200*/  @!P1 NANOSLEEP.SYNCS 0x989680 ;  /* 0x009896800000995d */ /* 0x008fea0003900000 */
[----:B------:R-:W3:Y:S02]  /*2a210*/  @!P1 SYNCS.PHASECHK.TRANS64 P1, [R8+URZ+0x30830], R3 ;  /* 0x03083003080095a7 */ /* 0x000ee4000802007f */
[----:B---3--:R-:W-:Y:S05]  /*2a220*/  @!P1 BRA `(.L_x_1754) ;  /* 0xfffffffc00f09947 */ /* 0x008fea000383ffff */
[----:B------:R-:W-:Y:S05]  /*2a230*/  BRA `(.L_x_1753) ;  /* 0xfffffe8000607947 */ /* 0x000fea000383ffff */
.L_x_1775:
[----:B-1----:R1:W2:Y:S02]  /*2a240*/  SYNCS.PHASECHK.TRANS64.TRYWAIT P1, [R223+URZ+0x30830], R152 ;  /* 0x03083098df0075a7 */ /* 0x0022a4000802017f */
[----:B--2---:R-:W-:Y:S05]  /*2a250*/  @!P1 NANOSLEEP.SYNCS 0x989680 ;  /* 0x009896800000995d */ /* 0x004fea0003900000 */
[----:B------:R-:W2:Y:S02]  /*2a260*/  @!P1 SYNCS.PHASECHK.TRANS64 P1, [R223+URZ+0x30830], R152 ;  /* 0x03083098df0095a7 */ /* 0x000ea4000802007f */
[----:B--2---:R-:W-:Y:S05]  /*2a270*/  @!P1 BRA `(.L_x_1775) ;  /* 0xfffffffc00f09947 */ /* 0x004fea000383ffff */
[----:B------:R-:W-:Y:S05]  /*2a280*/  BRA `(.L_x_1774) ;  /* 0xfffffea800f87947 */ /* 0x000fea000383ffff */
.L_x_1780:
[----:B-1----:R1:W2:Y:S02]  /*2a290*/  SYNCS.PHASECHK.TRANS64.TRYWAIT P1, [R218+URZ+0x30850], R0 ;  /* 0x03085000da0075a7 */ /* 0x0022a4000802017f */
[----:B--2---:R-:W-:Y:S05]  /*2a2a0*/  @!P1 NANOSLEEP.SYNCS 0x989680 ;  /* 0x009896800000995d */ /* 0x004fea0003900000 */
[----:B------:R-:W2:Y:S02]  /*2a2b0*/  @!P1 SYNCS.PHASECHK.TRANS64 P1, [R218+URZ+0x30850], R0 ;  /* 0x03085000da0095a7 */ /* 0x000ea4000802007f */
[----:B--2---:R-:W-:Y:S05]  /*2a2c0*/  @!P1 BRA `(.L_x_1780) ;  /* 0xfffffffc00f09947 */ /* 0x004fea000383ffff */
[----:B------:R-:W-:Y:S05]  /*2a2d0*/  BRA `(.L_x_1779) ;  /* 0xfffffebc00747947 */ /* 0x000fea000383ffff */
.L_x_1803:
[----:B-1----:R1:W2:Y:S02]  /*2a2e0*/  SYNCS.PHASECHK.TRANS64.TRYWAIT P1, [R223+URZ+0x30830], R4 ;  /* 0x03083004df0075a7 */ /* 0x0022a4000802017f */
[----:B--2---:R-:W-:Y:S05]  /*2a2f0*/  @!P1 NANOSLEEP.SYNCS 0x989680 ;  /* 0x009896800000995d */ /* 0x004fea0003900000 */
[----:B------:R-:W2:Y:S02]  /*2a300*/  @!P1 SYNCS.PHASECHK.TRANS64 P1, [R223+URZ+0x30830], R4 ;  /* 0x03083004df0095a7 */ /* 0x000ea4000802007f */
[----:B--2---:R-:W-:Y:S05]  /*2a310*/  @!P1 BRA `(.L_x_1803) ;  /* 0xfffffffc00f09947 */ /* 0x004fea000383ffff */
[----:B------:R-:W-:Y:S05]  /*2a320*/  BRA `(.L_x_1802) ;  /* 0xfffffedc00247947 */ /* 0x000fea000383ffff */
.L_x_1808:
[----:B-1----:R1:W2:Y:S02]  /*2a330*/  SYNCS.PHASECHK.TRANS64.TRYWAIT P1, [R8+URZ+0x30850], R0 ;  /* 0x03085000080075a7 */ /* 0x0022a4000802017f */
[----:B--2---:R-:W-:Y:S05]  /*2a340*/  @!P1 NANOSLEEP.SYNCS 0x989680 ;  /* 0x009896800000995d */ /* 0x004fea0003900000 */
[----:B------:R-:W2:Y:S02]  /*2a350*/  @!P1 SYNCS.PHASECHK.TRANS64 P1, [R8+URZ+0x30850], R0 ;  /* 0x03085000080095a7 */ /* 0x000ea4000802007f */
[----:B--2---:R-:W-:Y:S05]  /*2a360*/  @!P1 BRA `(.L_x_1808) ;  /* 0xfffffffc00f09947 */ /* 0x004fea000383ffff */
[----:B------:R-:W-:Y:S05]  /*2a370*/  BRA `(.L_x_1807) ;  /* 0xfffffeec00a87947 */ /* 0x000fea000383ffff */
.L_x_1818:
[----:B-1----:R1:W2:Y:S02]  /*2a380*/  SYNCS.PHASECHK.TRANS64.TRYWAIT P1, [R223+URZ+0x30830], R4 ;  /* 0x03083004df0075a7 */ /* 0x0022a4000802017f */
[----:B--2---:R-:W-:Y:S05]  /*2a390*/  @!P1 NANOSLEEP.SYNCS 0x989680 ;  /* 0x009896800000995d */ /* 0x004fea0003900000 */
[----:B------:R-:W2:Y:S02]  /*2a3a0*/  @!P1 SYNCS.PHASECHK.TRANS64 P1, [R223+URZ+0x30830], R4 ;  /* 0x03083004df0095a7 */ /* 0x000ea4000802007f */
[----:B--2---:R-:W-:Y:S05]  /*2a3b0*/  @!P1 BRA `(.L_x_1818) ;  /* 0xfffffffc00f09947 */ /* 0x004fea000383ffff */
[----:B------:R-:W-:Y:S05]  /*2a3c0*/  BRA `(.L_x_1817) ;  /* 0xfffffefc00787947 */ /* 0x000fea000383ffff */
.L_x_1823:
[----:B-1----:R1:W2:Y:S02]  /*2a3d0*/  SYNCS.PHASECHK.TRANS64.TRYWAIT P1, [R222+URZ+0x30850], R0 ;  /* 0x03085000de0075a7 */ /* 0x0022a4000802017f */
[----:B--2---:R-:W-:Y:S05]  /*2a3e0*/  @!P1 NANOSLEEP.SYNCS 0x989680 ;  /* 0x009896800000995d */ /* 0x004fea0003900000 */
[----:B------:R-:W2:Y:S02]  /*2a3f0*/  @!P1 SYNCS.PHASECHK.TRANS64 P1, [R222+URZ+0x30850], R0 ;  /* 0x03085000de0095a7 */ /* 0x000ea4000802007f */
[----:B--2---:R-:W-:Y:S05]  /*2a400*/  @!P1 BRA `(.L_x_1823) ;  /* 0xfffffffc00f09947 */ /* 0x004fea000383ffff */
[----:B------:R-:W-:Y:S05]  /*2a410*/  BRA `(.L_x_1822) ;  /* 0xffffff0c00fc7947 */ /* 0x000fea000383ffff */
.L_x_1839:
[----:B-1----:R1:W2:Y:S02]  /*2a420*/  SYNCS.PHASECHK.TRANS64.TRYWAIT P1, [R8+URZ+0x30850], R3 ;  /* 0x03085003080075a7 */ /* 0x0022a4000802017f */
[----:B--2---:R-:W-:Y:S05]  /*2a430*/  @!P1 NANOSLEEP.SYNCS 0x989680 ;  /* 0x009896800000995d */ /* 0x004fea0003900000 */
[----:B------:R-:W2:Y:S02]  /*2a440*/  @!P1 SYNCS.PHASECHK.TRANS64 P1, [R8+URZ+0x30850], R3 ;  /* 0x03085003080095a7 */ /* 0x000ea4000802007f */
[----:B--2---:R-:W-:Y:S05]  /*2a450*/  @!P1 BRA `(.L_x_1839) ;  /* 0xfffffffc00f09947 */ /* 0x004fea000383ffff */
[----:B------:R-:W-:Y:S05]  /*2a460*/  BRA `(.L_x_1838) ;  /* 0xffffff3000b87947 */ /* 0x000fea000383ffff */
.L_x_1884:
[----:B------:R-:W0:Y:S01]  /*2a470*/  S2R R12, SR_TID.X ;  /* 0x00000000000c7919 */ /* 0x000e220000002100 */
[----:B------:R-:W-:Y:S01]  /*2a480*/  BSSY B1, `(.L_x_2083) ;  /* 0x000000a000017945 */ /* 0x000fe20003800000 */
[----:B------:R-:W-:Y:S02]  /*2a490*/  IMAD.MOV.U32 R11, RZ, RZ, 0x1f ;  /* 0x0000001fff0b7424 */ /* 0x000fe400078e00ff */
[----:B------:R-:W-:Y:S01]  /*2a4a0*/  IMAD.MOV.U32 R15, RZ, RZ, -0x1 ;  /* 0xffffffffff0f7424 */ /* 0x000fe200078e00ff */
[----:B0-----:R-:W-:-:S04]  /*2a4b0*/  SHF.R.U32.HI R12, RZ, 0x5, R12 ;  /* 0x00000005ff0c7819 */ /* 0x001fc8000001160c */
[----:B------:R-:W-:-:S04]  /*2a4c0*/  LOP3.LUT R12, R12, 0x3, RZ, 0xc0, !PT ;  /* 0x000000030c0c7812 */ /* 0x000fc800078ec0ff */
[----:B------:R-:W-:Y:S01]  /*2a4d0*/  MOV R13, R12 ;  /* 0x0000000c000d7202 */ /* 0x000fe20000000f00 */
[----:B------:R-:W-:-:S07]  /*2a4e0*/  IMAD.MOV.U32 R12, RZ, RZ, RZ ;  /* 0x000000ffff0c7224 */ /* 0x000fce00078e00ff */
[----:B-1----:R-:W-:Y:S05]  /*2a4f0*/  WARPSYNC.COLLECTIVE R15, `(.L_x_2084) ;  /* 0x000000000f087348 */ /* 0x002fea0003c00000 */
[----:B------:R0:W2:Y:S02]  /*2a500*/  SHFL.IDX P6, R14, R13, R12, R11 ;  /* 0x0000000c0d0e7389 */ /* 0x0000a400000c000b */
[----:B012---:R-:W-:Y:S01]  /*2a510*/  ENDCOLLECTIVE ;  /* 0x000000000000791b */ /* 0x007fe20003800000 */
.L_x_2084:
[----:B------:R-:W-:Y:S05]  /*2a520*/  BSYNC B1 ;  /* 0x0000000000017941 */ /* 0x000fea0003800000 */
.L_x_2083:
[----:B------:R-:W-:Y:S05]  /*2a530*/  BRA `(.L_x_2085) ;  /* 0xffffff8000d47947 */ /* 0x000fea000383ffff */
.L_x_1886:
[----:B------:R-:W-:Y:S01]  /*2a540*/  BSSY B1, `(.L_x_2086) ;  /* 0x0000006000017945 */ /* 0x000fe20003800000 */
[----:B------:R-:W-:-:S07]  /*2a550*/  MOV R15, 0xffffffff ;  /* 0xffffffff000f7802 */ /* 0x000fce0000000f00 */
[----:B01----:R-:W-:Y:S05]  /*2a560*/  WARPSYNC.COLLECTIVE R15, `(.L_x_2087) ;  /* 0x000000000f0c7348 */ /* 0x003fea0003c00000 */
[----:B------:R-:W-:Y:S02]  /*2a570*/  ELECT P6, UR62, PT ;  /* 0x00000000003e782f */ /* 0x000fe400038c0000 */
[----:B------:R-:W-:Y:S01]  /*2a580*/  MOV R14, UR62 ;  /* 0x0000003e000e7c02 */ /* 0x000fe20008000f00 */
[----:B01----:R-:W-:Y:S10]  /*2a590*/  ENDCOLLECTIVE ;  /* 0x000000000000791b */ /* 0x003ff40003800000 */
.L_x_2087:
[----:B------:R-:W-:Y:S05]  /*2a5a0*/  BSYNC B1 ;  /* 0x0000000000017941 */ /* 0x000fea0003800000 */
.L_x_2086:
[----:B------:R-:W-:Y:S05]  /*2a5b0*/  BRA `(.L_x_1885) ;  /* 0xffffff8000cc7947 */ /* 0x000fea000383ffff */
.L_x_1888:
[----:B0-----:R0:W2:Y:S02]  /*2a5c0*/  SYNCS.PHASECHK.TRANS64.TRYWAIT P0, [R23+URZ+0x30820], R6 ;  /* 0x03082006170075a7 */ /* 0x0010a4000800017f */
[----:B--2---:R-:W-:Y:S05]  /*2a5d0*/  @!P0 NANOSLEEP.SYNCS 0x989680 ;  /* 0x009896800000895d */ /* 0x004fea0003900000 */
[----:B------:R-:W2:Y:S02]  /*2a5e0*/  @!P0 SYNCS.PHASECHK.TRANS64 P0, [R23+URZ+0x30820], R6 ;  /* 0x03082006170085a7 */ /* 0x000ea4000800007f */
[----:B--2---:R-:W-:Y:S05]  /*2a5f0*/  @!P0 BRA `(.L_x_1888) ;  /* 0xfffffffc00f08947 */ /* 0x004fea000383ffff */
[----:B------:R-:W-:Y:S05]  /*2a600*/  BRA `(.L_x_2088) ;  /* 0xffffff8000dc7947 */ /* 0x000fea000383ffff */
.L_x_1892:
[----:B--2---:R2:W3:Y:S02]  /*2a610*/  SYNCS.PHASECHK.TRANS64.TRYWAIT P0, [R13+URZ+0x308a0], R12 ;  /* 0x0308a00c0d0075a7 */ /* 0x0044e4000800017f */
[----:B---3--:R-:W-:Y:S05]  /*2a620*/  @!P0 NANOSLEEP.SYNCS 0x989680 ;  /* 0x009896800000895d */ /* 0x008fea0003900000 */
[----:B------:R-:W3:Y:S02]  /*2a630*/  @!P0 SYNCS.PHASECHK.TRANS64 P0, [R13+URZ+0x308a0], R12 ;  /* 0x0308a00c0d0085a7 */ /* 0x000ee4000800007f */
[----:B---3--:R-:W-:Y:S05]  /*2a640*/  @!P0 BRA `(.L_x_1892) ;  /* 0xfffffffc00f08947 */ /* 0x008fea000383ffff */
[----:B------:R-:W-:Y:S05]  /*2a650*/  BRA `(.L_x_2089) ;  /* 0xffffff8000f47947 */ /* 0x000fea000383ffff */
.L_x_1900:
[----:B0-----:R0:W3:Y:S02]  /*2a660*/  SYNCS.PHASECHK.TRANS64.TRYWAIT P0, [R13+URZ+0x308c0], R12 ;  /* 0x0308c00c0d0075a7 */ /* 0x0010e4000800017f */
[----:B---3--:R-:W-:Y:S05]  /*2a670*/  @!P0 NANOSLEEP.SYNCS 0x989680 ;  /* 0x009896800000895d */ /* 0x008fea0003900000 */
[----:B------:R-:W3:Y:S02]  /*2a680*/  @!P0 SYNCS.PHASECHK.TRANS64 P0, [R13+URZ+0x308c0], R12 ;  /* 0x0308c00c0d0085a7 */ /* 0x000ee4000800007f */
[----:B---3--:R-:W-:Y:S05]  /*2a690*/  @!P0 BRA `(.L_x_1900) ;  /* 0xfffffffc00f08947 */ /* 0x008fea000383ffff */
[----:B------:R-:W-:Y:S05]  /*2a6a0*/  BRA `(.L_x_2090) ;  /* 0xffffff8800347947 */ /* 0x000fea000383ffff */
.L_x_1910:
[----:B0-----:R0:W2:Y:S02]  /*2a6b0*/  SYNCS.PHASECHK.TRANS64.TRYWAIT P1, [R6+URZ+0x308a0], R3 ;  /* 0x0308a003060075a7 */ /* 0x0010a4000802017f */
[----:B--2---:R-:W-:Y:S05]  /*2a6c0*/  @!P1 NANOSLEEP.SYNCS 0x989680 ;  /* 0x009896800000995d */ /* 0x004fea0003900000 */
[----:B------:R-:W2:Y:S02]  /*2a6d0*/  @!P1 SYNCS.PHASECHK.TRANS64 P1, [R6+URZ+0x308a0], R3 ;  /* 0x0308a003060095a7 */ /* 0x000ea4000802007f */
[----:B--2---:R-:W-:Y:S05]  /*2a6e0*/  @!P1 BRA `(.L_x_1910) ;  /* 0xfffffffc00f09947 */ /* 0x004fea000383ffff */
[----:B------:R-:W-:Y:S05]  /*2a6f0*/  BRA `(.L_x_2091) ;  /* 0xffffff8c00a87947 */ /* 0x000fea000383ffff */
.L_x_1918:
[----:B--2---:R2:W3:Y:S02]  /*2a700*/  SYNCS.PHASECHK.TRANS64.TRYWAIT P1, [R6+URZ+0x308c0], R3 ;  /* 0x0308c003060075a7 */ /* 0x0044e4000802017f */
[----:B---3--:R-:W-:Y:S05]  /*2a710*/  @!P1 NANOSLEEP.SYNCS 0x989680 ;  /* 0x009896800000995d */ /* 0x008fea0003900000 */
[----:B------:R-:W3:Y:S02]  /*2a720*/  @!P1 SYNCS.PHASECHK.TRANS64 P1, [R6+URZ+0x308c0], R3 ;  /* 0x0308c003060095a7 */ /* 0x000ee4000802007f */
[----:B---3--:R-:W-:Y:S05]  /*2a730*/  @!P1 BRA `(.L_x_1918) ;  /* 0xfffffffc00f09947 */ /* 0x008fea000383ffff */
[----:B------:R-:W-:Y:S05]  /*2a740*/  BRA `(.L_x_2092) ;  /* 0xffffff9000e07947 */ /* 0x000fea000383ffff */
.L_x_1942:
[----:B------:R-:W0:Y:S01]  /*2a750*/  S2R R9, SR_TID.X ;  /* 0x0000000000097919 */ /* 0x000e220000002100 */
[----:B------:R-:W-:Y:S01]  /*2a760*/  BSSY B0, `(.L_x_2093) ;  /* 0x000000a000007945 */ /* 0x000fe20003800000 */
[----:B------:R-:W-:Y:S01]  /*2a770*/  IMAD.MOV.U32 R12, RZ, RZ, RZ ;  /* 0x000000ffff0c7224 */ /* 0x000fe200078e00ff */
[----:B------:R-:W-:Y:S01]  /*2a780*/  MOV R15, 0xffffffff ;  /* 0xffffffff000f7802 */ /* 0x000fe20000000f00 */
[----:B------:R-:W-:Y:S01]  /*2a790*/  IMAD.MOV.U32 R11, RZ, RZ, 0x1f ;  /* 0x0000001fff0b7424 */ /* 0x000fe200078e00ff */
[----:B0-----:R-:W-:-:S04]  /*2a7a0*/  SHF.R.U32.HI R9, RZ, 0x5, R9 ;  /* 0x00000005ff097819 */ /* 0x001fc80000011609 */
[----:B------:R-:W-:-:S05]  /*2a7b0*/  LOP3.LUT R9, R9, 0x3, RZ, 0xc0, !PT ;  /* 0x0000000309097812 */ /* 0x000fca00078ec0ff */
[----:B------:R-:W-:-:S07]  /*2a7c0*/  IMAD.MOV.U32 R13, RZ, RZ, R9 ;  /* 0x000000ffff0d7224 */ /* 0x000fce00078e0009 */
[----:B-----5:R-:W-:Y:S05]  /*2a7d0*/  WARPSYNC.COLLECTIVE R15, `(.L_x_2094) ;  /* 0x000000000f087348 */ /* 0x020fea0003c00000 */
[----:B------:R0:W1:Y:S02]  /*2a7e0*/  SHFL.IDX P6, R14, R13, R12, R11 ;  /* 0x0000000c0d0e7389 */ /* 0x00006400000c000b */
[----:B01---5:R-:W-:Y:S01]  /*2a7f0*/  ENDCOLLECTIVE ;  /* 0x000000000000791b */ /* 0x023fe20003800000 */
.L_x_2094:
[----:B------:R-:W-:Y:S05]  /*2a800*/  BSYNC B0 ;  /* 0x0000000000007941 */ /* 0x000fea0003800000 */
.L_x_2093:
[----:B------:R-:W-:Y:S05]  /*2a810*/  BRA `(.L_x_2095) ;  /* 0xffffffa400587947 */ /* 0x000fea000383ffff */
.L_x_1945:
[----:B0-----:R0:W1:Y:S02]  /*2a820*/  SYNCS.PHASECHK.TRANS64.TRYWAIT P0, [R4+URZ+0x30840], R5 ;  /* 0x03084005040075a7 */ /* 0x001064000800017f */
[----:B-1----:R-:W-:Y:S05]  /*2a830*/  @!P0 NANOSLEEP.SYNCS 0x989680 ;  /* 0x009896800000895d */ /* 0x002fea0003900000 */
[----:B------:R-:W1:Y:S02]  /*2a840*/  @!P0 SYNCS.PHASECHK.TRANS64 P0, [R4+URZ+0x30840], R5 ;  /* 0x03084005040085a7 */ /* 0x000e64000800007f */
[----:B-1----:R-:W-:Y:S05]  /*2a850*/  @!P0 BRA `(.L_x_1945) ;  /* 0xfffffffc00f08947 */ /* 0x002fea000383ffff */
[----:B------:R-:W-:Y:S05]  /*2a860*/  BRA `(.L_x_2096) ;  /* 0xffffffa400b87947 */ /* 0x000fea000383ffff */
.L_x_1946:
        /* <DEDUP_REMOVED lines=8> */
.L_x_2098:
[----:B------:R-:W-:Y:S05]  /*2a8f0*/  BSYNC B0 ;  /* 0x0000000000007941 */ /* 0x000fea0003800000 */
.L_x_2097:
[----:B------:R-:W-:Y:S01]  /*2a900*/  IMAD.MOV.U32 R13, RZ, RZ, R0 ;  /* 0x000000ffff0d7224 */ /* 0x000fe200078e0000 */
[----:B------:R-:W-:Y:S01]  /*2a910*/  MOV R11, 0x181f ;  /* 0x0000181f000b7802 */ /* 0x000fe20000000f00 */
[----:B------:R-:W-:Y:S01]  /*2a920*/  IMAD.MOV.U32 R12, RZ, RZ, RZ ;  /* 0x000000ffff0c7224 */ /* 0x000fe200078e00ff */
[----:B------:R-:W-:Y:S01]  /*2a930*/  @P0 LEA R9, R7, R23, 0x1 ;  /* 0x0000001707090211 */ /* 0x000fe200078e08ff */
[----:B------:R-:W-:Y:S02]  /*2a940*/  IMAD.MOV.U32 R15, RZ, RZ, -0x1 ;  /* 0xffffffffff0f7424 */ /* 0x000fe400078e00ff */
[----:B------:R-:W-:-:S07]  /*2a950*/  IMAD.MOV.U32 R2, RZ, RZ, R14 ;  /* 0x000000ffff027224 */ /* 0x000fce00078e000e */
[----:B------:R-:W-:Y:S05]  /*2a960*/  WARPSYNC.COLLECTIVE R15, `(.L_x_2099) ;  /* 0x000000000f087348 */ /* 0x000fea0003c00000 */
[----:B------:R0:W1:Y:S02]  /*2a970*/  SHFL.IDX P6, R14, R13, R12, R11 ;  /* 0x0000000c0d0e7389 */ /* 0x00006400000c000b */
[----:B01----:R-:W-:Y:S01]  /*2a980*/  ENDCOLLECTIVE ;  /* 0x000000000000791b */ /* 0x003fe20003800000 */
.L_x_2099:
[----:B------:R-:W-:Y:S02]  /*2a990*/  IMAD.MOV.U32 R13, RZ, RZ, R6 ;  /* 0x000000ffff0d7224 */ /* 0x000fe400078e0006 */
[----:B------:R-:W-:Y:S02]  /*2a9a0*/  IMAD.MOV.U32 R12, RZ, RZ, 0x1 ;  /* 0x00000001ff0c7424 */ /* 0x000fe400078e00ff */
[----:B------:R-:W-:-:S07]  /*2a9b0*/  IMAD.MOV.U32 R3, RZ, RZ, R14 ;  /* 0x000000ffff037224 */ /* 0x000fce00078e000e */
[----:B------:R-:W-:Y:S05]  /*2a9c0*/  WARPSYNC.COLLECTIVE R15, `(.L_x_2100) ;  /* 0x000000000f087348 */ /* 0x000fea0003c00000 */
[----:B------:R0:W1:Y:S02]  /*2a9d0*/  SHFL.IDX P6, R14, R13, R12, R11 ;  /* 0x0000000c0d0e7389 */ /* 0x00006400000c000b */
[----:B01----:R-:W-:Y:S01]  /*2a9e0*/  ENDCOLLECTIVE ;  /* 0x000000000000791b */ /* 0x003fe20003800000 */
.L_x_2100:
[----:B------:R-:W-:-:S05]  /*2a9f0*/  @P0 LEA R3, P1, R37, R3, 0x1 ;  /* 0x0000000325030211 */ /* 0x000fca00078208ff */
[----:B------:R-:W-:-:S05]  /*2aa00*/  @P0 IMAD.X R2, RZ, RZ, R2, P1 ;  /* 0x000000ffff020224 */ /* 0x000fca00008e0602 */
[----:B------:R-:W-:Y:S02]  /*2aa10*/  @P0 LOP3.LUT R3, R3, R2, RZ, 0x3c, !PT ;  /* 0x0000000203030212 */ /* 0x000fe400078e3cff */
[----:B------:R-:W-:Y:S02]  /*2aa20*/  MOV R13, R0 ;  /* 0x00000000000d7202 */ /* 0x000fe40000000f00 */
[----:B------:R-:W-:-:S04]  /*2aa30*/  @P0 LOP3.LUT R2, R3, R2, RZ, 0x3c, !PT ;  /* 0x0000000203020212 */ /* 0x000fc800078e3cff */
[----:B------:R-:W-:Y:S01]  /*2aa40*/  @P0 LOP3.LUT R3, R3, R2, RZ, 0x3c, !PT ;  /* 0x0000000203030212 */ /* 0x000fe200078e3cff */
[----:B------:R-:W-:-:S07]  /*2aa50*/  IMAD.MOV.U32 R8, RZ, RZ, R14 ;  /* 0x000000ffff087224 */ /* 0x000fce00078e000e */
[----:B------:R-:W-:Y:S05]  /*2aa60*/  WARPSYNC.COLLECTIVE R15, `(.L_x_2101) ;  /* 0x000000000f087348 */ /* 0x000fea0003c00000 */
[----:B------:R0:W1:Y:S02]  /*2aa70*/  SHFL.IDX P6, R14, R13, R12, R11 ;  /* 0x0000000c0d0e7389 */ /* 0x00006400000c000b */
[----:B01----:R-:W-:Y:S01]  /*2aa80*/  ENDCOLLECTIVE ;  /* 0x000000000000791b */ /* 0x003fe20003800000 */
.L_x_2101:
[----:B------:R-:W-:Y:S01]  /*2aa90*/  @!PT LDS RZ, [RZ] ;  /* 0x00000000fffff984 */ /* 0x000fe20000000800 */
[----:B------:R-:W-:Y:S01]  /*2aaa0*/  @!PT LDS RZ, [RZ] ;  /* 0x00000000fffff984 */ /* 0x000fe20000000800 */
[----:B------:R-:W-:Y:S01]  /*2aab0*/  @!PT LDS RZ, [RZ] ;  /* 0x00000000fffff984 */ /* 0x000fe20000000800 */
[----:B------:R-:W-:Y:S04]  /*2aac0*/  @P0 LDGSTS.E.BYPASS.LTC128B.128 [R9+0x20400], desc[UR60][R2.64], !P5 ;  /* 0x2040000002090fae */ /* 0x000fe8000e901d7c */
[----:B------:R-:W-:Y:S04]  /*2aad0*/  @P0 LDGSTS.E.BYPASS.LTC128B.128 [R9+0x22400], desc[UR60][R2.64+0x80], !P4 ;  /* 0x2240008002090fae */ /* 0x000fe8000e101d7c */
[----:B------:R-:W-:Y:S01]  /*2aae0*/  @P0 LDGSTS.E.BYPASS.LTC128B.128 [R9+0x24400], desc[UR60][R2.64+0x100], !P3 ;  /* 0x2440010002090fae */ /* 0x000fe2000d901d7c */
[----:B------:R-:W-:Y:S01]  /*2aaf0*/  MOV R13, R6 ;  /* 0x00000006000d7202 */ /* 0x000fe20000000f00 */
[----:B------:R-:W-:-:S02]  /*2ab00*/  IMAD.MOV.U32 R12, RZ, RZ, 0x2 ;  /* 0x00000002ff0c7424 */ /* 0x000fc400078e00ff */
[----:B------:R0:W-:Y:S01]  /*2ab10*/  @P0 LDGSTS.E.BYPASS.LTC128B.128 [R9+0x26400], desc[UR60][R2.64+0x180], !P2 ;  /* 0x2640018002090fae */ /* 0x0001e2000d101d7c */
[----:B------:R-:W-:Y:S01]  /*2ab20*/  ISETP.GE.AND P0, PT, R5, 0x11, PT ;  /* 0x000000110500780c */ /* 0x000fe20003f06270 */
[----:B0-----:R-:W-:-:S12]  /*2ab30*/  IMAD.MOV.U32 R2, RZ, RZ, R14 ;  /* 0x000000ffff027224 */ /* 0x001fd800078e000e */
[----:B------:R-:W-:Y:S05]  /*2ab40*/  WARPSYNC.COLLECTIVE R15, `(.L_x_2102) ;  /* 0x000000000f087348 */ /* 0x000fea0003c00000 */
[----:B------:R0:W1:Y:S02]  /*2ab50*/  SHFL.IDX P6, R14, R13, R12, R11 ;  /* 0x0000000c0d0e7389 */ /* 0x00006400000c000b */
[----:B01----:R-:W-:Y:S01]  /*2ab60*/  ENDCOLLECTIVE ;  /* 0x000000000000791b */ /* 0x003fe20003800000 */
.L_x_2102:
        /* <DEDUP_REMOVED lines=16> */
.L_x_2103:
[----:B------:R-:W-:Y:S02]  /*2ac70*/  @P0 IMAD R9, R7, 0x2, R23 ;  /* 0x0000000207090824 */ /* 0x000fe400078e0217 */
[----:B------:R-:W-:Y:S01]  /*2ac80*/  IMAD.MOV.U32 R13, RZ, RZ, R6 ;  /* 0x000000ffff0d7224 */ /* 0x000fe200078e0006 */
[----:B------:R-:W-:Y:S02]  /*2ac90*/  MOV R12, 0x3 ;  /* 0x00000003000c7802 */ /* 0x000fe40000000f00 */
[----:B------:R-:W-:-:S07]  /*2aca0*/  MOV R2, R14 ;  /* 0x0000000e00027202 */ /* 0x000fce0000000f00 */
[----:B------:R-:W-:Y:S05]  /*2acb0*/  WARPSYNC.COLLECTIVE R15, `(.L_x_2104) ;  /* 0x000000000f087348 */ /* 0x000fea0003c00000 */
[----:B------:R0:W1:Y:S02]  /*2acc0*/  SHFL.IDX P6, R14, R13, R12, R11 ;  /* 0x0000000c0d0e7389 */ /* 0x00006400000c000b */
[----:B01----:R-:W-:Y:S01]  /*2acd0*/  ENDCOLLECTIVE ;  /* 0x000000000000791b */ /* 0x003fe20003800000 */
.L_x_2104:
        /* <DEDUP_REMOVED lines=14> */
.L_x_2105:
[----:B------:R-:W-:Y:S01]  /*2adc0*/  IMAD.MOV.U32 R0, RZ, RZ, R14 ;  /* 0x000000ffff007224 */ /* 0x000fe200078e000e */
[----:B------:R-:W-:Y:S06]  /*2add0*/  BRA `(.L_x_2106) ;  /* 0xffffffa4006c7947 */ /* 0x000fec000383ffff */
.L_x_1951:
[----:B------:R-:W-:Y:S01]  /*2ade0*/  MOV R13, R0 ;  /* 0x00000000000d7202 */ /* 0x000fe20000000f00 */
        /* <DEDUP_REMOVED lines=8> */
.L_x_2107:
[C---:B------:R-:W-:Y:S01]  /*2ae70*/  VIADD R6, R28.reuse, 0x10 ;  /* 0x000000101c067836 */ /* 0x040fe20000000000 */
[----:B------:R-:W-:Y:S01]  /*2ae80*/  ISETP.GE.AND P0, PT, R28, R5, PT ;  /* 0x000000051c00720c */ /* 0x000fe20003f06270 */
[----:B------:R-:W-:Y:S01]  /*2ae90*/  IMAD.MOV.U32 R13, RZ, RZ, R4 ;  /* 0x000000ffff0d7224 */ /* 0x000fe200078e0004 */
[----:B------:R-:W-:-:S11]  /*2aea0*/  MOV R2, R14 ;  /* 0x0000000e00027202 */ /* 0x000fd60000000f00 */
[----:B------:R-:W-:Y:S05]  /*2aeb0*/  WARPSYNC.COLLECTIVE R15, `(.L_x_2108) ;  /* 0x000000000f087348 */ /* 0x000fea0003c00000 */
[----:B------:R0:W1:Y:S02]  /*2aec0*/  SHFL.IDX P6, R14, R13, R12, R11 ;  /* 0x0000000c0d0e7389 */ /* 0x00006400000c000b */
[----:B01----:R-:W-:Y:S01]  /*2aed0*/  ENDCOLLECTIVE ;  /* 0x000000000000791b */ /* 0x003fe20003800000 */
.L_x_2108:
[----:B------:R-:W-:Y:S02]  /*2aee0*/  IMAD.MOV.U32 R13, RZ, RZ, R0 ;  /* 0x000000ffff0d7224 */ /* 0x000fe400078e0000 */
[----:B------:R-:W-:Y:S02]  /*2aef0*/  IMAD.MOV.U32 R12, RZ, RZ, 0x1 ;  /* 0x00000001ff0c7424 */ /* 0x000fe400078e00ff */
[----:B------:R-:W-:-:S07]  /*2af00*/  IMAD.MOV.U32 R3, RZ, RZ, R14 ;  /* 0x000000ffff037224 */ /* 0x000fce00078e000e */
[----:B------:R-:W-:Y:S05]  /*2af10*/  WARPSYNC.COLLECTIVE R15, `(.L_x_2109) ;  /* 0x000000000f087348 */ /* 0x000fea0003c00000 */
[----:B------:R0:W1:Y:S02]  /*2af20*/  SHFL.IDX P6, R14, R13, R12, R11 ;  /* 0x0000000c0d0e7389 */ /* 0x00006400000c000b */
[----:B01----:R-:W-:Y:S01]  /*2af30*/  ENDCOLLECTIVE ;  /* 0x000000000000791b */ /* 0x003fe20003800000 */
.L_x_2109:
[----:B------:R-:W-:-:S04]  /*2af40*/  @!P0 LEA R3, P5, R37, R3, 0x1 ;  /* 0x0000000325038211 */ /* 0x000fc800078a08ff */
[----:B------:R-:W-:-:S04]  /*2af50*/  @!P0 IADD3.X R2, RZ, R2, RZ, P5, !PT ;  /* 0x00000002ff028210 */ /* 0x000fc80002ffe4ff */
[----:B------:R-:W-:Y:S01]  /*2af60*/  @!P0 LOP3.LUT R3, R3, R2, RZ, 0x3c, !PT ;  /* 0x0000000203038212 */ /* 0x000fe200078e3cff */
[----:B------:R-:W-:-:S03]  /*2af70*/  IMAD.MOV.U32 R13, RZ, RZ, R4 ;  /* 0x000000ffff0d7224 */ /* 0x000fc600078e0004 */
[----:B------:R-:W-:-:S04]  /*2af80*/  @!P0 LOP3.LUT R2, R3, R2, RZ, 0x3c, !PT ;  /* 0x0000000203028212 */ /* 0x000fc800078e3cff */
[----:B------:R-:W-:-:S05]  /*2af90*/  @!P0 LOP3.LUT R3, R3, R2, RZ, 0x3c, !PT ;  /* 0x0000000203038212 */ /* 0x000fca00078e3cff */
        /* <DEDUP_REMOVED lines=12> */
.L_x_2110:
[----:B------:R-:W-:Y:S02]  /*2b060*/  IMAD.MOV.U32 R13, RZ, RZ, R0 ;  /* 0x000000ffff0d7224 */ /* 0x000fe400078e0000 */
[----:B------:R-:W-:Y:S02]  /*2b070*/  IMAD.MOV.U32 R12, RZ, RZ, 0x2 ;  /* 0x00000002ff0c7424 */ /* 0x000fe400078e00ff */
[----:B------:R-:W-:-:S07]  /*2b080*/  IMAD.MOV.U32 R3, RZ, RZ, R14 ;  /* 0x000000ffff037224 */ /* 0x000fce00078e000e */
[----:B------:R-:W-:Y:S05]  /*2b090*/  WARPSYNC.COLLECTIVE R15, `(.L_x_2111) ;  /* 0x000000000f087348 */ /* 0x000fea0003c00000 */
[----:B------:R0:W1:Y:S02]  /*2b0a0*/  SHFL.IDX P6, R14, R13, R12, R11 ;  /* 0x0000000c0d0e7389 */ /* 0x00006400000c000b */
[----:B01----:R-:W-:Y:S01]  /*2b0b0*/  ENDCOLLECTIVE ;  /* 0x000000000000791b */ /* 0x003fe20003800000 */
.L_x_2111:
[----:B------:R-:W-:-:S05]  /*2b0c0*/  @!P0 LEA R3, P5, R37, R3, 0x1 ;  /* 0x0000000325038211 */ /* 0x000fca00078a08ff */
[----:B------:R-:W-:-:S05]  /*2b0d0*/  @!P0 IMAD.X R2, RZ, RZ, R2, P5 ;  /* 0x000000ffff028224 */ /* 0x000fca00028e0602 */
[----:B------:R-:W-:Y:S02]  /*2b0e0*/  @!P0 LOP3.LUT R3, R3, R2, RZ, 0x3c, !PT ;  /* 0x0000000203038212 */ /* 0x000fe400078e3cff */
[----:B------:R-:W-:Y:S02]  /*2b0f0*/  MOV R13, R4 ;  /* 0x00000004000d7202 */ /* 0x000fe40000000f00 */
        /* <DEDUP_REMOVED lines=8> */
[----:B------:R0:W-:Y:S02]  /*2b180*/  @!P0 LDGSTS.E.BYPASS.LTC128B.128 [R36+0x1cc00], desc[UR60][R2.64+0x180], !P1 ;  /* 0x1cc0018002248fae */ /* 0x0001e4000c901d7c */
[----:B0-----:R-:W-:-:S04]  /*2b190*/  IADD3 R2, R28, 0x20, RZ ;  /* 0x000000201c027810 */ /* 0x001fc80007ffe0ff */
[----:B------:R-:W-:Y:S01]  /*2b1a0*/  ISETP.GE.AND P0, PT, R2, R5, PT ;  /* 0x000000050200720c */ /* 0x000fe20003f06270 */
[----:B------:R-:W-:-:S12]  /*2b1b0*/  IMAD.MOV.U32 R2, RZ, RZ, R14 ;  /* 0x000000ffff027224 */ /* 0x000fd800078e000e */
[----:B------:R-:W-:Y:S05]  /*2b1c0*/  WARPSYNC.COLLECTIVE R15, `(.L_x_2112) ;  /* 0x000000000f087348 */ /* 0x000fea0003c00000 */
[----:B------:R0:W1:Y:S02]  /*2b1d0*/  SHFL.IDX P6, R14, R13, R12, R11 ;  /* 0x0000000c0d0e7389 */ /* 0x00006400000c000b */
[----:B01----:R-:W-:Y:S01]  /*2b1e0*/  ENDCOLLECTIVE ;  /* 0x000000000000791b */ /* 0x003fe20003800000 */
.L_x_2112:
[----:B------:R-:W-:Y:S01]  /*2b1f0*/  MOV R13, R0 ;  /* 0x00000000000d7202 */ /* 0x000fe20000000f00 */
[----:B------:R-:W-:Y:S02]  /*2b200*/  IMAD.MOV.U32 R12, RZ, RZ, 0x3 ;  /* 0x00000003ff0c7424 */ /* 0x000fe400078e00ff */
[----:B------:R-:W-:-:S07]  /*2b210*/  IMAD.MOV.U32 R3, RZ, RZ, R14 ;  /* 0x000000ffff037224 */ /* 0x000fce00078e000e */
[----:B------:R-:W-:Y:S05]  /*2b220*/  WARPSYNC.COLLECTIVE R15, `(.L_x_2113) ;  /* 0x000000000f087348 */ /* 0x000fea0003c00000 */
[----:B------:R0:W1:Y:S02]  /*2b230*/  SHFL.IDX P6, R14, R13, R12, R11 ;  /* 0x0000000c0d0e7389 */ /* 0x00006400000c000b */
[----:B01----:R-:W-:Y:S01]  /*2b240*/  ENDCOLLECTIVE ;  /* 0x000000000000791b */ /* 0x003fe20003800000 */
.L_x_2113:
[----:B------:R-:W-:-:S05]  /*2b250*/  @!P0 LEA R3, P5, R37, R3, 0x1 ;  /* 0x0000000325038211 */ /* 0x000fca00078a08ff */
[----:B------:R-:W-:-:S05]  /*2b260*/  @!P0 IMAD.X R2, RZ, RZ, R2, P5 ;  /* 0x000000ffff028224 */ /* 0x000fca00028e0602 */
        /* <DEDUP_REMOVED lines=11> */
[----:B0-----:R-:W-:-:S05]  /*2b320*/  VIADD R2, R28, 0x30 ;  /* 0x000000301c027836 */ /* 0x001fca0000000000 */
[----:B------:R-:W-:Y:S01]  /*2b330*/  ISETP.GE.AND P0, PT, R2, R5, PT ;  /* 0x000000050200720c */ /* 0x000fe20003f06270 */
[----:B------:R-:W-:-:S12]  /*2b340*/  IMAD.MOV.U32 R2, RZ, RZ, R14 ;  /* 0x000000ffff027224 */ /* 0x000fd800078e000e */
[----:B------:R-:W-:Y:S05]  /*2b350*/  WARPSYNC.COLLECTIVE R15, `(.L_x_2114) ;  /* 0x000000000f087348 */ /* 0x000fea0003c00000 */
[----:B------:R0:W1:Y:S02]  /*2b360*/  SHFL.IDX P6, R14, R13, R12, R11 ;  /* 0x0000000c0d0e7389 */ /* 0x00006400000c000b */
[----:B01----:R-:W-:Y:S01]  /*2b370*/  ENDCOLLECTIVE ;  /* 0x000000000000791b */ /* 0x003fe20003800000 */
.L_x_2114:
[----:B------:R-:W-:Y:S01]  /*2b380*/  IMAD.MOV.U32 R13, RZ, RZ, R0 ;  /* 0x000000ffff0d7224 */ /* 0x000fe200078e0000 */
[----:B------:R-:W-:Y:S02]  /*2b390*/  MOV R12, 0x4 ;  /* 0x00000004000c7802 */ /* 0x000fe40000000f00 */
[----:B------:R-:W-:-:S07]  /*2b3a0*/  MOV R3, R14 ;  /* 0x0000000e00037202 */ /* 0x000fce0000000f00 */
[----:B------:R-:W-:Y:S05]  /*2b3b0*/  WARPSYNC.COLLECTIVE R15, `(.L_x_2115) ;  /* 0x000000000f087348 */ /* 0x000fea0003c00000 */
[----:B------:R0:W1:Y:S02]  /*2b3c0*/  SHFL.IDX P6, R14, R13, R12, R11 ;  /* 0x0000000c0d0e7389 */ /* 0x00006400000c000b */
[----:B01----:R-:W-:Y:S01]  /*2b3d0*/  ENDCOLLECTIVE ;  /* 0x000000000000791b */ /* 0x003fe20003800000 */
.L_x_2115:
        /* <DEDUP_REMOVED lines=19> */
.L_x_2116:
[----:B------:R-:W-:Y:S02]  /*2b510*/  IMAD.MOV.U32 R13, RZ, RZ, R0 ;  /* 0x000000ffff0d7224 */ /* 0x000fe400078e0000 */
[----:B------:R-:W-:Y:S02]  /*2b520*/  IMAD.MOV.U32 R12, RZ, RZ, 0x5 ;  /* 0x00000005ff0c7424 */ /* 0x000fe400078e00ff */
[----:B------:R-:W-:-:S07]  /*2b530*/  IMAD.MOV.U32 R3, RZ, RZ, R14 ;  /* 0x000000ffff037224 */ /* 0x000fce00078e000e */
[----:B------:R-:W-:Y:S05]  /*2b540*/  WARPSYNC.COLLECTIVE R15, `(.L_x_2117) ;  /* 0x000000000f087348 */ /* 0x000fea0003c00000 */
[----:B------:R0:W1:Y:S02]  /*2b550*/  SHFL.IDX P6, R14, R13, R12, R11 ;  /* 0x0000000c0d0e7389 */ /* 0x00006400000c000b */
[----:B01----:R-:W-:Y:S01]  /*2b560*/  ENDCOLLECTIVE ;  /* 0x000000000000791b */ /* 0x003fe20003800000 */
.L_x_2117:
        /* <DEDUP_REMOVED lines=14> */
[----:B------:R-:W-:Y:S02]  /*2b650*/  ISETP.GE.AND P0, PT, R2, R5, PT ;  /* 0x000000050200720c */ /* 0x000fe40003f06270 */
[----:B------:R-:W-:-:S11]  /*2b660*/  MOV R2, R14 ;  /* 0x0000000e00027202 */ /* 0x000fd60000000f00 */
[----:B------:R-:W-:Y:S05]  /*2b670*/  WARPSYNC.COLLECTIVE R15, `(.L_x_2118) ;  /* 0x000000000f087348 */ /* 0x000fea0003c00000 */
[----:B------:R0:W1:Y:S02]  /*2b680*/  SHFL.IDX P6, R14, R13, R12, R11 ;  /* 0x0000000c0d0e7389 */ /* 0x00006400000c000b */
[----:B01----:R-:W-:Y:S01]  /*2b690*/  ENDCOLLECTIVE ;  /* 0x000000000000791b */ /* 0x003fe20003800000 */
.L_x_2118:
[----:B------:R-:W-:Y:S02]  /*2b6a0*/  IMAD.MOV.U32 R13, RZ, RZ, R0 ;  /* 0x000000ffff0d7224 */ /* 0x000fe400078e0000 */
[----:B------:R-:W-:Y:S02]  /*2b6b0*/  IMAD.MOV.U32 R12, RZ, RZ, 0x6 ;  /* 0x00000006ff0c7424 */ /* 0x000fe400078e00ff */
[----:B------:R-:W-:-:S07]  /*2b6c0*/  IMAD.MOV.U32 R3, RZ, RZ, R14 ;  /* 0x000000ffff037224 */ /* 0x000fce00078e000e */
[----:B------:R-:W-:Y:S05]  /*2b6d0*/  WARPSYNC.COLLECTIVE R15, `(.L_x_2119) ;  /* 0x000000000f087348 */ /* 0x000fea0003c00000 */
[----:B------:R0:W1:Y:S02]  /*2b6e0*/  SHFL.IDX P6, R14, R13, R12, R11 ;  /* 0x0000000c0d0e7389 */ /* 0x00006400000c000b */
[----:B01----:R-:W-:Y:S01]  /*2b6f0*/  ENDCOLLECTIVE ;  /* 0x000000000000791b */ /* 0x003fe20003800000 */
.L_x_2119:
        /* <DEDUP_REMOVED lines=19> */
.L_x_2120:
[----:B------:R-:W-:Y:S01]  /*2b830*/  IMAD.MOV.U32 R13, RZ, RZ, R0 ;  /* 0x000000ffff0d7224 */ /* 0x000fe200078e0000 */
[----:B------:R-:W-:Y:S01]  /*2b840*/  MOV R12, 0x7 ;  /* 0x00000007000c7802 */ /* 0x000fe20000000f00 */
[----:B------:R-:W-:-:S07]  /*2b850*/  IMAD.MOV.U32 R3, RZ, RZ, R14 ;  /* 0x000000ffff037224 */ /* 0x000fce00078e000e */
[----:B------:R-:W-:Y:S05]  /*2b860*/  WARPSYNC.COLLECTIVE R15, `(.L_x_2121) ;  /* 0x000000000f087348 */ /* 0x000fea0003c00000 */
[----:B------:R0:W1:Y:S02]  /*2b870*/  SHFL.IDX P6, R14, R13, R12, R11 ;  /* 0x0000000c0d0e7389 */ /* 0x00006400000c000b */
[----:B01----:R-:W-:Y:S01]  /*2b880*/  ENDCOLLECTIVE ;  /* 0x000000000000791b */ /* 0x003fe20003800000 */
.L_x_2121:
[----:B------:R-:W-:-:S05]  /*2b890*/  @!P0 LEA R3, P5, R37, R3, 0x1 ;  /* 0x0000000325038211 */ /* 0x000fca00078a08ff */
[----:B------:R-:W-:-:S05]  /*2b8a0*/  @!P0 IMAD.X R2, RZ, RZ, R2, P5 ;  /* 0x000000ffff028224 */ /* 0x000fca00028e0602 */
[----:B------:R-:W-:Y:S01]  /*2b8b0*/  @!P0 LOP3.LUT R3, R3, R2, RZ, 0x3c, !PT ;  /* 0x0000000203038212 */ /* 0x000fe200078e3cff */
[----:B------:R-:W-:-:S03]  /*2b8c0*/  IMAD.MOV.U32 R13, RZ, RZ, R4 ;  /* 0x000000ffff0d7224 */ /* 0x000fc600078e0004 */
[----:B------:R-:W-:-:S04]  /*2b8d0*/  @!P0 LOP3.LUT R2, R3, R2, RZ, 0x3c, !PT ;  /* 0x0000000203028212 */ /* 0x000fc800078e3cff */
[----:B------:R-:W-:Y:S01]  /*2b8e0*/  @!P0 LOP3.LUT R3, R3, R2, RZ, 0x3c, !PT ;  /* 0x0000000203038212 */ /* 0x000fe200078e3cff */
[----:B------:R-:W-:-:S04]  /*2b8f0*/  IMAD.MOV.U32 R6, RZ, RZ, R14 ;  /* 0x000000ffff067224 */ /* 0x000fc800078e000e */
        /* <DEDUP_REMOVED lines=10> */
.L_x_2122:
[----:B------:R-:W-:Y:S05]  /*2b9a0*/  BRA `(.L_x_2123) ;  /* 0xffffffa400d47947 */ /* 0x000fea000383ffff */
.L_x_1956:
[----:B0-----:R0:W1:Y:S02]  /*2b9b0*/  SYNCS.PHASECHK.TRANS64.TRYWAIT P0, [R23+URZ+0x30820], R0 ;  /* 0x03082000170075a7 */ /* 0x001064000800017f */
[----:B-1----:R-:W-:Y:S05]  /*2b9c0*/  @!P0 NANOSLEEP.SYNCS 0x989680 ;  /* 0x009896800000895d */ /* 0x002fea0003900000 */
[----:B------:R-:W1:Y:S02]  /*2b9d0*/  @!P0 SYNCS.PHASECHK.TRANS64 P0, [R23+URZ+0x30820], R0 ;  /* 0x03082000170085a7 */ /* 0x000e64000800007f */
[----:B-1----:R-:W-:Y:S05]  /*2b9e0*/  @!P0 BRA `(.L_x_1956) ;  /* 0xfffffffc00f08947 */ /* 0x002fea000383ffff */
[----:B------:R-:W-:Y:S05]  /*2b9f0*/  BRA `(.L_x_2124) ;  /* 0xffffffa800507947 */ /* 0x000fea000383ffff */
.L_x_1961:
[----:B0-----:R0:W1:Y:S02]  /*2ba00*/  SYNCS.PHASECHK.TRANS64.TRYWAIT P0, [R7+URZ+0x30840], R2 ;  /* 0x03084002070075a7 */ /* 0x001064000800017f */
[----:B-1----:R-:W-:Y:S05]  /*2ba10*/  @!P0 NANOSLEEP.SYNCS 0x989680 ;  /* 0x009896800000895d */ /* 0x002fea0003900000 */
[----:B------:R-:W1:Y:S02]  /*2ba20*/  @!P0 SYNCS.PHASECHK.TRANS64 P0, [R7+URZ+0x30840], R2 ;  /* 0x03084002070085a7 */ /* 0x000e64000800007f */
[----:B-1----:R-:W-:Y:S05]  /*2ba30*/  @!P0 BRA `(.L_x_1961) ;  /* 0xfffffffc00f08947 */ /* 0x002fea000383ffff */
[----:B------:R-:W-:Y:S05]  /*2ba40*/  BRA `(.L_x_2125) ;  /* 0xffffffac00387947 */ /* 0x000fea000383ffff */
.L_x_1962:
        /* <DEDUP_REMOVED lines=8> */
.L_x_2127:
[----:B------:R-:W-:Y:S05]  /*2bad0*/  BSYNC B1 ;  /* 0x0000000000017941 */ /* 0x000fea0003800000 */
.L_x_2126:
[----:B------:R-:W-:Y:S01]  /*2bae0*/  MOV R13, R8 ;  /* 0x00000008000d7202 */ /* 0x000fe20000000f00 */
[----:B------:R-:W-:Y:S01]  /*2baf0*/  IMAD.MOV.U32 R12, RZ, RZ, RZ ;  /* 0x000000ffff0c7224 */ /* 0x000fe200078e00ff */
[----:B------:R-:W-:Y:S01]  /*2bb00*/  LOP3.LUT R22, R22, 0xffff7fff, RZ, 0xc0, !PT ;  /* 0xffff7fff16167812 */ /* 0x000fe200078ec0ff */
[----:B------:R-:W-:Y:S02]  /*2bb10*/  IMAD.MOV.U32 R11, RZ, RZ, 0x181f ;  /* 0x0000181fff0b7424 */ /* 0x000fe400078e00ff */
[----:B------:R-:W-:Y:S01]  /*2bb20*/  IMAD.MOV.U32 R15, RZ, RZ, -0x1 ;  /* 0xffffffffff0f7424 */ /* 0x000fe200078e00ff */
[----:B------:R-:W-:Y:S01]  /*2bb30*/  @P3 LOP3.LUT R22, R22, 0x8000, RZ, 0xfc, !PT ;  /* 0x0000800016163812 */ /* 0x000fe200078efcff */
[----:B------:R-:W-:Y:S02]  /*2bb40*/  IMAD.MOV.U32 R3, RZ, RZ, R14 ;  /* 0x000000ffff037224 */ /* 0x000fe400078e000e */
[----:B------:R-:W-:-:S07]  /*2bb50*/  IMAD.SHL.U32 R4, R37, 0x2, RZ ;  /* 0x0000000225047824 */ /* 0x000fce00078e00ff */
[----:B------:R-:W-:Y:S05]  /*2bb60*/  WARPSYNC.COLLECTIVE R15, `(.L_x_2128) ;  /* 0x000000000f087348 */ /* 0x000fea0003c00000 */
[----:B------:R0:W1:Y:S02]  /*2bb70*/  SHFL.IDX P6, R14, R13, R12, R11 ;  /* 0x0000000c0d0e7389 */ /* 0x00006400000c000b */
[----:B01----:R-:W-:Y:S01]  /*2bb80*/  ENDCOLLECTIVE ;  /* 0x000000000000791b */ /* 0x003fe20003800000 */
.L_x_2128:
[C---:B------:R-:W-:Y:S01]  /*2bb90*/  LOP3.LUT P3, RZ, R22.reuse, 0x10, RZ, 0xc0, !PT ;  /* 0x0000001016ff7812 */ /* 0x040fe2000786c0ff */
[----:B------:R-:W-:Y:S01]  /*2bba0*/  IMAD R9, R9, 0x2, R23 ;  /* 0x0000000209097824 */ /* 0x000fe200078e0217 */
[----:B------:R-:W-:-:S04]  /*2bbb0*/  LOP3.LUT R22, R22, 0xffffbfff, RZ, 0xc0, !PT ;  /* 0xffffbfff16167812 */ /* 0x000fc800078ec0ff */
[----:B------:R-:W-:-:S04]  /*2bbc0*/  @P2 LOP3.LUT R22, R22, 0x4000, RZ, 0xfc, !PT ;  /* 0x0000400016162812 */ /* 0x000fc800078efcff */
[C---:B------:R-:W-:Y:S02]  /*2bbd0*/  LOP3.LUT P2, RZ, R22.reuse, 0x8, RZ, 0xc0, !PT ;  /* 0x0000000816ff7812 */ /* 0x040fe4000784c0ff */
[----:B------:R-:W-:Y:S01]  /*2bbe0*/  LOP3.LUT R22, R22, 0xffffdfff, RZ, 0xc0, !PT ;  /* 0xffffdfff16167812 */ /* 0x000fe200078ec0ff */
[----:B------:R-:W-:Y:S01]  /*2bbf0*/  IMAD.MOV.U32 R12, RZ, RZ, 0x1 ;  /* 0x00000001ff0c7424 */ /* 0x000fe200078e00ff */
[----:B------:R-:W-:Y:S02]  /*2bc00*/  MOV R13, R21 ;  /* 0x00000015000d7202 */ /* 0x000fe40000000f00 */
[----:B------:R-:W-:-:S04]  /*2bc10*/  @P1 LOP3.LUT R22, R22, 0x2000, RZ, 0xfc, !PT ;  /* 0x0000200016161812 */ /* 0x000fc800078efcff */
[----:B------:R-:W-:Y:S02]  /*2bc20*/  LOP3.LUT P1, RZ, R22, 0x4, RZ, 0xc0, !PT ;  /* 0x0000000416ff7812 */ /* 0x000fe4000782c0ff */
[----:B------:R-:W-:-:S11]  /*2bc30*/  MOV R2, R14 ;  /* 0x0000000e00027202 */ /* 0x000fd60000000f00 */
[----:B------:R-:W-:Y:S05]  /*2bc40*/  WARPSYNC.COLLECTIVE R15, `(.L_x_2129) ;  /* 0x000000000f087348 */ /* 0x000fea0003c00000 */
[----:B------:R0:W1:Y:S02]  /*2bc50*/  SHFL.IDX P6, R14, R13, R12, R11 ;  /* 0x0000000c0d0e7389 */ /* 0x00006400000c000b */
[----:B01----:R-:W-:Y:S01]  /*2bc60*/  ENDCOLLECTIVE ;  /* 0x000000000000791b */ /* 0x003fe20003800000 */
.L_x_2129:
        /* <DEDUP_REMOVED lines=14> */
.L_x_2130:
[----:B------:R-:W-:Y:S02]  /*2bd50*/  IMAD.MOV.U32 R13, RZ, RZ, R21 ;  /* 0x000000ffff0d7224 */ /* 0x000fe400078e0015 */
[----:B------:R-:W-:Y:S01]  /*2bd60*/  IMAD.MOV.U32 R12, RZ, RZ, 0x2 ;  /* 0x00000002ff0c7424 */ /* 0x000fe200078e00ff */
[----:B------:R-:W-:-:S07]  /*2bd70*/  MOV R2, R14 ;  /* 0x0000000e00027202 */ /* 0x000fce0000000f00 */
[----:B------:R-:W-:Y:S05]  /*2bd80*/  WARPSYNC.COLLECTIVE R15, `(.L_x_2131) ;  /* 0x000000000f087348 */ /* 0x000fea0003c00000 */
[----:B------:R0:W1:Y:S02]  /*2bd90*/  SHFL.IDX P6, R14, R13, R12, R11 ;  /* 0x0000000c0d0e7389 */ /* 0x00006400000c000b */
[----:B01----:R-:W-:Y:S01]  /*2bda0*/  ENDCOLLECTIVE ;  /* 0x000000000000791b */ /* 0x003fe20003800000 */
.L_x_2131:
        /* <DEDUP_REMOVED lines=14> */
.L_x_2132:
[----:B------:R-:W-:Y:S01]  /*2be90*/  MOV R13, R21 ;  /* 0x00000015000d7202 */ /* 0x000fe20000000f00 */
[----:B------:R-:W-:Y:S02]  /*2bea0*/  IMAD.MOV.U32 R12, RZ, RZ, 0x3 ;  /* 0x00000003ff0c7424 */ /* 0x000fe400078e00ff */
[----:B------:R-:W-:-:S07]  /*2beb0*/  IMAD.MOV.U32 R2, RZ, RZ, R14 ;  /* 0x000000ffff027224 */ /* 0x000fce00078e000e */
[----:B------:R-:W-:Y:S05]  /*2bec0*/  WARPSYNC.COLLECTIVE R15, `(.L_x_2133) ;  /* 0x000000000f087348 */ /* 0x000fea0003c00000 */
[----:B------:R0:W1:Y:S02]  /*2bed0*/  SHFL.IDX P6, R14, R13, R12, R11 ;  /* 0x0000000c0d0e7389 */ /* 0x00006400000c000b */
[----:B01----:R-:W-:Y:S01]  /*2bee0*/  ENDCOLLECTIVE ;  /* 0x000000000000791b */ /* 0x003fe20003800000 */
.L_x_2133:
        /* <DEDUP_REMOVED lines=17> */
.L_x_2134:
[----:B------:R-:W-:Y:S01]  /*2c000*/  MOV R2, R14 ;  /* 0x0000000e00027202 */ /* 0x000fe20000000f00 */
[----:B------:R-:W-:Y:S06]  /*2c010*/  BRA `(.L_x_2135) ;  /* 0xffffffa800bc7947 */ /* 0x000fec000383ffff */
.L_x_1967:
[----:B-1----:R1:W2:Y:S02]  /*2c020*/  SYNCS.PHASECHK.TRANS64.TRYWAIT P0, [R7+URZ+0x30860], R2 ;  /* 0x03086002070075a7 */ /* 0x0022a4000800017f */
[----:B--2---:R-:W-:Y:S05]  /*2c030*/  @!P0 NANOSLEEP.SYNCS 0x989680 ;  /* 0x009896800000895d */ /* 0x004fea0003900000 */
[----:B------:R-:W2:Y:S02]  /*2c040*/  @!P0 SYNCS.PHASECHK.TRANS64 P0, [R7+URZ+0x30860], R2 ;  /* 0x03086002070085a7 */ /* 0x000ea4000800007f */
[----:B--2---:R-:W-:Y:S05]  /*2c050*/  @!P0 BRA `(.L_x_1967) ;  /* 0xfffffffc00f08947 */ /* 0x004fea000383ffff */
[----:B------:R-:W-:Y:S05]  /*2c060*/  BRA `(.L_x_2136) ;  /* 0xffffffac00387947 */ /* 0x000fea000383ffff */
.L_x_1968:
[----:B------:R-:W-:Y:S01]  /*2c070*/  BSSY B1, `(.L_x_2137) ;  /* 0x0000008000017945 */ /* 0x000fe20003800000 */
[----:B------:R-:W-:Y:S01]  /*2c080*/  IMAD.MOV.U32 R13, RZ, RZ, R24 ;  /* 0x000000ffff0d7224 */ /* 0x000fe200078e0018 */
[----:B------:R-:W-:Y:S01]  /*2c090*/  MOV R15, 0xffffffff ;  /* 0xffffffff000f7802 */ /* 0x000fe20000000f00 */
[----:B------:R-:W-:Y:S02]  /*2c0a0*/  IMAD.MOV.U32 R12, RZ, RZ, RZ ;  /* 0x000000ffff0c7224 */ /* 0x000fe400078e00ff */
[----:B------:R-:W-:-:S07]  /*2c0b0*/  IMAD.MOV.U32 R11, RZ, RZ, 0x181f ;  /* 0x0000181fff0b7424 */ /* 0x000fce00078e00ff */
[----:B-1----:R-:W-:Y:S05]  /*2c0c0*/  WARPSYNC.COLLECTIVE R15, `(.L_x_2138) ;  /* 0x000000000f087348 */ /* 0x002fea0003c00000 */
[----:B------:R0:W2:Y:S02]  /*2c0d0*/  SHFL.IDX P6, R14, R13, R12, R11 ;  /* 0x0000000c0d0e7389 */ /* 0x0000a400000c000b */
[----:B012---:R-:W-:Y:S01]  /*2c0e0*/  ENDCOLLECTIVE ;  /* 0x000000000000791b */ /* 0x007fe20003800000 */
.L_x_2138:
[----:B------:R-:W-:Y:S05]  /*2c0f0*/  BSYNC B1 ;  /* 0x0000000000017941 */ /* 0x000fea0003800000 */
.L_x_2137:
[----:B------:R-:W-:Y:S01]  /*2c100*/  IMAD.MOV.U32 R13, RZ, RZ, R17 ;  /* 0x000000ffff0d7224 */ /* 0x000fe200078e0011 */
[----:B------:R-:W-:Y:S01]  /*2c110*/  MOV R11, 0x181f ;  /* 0x0000181f000b7802 */ /* 0x000fe20000000f00 */
[----:B------:R-:W-:Y:S01]  /*2c120*/  IMAD.MOV.U32 R12, RZ, RZ, RZ ;  /* 0x000000ffff0c7224 */ /* 0x000fe200078e00ff */
[----:B------:R-:W-:Y:S01]  /*2c130*/  LEA R6, R6, R23, 0x1 ;  /* 0x0000001706067211 */ /* 0x000fe200078e08ff */
[----:B------:R-:W-:Y:S02]  /*2c140*/  IMAD.MOV.U32 R15, RZ, RZ, -0x1 ;  /* 0xffffffffff0f7424 */ /* 0x000fe400078e00ff */
[----:B------:R-:W-:-:S07]  /*2c150*/  IMAD.MOV.U32 R3, RZ, RZ, R14 ;  /* 0x000000ffff037224 */ /* 0x000fce00078e000e */
[----:B------:R-:W-:Y:S05]  /*2c160*/  WARPSYNC.COLLECTIVE R15, `(.L_x_2139) ;  /* 0x000000000f087348 */ /* 0x000fea0003c00000 */
[----:B------:R0:W1:Y:S02]  /*2c170*/  SHFL.IDX P6, R14, R13, R12, R11 ;  /* 0x0000000c0d0e7389 */ /* 0x00006400000c000b */
[----:B01----:R-:W-:Y:S01]  /*2c180*/  ENDCOLLECTIVE ;  /* 0x000000000000791b */ /* 0x003fe20003800000 */
.L_x_2139:
[----:B------:R-:W-:Y:S02]  /*2c190*/  IMAD.MOV.U32 R13, RZ, RZ, R24 ;  /* 0x000000ffff0d7224 */ /* 0x000fe400078e0018 */
[----:B------:R-:W-:Y:S02]  /*2c1a0*/  IMAD.MOV.U32 R12, RZ, RZ, 0x1 ;  /* 0x00000001ff0c7424 */ /* 0x000fe400078e00ff */
[----:B------:R-:W-:-:S07]  /*2c1b0*/  IMAD.MOV.U32 R2, RZ, RZ, R14 ;  /* 0x000000ffff027224 */ /* 0x000fce00078e000e */
[----:B------:R-:W-:Y:S05]  /*2c1c0*/  WARPSYNC.COLLECTIVE R15, `(.L_x_2140) ;  /* 0x000000000f087348 */ /* 0x000fea0003c00000 */
[----:B------:R0:W1:Y:S02]  /*2c1d0*/  SHFL.IDX P6, R14, R13, R12, R11 ;  /* 0x0000000c0d0e7389 */ /* 0x00006400000c000b */
[----:B01----:R-:W-:Y:S01]  /*2c1e0*/  ENDCOLLECTIVE ;  /* 0x000000000000791b */ /* 0x003fe20003800000 */
.L_x_2140:
        /* <DEDUP_REMOVED lines=18> */
.L_x_2141:
[----:B------:R-:W-:Y:S01]  /*2c310*/  IMAD.MOV.U32 R13, RZ, RZ, R24 ;  /* 0x000000ffff0d7224 */ /* 0x000fe200078e0018 */
[----:B------:R-:W-:Y:S01]  /*2c320*/  MOV R12, 0x2 ;  /* 0x00000002000c7802 */ /* 0x000fe20000000f00 */
[----:B------:R-:W-:-:S07]  /*2c330*/  IMAD.MOV.U32 R2, RZ, RZ, R14 ;  /* 0x000000ffff027224 */ /* 0x000fce00078e000e */
[----:B------:R-:W-:Y:S05]  /*2c340*/  WARPSYNC.COLLECTIVE R15, `(.L_x_2142) ;  /* 0x000000000f087348 */ /* 0x000fea0003c00000 */
[----:B------:R0:W1:Y:S02]  /*2c350*/  SHFL.IDX P6, R14, R13, R12, R11 ;  /* 0x0000000c0d0e7389 */ /* 0x00006400000c000b */
[----:B01----:R-:W-:Y:S01]  /*2c360*/  ENDCOLLECTIVE ;  /* 0x000000000000791b */ /* 0x003fe20003800000 */
.L_x_2142:
        /* <DEDUP_REMOVED lines=18> */
.L_x_2143:
[----:B------:R-:W-:Y:S02]  /*2c490*/  IMAD.MOV.U32 R13, RZ, RZ, R24 ;  /* 0x000000ffff0d7224 */ /* 0x000fe400078e0018 */
[----:B------:R-:W-:Y:S02]  /*2c4a0*/  IMAD.MOV.U32 R12, RZ, RZ, 0x3 ;  /* 0x00000003ff0c7424 */ /* 0x000fe400078e00ff */
[----:B------:R-:W-:-:S07]  /*2c4b0*/  IMAD.MOV.U32 R2, RZ, RZ, R14 ;  /* 0x000000ffff027224 */ /* 0x000fce00078e000e */
[----:B------:R-:W-:Y:S05]  /*2c4c0*/  WARPSYNC.COLLECTIVE R15, `(.L_x_2144) ;  /* 0x000000000f087348 */ /* 0x000fea0003c00000 */
[----:B------:R0:W1:Y:S02]  /*2c4d0*/  SHFL.IDX P6, R14, R13, R12, R11 ;  /* 0x0000000c0d0e7389 */ /* 0x00006400000c000b */
[----:B01----:R-:W-:Y:S01]  /*2c4e0*/  ENDCOLLECTIVE ;  /* 0x000000000000791b */ /* 0x003fe20003800000 */
.L_x_2144:
[----:B------:R-:W-:-:S04]  /*2c4f0*/  IADD3 R2, P0, R2, R4, RZ ;  /* 0x0000000402027210 */ /* 0x000fc80007f1e0ff */
        /* <DEDUP_REMOVED lines=12> */
.L_x_2145:
        /* <DEDUP_REMOVED lines=10> */
.L_x_1976:
[----:B0-----:R0:W1:Y:S02]  /*2c660*/  SYNCS.PHASECHK.TRANS64.TRYWAIT P0, [R4+URZ+0x30860], R3 ;  /* 0x03086003040075a7 */ /* 0x001064000800017f */
[----:B-1----:R-:W-:Y:S05]  /*2c670*/  @!P0 NANOSLEEP.SYNCS 0x989680 ;  /* 0x009896800000895d */ /* 0x002fea0003900000 */
[----:B------:R-:W1:Y:S02]  /*2c680*/  @!P0 SYNCS.PHASECHK.TRANS64 P0, [R4+URZ+0x30860], R3 ;  /* 0x03086003040085a7 */ /* 0x000e64000800007f */
[----:B-1----:R-:W-:Y:S05]  /*2c690*/  @!P0 BRA `(.L_x_1976) ;  /* 0xfffffffc00f08947 */ /* 0x002fea000383ffff */
[----:B------:R-:W-:Y:S05]  /*2c6a0*/  BRA `(.L_x_2147) ;  /* 0xffffffac00b87947 */ /* 0x000fea000383ffff */
.L_x_1977:
        /* <DEDUP_REMOVED lines=8> */
.L_x_2149:
[----:B------:R-:W-:Y:S05]  /*2c730*/  BSYNC B0 ;  /* 0x0000000000007941 */ /* 0x000fea0003800000 */
.L_x_2148:
[----:B------:R-:W-:Y:S01]  /*2c740*/  IMAD.MOV.U32 R13, RZ, RZ, R17 ;  /* 0x000000ffff0d7224 */ /* 0x000fe200078e0011 */
[----:B------:R-:W-:Y:S01]  /*2c750*/  MOV R12, RZ ;  /* 0x000000ff000c7202 */ /* 0x000fe20000000f00 */
[----:B------:R-:W-:Y:S01]  /*2c760*/  IMAD.MOV.U32 R11, RZ, RZ, 0x181f ;  /* 0x0000181fff0b7424 */ /* 0x000fe200078e00ff */
[C---:B------:R-:W-:Y:S01]  /*2c770*/  LOP3.LUT R7, R37.reuse, 0x40, RZ, 0xfc, !PT ;  /* 0x0000004025077812 */ /* 0x040fe200078efcff */
[----:B------:R-:W-:Y:S01]  /*2c780*/  IMAD.MOV.U32 R15, RZ, RZ, -0x1 ;  /* 0xffffffffff0f7424 */ /* 0x000fe200078e00ff */
[C---:B------:R-:W-:Y:S01]  /*2c790*/  LOP3.LUT R6, R37.reuse, 0x80, RZ, 0xfc, !PT ;  /* 0x0000008025067812 */ /* 0x040fe200078efcff */
[----:B------:R-:W-:Y:S02]  /*2c7a0*/  IMAD.MOV.U32 R3, RZ, RZ, R14 ;  /* 0x000000ffff037224 */ /* 0x000fe400078e000e */
[----:B------:R-:W-:-:S07]  /*2c7b0*/  IMAD.SHL.U32 R8, R37, 0x2, RZ ;  /* 0x0000000225087824 */ /* 0x000fce00078e00ff */
[----:B------:R-:W-:Y:S05]  /*2c7c0*/  WARPSYNC.COLLECTIVE R15, `(.L_x_2150) ;  /* 0x000000000f087348 */ /* 0x000fea0003c00000 */
[----:B------:R0:W1:Y:S02]  /*2c7d0*/  SHFL.IDX P6, R14, R13, R12, R11 ;  /* 0x0000000c0d0e7389 */ /* 0x00006400000c000b */
[----:B01----:R-:W-:Y:S01]  /*2c7e0*/  ENDCOLLECTIVE ;  /* 0x000000000000791b */ /* 0x003fe20003800000 */
.L_x_2150:
[----:B------:R-:W-:Y:S01]  /*2c7f0*/  ULDC UR4, c[0x0][0x2f4] ;  /* 0x0000bd0000047ab9 */ /* 0x000fe20000000800 */
[----:B------:R-:W-:Y:S01]  /*2c800*/  IMAD R0, R0, 0x2, R23 ;  /* 0x0000000200007824 */ /* 0x000fe200078e0217 */
[----:B------:R-:W-:Y:S02]  /*2c810*/  ISETP.GE.AND P3, PT, R37, UR4, PT ;  /* 0x0000000425007c0c */ /* 0x000fe4000bf66270 */
[----:B------:R-:W-:Y:S02]  /*2c820*/  ISETP.GE.AND P2, PT, R7, UR4, PT ;  /* 0x0000000407007c0c */ /* 0x000fe4000bf46270 */
[----:B------:R-:W-:Y:S02]  /*2c830*/  ISETP.LT.OR P4, PT, R5, 0x1, P3 ;  /* 0x000000010500780c */ /* 0x000fe40001f81670 */
[----:B------:R-:W-:Y:S02]  /*2c840*/  ISETP.GE.AND P1, PT, R6, UR4, PT ;  /* 0x0000000406007c0c */ /* 0x000fe4000bf26270 */
[----:B------:R-:W-:Y:S01]  /*2c850*/  LOP3.LUT R6, R37, 0xc0, RZ, 0xfc, !PT ;  /* 0x000000c025067812 */ /* 0x000fe200078efcff */
[----:B------:R-:W-:-:S02]  /*2c860*/  IMAD.MOV.U32 R13, RZ, RZ, R24 ;  /* 0x000000ffff0d7224 */ /* 0x000fc400078e0018 */
[----:B------:R-:W-:Y:S01]  /*2c870*/  IMAD.MOV.U32 R12, RZ, RZ, 0x1 ;  /* 0x00000001ff0c7424 */ /* 0x000fe200078e00ff */
[----:B------:R-:W-:-:S04]  /*2c880*/  IADD3 R2, P0, R14, R8, RZ ;  /* 0x000000080e027210 */ /* 0x000fc80007f1e0ff */
[----:B------:R-:W-:Y:S02]  /*2c890*/  IADD3.X R3, RZ, R3, RZ, P0, !PT ;  /* 0x00000003ff037210 */ /* 0x000fe400007fe4ff */
[----:B------:R-:W-:-:S03]  /*2c8a0*/  ISETP.LT.OR P0, PT, R5, 0x1, P2 ;  /* 0x000000010500780c */ /* 0x000fc60001701670 */
[----:B------:R-:W-:Y:S01]  /*2c8b0*/  @!PT LDS RZ, [RZ] ;  /* 0x00000000fffff984 */ /* 0x000fe20000000800 */
[----:B------:R-:W-:Y:S01]  /*2c8c0*/  @!PT LDS RZ, [RZ] ;  /* 0x00000000fffff984 */ /* 0x000fe20000000800 */
[----:B------:R-:W-:Y:S01]  /*2c8d0*/  @!PT LDS RZ, [RZ] ;  /* 0x00000000fffff984 */ /* 0x000fe20000000800 */
[----:B------:R0:W-:Y:S01]  /*2c8e0*/  LDGSTS.E.BYPASS.LTC128B.128 [R0+0x400], desc[UR60][R2.64], !P4 ;  /* 0x0040000002007fae */ /* 0x0001e2000e101d7c */
[----:B------:R-:W-:-:S09]  /*2c8f0*/  ISETP.LT.OR P4, PT, R5, 0x1, P1 ;  /* 0x000000010500780c */ /* 0x000fd20000f81670 */
[----:B------:R0:W-:Y:S01]  /*2c900*/  LDGSTS.E.BYPASS.LTC128B.128 [R0+0x2400], desc[UR60][R2.64+0x80], !P0 ;  /* 0x0240008002007fae */ /* 0x0001e2000c101d7c */
[----:B------:R-:W-:-:S13]  /*2c910*/  ISETP.GE.AND P0, PT, R6, UR4, PT ;  /* 0x0000000406007c0c */ /* 0x000fda000bf06270 */
[----:B0-----:R-:W-:Y:S05]  /*2c920*/  WARPSYNC.COLLECTIVE R15, `(.L_x_2151) ;  /* 0x000000000f087348 */ /* 0x001fea0003c00000 */
[----:B------:R1:W2:Y:S02]  /*2c930*/  SHFL.IDX P6, R14, R13, R12, R11 ;  /* 0x0000000c0d0e7389 */ /* 0x0002a400000c000b */
[----:B012---:R-:W-:Y:S01]  /*2c940*/  ENDCOLLECTIVE ;  /* 0x000000000000791b */ /* 0x007fe20003800000 */
.L_x_2151:
[----:B------:R-:W-:Y:S01]  /*2c950*/  @!PT LDS RZ, [RZ] ;  /* 0x00000000fffff984 */ /* 0x000fe20000000800 */
[----:B------:R-:W-:Y:S01]  /*2c960*/  @!PT LDS RZ, [RZ] ;  /* 0x00000000fffff984 */ /* 0x000fe20000000800 */
[----:B------:R-:W-:Y:S01]  /*2c970*/  @!PT LDS RZ, [RZ] ;  /* 0x00000000fffff984 */ /* 0x000fe20000000800 */
[----:B------:R-:W-:Y:S01]  /*2c980*/  LDGSTS.E.BYPASS.LTC128B.128 [R0+0x4400], desc[UR60][R2.64+0x100], !P4 ;  /* 0x0440010002007fae */ /* 0x000fe2000e101d7c */
[----:B------:R-:W-:Y:S01]  /*2c990*/  ISETP.LT.OR P4, PT, R5, 0x1, P0 ;  /* 0x000000010500780c */ /* 0x000fe20000781670 */
[----:B------:R-:W-:-:S12]  /*2c9a0*/  IMAD.MOV.U32 R13, RZ, RZ, R17 ;  /* 0x000000ffff0d7224 */ /* 0x000fd800078e0011 */
[----:B------:R0:W-:Y:S02]  /*2c9b0*/  LDGSTS.E.BYPASS.LTC128B.128 [R0+0x6400], desc[UR60][R2.64+0x180], !P4 ;  /* 0x0640018002007fae */ /* 0x0001e4000e101d7c */
[----:B0-----:R-:W-:-:S07]  /*2c9c0*/  MOV R3, R14 ;  /* 0x0000000e00037202 */ /* 0x001fce0000000f00 */
[----:B------:R-:W-:Y:S05]  /*2c9d0*/  WARPSYNC.COLLECTIVE R15, `(.L_x_2152) ;  /* 0x000000000f087348 */ /* 0x000fea0003c00000 */
[----:B------:R0:W1:Y:S02]  /*2c9e0*/  SHFL.IDX P6, R14, R13, R12, R11 ;  /* 0x0000000c0d0e7389 */ /* 0x00006400000c000b */
[----:B01----:R-:W-:Y:S01]  /*2c9f0*/  ENDCOLLECTIVE ;  /* 0x000000000000791b */ /* 0x003fe20003800000 */
.L_x_2152:
[----:B------:R-:W-:Y:S01]  /*2ca00*/  IMAD.MOV.U32 R13, RZ, RZ, R24 ;  /* 0x000000ffff0d7224 */ /* 0x000fe200078e0018 */
[----:B------:R-:W-:Y:S02]  /*2ca10*/  MOV R12, 0x2 ;  /* 0x00000002000c7802 */ /* 0x000fe40000000f00 */
[----:B------:R-:W-:-:S13]  /*2ca20*/  IADD3 R2, P4, R14, R8, RZ ;  /* 0x000000080e027210 */ /* 0x000fda0007f9e0ff */
[----:B------:R-:W-:Y:S05]  /*2ca30*/  WARPSYNC.COLLECTIVE R15, `(.L_x_2153) ;  /* 0x000000000f087348 */ /* 0x000fea0003c00000 */
[----:B------:R0:W1:Y:S02]  /*2ca40*/  SHFL.IDX P6, R14, R13, R12, R11 ;  /* 0x0000000c0d0e7389 */ /* 0x00006400000c000b */
[----:B01----:R-:W-:Y:S01]  /*2ca50*/  ENDCOLLECTIVE ;  /* 0x000000000000791b */ /* 0x003fe20003800000 */
.L_x_2153:
        /* <DEDUP_REMOVED lines=12> */
.L_x_2154:
        /* <DEDUP_REMOVED lines=14> */
.L_x_2155:
        /* <DEDUP_REMOVED lines=12> */
.L_x_2156:
        /* <DEDUP_REMOVED lines=9> */
.L_x_1982:
[----:B------:R-:W-:Y:S01]  /*2cd50*/  BSSY B0, `(.L_x_2158) ;  /* 0x0000008000007945 */ /* 0x000fe20003800000 */
[----:B------:R-:W-:Y:S01]  /*2cd60*/  MOV R13, R16 ;  /* 0x00000010000d7202 */ /* 0x000fe20000000f00 */
[----:B------:R-:W-:Y:S02]  /*2cd70*/  IMAD.MOV.U32 R12, RZ, RZ, RZ ;  /* 0x000000ffff0c7224 */ /* 0x000fe400078e00ff */
[----:B------:R-:W-:Y:S02]  /*2cd80*/  IMAD.MOV.U32 R11, RZ, RZ, 0x1f ;  /* 0x0000001fff0b7424 */ /* 0x000fe400078e00ff */
[----:B------:R-:W-:-:S07]  /*2cd90*/  IMAD.MOV.U32 R15, RZ, RZ, -0x1 ;  /* 0xffffffffff0f7424 */ /* 0x000fce00078e00ff */
[----:B01----:R-:W-:Y:S05]  /*2cda0*/  WARPSYNC.COLLECTIVE R15, `(.L_x_2159) ;  /* 0x000000000f087348 */ /* 0x003fea0003c00000 */
[----:B------:R2:W3:Y:S02]  /*2cdb0*/  SHFL.IDX P6, R14, R13, R12, R11 ;  /* 0x0000000c0d0e7389 */ /* 0x0004e400000c000b */
[----:B0123--:R-:W-:Y:S01]  /*2cdc0*/  ENDCOLLECTIVE ;  /* 0x000000000000791b */ /* 0x00ffe20003800000 */
.L_x_2159:
[----:B------:R-:W-:Y:S05]  /*2cdd0*/  BSYNC B0 ;  /* 0x0000000000007941 */ /* 0x000fea0003800000 */
.L_x_2158:
[----:B------:R-:W-:Y:S01]  /*2cde0*/  IMAD.MOV.U32 R13, RZ, RZ, R16 ;  /* 0x000000ffff0d7224 */ /* 0x000fe200078e0010 */
[----:B------:R-:W-:Y:S01]  /*2cdf0*/  MOV R15, 0xffffffff ;  /* 0xffffffff000f7802 */ /* 0x000fe20000000f00 */
[----:B------:R-:W-:Y:S01]  /*2ce00*/  IMAD.MOV.U32 R12, RZ, RZ, 0x1 ;  /* 0x00000001ff0c7424 */ /* 0x000fe200078e00ff */
[----:B------:R-:W-:Y:S01]  /*2ce10*/  MOV R0, R14 ;  /* 0x0000000e00007202 */ /* 0x000fe20000000f00 */
[----:B------:R-:W-:Y:S02]  /*2ce20*/  IMAD.MOV.U32 R11, RZ, RZ, 0x1f ;  /* 0x0000001fff0b7424 */ /* 0x000fe400078e00ff */
[----:B------:R-:W-:-:S07]  /*2ce30*/  IMAD.IADD R7, R19, 0x1, R8 ;  /* 0x0000000113077824 */ /* 0x000fce00078e0208 */
[----:B------:R-:W-:Y:S05]  /*2ce40*/  WARPSYNC.COLLECTIVE R15, `(.L_x_2160) ;  /* 0x000000000f087348 */ /* 0x000fea0003c00000 */
[----:B------:R0:W1:Y:S02]  /*2ce50*/  SHFL.IDX P6, R14, R13, R12, R11 ;  /* 0x0000000c0d0e7389 */ /* 0x00006400000c000b */
[----:B01----:R-:W-:Y:S01]  /*2ce60*/  ENDCOLLECTIVE ;  /* 0x000000000000791b */ /* 0x003fe20003800000 */
.L_x_2160:
        /* <DEDUP_REMOVED lines=18> */
.L_x_2161:
[----:B------:R-:W-:Y:S01]  /*2cf90*/  IMAD.MOV.U32 R12, RZ, RZ, 0x2 ;  /* 0x00000002ff0c7424 */ /* 0x000fe200078e00ff */
[----:B------:R-:W-:-:S05]  /*2cfa0*/  SEL R4, R14, RZ, P1 ;  /* 0x000000ff0e047207 */ /* 0x000fca0000800000 */
[----:B------:R-:W-:-:S05]  /*2cfb0*/  IMAD.IADD R4, R17, 0x1, R4 ;  /* 0x0000000111047824 */ /* 0x000fca00078e0204 */
[----:B------:R-:W-:-:S07]  /*2cfc0*/  MOV R13, R4 ;  /* 0x00000004000d7202 */ /* 0x000fce0000000f00 */
[----:B------:R-:W-:Y:S05]  /*2cfd0*/  WARPSYNC.COLLECTIVE R15, `(.L_x_2162) ;  /* 0x000000000f087348 */ /* 0x000fea0003c00000 */
[----:B------:R0:W1:Y:S02]  /*2cfe0*/  SHFL.UP P6, R14, R13, R12, R11 ;  /* 0x0400000c0d0e7389 */ /* 0x00006400000c000b */
[----:B01----:R-:W-:Y:S01]  /*2cff0*/  ENDCOLLECTIVE ;  /* 0x000000000000791b */ /* 0x003fe20003800000 */
.L_x_2162:
[----:B------:R-:W-:Y:S02]  /*2d000*/  MOV R12, 0x4 ;  /* 0x00000004000c7802 */ /* 0x000fe40000000f00 */
[----:B------:R-:W-:-:S05]  /*2d010*/  SEL R3, R14, RZ, P2 ;  /* 0x000000ff0e037207 */ /* 0x000fca0001000000 */
[----:B------:R-:W-:-:S04]  /*2d020*/  IMAD.IADD R6, R4, 0x1, R3 ;  /* 0x0000000104067824 */ /* 0x000fc800078e0203 */
[----:B------:R-:W-:-:S07]  /*2d030*/  IMAD.MOV.U32 R13, RZ, RZ, R6 ;  /* 0x000000ffff0d7224 */ /* 0x000fce00078e0006 */
[----:B------:R-:W-:Y:S05]  /*2d040*/  WARPSYNC.COLLECTIVE R15, `(.L_x_2163) ;  /* 0x000000000f087348 */ /* 0x000fea0003c00000 */
[----:B------:R0:W1:Y:S02]  /*2d050*/  SHFL.UP P6, R14, R13, R12, R11 ;  /* 0x0400000c0d0e7389 */ /* 0x00006400000c000b */
[----:B01----:R-:W-:Y:S01]  /*2d060*/  ENDCOLLECTIVE ;  /* 0x000000000000791b */ /* 0x003fe20003800000 */
.L_x_2163:
[----:B------:R-:W-:Y:S01]  /*2d070*/  IMAD.MOV.U32 R12, RZ, RZ, 0x8 ;  /* 0x00000008ff0c7424 */ /* 0x000fe200078e00ff */
[----:B------:R-:W-:-:S05]  /*2d080*/  SEL R3, R14, RZ, P3 ;  /* 0x000000ff0e037207 */ /* 0x000fca0001800000 */
[----:B------:R-:W-:-:S04]  /*2d090*/  IMAD.IADD R2, R6, 0x1, R3 ;  /* 0x0000000106027824 */ /* 0x000fc800078e0203 */
[----:B------:R-:W-:-:S07]  /*2d0a0*/  IMAD.MOV.U32 R13, RZ, RZ, R2 ;  /* 0x000000ffff0d7224 */ /* 0x000fce00078e0002 */
[----:B------:R-:W-:Y:S05]  /*2d0b0*/  WARPSYNC.COLLECTIVE R15, `(.L_x_2164) ;  /* 0x000000000f087348 */ /* 0x000fea0003c00000 */
[----:B------:R0:W1:Y:S02]  /*2d0c0*/  SHFL.UP P6, R14, R13, R12, R11 ;  /* 0x0400000c0d0e7389 */ /* 0x00006400000c000b */
[----:B01----:R-:W-:Y:S01]  /*2d0d0*/  ENDCOLLECTIVE ;  /* 0x000000000000791b */ /* 0x003fe20003800000 */
.L_x_2164:
[----:B------:R-:W-:Y:S01]  /*2d0e0*/  IMAD.MOV.U32 R12, RZ, RZ, 0x10 ;  /* 0x00000010ff0c7424 */ /* 0x000fe200078e00ff */
[----:B------:R-:W-:-:S04]  /*2d0f0*/  SEL R3, R14, RZ, P4 ;  /* 0x000000ff0e037207 */ /* 0x000fc80002000000 */
[----:B------:R-:W-:-:S05]  /*2d100*/  IADD3 R3, R2, R3, RZ ;  /* 0x0000000302037210 */ /* 0x000fca0007ffe0ff */
[----:B------:R-:W-:-:S07]  /*2d110*/  IMAD.MOV.U32 R13, RZ, RZ, R3 ;  /* 0x000000ffff0d7224 */ /* 0x000fce00078e0003 */
[----:B------:R-:W-:Y:S05]  /*2d120*/  WARPSYNC.COLLECTIVE R15, `(.L_x_2165) ;  /* 0x000000000f087348 */ /* 0x000fea0003c00000 */
[----:B------:R0:W1:Y:S02]  /*2d130*/  SHFL.UP P6, R14, R13, R12, R11 ;  /* 0x0400000c0d0e7389 */ /* 0x00006400000c000b */
[----:B01----:R-:W-:Y:S01]  /*2d140*/  ENDCOLLECTIVE ;  /* 0x000000000000791b */ /* 0x003fe20003800000 */
.L_x_2165:
[----:B------:R-:W-:Y:S02]  /*2d150*/  IMAD.MOV.U32 R12, RZ, RZ, 0x1f ;  /* 0x0000001fff0c7424 */ /* 0x000fe400078e00ff */
[----:B------:R-:W-:Y:S01]  /*2d160*/  IMAD.MOV.U32 R11, RZ, RZ, 0x1f ;  /* 0x0000001fff0b7424 */ /* 0x000fe200078e00ff */
[----:B------:R-:W-:-:S05]  /*2d170*/  SEL R2, R14, RZ, P5 ;  /* 0x000000ff0e027207 */ /* 0x000fca0002800000 */
[----:B------:R-:W-:-:S05]  /*2d180*/  IMAD.IADD R2, R3, 0x1, R2 ;  /* 0x0000000103027824 */ /* 0x000fca00078e0202 */
[----:B------:R-:W-:-:S07]  /*2d190*/  MOV R13, R2 ;  /* 0x00000002000d7202 */ /* 0x000fce0000000f00 */
[----:B------:R-:W-:Y:S05]  /*2d1a0*/  WARPSYNC.COLLECTIVE R15, `(.L_x_2166) ;  /* 0x000000000f087348 */ /* 0x000fea0003c00000 */
[----:B------:R0:W1:Y:S02]  /*2d1b0*/  SHFL.IDX P6, R14, R13, R12, R11 ;  /* 0x0000000c0d0e7389 */ /* 0x00006400000c000b */
[----:B01----:R-:W-:Y:S01]  /*2d1c0*/  ENDCOLLECTIVE ;  /* 0x000000000000791b */ /* 0x003fe20003800000 */
.L_x_2166:
[----:B------:R-:W-:Y:S05]  /*2d1d0*/  BRA `(.L_x_2167) ;  /* 0xffffffac000c7947 */ /* 0x000fea000383ffff */
.L_x_1987:
[----:B------:R-:W-:Y:S01]  /*2d1e0*/  BSSY B0, `(.L_x_2168) ;  /* 0x0000008000007945 */ /* 0x000fe20003800000 */
[----:B-----5:R-:W-:Y:S01]  /*2d1f0*/  IMAD.MOV.U32 R13, RZ, RZ, R17 ;  /* 0x000000ffff0d7224 */ /* 0x020fe200078e0011 */
[----:B------:R-:W-:Y:S01]  /*2d200*/  MOV R12, 0x1 ;  /* 0x00000001000c7802 */ /* 0x000fe20000000f00 */
[----:B------:R-:W-:Y:S02]  /*2d210*/  IMAD.MOV.U32 R11, RZ, RZ, RZ ;  /* 0x000000ffff0b7224 */ /* 0x000fe400078e00ff */
[----:B------:R-:W-:-:S07]  /*2d220*/  IMAD.MOV.U32 R15, RZ, RZ, -0x1 ;  /* 0xffffffffff0f7424 */ /* 0x000fce00078e00ff */
[----:B01----:R-:W-:Y:S05]  /*2d230*/  WARPSYNC.COLLECTIVE R15, `(.L_x_2169) ;  /* 0x000000000f087348 */ /* 0x003fea0003c00000 */
[----:B------:R2:W3:Y:S02]  /*2d240*/  SHFL.UP P6, R14, R13, R12, R11 ;  /* 0x0400000c0d0e7389 */ /* 0x0004e400000c000b */
[----:B0123--:R-:W-:Y:S01]  /*2d250*/  ENDCOLLECTIVE ;  /* 0x000000000000791b */ /* 0x00ffe20003800000 */
.L_x_2169:
[----:B------:R-:W-:Y:S05]  /*2d260*/  BSYNC B0 ;  /* 0x0000000000007941 */ /* 0x000fea0003800000 */
.L_x_2168:
        /* <DEDUP_REMOVED lines=8> */
.L_x_2170:
[----:B------:R-:W-:Y:S01]  /*2d2f0*/  IMAD.MOV.U32 R12, RZ, RZ, 0x4 ;  /* 0x00000004ff0c7424 */ /* 0x000fe200078e00ff */
[----:B------:R-:W-:-:S05]  /*2d300*/  SEL R2, R14, RZ, P2 ;  /* 0x000000ff0e027207 */ /* 0x000fca0001000000 */
[----:B------:R-:W-:-:S05]  /*2d310*/  IMAD.IADD R2, R13, 0x1, R2 ;  /* 0x000000010d027824 */ /* 0x000fca00078e0202 */
[----:B------:R-:W-:-:S07]  /*2d320*/  MOV R13, R2 ;  /* 0x00000002000d7202 */ /* 0x000fce0000000f00 */
[----:B------:R-:W-:Y:S05]  /*2d330*/  WARPSYNC.COLLECTIVE R15, `(.L_x_2171) ;  /* 0x000000000f087348 */ /* 0x000fea0003c00000 */
[----:B------:R0:W1:Y:S02]  /*2d340*/  SHFL.UP P6, R14, R13, R12, R11 ;  /* 0x0400000c0d0e7389 */ /* 0x00006400000c000b */
[----:B01----:R-:W-:Y:S01]  /*2d350*/  ENDCOLLECTIVE ;  /* 0x000000000000791b */ /* 0x003fe20003800000 */
.L_x_2171:
[----:B------:R-:W-:Y:S02]  /*2d360*/  MOV R12, 0x8 ;  /* 0x00000008000c7802 */ /* 0x000fe40000000f00 */
[----:B------:R-:W-:-:S05]  /*2d370*/  SEL R3, R14, RZ, P3 ;  /* 0x000000ff0e037207 */ /* 0x000fca0001800000 */
[----:B------:R-:W-:-:S04]  /*2d380*/  IMAD.IADD R3, R2, 0x1, R3 ;  /* 0x0000000102037824 */ /* 0x000fc800078e0203 */
[----:B------:R-:W-:-:S07]  /*2d390*/  IMAD.MOV.U32 R13, RZ, RZ, R3 ;  /* 0x000000ffff0d7224 */ /* 0x000fce00078e0003 */
[----:B------:R-:W-:Y:S05]  /*2d3a0*/  WARPSYNC.COLLECTIVE R15, `(.L_x_2172) ;  /* 0x000000000f087348 */ /* 0x000fea0003c00000 */
[----:B------:R0:W1:Y:S02]  /*2d3b0*/  SHFL.UP P6, R14, R13, R12, R11 ;  /* 0x0400000c0d0e7389 */ /* 0x00006400000c000b */
[----:B01----:R-:W-:Y:S01]  /*2d3c0*/  ENDCOLLECTIVE ;  /* 0x000000000000791b */ /* 0x003fe20003800000 */
.L_x_2172:
[----:B------:R-:W-:Y:S01]  /*2d3d0*/  IMAD.MOV.U32 R12, RZ, RZ, 0x10 ;  /* 0x00000010ff0c7424 */ /* 0x000fe200078e00ff */
[----:B------:R-:W-:-:S05]  /*2d3e0*/  SEL R4, R14, RZ, P4 ;  /* 0x000000ff0e047207 */ /* 0x000fca0002000000 */
[----:B------:R-:W-:-:S04]  /*2d3f0*/  IMAD.IADD R4, R3, 0x1, R4 ;  /* 0x0000000103047824 */ /* 0x000fc800078e0204 */
[----:B------:R-:W-:-:S07]  /*2d400*/  IMAD.MOV.U32 R13, RZ, RZ, R4 ;  /* 0x000000ffff0d7224 */ /* 0x000fce00078e0004 */
[----:B------:R-:W-:Y:S05]  /*2d410*/  WARPSYNC.COLLECTIVE R15, `(.L_x_2173) ;  /* 0x000000000f087348 */ /* 0x000fea0003c00000 */
[----:B------:R0:W1:Y:S02]  /*2d420*/  SHFL.UP P6, R14, R13, R12, R11 ;  /* 0x0400000c0d0e7389 */ /* 0x00006400000c000b */
[----:B01----:R-:W-:Y:S01]  /*2d430*/  ENDCOLLECTIVE ;  /* 0x000000000000791b */ /* 0x003fe20003800000 */
.L_x_2173:
[----:B------:R-:W-:Y:S02]  /*2d440*/  IMAD.MOV.U32 R12, RZ, RZ, 0x1f ;  /* 0x0000001fff0c7424 */ /* 0x000fe400078e00ff */
[----:B------:R-:W-:Y:S01]  /*2d450*/  IMAD.MOV.U32 R11, RZ, RZ, 0x1f ;  /* 0x0000001fff0b7424 */ /* 0x000fe200078e00ff */
[----:B------:R-:W-:-:S04]  /*2d460*/  SEL R3, R14, RZ, P5 ;  /* 0x000000ff0e037207 */ /* 0x000fc80002800000 */
[----:B------:R-:W-:-:S05]  /*2d470*/  IADD3 R2, R4, R3, RZ ;  /* 0x0000000304027210 */ /* 0x000fca0007ffe0ff */
[----:B------:R-:W-:-:S07]  /*2d480*/  IMAD.MOV.U32 R13, RZ, RZ, R2 ;  /* 0x000000ffff0d7224 */ /* 0x000fce00078e0002 */
[----:B------:R-:W-:Y:S05]  /*2d490*/  WARPSYNC.COLLECTIVE R15, `(.L_x_2174) ;  /* 0x000000000f087348 */ /* 0x000fea0003c00000 */
[----:B------:R0:W1:Y:S02]  /*2d4a0*/  SHFL.IDX P6, R14, R13, R12, R11 ;  /* 0x0000000c0d0e7389 */ /* 0x00006400000c000b */
[----:B01----:R-:W-:Y:S01]  /*2d4b0*/  ENDCOLLECTIVE ;  /* 0x000000000000791b */ /* 0x003fe20003800000 */
.L_x_2174:
[----:B------:R-:W-:Y:S05]  /*2d4c0*/  BRA `(.L_x_2175) ;  /* 0xffffffa800ec7947 */ /* 0x000fea000383ffff */
.L_x_1989:
[----:B------:R-:W-:Y:S01]  /*2d4d0*/  BSSY B0, `(.L_x_2176) ;  /* 0x0000006000007945 */ /* 0x000fe20003800000 */
[----:B------:R-:W-:Y:S02]  /*2d4e0*/  PLOP3.LUT P6, PT, P6, PT, PT, 0x8, 0x0 ;  /* 0x000000000000781c */ /* 0x000fe400037ce170 */
[----:B------:R-:W-:-:S11]  /*2d4f0*/  MOV R15, 0xffffffff ;  /* 0xffffffff000f7802 */ /* 0x000fd60000000f00 */
[----:B01----:R-:W-:Y:S05]  /*2d500*/  WARPSYNC.COLLECTIVE R15, `(.L_x_2177) ;  /* 0x000000000f087348 */ /* 0x003fea0003c00000 */
[----:B------:R-:W-:Y:S01]  /*2d510*/  VOTE.ANY R14, PT, P6 ;  /* 0x00000000000e7806 */ /* 0x000fe200030e0100 */
[----:B01----:R-:W-:Y:S06]  /*2d520*/  ENDCOLLECTIVE ;  /* 0x000000000000791b */ /* 0x003fec0003800000 */
.L_x_2177:
[----:B------:R-:W-:Y:S05]  /*2d530*/  BSYNC B0 ;  /* 0x0000000000007941 */ /* 0x000fea0003800000 */
.L_x_2176:
[----:B------:R-:W-:Y:S01]  /*2d540*/  IMAD.MOV.U32 R3, RZ, RZ, R14 ;  /* 0x000000ffff037224 */ /* 0x000fe200078e000e */
[----:B------:R-:W-:Y:S01]  /*2d550*/  MOV R11, 0x1f ;  /* 0x0000001f000b7802 */ /* 0x000fe20000000f00 */
[----:B------:R-:W-:Y:S02]  /*2d560*/  IMAD.MOV.U32 R13, RZ, RZ, R17 ;  /* 0x000000ffff0d7224 */ /* 0x000fe400078e0011 */
[----:B------:R-:W0:Y:S01]  /*2d570*/  POPC R6, R3 ;  /* 0x0000000300067309 */ /* 0x000e220000000000 */
[----:B------:R-:W-:Y:S02]  /*2d580*/  IMAD.MOV.U32 R15, RZ, RZ, -0x1 ;  /* 0xffffffffff0f7424 */ /* 0x000fe400078e00ff */
[----:B0-----:R-:W-:-:S07]  /*2d590*/  IMAD.MOV.U32 R12, RZ, RZ, R6 ;  /* 0x000000ffff0c7224 */ /* 0x001fce00078e0006 */
[----:B------:R-:W-:Y:S05]  /*2d5a0*/  WARPSYNC.COLLECTIVE R15, `(.L_x_2178) ;  /* 0x000000000f087348 */ /* 0x000fea0003c00000 */
[----:B------:R0:W1:Y:S02]  /*2d5b0*/  SHFL.IDX P6, R14, R13, R12, R11 ;  /* 0x0000000c0d0e7389 */ /* 0x00006400000c000b */
[----:B01----:R-:W-:Y:S01]  /*2d5c0*/  ENDCOLLECTIVE ;  /* 0x000000000000791b */ /* 0x003fe20003800000 */
.L_x_2178:
[----:B------:R-:W-:Y:S01]  /*2d5d0*/  IMAD.MOV.U32 R17, RZ, RZ, R14 ;  /* 0x000000ffff117224 */ /* 0x000fe200078e000e */
[----:B------:R-:W-:Y:S06]  /*2d5e0*/  BRA `(.L_x_2179) ;  /* 0xffffffa800dc7947 */ /* 0x000fec000383ffff */
.L_x_1991:
[----:B------:R-:W-:Y:S01]  /*2d5f0*/  BSSY B0, `(.L_x_2180) ;  /* 0x0000007000007945 */ /* 0x000fe20003800000 */
[----:B------:R-:W-:Y:S01]  /*2d600*/  IMAD.MOV.U32 R13, RZ, RZ, R2 ;  /* 0x000000ffff0d7224 */ /* 0x000fe200078e0002 */
[----:B------:R-:W-:Y:S01]  /*2d610*/  MOV R11, 0x1f ;  /* 0x0000001f000b7802 */ /* 0x000fe20000000f00 */
[----:B------:R-:W-:-:S07]  /*2d620*/  IMAD.MOV.U32 R15, RZ, RZ, -0x1 ;  /* 0xffffffffff0f7424 */ /* 0x000fce00078e00ff */
[----:B0123--:R-:W-:Y:S05]  /*2d630*/  WARPSYNC.COLLECTIVE R15, `(.L_x_2181) ;  /* 0x000000000f087348 */ /* 0x00ffea0003c00000 */
[----:B------:R4:W0:Y:S02]  /*2d640*/  SHFL.IDX P6, R14, R13, R12, R11 ;  /* 0x0000000c0d0e7389 */ /* 0x00082400000c000b */
[----:B01234-:R-:W-:Y:S01]  /*2d650*/  ENDCOLLECTIVE ;  /* 0x000000000000791b */ /* 0x01ffe20003800000 */
.L_x_2181:
[----:B------:R-:W-:Y:S05]  /*2d660*/  BSYNC B0 ;  /* 0x0000000000007941 */ /* 0x000fea0003800000 */
.L_x_2180:
[----:B------:R-:W-:Y:S05]  /*2d670*/  BRA `(.L_x_1990) ;  /* 0xffffffa800d47947 */ /* 0x000fea000383ffff */
.L_x_1995:
[----:B0-----:R0:W3:Y:S02]  /*2d680*/  SYNCS.PHASECHK.TRANS64.TRYWAIT P0, [R5+URZ+0x30820], R0 ;  /* 0x03082000050075a7 */ /* 0x0010e4000800017f */
[----:B---3--:R-:W-:Y:S05]  /*2d690*/  @!P0 NANOSLEEP.SYNCS 0x989680 ;  /* 0x009896800000895d */ /* 0x008fea0003900000 */
[----:B------:R-:W3:Y:S02]  /*2d6a0*/  @!P0 SYNCS.PHASECHK.TRANS64 P0, [R5+URZ+0x30820], R0 ;  /* 0x03082000050085a7 */ /* 0x000ee4000800007f */
[----:B---3--:R-:W-:Y:S05]  /*2d6b0*/  @!P0 BRA `(.L_x_1995) ;  /* 0xfffffffc00f08947 */ /* 0x008fea000383ffff */
[----:B------:R-:W-:Y:S05]  /*2d6c0*/  BRA `(.L_x_2182) ;  /* 0xffffffb0004c7947 */ /* 0x000fea000383ffff */
.L_x_1996:
[----:B------:R-:W3:Y:S01]  /*2d6d0*/  S2R R2, SR_TID.X ;  /* 0x0000000000027919 */ /* 0x000ee20000002100 */
[----:B------:R-:W-:Y:S01]  /*2d6e0*/  BSSY B0, `(.L_x_2183) ;  /* 0x000000a000007945 */ /* 0x000fe20003800000 */
[----:B------:R-:W-:Y:S01]  /*2d6f0*/  IMAD.MOV.U32 R12, RZ, RZ, RZ ;  /* 0x000000ffff0c7224 */ /* 0x000fe200078e00ff */
[----:B------:R-:W-:Y:S01]  /*2d700*/  MOV R11, 0x1f ;  /* 0x0000001f000b7802 */ /* 0x000fe20000000f00 */
[----:B------:R-:W-:Y:S01]  /*2d710*/  IMAD.MOV.U32 R15, RZ, RZ, -0x1 ;  /* 0xffffffffff0f7424 */ /* 0x000fe200078e00ff */
[----:B---3--:R-:W-:-:S04]  /*2d720*/  SHF.R.U32.HI R2, RZ, 0x5, R2 ;  /* 0x00000005ff027819 */ /* 0x008fc80000011602 */
[----:B------:R-:W-:-:S05]  /*2d730*/  LOP3.LUT R2, R2, 0x3, RZ, 0xc0, !PT ;  /* 0x0000000302027812 */ /* 0x000fca00078ec0ff */
[----:B------:R-:W-:-:S07]  /*2d740*/  IMAD.MOV.U32 R13, RZ, RZ, R2 ;  /* 0x000000ffff0d7224 */ /* 0x000fce00078e0002 */
[----:B012---:R-:W-:Y:S05]  /*2d750*/  WARPSYNC.COLLECTIVE R15, `(.L_x_2184) ;  /* 0x000000000f087348 */ /* 0x007fea0003c00000 */
[----:B------:R3:W4:Y:S02]  /*2d760*/  SHFL.IDX P6, R14, R13, R12, R11 ;  /* 0x0000000c0d0e7389 */ /* 0x00072400000c000b */
[----:B01234-:R-:W-:Y:S01]  /*2d770*/  ENDCOLLECTIVE ;  /* 0x000000000000791b */ /* 0x01ffe20003800000 */
.L_x_2184:
[----:B------:R-:W-:Y:S05]  /*2d780*/  BSYNC B0 ;  /* 0x0000000000007941 */ /* 0x000fea0003800000 */
.L_x_2183:
[----:B------:R-:W-:Y:S05]  /*2d790*/  BRA `(.L_x_2185) ;  /* 0xffffffb000347947 */ /* 0x000fea000383ffff */
.L_x_1997:
[----:B------:R-:W-:Y:S01]  /*2d7a0*/  BSSY B0, `(.L_x_2186) ;  /* 0x0000006000007945 */ /* 0x000fe20003800000 */
[----:B------:R-:W-:-:S07]  /*2d7b0*/  IMAD.MOV.U32 R15, RZ, RZ, -0x1 ;  /* 0xffffffffff0f7424 */ /* 0x000fce00078e00ff */
[----:B012---:R-:W-:Y:S05]  /*2d7c0*/  WARPSYNC.COLLECTIVE R15, `(.L_x_2187) ;  /* 0x000000000f0c7348 */ /* 0x007fea0003c00000 */
[----:B------:R-:W-:Y:S02]  /*2d7d0*/  ELECT P6, UR62, PT ;  /* 0x00000000003e782f */ /* 0x000fe400038c0000 */
[----:B------:R-:W-:Y:S01]  /*2d7e0*/  MOV R14, UR62 ;  /* 0x0000003e000e7c02 */ /* 0x000fe20008000f00 */
[----:B012---:R-:W-:Y:S10]  /*2d7f0*/  ENDCOLLECTIVE ;  /* 0x000000000000791b */ /* 0x007ff40003800000 */
.L_x_2187:
[----:B------:R-:W-:Y:S05]  /*2d800*/  BSYNC B0 ;  /* 0x0000000000007941 */ /* 0x000fea0003800000 */
.L_x_2186:
[----:B------:R-:W-:Y:S05]  /*2d810*/  BRA `(.L_x_2188) ;  /* 0xffffffb000287947 */ /* 0x000fea000383ffff */
.L_x_1999:
[----:B0-----:R0:W3:Y:S02]  /*2d820*/  SYNCS.PHASECHK.TRANS64.TRYWAIT P1, [R3+URZ+0x30840], R2 ;  /* 0x03084002030075a7 */ /* 0x0010e4000802017f */
[----:B---3--:R-:W-:Y:S05]  /*2d830*/  @!P1 NANOSLEEP.SYNCS 0x989680 ;  /* 0x009896800000995d */ /* 0x008fea0003900000 */
[----:B------:R-:W3:Y:S02]  /*2d840*/  @!P1 SYNCS.PHASECHK.TRANS64 P1, [R3+URZ+0x30840], R2 ;  /* 0x03084002030095a7 */ /* 0x000ee4000802007f */
[----:B---3--:R-:W-:Y:S05]  /*2d850*/  @!P1 BRA `(.L_x_1999) ;  /* 0xfffffffc00f09947 */ /* 0x008fea000383ffff */
[----:B------:R-:W-:Y:S05]  /*2d860*/  BRA `(.L_x_2189) ;  /* 0xffffffb000487947 */ /* 0x000fea000383ffff */
.L_x_2001:
[----:B---3--:R3:W4:Y:S02]  /*2d870*/  SYNCS.PHASECHK.TRANS64.TRYWAIT P1, [R25+URZ+0x30840], R0 ;  /* 0x03084000190075a7 */ /* 0x008724000802017f */
[----:B----4-:R-:W-:Y:S05]  /*2d880*/  @!P1 NANOSLEEP.SYNCS 0x989680 ;  /* 0x009896800000995d */ /* 0x010fea0003900000 */
[----:B------:R-:W4:Y:S02]  /*2d890*/  @!P1 SYNCS.PHASECHK.TRANS64 P1, [R25+URZ+0x30840], R0 ;  /* 0x03084000190095a7 */ /* 0x000f24000802007f */
[----:B----4-:R-:W-:Y:S05]  /*2d8a0*/  @!P1 BRA `(.L_x_2001) ;  /* 0xfffffffc00f09947 */ /* 0x010fea000383ffff */
[----:B------:R-:W-:Y:S05]  /*2d8b0*/  BRA `(.L_x_2190) ;  /* 0xffffffb000547947 */ /* 0x000fea000383ffff */
.L_x_2003:
[----:B----4-:R4:W0:Y:S02]  /*2d8c0*/  SYNCS.PHASECHK.TRANS64.TRYWAIT P1, [R3+URZ+0x30860], R2 ;  /* 0x03086002030075a7 */ /* 0x010824000802017f */
[----:B0-----:R-:W-:Y:S05]  /*2d8d0*/  @!P1 NANOSLEEP.SYNCS 0x989680 ;  /* 0x009896800000995d */ /* 0x001fea0003900000 */
[----:B------:R-:W0:Y:S02]  /*2d8e0*/  @!P1 SYNCS.PHASECHK.TRANS64 P1, [R3+URZ+0x30860], R2 ;  /* 0x03086002030095a7 */ /* 0x000e24000802007f */
[----:B0-----:R-:W-:Y:S05]  /*2d8f0*/  @!P1 BRA `(.L_x_2003) ;  /* 0xfffffffc00f09947 */ /* 0x001fea000383ffff */
[----:B------:R-:W-:Y:S05]  /*2d900*/  BRA `(.L_x_2191) ;  /* 0xffffffb000507947 */ /* 0x000fea000383ffff */
.L_x_2192:
        /* <DEDUP_REMOVED lines=15> */
.L_x_3298:


//--------------------- .text._ZN7cutlass13device_kernelIN5flash11enable_sm90INS1_16FlashAttnFwdSm90INS1_25CollectiveMainloopFwdSm90ILi2EN4cute5tupleIJNS5_1CILi1EEES8_S8_EEENS6_IJNS7_ILi128EEENS7_ILi80EEENS7_ILi256EEEEEELi256ENS_6half_tEfNS_4arch4Sm90ELb1ELb0ELb0ELb0ELb1ELb0ELb0ELb1ELb1ELb1ELb0ELb0EEENS1_21CollectiveEpilogueFwdINS6_IJSA_SC_SB_EEES9_SE_SG_Li256ELb0ELb1ELb0ELb0EEENS1_30DynamicPersistentTileSchedulerILi256ELi128ELb0ELb1ELb1EEEEEEEEEvNT_6ParamsE --------------------------
	.section	.text._ZN7cutlass13device_kernelIN5flash11enable_sm90INS1_16FlashAttnFwdSm90INS1_25CollectiveMainloopFwdSm90ILi2EN4cute5tupleIJNS5_1CILi1EEES8_S8_EEENS6_IJNS7_ILi128EEENS7_ILi80EEENS7_ILi256EEEEEELi256ENS_6half_tEfNS_4arch4Sm90ELb1ELb0ELb0ELb0ELb1ELb0ELb0ELb1ELb1ELb1ELb0ELb0EEENS1_21CollectiveEpilogueFwdINS6_IJSA_SC_SB_EEES9_SE_SG_Li256ELb0ELb1ELb0ELb0EEENS1_30DynamicPersistentTileSchedulerILi256ELi128ELb0ELb1ELb1EEEEEEEEEvNT_6ParamsE,"ax",@progbits
	.align	128
.text._ZN7cutlass13device_kernelIN5flash11enable_sm90INS1_16FlashAttnFwdSm90INS1_25CollectiveMainloopFwdSm90ILi2EN4cute5tupleIJNS5_1CILi1EEES8_S8_EEENS6_IJNS7_ILi128EEENS7_ILi80EEENS7_ILi256EEEEEELi256ENS_6half_tEfNS_4arch4Sm90ELb1ELb0ELb0ELb0ELb1ELb0ELb0ELb1ELb1ELb1ELb0ELb0EEENS1_21CollectiveEpilogueFwdINS6_IJSA_SC_SB_EEES9_SE_SG_Li256ELb0ELb1ELb0ELb0EEENS1_30DynamicPersistentTileSchedulerILi256ELi128ELb0ELb1ELb1EEEEEEEEEvNT_6ParamsE:
        .type           _ZN7cutlass13device_kernelIN5flash11enable_sm90INS1_16FlashAttnFwdSm90INS1_25CollectiveMainloopFwdSm90ILi2EN4cute5tupleIJNS5_1CILi1EEES8_S8_EEENS6_IJNS7_ILi128EEENS7_ILi80EEENS7_ILi256EEEEEELi256ENS_6half_tEfNS_4arch4Sm90ELb1ELb0ELb0ELb0ELb1ELb0ELb0ELb1ELb1ELb1ELb0ELb0EEENS1_21CollectiveEpilogueFwdINS6_IJSA_SC_SB_EEES9_SE_SG_Li256ELb0ELb1ELb0ELb0EEENS1_30DynamicPersistentTileSchedulerILi256ELi128ELb0ELb1ELb1EEEEEEEEEvNT_6ParamsE,@function
        .size           _ZN7cutlass13device_kernelIN5flash11enable_sm90INS1_16FlashAttnFwdSm90INS1_25CollectiveMainloopFwdSm90ILi2EN4cute5tupleIJNS5_1CILi1EEES8_S8_EEENS6_IJNS7_ILi128EEENS7_ILi80EEENS7_ILi256EEEEEELi256ENS_6half_tEfNS_4arch4Sm90ELb1ELb0ELb0ELb0ELb1ELb0ELb0ELb1ELb1ELb1ELb0ELb0EEENS1_21CollectiveEpilogueFwdINS6_IJSA_SC_SB_EEES9_SE_SG_Li256ELb0ELb1ELb0ELb0EEENS1_30DynamicPersistentTileSchedulerILi256ELi128ELb0ELb1ELb1EEEEEEEEEvNT_6ParamsE,(.L_x_3299 - _ZN7cutlass13device_kernelIN5flash11enable_sm90INS1_16FlashAttnFwdSm90INS1_25CollectiveMainloopFwdSm90ILi2EN4cute5tupleIJNS5_1CILi1EEES8_S8_EEENS6_IJNS7_ILi128EEENS7_ILi80EEENS7_ILi256EEEEEELi256ENS_6half_tEfNS_4arch4Sm90ELb1ELb0ELb0ELb0ELb1ELb0ELb0ELb1ELb1ELb1ELb0ELb0EEENS1_21CollectiveEpilogueFwdINS6_IJSA_SC_SB_EEES9_SE_SG_Li256ELb0ELb1ELb0ELb0EEENS1_30DynamicPersistentTileSchedulerILi256ELi128ELb0ELb1ELb1EEEEEEEEEvNT_6ParamsE)
        .other          _ZN7cutlass13device_kernelIN5flash11enable_sm90INS1_16FlashAttnFwdSm90INS1_25CollectiveMainloopFwdSm90ILi2EN4cute5tupleIJNS5_1CILi1EEES8_S8_EEENS6_IJNS7_ILi128EEENS7_ILi80EEENS7_ILi256EEEEEELi256ENS_6half_tEfNS_4arch4Sm90ELb1ELb0ELb0ELb0ELb1ELb0ELb0ELb1ELb1ELb1ELb0ELb0EEENS1_21CollectiveEpilogueFwdINS6_IJSA_SC_SB_EEES9_SE_SG_Li256ELb0ELb1ELb0ELb0EEENS1_30DynamicPersistentTileSchedulerILi256ELi128ELb0ELb1ELb1EEEEEEEEEvNT_6ParamsE,@"STO_CUDA_ENTRY STV_DEFAULT"
_ZN7cutlass13device_kernelIN5flash11enable_sm90INS1_16FlashAttnFwdSm90INS1_25CollectiveMainloopFwdSm90ILi2EN4cute5tupleIJNS5_1CILi1EEES8_S8_EEENS6_IJNS7_ILi128EEENS7_ILi80EEENS7_ILi256EEEEEELi256ENS_6half_tEfNS_4arch4Sm90ELb1ELb0ELb0ELb0ELb1ELb0ELb0ELb1ELb1ELb1ELb0ELb0EEENS1_21CollectiveEpilogueFwdINS6_IJSA_SC_SB_EEES9_SE_SG_Li256ELb0ELb1ELb0ELb0EEENS1_30DynamicPersistentTileSchedulerILi256ELi128ELb0ELb1ELb1EEEEEEEEEvNT_6ParamsE:
        /* <DEDUP_REMOVED lines=45> */
.L_x_2193:
        /* <DEDUP_REMOVED lines=22> */
.L_x_2194:
        /* <DEDUP_REMOVED lines=18> */
.L_x_2195:
        /* <DEDUP_REMOVED lines=22> */
.L_x_2196:
        /* <DEDUP_REMOVED lines=23> */
.L_x_2197:
        /* <DEDUP_REMOVED lines=10> */
.L_x_2199:
        /* <DEDUP_REMOVED lines=10> */
[----:B------:R-:W2:Y:S01]  /*0960*/  LDL R3, [R1+0x4] ;  /* 0x0000040001037983 */ /* 0x000ea20000100800 */
[----:B------:R-:W-:Y:S01]  /*0970*/  UMOV UR36, URZ ;  /* 0x0000003f00247c82 */ /* 0x000fe20008000000 */
[----:B0-----:R-:W0:Y:S02]  /*0980*/  S2R R2, SR_TID.X ;  /* 0x0000000000027919 */ /* 0x001e240000002100 */
[----:B0-----:R-:W-:-:S05]  /*0990*/  VIADD R12, R2, 0xffffff80 ;  /* 0xffffff80020c7836 */ /* 0x001fca0000000000 */
[----:B------:R-:W-:-:S04]  /*09a0*/  SHF.R.S32.HI R0, RZ, 0x1f, R12 ;  /* 0x0000001fff007819 */ /* 0x000fc8000001140c */
[CC--:B------:R-:W-:Y:S02]  /*09b0*/  LEA.HI R2, R0.reuse, R12.reuse, RZ, 0x7 ;  /* 0x0000000c00027211 */ /* 0x0c0fe400078f38ff */
[-C--:B------:R-:W-:Y:S02]  /*09c0*/  LEA.HI R4, R0, R12.reuse, RZ, 0x5 ;  /* 0x0000000c00047211 */ /* 0x080fe400078f28ff */
[----:B------:R-:W-:Y:S02]  /*09d0*/  LOP3.LUT R224, R2, 0xffffff80, RZ, 0xc0, !PT ;  /* 0xffffff8002e07812 */ /* 0x000fe400078ec0ff */
[----:B------:R-:W-:Y:S01]  /*09e0*/  LEA.HI R11, R0, R12, RZ, 0x2 ;  /* 0x0000000c000b7211 */ /* 0x000fe200078f10ff */
[----:B------:R-:W-:Y:S01]  /*09f0*/  IMAD.SHL.U32 R5, R4, 0x20, RZ ;  /* 0x0000002004057824 */ /* 0x000fe200078e00ff */
[----:B------:R-:W-:Y:S01]  /*0a00*/  SHF.R.S32.HI R225, RZ, 0x7, R2 ;  /* 0x00000007ffe17819 */ /* 0x000fe20000011402 */
[----:B------:R-:W-:Y:S01]  /*0a10*/  IMAD.IADD R224, R12, 0x1, -R224 ;  /* 0x000000010ce07824 */ /* 0x000fe200078e0ae0 */
[----:B------:R-:W-:-:S02]  /*0a20*/  LOP3.LUT R11, R11, 0xfffffffc, RZ, 0xc0, !PT ;  /* 0xfffffffc0b0b7812 */ /* 0x000fc400078ec0ff */
[----:B------:R-:W-:Y:S02]  /*0a30*/  LEA.HI R2, R2, R225, RZ, 0x1 ;  /* 0x000000e102027211 */ /* 0x000fe400078f08ff */
[----:B------:R-:W-:Y:S01]  /*0a40*/  SHF.R.S32.HI R7, RZ, 0x1f, R224 ;  /* 0x0000001fff077819 */ /* 0x000fe200000114e0 */
[----:B------:R-:W-:Y:S01]  /*0a50*/  IMAD.IADD R11, R12, 0x1, -R11 ;  /* 0x000000010c0b7824 */ /* 0x000fe200078e0a0b */
[----:B------:R-:W-:Y:S02]  /*0a60*/  LOP3.LUT R5, R5, 0xfffffc00, RZ, 0xc0, !PT ;  /* 0xfffffc0005057812 */ /* 0x000fe400078ec0ff */
[CC--:B------:R-:W-:Y:S02]  /*0a70*/  LEA.HI R8, R7.reuse, R224.reuse, RZ, 0x2 ;  /* 0x000000e007087211 */ /* 0x0c0fe400078f10ff */
[----:B------:R-:W-:Y:S02]  /*0a80*/  LEA.HI R7, R7, R224, RZ, 0x5 ;  /* 0x000000e007077211 */ /* 0x000fe400078f28ff */
[----:B------:R-:W-:-:S02]  /*0a90*/  SHF.R.S32.HI R9, RZ, 0x2, R8 ;  /* 0x00000002ff097819 */ /* 0x000fc40000011408 */
[----:B------:R-:W-:Y:S02]  /*0aa0*/  SHF.R.S32.HI R10, RZ, 0x1f, R8 ;  /* 0x0000001fff0a7819 */ /* 0x000fe40000011408 */
[----:B------:R-:W-:Y:S02]  /*0ab0*/  SHF.R.S32.HI R7, RZ, 0x5, R7 ;  /* 0x00000005ff077819 */ /* 0x000fe40000011407 */
[----:B------:R-:W-:Y:S02]  /*0ac0*/  LEA.HI R10, R10, R9, RZ, 0x3 ;  /* 0x000000090a0a7211 */ /* 0x000fe400078f18ff */
[----:B------:R-:W-:Y:S02]  /*0ad0*/  LOP3.LUT R2, R2, 0x3fffffe, RZ, 0xc0, !PT ;  /* 0x03fffffe02027812 */ /* 0x000fe400078ec0ff */
[----:B------:R-:W-:-:S03]  /*0ae0*/  LOP3.LUT R10, R10, 0xfffffff8, RZ, 0xc0, !PT ;  /* 0xfffffff80a0a7812 */ /* 0x000fc600078ec0ff */
[----:B------:R-:W-:Y:S02]  /*0af0*/  IMAD.IADD R2, R225, 0x1, -R2 ;  /* 0x00000001e1027824 */ /* 0x000fe400078e0a02 */
[----:B------:R-:W-:-:S04]  /*0b00*/  IMAD.IADD R10, R9, 0x1, -R10 ;  /* 0x00000001090a7824 */ /* 0x000fc800078e0a0a */
[----:B------:R-:W-:-:S04]  /*0b10*/  IMAD R7, R7, 0x10, R10 ;  /* 0x0000001007077824 */ /* 0x000fc800078e020a */
[----:B------:R-:W-:Y:S01]  /*0b20*/  IMAD R226, R2, 0x40, R7 ;  /* 0x0000004002e27824 */ /* 0x000fe200078e0207 */
[----:B--2---:R-:W-:Y:S02]  /*0b30*/  R2UR UR5, R3 ;  /* 0x00000000030572ca */ /* 0x004fe400000e0000 */
[CC--:B------:R-:W-:Y:S02]  /*0b40*/  LEA.HI R3, R0.reuse, R12.reuse, RZ, 0x4 ;  /* 0x0000000c00037211 */ /* 0x0c0fe400078f20ff */
[----:B------:R-:W-:Y:S02]  /*0b50*/  LEA.HI R0, R0, R12, RZ, 0x3 ;  /* 0x0000000c00007211 */ /* 0x000fe400078f18ff */
[----:B------:R-:W-:Y:S02]  /*0b60*/  SHF.R.S32.HI R6, RZ, 0x4, R3 ;  /* 0x00000004ff067819 */ /* 0x000fe40000011403 */
[C---:B------:R-:W-:Y:S02]  /*0b70*/  LOP3.LUT R4, R3.reuse, 0x3fffff0, RZ, 0xc0, !PT ;  /* 0x03fffff003047812 */ /* 0x040fe400078ec0ff */
[----:B------:R-:W-:-:S02]  /*0b80*/  LEA.HI R3, R3, R6, RZ, 0x1 ;  /* 0x0000000603037211 */ /* 0x000fc400078f08ff */
[----:B------:R-:W-:Y:S01]  /*0b90*/  LOP3.LUT R219, R0, 0xfffffff8, RZ, 0xc0, !PT ;  /* 0xfffffff800db7812 */ /* 0x000fe200078ec0ff */
[C---:B------:R-:W-:Y:S01]  /*0ba0*/  IMAD.IADD R4, R12.reuse, 0x1, -R4 ;  /* 0x000000010c047824 */ /* 0x040fe200078e0a04 */
[----:B------:R-:W-:Y:S01]  /*0bb0*/  LOP3.LUT R3, R3, 0x1ffffffe, RZ, 0xc0, !PT ;  /* 0x1ffffffe03037812 */ /* 0x000fe200078ec0ff */
[----:B------:R-:W-:Y:S01]  /*0bc0*/  ULOP3.LUT UR6, UR5, 0x1, URZ, 0xfc, !UPT ;  /* 0x0000000105067892 */ /* 0x000fe2000f8efc3f */
[----:B------:R-:W-:Y:S01]  /*0bd0*/  IADD3 R219, R12, -R219, RZ ;  /* 0x800000db0cdb7210 */ /* 0x000fe20007ffe0ff */
[----:B------:R-:W-:Y:S01]  /*0be0*/  IMAD R4, R4, 0x40, R5 ;  /* 0x0000004004047824 */ /* 0x000fe200078e0205 */
[----:B------:R-:W-:Y:S01]  /*0bf0*/  LEA.HI R5, R11, R11, RZ, 0x1 ;  /* 0x0000000b0b057211 */ /* 0x000fe200078f08ff */
[----:B------:R-:W-:Y:S01]  /*0c00*/  IMAD.IADD R3, R6, 0x1, -R3 ;  /* 0x0000000106037824 */ /* 0x000fe200078e0a03 */
[----:B------:R-:W-:Y:S01]  /*0c10*/  UMOV UR5, URZ ;  /* 0x0000003f00057c82 */ /* 0x000fe20008000000 */
[----:B------:R-:W-:Y:S01]  /*0c20*/  IMAD.SHL.U32 R22, R219, 0x8, RZ ;  /* 0x00000008db167824 */ /* 0x000fe200078e00ff */
[----:B------:R-:W-:Y:S01]  /*0c30*/  LOP3.LUT R6, R5, 0x1ffffffe, RZ, 0xc0, !PT ;  /* 0x1ffffffe05067812 */ /* 0x000fe200078ec0ff */
[----:B------:R-:W-:Y:S01]  /*0c40*/  IMAD R227, R3, 0x8, R4 ;  /* 0x0000000803e37824 */ /* 0x000fe200078e0204 */
[----:B------:R-:W-:Y:S01]  /*0c50*/  LOP3.LUT R3, R8, 0x7ffffffc, RZ, 0xc0, !PT ;  /* 0x7ffffffc08037812 */ /* 0x000fe200078ec0ff */
[----:B------:R-:W-:Y:S01]  /*0c60*/  IMAD.U32 R2, RZ, RZ, UR6 ;  /* 0x00000006ff027e24 */ /* 0x000fe2000f8e00ff */
[----:B------:R-:W-:Y:S01]  /*0c70*/  SHF.R.S32.HI R222, RZ, 0x3, R0 ;  /* 0x00000003ffde7819 */ /* 0x000fe20000011400 */
[C---:B------:R-:W-:Y:S01]  /*0c80*/  VIADD R217, R22.reuse, 0x40 ;  /* 0x0000004016d97836 */ /* 0x040fe20000000000 */
[----:B------:R-:W-:Y:S01]  /*0c90*/  SHF.R.S32.HI R0, RZ, 0x1f, R22 ;  /* 0x0000001fff007819 */ /* 0x000fe20000011416 */
[C---:B------:R-:W-:Y:S01]  /*0ca0*/  VIADD R216, R22.reuse, 0x80 ;  /* 0x0000008016d87836 */ /* 0x040fe20000000000 */
[----:B------:R0:W-:Y:S01]  /*0cb0*/  STL [R1], R2 ;  /* 0x0000000201007387 */ /* 0x0001e20000100800 */
[----:B------:R-:W-:Y:S01]  /*0cc0*/  VIADD R218, R22, 0xc0 ;  /* 0x000000c016da7836 */ /* 0x000fe20000000000 */
[----:B------:R-:W-:Y:S01]  /*0cd0*/  SHF.R.S32.HI R4, RZ, 0x1f, R217 ;  /* 0x0000001fff047819 */ /* 0x000fe200000114d9 */
[----:B------:R-:W-:-:S02]  /*0ce0*/  IMAD.IADD R215, R11, 0x1, -R6 ;  /* 0x000000010bd77824 */ /* 0x000fc400078e0a06 */
[----:B------:R-:W-:Y:S01]  /*0cf0*/  IMAD.U32 R223, RZ, RZ, UR5 ;  /* 0x00000005ffdf7e24 */ /* 0x000fe2000f8e00ff */
[----:B------:R-:W-:Y:S01]  /*0d00*/  SHF.R.S32.HI R0, RZ, 0x1f, R218 ;  /* 0x0000001fff007819 */ /* 0x000fe200000114da */
[----:B------:R-:W-:Y:S02]  /*0d10*/  IMAD.IADD R214, R224, 0x1, -R3 ;  /* 0x00000001e0d67824 */ /* 0x000fe400078e0a03 */
[----:B------:R-:W-:Y:S01]  /*0d20*/  IMAD R215, R215, 0x8, R226 ;  /* 0x00000008d7d77824 */ /* 0x000fe200078e02e2 */
[----:B0-----:R-:W-:Y:S01]  /*0d30*/  SHF.R.S32.HI R2, RZ, 0x1f, R216 ;  /* 0x0000001fff027819 */ /* 0x001fe200000114d8 */
[----:B------:R-:W-:-:S07]  /*0d40*/  IMAD.U32 R17, RZ, RZ, UR5 ;  /* 0x00000005ff117e24 */ /* 0x000fce000f8e00ff */
.L_x_2256:
        /* <DEDUP_REMOVED lines=21> */
.L_x_2200:
[----:B------:R-:W-:Y:S01]  /*0ea0*/  ULDC UR8, c[0x0][0xc54] ;  /* 0x0003150000087ab9 */ /* 0x000fe20000000800 */
[----:B------:R-:W-:Y:S01]  /*0eb0*/  UMOV UR4, UR9 ;  /* 0x0000000900047c82 */ /* 0x000fe20008000000 */
[----:B------:R-:W-:-:S11]  /*0ec0*/  UISETP.NE.AND UP0, UPT, UR8, 0x1, UPT ;  /* 0x000000010800788c */ /* 0x000fd6000bf05270 */
[----:B------:R-:W-:Y:S02]  /*0ed0*/  @UP0 ULDC.64 UR10, c[0x0][0xc58] ;  /* 0x00031600000a0ab9 */ /* 0x000fe40000000a00 */
[----:B------:R-:W-:-:S04]  /*0ee0*/  UIMAD.WIDE.U32 UR6, UR9, UR10, URZ ;  /* 0x0000000a090672a5 */ /* 0x000fc8000f8e003f */
[----:B------:R-:W-:-:S04]  /*0ef0*/  @UP0 USHF.R.U32.HI UR4, URZ, UR11, UR7 ;  /* 0x0000000b3f040299 */ /* 0x000fc80008011607 */
[----:B------:R-:W-:-:S12]  /*0f00*/  UIMAD UR6, UR4, UR8, URZ ;  /* 0x00000008040672a4 */ /* 0x000fd8000f8e023f */
.L_x_2201:
[----:B------:R-:W-:Y:S01]  /*0f10*/  ULDC.64 UR10, c[0x0][0x418] ;  /* 0x00010600000a7ab9 */ /* 0x000fe20000000a00 */
[----:B------:R-:W-:Y:S01]  /*0f20*/  ULOP3.LUT UR4, URZ, UR4, URZ, 0x33, !UPT ;  /* 0x000000043f047292 */ /* 0x000fe2000f8e333f */
[----:B------:R-:W-:Y:S01]  /*0f30*/  PLOP3.LUT P0, PT, PT, PT, PT, 0x80, 0x0 ;  /* 0x000000000000781c */ /* 0x000fe20003f0f070 */
[----:B------:R-:W-:Y:S01]  /*0f40*/  UISETP.NE.U32.AND UP0, UPT, UR10, URZ, UPT ;  /* 0x0000003f0a00728c */ /* 0x000fe2000bf05070 */
[----:B------:R-:W-:Y:S01]  /*0f50*/  CS2R R2, SRZ ;  /* 0x0000000000027805 */ /* 0x000fe2000001ff00 */
[----:B------:R-:W-:Y:S01]  /*0f60*/  UIADD3 UR10, UR9, -UR6, URZ ;  /* 0x80000006090a7290 */ /* 0x000fe2000fffe03f */
[----:B------:R-:W-:Y:S01]  /*0f70*/  IMAD.MOV.U32 R0, RZ, RZ, RZ ;  /* 0x000000ffff007224 */ /* 0x000fe200078e00ff */
[----:B------:R-:W-:Y:S01]  /*0f80*/  ULDC UR7, c[0x0][0x448] ;  /* 0x0001120000077ab9 */ /* 0x000fe20000000800 */
[----:B------:R-:W-:Y:S01]  /*0f90*/  ULDC UR6, c[0x0][0xc3c] ;  /* 0x00030f0000067ab9 */ /* 0x000fe20000000800 */
[----:B------:R-:W-:Y:S01]  /*0fa0*/  UISETP.NE.AND UP2, UPT, UR7, 0x1, UPT ;  /* 0x000000010700788c */ /* 0x000fe2000bf45270 */
[----:B------:R-:W-:Y:S01]  /*0fb0*/  CS2R R164, SRZ ;  /* 0x0000000000a47805 */ /* 0x000fe2000001ff00 */
[----:B------:R-:W-:Y:S01]  /*0fc0*/  UIADD3 UR4, UR4, UR6, URZ ;  /* 0x0000000604047290 */ /* 0x000fe2000fffe03f */
[----:B------:R-:W-:Y:S01]  /*0fd0*/  CS2R R162, SRZ ;  /* 0x0000000000a27805 */ /* 0x000fe2000001ff00 */
[----:B------:R-:W-:Y:S01]  /*0fe0*/  UP2UR UR6, UPR, URZ, 0x4 ;  /* 0x000000043f067883 */ /* 0x000fe20008000000 */
[----:B------:R-:W-:Y:S01]  /*0ff0*/  CS2R R148, SRZ ;  /* 0x0000000000947805 */ /* 0x000fe2000001ff00 */
[----:B------:R-:W-:Y:S01]  /*1000*/  USHF.L.U32 UR4, UR4, 0x7, URZ ;  /* 0x0000000704047899 */ /* 0x000fe2000800063f */
[----:B------:R-:W-:Y:S01]  /*1010*/  CS2R R160, SRZ ;  /* 0x0000000000a07805 */ /* 0x000fe2000001ff00 */
[----:B------:R-:W-:Y:S01]  /*1020*/  UISETP.NE.AND.EX UP0, UPT, UR11, URZ, UPT, UP0 ;  /* 0x0000003f0b00728c */ /* 0x000fe2000bf05300 */
[----:B------:R-:W-:-:S02]  /*1030*/  CS2R R144, SRZ ;  /* 0x0000000000907805 */ /* 0x000fc4000001ff00 */
[----:B------:R-:W-:Y:S01]  /*1040*/  MOV R212, UR6 ;  /* 0x0000000600d47c02 */ /* 0x000fe20008000f00 */
[----:B------:R-:W-:Y:S01]  /*1050*/  ULDC UR9, c[0x0][0x424] ;  /* 0x0001090000097ab9 */ /* 0x000fe20000000800 */
[----:B------:R-:W-:Y:S01]  /*1060*/  IMAD.U32 R213, RZ, RZ, UR4 ;  /* 0x00000004ffd57e24 */ /* 0x000fe2000f8e00ff */
[----:B------:R-:W-:Y:S01]  /*1070*/  UIADD3 UR4, UR4, 0x7f, URZ ;  /* 0x0000007f04047890 */ /* 0x000fe2000fffe03f */
[----:B------:R-:W-:Y:S01]  /*1080*/  CS2R R128, SRZ ;  /* 0x0000000000807805 */ /* 0x000fe2000001ff00 */
[----:B------:R-:W-:Y:S01]  /*1090*/  ULDC UR8, c[0x0][0x288] ;  /* 0x0000a20000087ab9 */ /* 0x000fe20000000800 */
[----:B------:R-:W-:Y:S01]  /*10a0*/  @UP2 ULDC UR6, c[0x0][0x44c] ;  /* 0x0001130000062ab9 */ /* 0x000fe20000000800 */
[----:B------:R-:W-:Y:S01]  /*10b0*/  UIADD3 UR8, -UR8, 0x50, URZ ;  /* 0x0000005008087890 */ /* 0x000fe2000fffe13f */
[----:B------:R-:W-:Y:S01]  /*10c0*/  CS2R R140, SRZ ;  /* 0x00000000008c7805 */ /* 0x000fe2000001ff00 */
[----:B------:R-:W-:Y:S01]  /*10d0*/  UIMAD.WIDE.U32 UR6, UR4, UR6, URZ ;  /* 0x00000006040672a5 */ /* 0x000fe2000f8e003f */
[----:B------:R-:W-:Y:S01]  /*10e0*/  CS2R R124, SRZ ;  /* 0x00000000007c7805 */ /* 0x000fe2000001ff00 */
[----:B------:R-:W-:Y:S01]  /*10f0*/  USEL UR14, UR9, 0x1, UP0 ;  /* 0x00000001090e7887 */ /* 0x000fe20008000000 */
[----:B------:R-:W-:Y:S01]  /*1100*/  CS2R R96, SRZ ;  /* 0x0000000000607805 */ /* 0x000fe2000001ff00 */
[----:B------:R-:W-:Y:S01]  /*1110*/  ULDC UR12, c[0x0][0x2f0] ;  /* 0x0000bc00000c7ab9 */ /* 0x000fe20000000800 */
[----:B------:R-:W-:Y:S01]  /*1120*/  @UP2 ULDC UR9, c[0x0][0x450] ;  /* 0x0001140000092ab9 */ /* 0x000fe20000000800 */
[----:B------:R-:W-:Y:S01]  /*1130*/  UIMAD UR8, UR14, UR12, UR8 ;  /* 0x0000000c0e0872a4 */ /* 0x000fe2000f8e0208 */
[----:B------:R-:W-:Y:S01]  /*1140*/  CS2R R136, SRZ ;  /* 0x0000000000887805 */ /* 0x000fe2000001ff00 */
[----:B------:R-:W-:Y:S01]  /*1150*/  @UP2 USHF.R.U32.HI UR4, URZ, UR9, UR7 ;  /* 0x000000093f042299 */ /* 0x000fe20008011607 */
[----:B------:R-:W-:Y:S01]  /*1160*/  IMAD.U32 R23, RZ, RZ, UR14 ;  /* 0x0000000eff177e24 */ /* 0x000fe2000f8e00ff */
[----:B------:R-:W-:Y:S01]  /*1170*/  UIMAD UR6, UR14, UR12, 0x4f ;  /* 0x0000004f0e0674a4 */ /* 0x000fe2000f8e020c */
[----:B------:R-:W-:Y:S01]  /*1180*/  CS2R R92, SRZ ;  /* 0x00000000005c7805 */ /* 0x000fe2000001ff00 */
[----:B------:R-:W-:Y:S01]  /*1190*/  UIADD3 UR8, UR8, UR4, URZ ;  /* 0x0000000408087290 */ /* 0x000fe2000fffe03f */
[----:B------:R-:W-:Y:S01]  /*11a0*/  CS2R R88, SRZ ;  /* 0x0000000000587805 */ /* 0x000fe2000001ff00 */
[----:B------:R-:W-:Y:S01]  /*11b0*/  UIMAD.WIDE UR6, UR6, 0x66666667, URZ ;  /* 0x66666667060678a5 */ /* 0x000fe2000f8e023f */
[----:B------:R-:W-:Y:S01]  /*11c0*/  CS2R R132, SRZ ;  /* 0x0000000000847805 */ /* 0x000fe2000001ff00 */
[----:B------:R-:W-:Y:S01]  /*11d0*/  UIMAD.WIDE UR8, UR8, 0x66666667, URZ ;  /* 0x66666667080878a5 */ /* 0x000fe2000f8e023f */
[----:B------:R-:W-:Y:S01]  /*11e0*/  CS2R R84, SRZ ;  /* 0x0000000000547805 */ /* 0x000fe2000001ff00 */
[----:B------:R-:W-:Y:S01]  /*11f0*/  ULDC UR13, c[0x0][0xc54] ;  /* 0x00031500000d7ab9 */ /* 0x000fe20000000800 */
[----:B------:R-:W-:Y:S01]  /*1200*/  USHF.R.U32.HI UR4, URZ, 0x1f, UR7 ;  /* 0x0000001f3f047899 */ /* 0x000fe20008011607 */
[----:B------:R-:W-:Y:S01]  /*1210*/  CS2R R80, SRZ ;  /* 0x0000000000507805 */ /* 0x000fe2000001ff00 */
[----:B------:R-:W-:Y:S01]  /*1220*/  UIMAD UR12, UR5, UR13, UR10 ;  /* 0x0000000d050c72a4 */ /* 0x000fe2000f8e020a */
[----:B------:R-:W-:Y:S01]  /*1230*/  CS2R R194, SRZ ;  /* 0x0000000000c27805 */ /* 0x000fe2000001ff00 */
[----:B------:R-:W-:Y:S01]  /*1240*/  USHF.R.U32.HI UR5, URZ, 0x1f, UR9 ;  /* 0x0000001f3f057899 */ /* 0x000fe20008011609 */
[----:B------:R-:W-:Y:S01]  /*1250*/  CS2R R76, SRZ ;  /* 0x00000000004c7805 */ /* 0x000fe2000001ff00 */
[----:B------:R-:W-:Y:S01]  /*1260*/  ULDC UR11, c[0x0][0xc48] ;  /* 0x00031200000b7ab9 */ /* 0x000fe20000000800 */
[----:B------:R-:W-:Y:S01]  /*1270*/  ULEA.HI.SX32 UR7, UR7, UR4, 0x1b ;  /* 0x0000000407077291 */ /* 0x000fe2000f8fda3f */
[----:B------:R-:W-:Y:S01]  /*1280*/  CS2R R72, SRZ ;  /* 0x0000000000487805 */ /* 0x000fe2000001ff00 */
[----:B------:R-:W-:Y:S01]  /*1290*/  UISETP.NE.AND UP1, UPT, UR11, 0x1, UPT ;  /* 0x000000010b00788c */ /* 0x000fe2000bf25270 */
[----:B------:R-:W-:Y:S01]  /*12a0*/  CS2R R68, SRZ ;  /* 0x0000000000447805 */ /* 0x000fe2000001ff00 */
[----:B------:R-:W-:Y:S01]  /*12b0*/  ULEA.HI.SX32 UR9, UR9, UR5, 0x1b ;  /* 0x0000000509097291 */ /* 0x000fe2000f8fda3f */
[----:B------:R-:W-:Y:S01]  /*12c0*/  CS2R R64, SRZ ;  /* 0x0000000000407805 */ /* 0x000fe2000001ff00 */
[----:B------:R-:W-:Y:S01]  /*12d0*/  UMOV UR14, UR12 ;  /* 0x0000000c000e7c82 */ /* 0x000fe20008000000 */
[----:B------:R-:W-:Y:S01]  /*12e0*/  CS2R R170, SRZ ;  /* 0x0000000000aa7805 */ /* 0x000fe2000001ff00 */
[----:B------:R-:W-:Y:S01]  /*12f0*/  UISETP.LT.AND UP0, UPT, UR7, UR9, UPT ;  /* 0x000000090700728c */ /* 0x000fe2000bf01270 */
[----:B------:R-:W-:-:S02]  /*1300*/  CS2R R192, SRZ ;  /* 0x0000000000c07805 */ /* 0x000fc4000001ff00 */
[----:B------:R-:W-:Y:S02]  /*1310*/  CS2R R60, SRZ ;  /* 0x00000000003c7805 */ /* 0x000fe4000001ff00 */
[----:B------:R-:W-:Y:S01]  /*1320*/  CS2R R56, SRZ ;  /* 0x0000000000387805 */ /* 0x000fe2000001ff00 */
[----:B------:R-:W-:Y:S01]  /*1330*/  USEL UR60, UR7, UR9, UP0 ;  /* 0x00000009073c7287 */ /* 0x000fe20008000000 */
[----:B------:R-:W-:Y:S01]  /*1340*/  CS2R R168, SRZ ;  /* 0x0000000000a87805 */ /* 0x000fe2000001ff00 */
[----:B------:R-:W-:Y:S01]  /*1350*/  @UP1 ULDC UR10, c[0x0][0xc4c] ;  /* 0x00031300000a1ab9 */ /* 0x000fe20000000800 */
[----:B------:R-:W-:Y:S01]  /*1360*/  @UP1 ULDC UR6, c[0x0][0xc50] ;  /* 0x0003140000061ab9 */ /* 0x000fe20000000800 */
[----:B------:R-:W-:Y:S01]  /*1370*/  UIMAD.WIDE.U32 UR4, UR12, UR10, URZ ;  /* 0x0000000a0c0472a5 */ /* 0x000fe2000f8e003f */
[----:B------:R-:W-:Y:S01]  /*1380*/  CS2R R52, SRZ ;  /* 0x0000000000347805 */ /* 0x000fe2000001ff00 */
[----:B------:R-:W-:Y:S01]  /*1390*/  UISETP.GE.AND UP0, UPT, UR60, 0x1, UPT ;  /* 0x000000013c00788c */ /* 0x000fe2000bf06270 */
[----:B------:R-:W-:Y:S01]  /*13a0*/  CS2R R48, SRZ ;  /* 0x0000000000307805 */ /* 0x000fe2000001ff00 */
[----:B------:R-:W-:Y:S01]  /*13b0*/  @UP1 USHF.R.U32.HI UR14, URZ, UR6, UR5 ;  /* 0x000000063f0e1299 */ /* 0x000fe20008011605 */
[----:B------:R-:W-:-:S02]  /*13c0*/  CS2R R190, SRZ ;  /* 0x0000000000be7805 */ /* 0x000fc4000001ff00 */
[----:B------:R-:W-:Y:S02]  /*13d0*/  CS2R R44, SRZ ;  /* 0x00000000002c7805 */ /* 0x000fe4000001ff00 */
[----:B------:R-:W-:Y:S02]  /*13e0*/  CS2R R40, SRZ ;  /* 0x0000000000287805 */ /* 0x000fe4000001ff00 */
[----:B------:R-:W-:Y:S01]  /*13f0*/  PLOP3.LUT P1, PT, PT, PT, UP0, 0x80, 0x0 ;  /* 0x000000000000781c */ /* 0x000fe20003f2f008 */
[----:B------:R-:W-:Y:S02]  /*1400*/  UIADD3 UR4, -UR14, URZ, URZ ;  /* 0x0000003f0e047290 */ /* 0x000fe4000fffe13f */
[----:B------:R-:W-:Y:S01]  /*1410*/  IMAD.U32 R221, RZ, RZ, UR14 ;  /* 0x0000000effdd7e24 */ /* 0x000fe2000f8e00ff */
[----:B------:R-:W-:Y:S02]  /*1420*/  CS2R R166, SRZ ;  /* 0x0000000000a67805 */ /* 0x000fe4000001ff00 */
[----:B------:R-:W-:Y:S01]  /*1430*/  CS2R R36, SRZ ;  /* 0x0000000000247805 */ /* 0x000fe2000001ff00 */
[----:B------:R-:W-:Y:S01]  /*1440*/  UIMAD UR4, UR11, UR4, UR12 ;  /* 0x000000040b0472a4 */ /* 0x000fe2000f8e020c */
[----:B------:R-:W-:-:S02]  /*1450*/  CS2R R32, SRZ ;  /* 0x0000000000207805 */ /* 0x000fc4000001ff00 */
[----:B------:R-:W-:Y:S01]  /*1460*/  CS2R R188, SRZ ;  /* 0x0000000000bc7805 */ /* 0x000fe2000001ff00 */
[----:B------:R-:W-:Y:S01]  /*1470*/  IMAD.MOV.U32 R16, RZ, RZ, RZ ;  /* 0x000000ffff107224 */ /* 0x000fe200078e00ff */
[----:B------:R-:W-:Y:S02]  /*1480*/  CS2R R98, SRZ ;  /* 0x0000000000627805 */ /* 0x000fe4000001ff00 */
[----:B------:R-:W-:Y:S01]  /*1490*/  CS2R R186, SRZ ;  /* 0x0000000000ba7805 */ /* 0x000fe2000001ff00 */
[----:B------:R-:W-:Y:S01]  /*14a0*/  IMAD.U32 R220, RZ, RZ, UR4 ;  /* 0x00000004ffdc7e24 */ /* 0x000fe2000f8e00ff */
        /* <DEDUP_REMOVED lines=33> */
[----:B------:R-:W-:Y:S02]  /*16c0*/  UIADD3 UR6, UR7, 0x14400, URZ ;  /* 0x0001440007067890 */ /* 0x000fe4000fffe03f */
[----:B------:R-:W-:Y:S02]  /*16d0*/  IMAD.U32 R16, RZ, RZ, UR7 ;  /* 0x00000007ff107e24 */ /* 0x000fe4000f8e00ff */
        /* <DEDUP_REMOVED lines=25> */
.L_x_2203:
[----:B------:R-:W2:Y:S01]  /*1870*/  LDL R2, [R1] ;  /* 0x0000000001027983 */ /* 0x000ea20000100800 */
[----:B------:R-:W-:Y:S02]  /*1880*/  R2UR UR7, R223 ;  /* 0x00000000df0772ca */ /* 0x000fe400000e0000 */
[----:B------:R-:W-:-:S11]  /*1890*/  R2UR UR6, R16 ;  /* 0x00000000100672ca */ /* 0x000fd600000e0000 */
[----:B------:R-:W-:-:S04]  /*18a0*/  ULEA.HI UR4, UR7, UR7, URZ, 0x1 ;  /* 0x0000000707047291 */ /* 0x000fc8000f8f083f */
[----:B------:R-:W-:-:S04]  /*18b0*/  ULOP3.LUT UR4, UR4, 0xfffffffe, URZ, 0xc0, !UPT ;  /* 0xfffffffe04047892 */ /* 0x000fc8000f8ec03f */
[----:B------:R-:W-:-:S06]  /*18c0*/  UIADD3 UR4, UR7, -UR4, URZ ;  /* 0x8000000407047290 */ /* 0x000fcc000fffe03f */
[----:B------:R-:W-:-:S05]  /*18d0*/  IMAD.U32 R0, RZ, RZ, UR4 ;  /* 0x00000004ff007e24 */ /* 0x000fca000f8e00ff */
[----:B------:R-:W-:-:S04]  /*18e0*/  SHF.L.U32 R0, R0, 0x1f, RZ ;  /* 0x0000001f00007819 */ /* 0x000fc800000006ff */
[----:B------:R-:W0:Y:S01]  /*18f0*/  SYNCS.PHASECHK.TRANS64.TRYWAIT P1, [UR6+0x38800], R0 ;  /* 0x03880000ff0075a7 */ /* 0x000e220008020146 */
[----:B--2---:R-:W-:-:S13]  /*1900*/  R2UR UR5, R2 ;  /* 0x00000000020572ca */ /* 0x004fda00000e0000 */
[----:B------:R-:W-:-:S05]  /*1910*/  IMAD.U32 R2, RZ, RZ, UR5 ;  /* 0x00000005ff027e24 */ /* 0x000fca000f8e00ff */
[----:B------:R-:W-:Y:S01]  /*1920*/  ISETP.NE.AND P0, PT, R2, 0x3, PT ;  /* 0x000000030200780c */ /* 0x000fe20003f05270 */
[----:B0-----:R-:W-:-:S12]  /*1930*/  @!P1 BRA `(.L_x_2204) ;  /* 0x0000013800cc9947 */ /* 0x001fd80003800000 */
.L_x_2322:
[----:B------:R-:W-:Y:S05]  /*1940*/  @!P0 BRA `(.L_x_2205) ;  /* 0x0000000000048947 */ /* 0x000fea0003800000 */
[----:B------:R-:W-:Y:S01]  /*1950*/  BPT.TRAP 0x1 ;  /* 0x000000040000795c */ /* 0x000fe20000300000 */
.L_x_2205:
[----:B------:R-:W-:Y:S01]  /*1960*/  R2UR UR5, R17 ;  /* 0x00000000110572ca */ /* 0x000fe200000e0000 */
[----:B0-----:R-:W-:Y:S01]  /*1970*/  IMAD.U32 R0, RZ, RZ, UR36 ;  /* 0x00000024ff007e24 */ /* 0x001fe2000f8e00ff */
[----:B------:R-:W-:-:S11]  /*1980*/  R2UR UR4, R16 ;  /* 0x00000000100472ca */ /* 0x000fd600000e0000 */
[----:B------:R-:W-:Y:S02]  /*1990*/  IMAD.U32 R3, RZ, RZ, UR5 ;  /* 0x00000005ff037e24 */ /* 0x000fe4000f8e00ff */
[----:B------:R-:W-:-:S03]  /*19a0*/  LEA R0, R0, UR4, 0x3 ;  /* 0x0000000400007c11 */ /* 0x000fc6000f8e18ff */
[----:B------:R-:W-:-:S04]  /*19b0*/  SHF.L.U32 R3, R3, 0x1f, RZ ;  /* 0x0000001f03037819 */ /* 0x000fc800000006ff */
[----:B------:R0:W1:Y:S01]  /*19c0*/  SYNCS.PHASECHK.TRANS64.TRYWAIT P1, [R0+URZ+0x38830], R3 ;  /* 0x03883003000075a7 */ /* 0x000062000802017f */
[----:B------:R-:W-:Y:S05]  /*19d0*/  @!P0 BRA `(.L_x_2206) ;  /* 0x0000000000048947 */ /* 0x000fea0003800000 */
[----:B------:R-:W-:Y:S01]  /*19e0*/  BPT.TRAP 0x1 ;  /* 0x000000040000795c */ /* 0x000fe20000300000 */
.L_x_2206:
[----:B-1----:R-:W-:Y:S05]  /*19f0*/  @P1 BRA `(.L_x_2207) ;  /* 0x0000000000081947 */ /* 0x002fea0003800000 */
[----:B------:R-:W1:Y:S02]  /*1a00*/  SYNCS.PHASECHK.TRANS64.TRYWAIT P1, [R0+URZ+0x38830], R3 ;  /* 0x03883003000075a7 */ /* 0x000e64000802017f */
[----:B-1----:R-:W-:Y:S05]  /*1a10*/  @!P1 BRA `(.L_x_2208) ;  /* 0x0000013800b09947 */ /* 0x002fea0003800000 */
.L_x_2207:
[----:B------:R-:W-:Y:S05]  /*1a20*/  WARPSYNC.ALL ;  /* 0x0000000000007948 */ /* 0x000fea0003800000 */
[----:B------:R-:W-:Y:S01]  /*1a30*/  R2UR UR4, R16 ;  /* 0x00000000100472ca */ /* 0x000fe200000e0000 */
[----:B------:R-:W-:Y:S01]  /*1a40*/  ULOP3.LUT UR5, UR37, 0x10000, URZ, 0xfc, !UPT ;  /* 0x0001000025057892 */ /* 0x000fe2000f8efc3f */
[----:B------:R-:W-:Y:S01]  /*1a50*/  WARPGROUP.ARRIVE ;  /* 0x00000000000079c5 */ /* 0x000fe20000000000 */
[----:B------:R-:W-:Y:S01]  /*1a60*/  UMOV UR17, 0x40000040 ;  /* 0x4000004000117882 */ /* 0x000fe20000000000 */
[----:B------:R-:W-:Y:S01]  /*1a70*/  UMOV UR19, 0x40000040 ;  /* 0x4000004000137882 */ /* 0x000fe20000000000 */
[----:B------:R-:W-:Y:S01]  /*1a80*/  UMOV UR9, UR17 ;  /* 0x0000001100097c82 */ /* 0x000fe20008000000 */
[----:B------:R-:W-:Y:S01]  /*1a90*/  UMOV UR11, 0x40000040 ;  /* 0x40000040000b7882 */ /* 0x000fe20000000000 */
[----:B------:R-:W-:Y:S01]  /*1aa0*/  UMOV UR13, UR17 ;  /* 0x00000011000d7c82 */ /* 0x000fe20008000000 */
[----:B------:R-:W-:Y:S01]  /*1ab0*/  UMOV UR16, UR5 ;  /* 0x0000000500107c82 */ /* 0x000fe20008000000 */
[----:B------:R-:W-:Y:S01]  /*1ac0*/  UMOV UR15, 0x40000040 ;  /* 0x40000040000f7882 */ /* 0x000fe20000000000 */
[----:B------:R-:W-:Y:S01]  /*1ad0*/  UMOV UR8, UR16 ;  /* 0x0000001000087c82 */ /* 0x000fe20008000000 */
[----:B------:R-:W-:Y:S01]  /*1ae0*/  UMOV UR12, UR16 ;  /* 0x00000010000c7c82 */ /* 0x000fe20008000000 */
[----:B------:R-:W-:Y:S01]  /*1af0*/  IMAD.U32 R14, RZ, RZ, UR16 ;  /* 0x00000010ff0e7e24 */ /* 0x000fe2000f8e00ff */
[----:B------:R-:W-:Y:S01]  /*1b00*/  UIADD3 UR4, UR4, 0x24400, URZ ;  /* 0x0002440004047890 */ /* 0x000fe2000fffe03f */
[----:B------:R-:W-:Y:S01]  /*1b10*/  IMAD.U32 R15, RZ, RZ, UR17 ;  /* 0x00000011ff0f7e24 */ /* 0x000fe2000f8e00ff */
[----:B------:R-:W-:Y:S01]  /*1b20*/  UMOV UR23, 0x40000040 ;  /* 0x4000004000177882 */ /* 0x000fe20000000000 */
[----:B------:R-:W-:Y:S01]  /*1b30*/  UMOV UR27, 0x40000040 ;  /* 0x40000040001b7882 */ /* 0x000fe20000000000 */
[----:B------:R-:W-:Y:S01]  /*1b40*/  USHF.R.U32.HI UR4, URZ, 0x4, UR4 ;  /* 0x000000043f047899 */ /* 0x000fe20008011604 */
[----:B------:R-:W-:Y:S01]  /*1b50*/  MOV R4, UR39 ;  /* 0x0000002700047c02 */ /* 0x000fe20008000f00 */
[----:B------:R-:W-:Y:S01]  /*1b60*/  UMOV UR31, 0x40000040 ;  /* 0x40000040001f7882 */ /* 0x000fe20000000000 */
[----:B------:R-:W-:Y:S01]  /*1b70*/  UMOV UR35, 0x40000040 ;  /* 0x4000004000237882 */ /* 0x000fe20000000000 */
[----:B------:R-:W-:Y:S01]  /*1b80*/  ULOP3.LUT UR4, UR4, 0x3fff, URZ, 0xc0, !UPT ;  /* 0x00003fff04047892 */ /* 0x000fe2000f8ec03f */
[----:B------:R-:W-:Y:S01]  /*1b90*/  MOV R5, UR38 ;  /* 0x0000002600057c02 */ /* 0x000fe20008000f00 */
[----:B------:R-:W-:Y:S01]  /*1ba0*/  UMOV UR43, 0x40000040 ;  /* 0x40000040002b7882 */ /* 0x000fe20000000000 */
[----:B------:R-:W-:Y:S01]  /*1bb0*/  UMOV UR47, 0x40000040 ;  /* 0x40000040002f7882 */ /* 0x000fe20000000000 */
[----:B------:R-:W-:Y:S01]  /*1bc0*/  ULOP3.LUT UR6, UR4, 0x10000, URZ, 0xfc, !UPT ;  /* 0x0001000004067892 */ /* 0x000fe2000f8efc3f */
[----:B------:R-:W-:Y:S01]  /*1bd0*/  MOV R18, UR36 ;  /* 0x0000002400127c02 */ /* 0x000fe20008000f00 */
[----:B------:R-:W-:Y:S01]  /*1be0*/  UMOV UR51, 0x40000040 ;  /* 0x4000004000337882 */ /* 0x000fe20000000000 */
[----:B------:R-:W-:Y:S01]  /*1bf0*/  UMOV UR55, 0x40000040 ;  /* 0x4000004000377882 */ /* 0x000fe20000000000 */
[----:B------:R-:W-:-:S02]  /*1c00*/  UIMAD UR4, UR36, 0xa00, UR6 ;  /* 0x00000a00240478a4 */ /* 0x000fc4000f8e0206 */
[----:B------:R-:W-:Y:S01]  /*1c10*/  IMAD.U32 R19, RZ, RZ, UR6 ;  /* 0x00000006ff137e24 */ /* 0x000fe2000f8e00ff */
[----:B------:R-:W-:Y:S01]  /*1c20*/  UMOV UR59, 0x40000040 ;  /* 0x40000040003b7882 */ /* 0x000fe20000000000 */
[----:B------:R-:W-:Y:S02]  /*1c30*/  UIADD3 UR10, UR4, 0x80, URZ ;  /* 0x00000080040a7890 */ /* 0x000fe4000fffe03f */
[----:B------:R-:W-:Y:S02]  /*1c40*/  UIADD3 UR14, UR4, 0x100, URZ ;  /* 0x00000100040e7890 */ /* 0x000fe4000fffe03f */
[----:B------:R-:W-:Y:S01]  /*1c50*/  UMOV UR18, UR4 ;  /* 0x0000000400127c82 */ /* 0x000fe20008000000 */
[----:B------:R-:W-:Y:S01]  /*1c60*/  UIADD3 UR6, UR4, 0x180, URZ ;  /* 0x0000018004067890 */ /* 0x000fe2000fffe03f */
[----:B------:R-:W-:Y:S01]  /*1c70*/  HGMMA.64x16x16.F32 R56, gdesc[UR16], RZ, !UPT, gsb0 ;  /* 0x00200000103879f0 */ /* 0x000fe2000c0008ff */
[----:B------:R-:W-:Y:S01]  /*1c80*/  UIADD3 UR7, UR4, 0x200, URZ ;  /* 0x0000020004077890 */ /* 0x000fe2000fffe03f */
[----:B------:R-:W-:Y:S01]  /*1c90*/  UMOV UR19, 0x40000040 ;  /* 0x4000004000137882 */ /* 0x000fe20000000000 */
[----:B------:R-:W-:-:S02]  /*1ca0*/  UIADD3 UR22, UR4, 0x384, URZ ;  /* 0x0000038404167890 */ /* 0x000fc4000fffe03f */
[----:B------:R-:W-:Y:S02]  /*1cb0*/  UIADD3 UR26, UR4, 0x386, URZ ;  /* 0x00000386041a7890 */ /* 0x000fe4000fffe03f */
[----:B------:R-:W-:Y:S02]  /*1cc0*/  UIADD3 UR30, UR4, 0x600, URZ ;  /* 0x00000600041e7890 */ /* 0x000fe4000fffe03f */
[----:B------:R-:W-:Y:S02]  /*1cd0*/  UIADD3 UR34, UR4, 0x602, URZ ;  /* 0x0000060204227890 */ /* 0x000fe4000fffe03f */
[----:B------:R-:W-:Y:S02]  /*1ce0*/  UIADD3 UR42, UR4, 0x584, URZ ;  /* 0x00000584042a7890 */ /* 0x000fe4000fffe03f */
[----:B------:R-:W-:Y:S02]  /*1cf0*/  UIADD3 UR46, UR4, 0x586, URZ ;  /* 0x00000586042e7890 */ /* 0x000fe4000fffe03f */
[----:B------:R-:W-:-:S02]  /*1d00*/  UIADD3 UR50, UR4, 0x800, URZ ;  /* 0x0000080004327890 */ /* 0x000fc4000fffe03f */
[----:B------:R-:W-:Y:S02]  /*1d10*/  UIADD3 UR54, UR4, 0x802, URZ ;  /* 0x0000080204367890 */ /* 0x000fe4000fffe03f */
        /* <DEDUP_REMOVED lines=177> */
[----:B------:R-:W-:Y:S02]  /*2830*/  MOV R2, UR13 ;  /* 0x0000000d00027c02 */ /* 0x000fe40008000f00 */
[----:B01----:R-:W-:Y:S01]  /*2840*/  MOV R3, UR12 ;  /* 0x0000000c00037c02 */ /* 0x003fe20008000f00 */
        /* <DEDUP_REMOVED lines=272> */
[----:B------:R-:W-:Y:S01]  /*3950*/  MOV R6, UR12 ;  /* 0x0000000c00067c02 */ /* 0x000fe20008000f00 */
        /* <DEDUP_REMOVED lines=35> */
[----:B------:R-:W-:-:S07]  /*3b90*/  UIADD3 UR6, UR4, 0x786, URZ ;  /* 0x0000078604067890 */ /* 0x000fce000fffe03f */
[----:B------:R-:W-:Y:S01]  /*3ba0*/  UMOV UR14, UR6 ;  /* 0x00000006000e7c82 */ /* 0x000fe20008000000 */
[----:B------:R-:W-:Y:S01]  /*3bb0*/  UIADD3 UR6, UR4, 0x906, URZ ;  /* 0x0000090604067890 */ /* 0x000fe2000fffe03f */
[----:B------:R-:W-:Y:S02]  /*3bc0*/  WARPGROUP.DEPBAR.LE gsb0, 0x0 ;  /* 0x00008000000079c5 */ /* 0x000fe40000010000 */
[----:B------:R-:W-:-:S06]  /*3bd0*/  WARPGROUP.ARRIVE ;  /* 0x00000000000079c5 */ /* 0x000fcc0000000000 */
[----:B------:R-:W-:Y:S01]  /*3be0*/  HGMMA.64x16x16.F32 R32, gdesc[UR52], R32, gsb0 ;  /* 0x00200000342079f0 */ /* 0x000fe20008000820 */
[----:B------:R-:W-:Y:S01]  /*3bf0*/  UMOV UR54, UR7 ;  /* 0x0000000700367c82 */ /* 0x000fe20008000000 */
[----:B------:R-:W-:Y:S01]  /*3c00*/  UMOV UR55, 0x40000040 ;  /* 0x4000004000377882 */ /* 0x000fe20000000000 */
        /* <DEDUP_REMOVED lines=35> */
.L_x_2209:
[----:B------:R-:W-:Y:S01]  /*3e40*/  R2UR UR4, R212 ;  /* 0x00000000d40472ca */ /* 0x000fe200000e0000 */
[----:B------:R-:W-:Y:S01]  /*3e50*/  ULDC UR10, c[0x0][0x2f0] ;  /* 0x0000bc00000a7ab9 */ /* 0x000fe20000000800 */
[----:B------:R-:W-:Y:S01]  /*3e60*/  R2UR UR7, R213 ;  /* 0x00000000d50772ca */ /* 0x000fe200000e0000 */
[----:B------:R-:W-:Y:S01]  /*3e70*/  IMAD.U32 R4, RZ, RZ, UR10 ;  /* 0x0000000aff047e24 */ /* 0x000fe2000f8e00ff */
[----:B------:R-:W-:Y:S01]  /*3e80*/  R2UR UR18, R23 ;  /* 0x00000000171272ca */ /* 0x000fe200000e0000 */
[----:B------:R-:W-:Y:S01]  /*3e90*/  ULDC UR14, c[0x0][0x288] ;  /* 0x0000a200000e7ab9 */ /* 0x000fe20000000800 */
[----:B------:R-:W-:Y:S02]  /*3ea0*/  CS2R R150, SRZ ;  /* 0x0000000000967805 */ /* 0x000fe4000001ff00 */
[----:B------:R-:W-:Y:S02]  /*3eb0*/  CS2R R148, SRZ ;  /* 0x0000000000947805 */ /* 0x000fe4000001ff00 */
[----:B------:R-:W-:-:S02]  /*3ec0*/  CS2R R146, SRZ ;  /* 0x0000000000927805 */ /* 0x000fc4000001ff00 */
[----:B------:R-:W-:Y:S02]  /*3ed0*/  CS2R R144, SRZ ;  /* 0x0000000000907805 */ /* 0x000fe4000001ff00 */
[----:B------:R-:W-:Y:S02]  /*3ee0*/  CS2R R142, SRZ ;  /* 0x00000000008e7805 */ /* 0x000fe4000001ff00 */
[----:B------:R-:W-:Y:S02]  /*3ef0*/  CS2R R140, SRZ ;  /* 0x00000000008c7805 */ /* 0x000fe4000001ff00 */
[----:B------:R-:W-:Y:S01]  /*3f00*/  CS2R R138, SRZ ;  /* 0x00000000008a7805 */ /* 0x000fe2000001ff00 */
[----:B------:R-:W-:Y:S01]  /*3f10*/  UISETP.NE.AND UP0, UPT, UR4, URZ, UPT ;  /* 0x0000003f0400728c */ /* 0x000fe2000bf05270 */
[----:B------:R-:W-:Y:S01]  /*3f20*/  CS2R R136, SRZ ;  /* 0x0000000000887805 */ /* 0x000fe2000001ff00 */
[----:B------:R-:W-:Y:S01]  /*3f30*/  VIADD R2, R215, UR7 ;  /* 0x00000007d7027c36 */ /* 0x000fe20008000000 */
[----:B------:R-:W-:Y:S01]  /*3f40*/  UMOV UR11, UR7 ;  /* 0x00000007000b7c82 */ /* 0x000fe20008000000 */
[----:B------:R-:W-:-:S02]  /*3f50*/  CS2R R134, SRZ ;  /* 0x0000000000867805 */ /* 0x000fc4000001ff00 */
[----:B------:R-:W-:Y:S02]  /*3f60*/  CS2R R132, SRZ ;  /* 0x0000000000847805 */ /* 0x000fe4000001ff00 */
[----:B------:R-:W-:Y:S02]  /*3f70*/  PLOP3.LUT P1, PT, PT, PT, UP0, 0x80, 0x0 ;  /* 0x000000000000781c */ /* 0x000fe40003f2f008 */
[----:B------:R-:W-:Y:S02]  /*3f80*/  CS2R R130, SRZ ;  /* 0x0000000000827805 */ /* 0x000fe4000001ff00 */
[----:B------:R-:W-:Y:S02]  /*3f90*/  PLOP3.LUT P2, PT, PT, PT, UP0, 0x80, 0x0 ;  /* 0x000000000000781c */ /* 0x000fe40003f4f008 */
[----:B------:R-:W-:Y:S02]  /*3fa0*/  CS2R R128, SRZ ;  /* 0x0000000000807805 */ /* 0x000fe4000001ff00 */
[----:B------:R-:W-:Y:S01]  /*3fb0*/  CS2R R126, SRZ ;  /* 0x00000000007e7805 */ /* 0x000fe2000001ff00 */
[----:B------:R-:W-:Y:S01]  /*3fc0*/  @UP0 ULDC UR4, c[0x0][0x44c] ;  /* 0x0001130000040ab9 */ /* 0x000fe20000000800 */
[----:B------:R-:W-:Y:S01]  /*3fd0*/  @UP0 ULDC UR6, c[0x0][0x44c] ;  /* 0x0001130000060ab9 */ /* 0x000fe20000000800 */
[----:B------:R-:W-:Y:S01]  /*3fe0*/  @UP0 ULDC UR15, c[0x0][0x450] ;  /* 0x00011400000f0ab9 */ /* 0x000fe20000000800 */
[----:B------:R-:W-:Y:S01]  /*3ff0*/  UIMAD.WIDE.U32 UR6, UR7, UR6, URZ ;  /* 0x00000006070672a5 */ /* 0x000fe2000f8e003f */
[----:B------:R-:W-:-:S02]  /*4000*/  CS2R R124, SRZ ;  /* 0x00000000007c7805 */ /* 0x000fc4000001ff00 */
[----:B------:R-:W-:Y:S02]  /*4010*/  CS2R R122, SRZ ;  /* 0x00000000007a7805 */ /* 0x000fe4000001ff00 */
[----:B------:R-:W-:Y:S01]  /*4020*/  CS2R R120, SRZ ;  /* 0x0000000000787805 */ /* 0x000fe2000001ff00 */
[----:B------:R-:W-:Y:S01]  /*4030*/  @UP0 USHF.R.U32.HI UR11, URZ, UR15, UR7 ;  /* 0x0000000f3f0b0299 */ /* 0x000fe20008011607 */
[----:B------:R-:W-:Y:S01]  /*4040*/  @P1 IMAD.HI.U32 R3, R2, UR4, RZ ;  /* 0x0000000402031c27 */ /* 0x000fe2000f8e00ff */
[----:B------:R-:W-:Y:S01]  /*4050*/  @UP0 ULDC UR4, c[0x0][0x450] ;  /* 0x0001140000040ab9 */ /* 0x000fe20000000800 */
[----:B------:R-:W-:Y:S02]  /*4060*/  CS2R R118, SRZ ;  /* 0x0000000000767805 */ /* 0x000fe4000001ff00 */
[----:B------:R-:W-:Y:S02]  /*4070*/  CS2R R116, SRZ ;  /* 0x0000000000747805 */ /* 0x000fe4000001ff00 */
[----:B------:R-:W-:-:S02]  /*4080*/  CS2R R114, SRZ ;  /* 0x0000000000727805 */ /* 0x000fc4000001ff00 */
[----:B------:R-:W-:Y:S01]  /*4090*/  @P2 SHF.R.U32.HI R2, RZ, UR4, R3 ;  /* 0x00000004ff022c19 */ /* 0x000fe20008011603 */
[----:B------:R-:W-:Y:S01]  /*40a0*/  UIMAD UR4, UR60, -0x50, URZ ;  /* 0xffffffb03c0478a4 */ /* 0x000fe2000f8e023f */
[----:B------:R-:W-:Y:S01]  /*40b0*/  CS2R R112, SRZ ;  /* 0x0000000000707805 */ /* 0x000fe2000001ff00 */
[----:B------:R-:W-:Y:S01]  /*40c0*/  UIADD3 UR60, UR60, -0x2, URZ ;  /* 0xfffffffe3c3c7890 */ /* 0x000fe2000fffe03f */
[----:B------:R-:W-:Y:S01]  /*40d0*/  CS2R R110, SRZ ;  /* 0x00000000006e7805 */ /* 0x000fe2000001ff00 */
[----:B------:R-:W0:Y:S01]  /*40e0*/  SHFL.IDX PT, R5, R2, 0x1, 0x1c1f ;  /* 0x003c1f0002057f89 */ /* 0x000e2200000e0000 */
[----:B------:R-:W-:Y:S01]  /*40f0*/  UIADD3 UR5, UR4, 0x51, URZ ;  /* 0x0000005104057890 */ /* 0x000fe2000fffe03f */
[----:B------:R-:W-:Y:S01]  /*4100*/  CS2R R108, SRZ ;  /* 0x00000000006c7805 */ /* 0x000fe2000001ff00 */
[----:B------:R-:W-:Y:S01]  /*4110*/  UIMAD UR4, UR18, UR10, UR4 ;  /* 0x0000000a120472a4 */ /* 0x000fe2000f8e0204 */
[----:B------:R-:W1:Y:S01]  /*4120*/  SHFL.IDX PT, R2, R2, RZ, 0x1c1f ;  /* 0x001c1fff02027589 */ /* 0x000e6200000e0000 */
[----:B------:R-:W-:Y:S01]  /*4130*/  UIMAD UR10, UR18, UR10, -UR14 ;  /* 0x0000000a120a72a4 */ /* 0x000fe2000f8e0a0e */
[----:B------:R-:W-:Y:S01]  /*4140*/  CS2R R106, SRZ ;  /* 0x00000000006a7805 */ /* 0x000fe2000001ff00 */
[----:B------:R-:W-:Y:S01]  /*4150*/  IMAD.U32 R3, RZ, RZ, UR5 ;  /* 0x00000005ff037e24 */ /* 0x000fe2000f8e00ff */
[----:B------:R-:W-:Y:S01]  /*4160*/  UIADD3 UR4, UR4, 0x50, URZ ;  /* 0x0000005004047890 */ /* 0x000fe2000fffe03f */
[----:B------:R-:W-:Y:S01]  /*4170*/  CS2R R104, SRZ ;  /* 0x0000000000687805 */ /* 0x000fe2000001ff00 */
[----:B------:R-:W-:Y:S01]  /*4180*/  ULDC UR5, c[0x0][0x988] ;  /* 0x0002620000057ab9 */ /* 0x000fe20000000800 */
[----:B------:R-:W-:Y:S01]  /*4190*/  IMAD R3, R214, -0x2, R3 ;  /* 0xfffffffed6037824 */ /* 0x000fe200078e0203 */
[----:B------:R-:W-:Y:S01]  /*41a0*/  UIADD3 UR6, UR10, UR11, URZ ;  /* 0x0000000b0a067290 */ /* 0x000fe2000fffe03f */
[----:B------:R-:W-:Y:S01]  /*41b0*/  CS2R R102, SRZ ;  /* 0x0000000000667805 */ /* 0x000fe2000001ff00 */
[----:B------:R-:W-:Y:S01]  /*41c0*/  IMAD.U32 R21, RZ, RZ, UR4 ;  /* 0x00000004ff157e24 */ /* 0x000fe2000f8e00ff */
[----:B------:R-:W-:Y:S01]  /*41d0*/  R2UR UR4, R0 ;  /* 0x00000000000472ca */ /* 0x000fe200000e0000 */
[----:B------:R-:W-:Y:S01]  /*41e0*/  IMAD R4, R4, UR18, R3 ;  /* 0x0000001204047c24 */ /* 0x000fe2000f8e0203 */
[----:B------:R-:W-:Y:S01]  /*41f0*/  UIMAD.WIDE UR6, UR6, 0x66666667, URZ ;  /* 0x66666667060678a5 */ /* 0x000fe2000f8e023f */
[----:B------:R-:W-:Y:S01]  /*4200*/  IMAD R3, R214, -0x2, R21 ;  /* 0xfffffffed6037824 */ /* 0x000fe200078e0215 */
[----:B------:R-:W2:Y:S01]  /*4210*/  S2UR UR18, SR_CgaCtaId ;  /* 0x00000000001279c3 */ /* 0x000ea20000008800 */
[----:B------:R-:W-:Y:S01]  /*4220*/  CS2R R100, SRZ ;  /* 0x0000000000647805 */ /* 0x000fe2000001ff00 */
[----:B------:R-:W-:Y:S01]  /*4230*/  USHF.R.U32.HI UR6, URZ, 0x1f, UR7 ;  /* 0x0000001f3f067899 */ /* 0x000fe20008011607 */
[----:B------:R-:W-:-:S02]  /*4240*/  CS2R R98, SRZ ;  /* 0x0000000000627805 */ /* 0x000fc4000001ff00 */
[----:B------:R-:W-:Y:S02]  /*4250*/  CS2R R96, SRZ ;  /* 0x0000000000607805 */ /* 0x000fe4000001ff00 */
[----:B0-----:R-:W-:Y:S01]  /*4260*/  IADD3 R18, R5, -UR14, R4 ;  /* 0x8000000e05127c10 */ /* 0x001fe2000fffe004 */
[----:B------:R-:W-:Y:S01]  /*4270*/  VIADD R4, R4, -UR14 ;  /* 0x8000000e04047c36 */ /* 0x000fe20008000000 */
[----:B------:R-:W-:Y:S01]  /*4280*/  ULEA.HI.SX32 UR6, UR7, UR6, 0x1b ;  /* 0x0000000607067291 */ /* 0x000fe2000f8fda3f */
[----:B------:R-:W-:Y:S02]  /*4290*/  CS2R R94, SRZ ;  /* 0x00000000005e7805 */ /* 0x000fe4000001ff00 */
[----:B------:R-:W-:Y:S01]  /*42a0*/  VIMNMX R18, R3, R18, PT ;  /* 0x0000001203127248 */ /* 0x000fe20003fe0100 */
[----:B------:R-:W-:Y:S01]  /*42b0*/  UIADD3 UR4, UR4, 0x38840, URZ ;  /* 0x0003884004047890 */ /* 0x000fe2000fffe03f */
[----:B-1----:R-:W-:Y:S01]  /*42c0*/  VIADDMNMX R4, R2, R4, R3, PT ;  /* 0x0000000402047246 */ /* 0x002fe20003800103 */
[----:B------:R-:W-:Y:S01]  /*42d0*/  UISETP.LT.AND UP0, UPT, URZ, UR6, UPT ;  /* 0x000000063f00728c */ /* 0x000fe2000bf01270 */
[----:B------:R-:W-:-:S02]  /*42e0*/  ISETP.GT.AND P1, PT, R18, RZ, PT ;  /* 0x000000ff1200720c */ /* 0x000fc40003f24270 */
[----:B------:R-:W-:Y:S02]  /*42f0*/  CS2R R92, SRZ ;  /* 0x00000000005c7805 */ /* 0x000fe4000001ff00 */
[C---:B------:R-:W-:Y:S01]  /*4300*/  ISETP.GT.AND P2, PT, R18.reuse, 0x1, PT ;  /* 0x000000011200780c */ /* 0x040fe20003f44270 */
[----:B------:R-:W-:Y:S01]  /*4310*/  USEL UR10, URZ, UR6, !UP0 ;  /* 0x000000063f0a7287 */ /* 0x000fe2000c000000 */
[----:B------:R-:W-:Y:S02]  /*4320*/  ISETP.GT.AND P3, PT, R18, 0x8, PT ;  /* 0x000000081200780c */ /* 0x000fe40003f64270 */
[----:B------:R-:W-:Y:S02]  /*4330*/  CS2R R90, SRZ ;  /* 0x00000000005a7805 */ /* 0x000fe4000001ff00 */
[----:B------:R-:W-:Y:S01]  /*4340*/  FSEL R58, R58, -INF , P1 ;  /* 0xff8000003a3a7808 */ /* 0x000fe20000800000 */
[----:B------:R-:W-:Y:S01]  /*4350*/  UISETP.GE.AND UP0, UPT, UR60, UR10, UPT ;  /* 0x0000000a3c00728c */ /* 0x000fe2000bf06270 */
[----:B------:R-:W-:-:S02]  /*4360*/  FSEL R59, R59, -INF , P2 ;  /* 0xff8000003b3b7808 */ /* 0x000fc40001000000 */
[----:B------:R-:W-:Y:S02]  /*4370*/  CS2R R88, SRZ ;  /* 0x0000000000587805 */ /* 0x000fe4000001ff00 */
[----:B------:R-:W-:Y:S01]  /*4380*/  ISETP.GT.AND P1, PT, R18, 0x9, PT ;  /* 0x000000091200780c */ /* 0x000fe20003f24270 */
[----:B--2---:R-:W-:Y:S01]  /*4390*/  UPRMT UR4, UR18, 0x654, UR4 ;  /* 0x0000065412047896 */ /* 0x004fe20008000004 */
[----:B------:R-:W-:Y:S02]  /*43a0*/  FSEL R62, R62, -INF , P3 ;  /* 0xff8000003e3e7808 */ /* 0x000fe40001800000 */
[----:B------:R-:W-:Y:S02]  /*43b0*/  CS2R R86, SRZ ;  /* 0x0000000000567805 */ /* 0x000fe4000001ff00 */
[----:B------:R-:W-:Y:S02]  /*43c0*/  FMNMX.FTZ R5, R58, R59, !PT ;  /* 0x0000003b3a057209 */ /* 0x000fe40007810000 */
[----:B------:R-:W-:-:S02]  /*43d0*/  CS2R R84, SRZ ;  /* 0x0000000000547805 */ /* 0x000fc4000001ff00 */
[----:B------:R-:W-:Y:S02]  /*43e0*/  ISETP.GT.AND P2, PT, R18, 0x10, PT ;  /* 0x000000101200780c */ /* 0x000fe40003f44270 */
[----:B------:R-:W-:Y:S02]  /*43f0*/  CS2R R82, SRZ ;  /* 0x0000000000527805 */ /* 0x000fe4000001ff00 */
[----:B------:R-:W-:Y:S02]  /*4400*/  FSEL R63, R63, -INF , P1 ;  /* 0xff8000003f3f7808 */ /* 0x000fe40000800000 */
[----:B------:R-:W-:Y:S02]  /*4410*/  CS2R R80, SRZ ;  /* 0x0000000000507805 */ /* 0x000fe4000001ff00 */
[----:B------:R-:W-:Y:S01]  /*4420*/  FMNMX.FTZ R20, R62, R5, !PT ;  /* 0x000000053e147209 */ /* 0x000fe20007810000 */
[----:B------:R-:W-:Y:S01]  /*4430*/  SYNCS.ARRIVE.TRANS64.RED.A1T0 RZ, [UR4], RZ ;  /* 0x000000ffffff79a7 */ /* 0x000fe20008100404 */
[----:B------:R-:W-:-:S02]  /*4440*/  ISETP.GT.AND P1, PT, R18, 0x11, PT ;  /* 0x000000111200780c */ /* 0x000fc40003f24270 */
[----:B------:R-:W-:Y:S02]  /*4450*/  CS2R R78, SRZ ;  /* 0x00000000004e7805 */ /* 0x000fe4000001ff00 */
[----:B------:R-:W-:Y:S02]  /*4460*/  FSEL R50, R50, -INF , P2 ;  /* 0xff80000032327808 */ /* 0x000fe40001000000 */
[----:B------:R-:W-:Y:S02]  /*4470*/  CS2R R76, SRZ ;  /* 0x00000000004c7805 */ /* 0x000fe4000001ff00 */
[----:B------:R-:W-:Y:S02]  /*4480*/  FMNMX.FTZ R5, R63, R20, !PT ;  /* 0x000000143f057209 */ /* 0x000fe40007810000 */
[----:B------:R-:W-:Y:S02]  /*4490*/  CS2R R74, SRZ ;  /* 0x00000000004a7805 */ /* 0x000fe4000001ff00 */
        /* <DEDUP_REMOVED lines=9> */
[----:B------:R-:W-:Y:S02]  /*4530*/  FMNMX.FTZ R5, R51, R20, !PT ;  /* 0x0000001433057209 */ /* 0x000fe40007810000 */
[----:B------:R-:W-:Y:S02]  /*4540*/  ISETP.GT.AND P2, PT, R18, 0x20, PT ;  /* 0x000000201200780c */ /* 0x000fe40003f44270 */
[----:B------:R-:W-:Y:S02]  /*4550*/  FSEL R55, R55, -INF , P1 ;  /* 0xff80000037377808 */ /* 0x000fe40000800000 */
[----:B------:R-:W-:-:S02]  /*4560*/  FMNMX.FTZ R20, R54, R5, !PT ;  /* 0x0000000536147209 */ /* 0x000fc40007810000 */
[----:B------:R-:W-:Y:S02]  /*4570*/  ISETP.GT.AND P1, PT, R18, 0x21, PT ;  /* 0x000000211200780c */ /* 0x000fe40003f24270 */
        /* <DEDUP_REMOVED lines=32> */
[----:B------:R-:W-:Y:S02]  /*4780*/  FSEL R31, R31, -INF , P1 ;  /* 0xff8000001f1f7808 */ /* 0x000fe40000800000 */
[----:B------:R-:W-:Y:S02]  /*4790*/  FMNMX.FTZ R18, R30, R5, !PT ;  /* 0x000000051e127209 */ /* 0x000fe40007810000 */
[----:B------:R-:W-:-:S02]  /*47a0*/  ISETP.GT.AND P1, PT, R4, RZ, PT ;  /* 0x000000ff0400720c */ /* 0x000fc40003f24270 */
[----:B------:R-:W-:Y:S02]  /*47b0*/  FMNMX.FTZ R18, R31, R18, !PT ;  /* 0x000000121f127209 */ /* 0x000fe40007810000 */
[C---:B------:R-:W-:Y:S02]  /*47c0*/  ISETP.GT.AND P2, PT, R4.reuse, 0x1, PT ;  /* 0x000000010400780c */ /* 0x040fe40003f44270 */
[----:B------:R-:W-:Y:S01]  /*47d0*/  ISETP.GT.AND P3, PT, R4, 0x8, PT ;  /* 0x000000080400780c */ /* 0x000fe20003f64270 */
[----:B------:R-:W0:Y:S01]  /*47e0*/  SHFL.BFLY PT, R5, R18, 0x2, 0x1f ;  /* 0x0c401f0012057f89 */ /* 0x000e2200000e0000 */
[----:B------:R-:W-:Y:S02]  /*47f0*/  FSEL R56, R56, -INF , P1 ;  /* 0xff80000038387808 */ /* 0x000fe40000800000 */
[----:B------:R-:W-:Y:S02]  /*4800*/  FSEL R57, R57, -INF , P2 ;  /* 0xff80000039397808 */ /* 0x000fe40001000000 */
[----:B------:R-:W-:-:S02]  /*4810*/  ISETP.GT.AND P1, PT, R4, 0x9, PT ;  /* 0x000000090400780c */ /* 0x000fc40003f24270 */
[----:B------:R-:W-:Y:S02]  /*4820*/  FSEL R60, R60, -INF , P3 ;  /* 0xff8000003c3c7808 */ /* 0x000fe40001800000 */
[----:B------:R-:W-:Y:S02]  /*4830*/  FMNMX.FTZ R3, R56, R57, !PT ;  /* 0x0000003938037209 */ /* 0x000fe40007810000 */
[----:B------:R-:W-:Y:S02]  /*4840*/  FSEL R61, R61, -INF , P1 ;  /* 0xff8000003d3d7808 */ /* 0x000fe40000800000 */
[----:B------:R-:W-:Y:S02]  /*4850*/  ISETP.GT.AND P1, PT, R4, 0x10, PT ;  /* 0x000000100400780c */ /* 0x000fe40003f24270 */
[----:B------:R-:W-:Y:S02]  /*4860*/  FMNMX.FTZ R2, R60, R3, !PT ;  /* 0x000000033c027209 */ /* 0x000fe40007810000 */
[----:B------:R-:W-:-:S02]  /*4870*/  ISETP.GT.AND P2, PT, R4, 0x11, PT ;  /* 0x000000110400780c */ /* 0x000fc40003f44270 */
[----:B------:R-:W-:Y:S02]  /*4880*/  FSEL R48, R48, -INF , P1 ;  /* 0xff80000030307808 */ /* 0x000fe40000800000 */
[----:B------:R-:W-:Y:S02]  /*4890*/  FMNMX.FTZ R3, R61, R2, !PT ;  /* 0x000000023d037209 */ /* 0x000fe40007810000 */
[----:B------:R-:W-:Y:S02]  /*48a0*/  ISETP.GT.AND P1, PT, R4, 0x18, PT ;  /* 0x000000180400780c */ /* 0x000fe40003f24270 */
[----:B------:R-:W-:Y:S02]  /*48b0*/  FSEL R49, R49, -INF , P2 ;  /* 0xff80000031317808 */ /* 0x000fe40001000000 */
[----:B------:R-:W-:Y:S02]  /*48c0*/  FMNMX.FTZ R2, R48, R3, !PT ;  /* 0x0000000330027209 */ /* 0x000fe40007810000 */
[----:B0-----:R-:W-:-:S02]  /*48d0*/  FMNMX.FTZ R20, R18, R5, !PT ;  /* 0x0000000512147209 */ /* 0x001fc40007810000 */
[----:B------:R-:W-:Y:S02]  /*48e0*/  ISETP.GT.AND P3, PT, R4, 0x19, PT ;  /* 0x000000190400780c */ /* 0x000fe40003f64270 */
[----:B------:R-:W-:Y:S01]  /*48f0*/  FSEL R52, R52, -INF , P1 ;  /* 0xff80000034347808 */ /* 0x000fe20000800000 */
[----:B------:R-:W0:Y:S01]  /*4900*/  SHFL.BFLY PT, R21, R20, 0x1, 0x1f ;  /* 0x0c201f0014157f89 */ /* 0x000e2200000e0000 */
[----:B------:R-:W-:Y:S02]  /*4910*/  FMNMX.FTZ R5, R49, R2, !PT ;  /* 0x0000000231057209 */ /* 0x000fe40007810000 */
[----:B------:R-:W-:Y:S02]  /*4920*/  FSEL R53, R53, -INF , P3 ;  /* 0xff80000035357808 */ /* 0x000fe40001800000 */
[----:B------:R-:W-:Y:S02]  /*4930*/  ISETP.GT.AND P1, PT, R4, 0x20, PT ;  /* 0x000000200400780c */ /* 0x000fe40003f24270 */
        /* <DEDUP_REMOVED lines=36> */
[----:B0-----:R-:W-:-:S02]  /*4b80*/  FMNMX.FTZ R3, R20, R21, !PT ;  /* 0x0000001514037209 */ /* 0x001fc40007810000 */
[----:B------:R-:W-:Y:S02]  /*4b90*/  FMNMX.FTZ R2, R29, R2, !PT ;  /* 0x000000021d027209 */ /* 0x000fe40007810000 */
[C---:B------:R-:W-:Y:S01]  /*4ba0*/  FSETP.NEU.FTZ.AND P4, PT, R3.reuse, -INF , PT ;  /* 0xff8000000300780b */ /* 0x040fe20003f9d000 */
[----:B------:R-:W-:Y:S02]  /*4bb0*/  FMUL.FTZ R18, R3, UR5 ;  /* 0x0000000503127c20 */ /* 0x000fe40008410000 */
[----:B------:R-:W0:Y:S03]  /*4bc0*/  SHFL.BFLY PT, R5, R2, 0x2, 0x1f ;  /* 0x0c401f0002057f89 */ /* 0x000e2600000e0000 */
[----:B------:R-:W-:-:S05]  /*4bd0*/  FSEL R18, R18, RZ, P4 ;  /* 0x000000ff12127208 */ /* 0x000fca0002000000 */
        /* <DEDUP_REMOVED lines=16> */
[----:B0-----:R-:W-:Y:S01]  /*4ce0*/  FMNMX.FTZ R5, R2, R5, !PT ;  /* 0x0000000502057209 */ /* 0x001fe20007810000 */
[--C-:B------:R-:W-:Y:S01]  /*4cf0*/  FFMA.FTZ R38, R38, UR5, -R18.reuse ;  /* 0x0000000526267c23 */ /* 0x100fe20008010812 */
[--C-:B------:R-:W-:Y:S01]  /*4d00*/  FFMA.FTZ R39, R39, UR5, -R18.reuse ;  /* 0x0000000527277c23 */ /* 0x100fe20008010812 */
[--C-:B------:R-:W-:Y:S01]  /*4d10*/  FFMA.FTZ R26, R26, UR5, -R18.reuse ;  /* 0x000000051a1a7c23 */ /* 0x100fe20008010812 */
[--C-:B------:R-:W-:Y:S01]  /*4d20*/  FFMA.FTZ R27, R27, UR5, -R18.reuse ;  /* 0x000000051b1b7c23 */ /* 0x100fe20008010812 */
[----:B------:R-:W0:Y:S01]  /*4d30*/  SHFL.BFLY PT, R4, R5, 0x1, 0x1f ;  /* 0x0c201f0005047f89 */ /* 0x000e2200000e0000 */
[----:B------:R-:W2:Y:S01]  /*4d40*/  MUFU.EX2 R62, R62 ;  /* 0x0000003e003e7308 */ /* 0x000ea20000000800 */
[--C-:B------:R-:W-:Y:S01]  /*4d50*/  FFMA.FTZ R30, R30, UR5, -R18.reuse ;  /* 0x000000051e1e7c23 */ /* 0x100fe20008010812 */
[----:B------:R-:W-:-:S06]  /*4d60*/  FFMA.FTZ R18, R31, UR5, -R18 ;  /* 0x000000051f127c23 */ /* 0x000fcc0008010812 */
[----:B------:R-:W3:Y:S01]  /*4d70*/  MUFU.EX2 R63, R63 ;  /* 0x0000003f003f7308 */ /* 0x000ee20000000800 */
[----:B-1----:R-:W-:Y:S01]  /*4d80*/  FADD.FTZ R21, R58, R59 ;  /* 0x0000003b3a157221 */ /* 0x002fe20000010000 */
[----:B------:R-:W-:Y:S02]  /*4d90*/  F2FP.F16.F32.PACK_AB R209, R59, R58 ;  /* 0x0000003a3bd1723e */ /* 0x000fe400000000ff */
[----:B------:R-:W-:-:S04]  /*4da0*/  CS2R R58, SRZ ;  /* 0x00000000003a7805 */ /* 0x000fc8000001ff00 */
[----:B------:R-:W-:Y:S01]  /*4db0*/  MUFU.EX2 R50, R50 ;  /* 0x0000003200327308 */ /* 0x000fe20000000800 */
[----:B--2---:R-:W-:Y:S01]  /*4dc0*/  FADD.FTZ R64, R62, R21 ;  /* 0x000000153e407221 */ /* 0x004fe20000010000 */
[----:B0-----:R-:W-:-:S06]  /*4dd0*/  FMNMX.FTZ R4, R5, R4, !PT ;  /* 0x0000000405047209 */ /* 0x001fcc0007810000 */
[----:B------:R-:W0:Y:S01]  /*4de0*/  MUFU.EX2 R51, R51 ;  /* 0x0000003300337308 */ /* 0x000e220000000800 */
[C---:B---3--:R-:W-:Y:S01]  /*4df0*/  FADD.FTZ R21, R63.reuse, R64 ;  /* 0x000000403f157221 */ /* 0x048fe20000010000 */
[----:B------:R-:W-:Y:S02]  /*4e00*/  F2FP.F16.F32.PACK_AB R211, R63, R62 ;  /* 0x0000003e3fd3723e */ /* 0x000fe400000000ff */
[----:B------:R-:W-:Y:S01]  /*4e10*/  CS2R R64, SRZ ;  /* 0x0000000000407805 */ /* 0x000fe2000001ff00 */
[C---:B------:R-:W-:Y:S01]  /*4e20*/  FMUL.FTZ R2, R4.reuse, UR5 ;  /* 0x0000000504027c20 */ /* 0x040fe20008410000 */
[----:B------:R-:W-:Y:S02]  /*4e30*/  FSETP.NEU.FTZ.AND P1, PT, R4, -INF , PT ;  /* 0xff8000000400780b */ /* 0x000fe40003f3d000 */
[----:B------:R-:W-:Y:S01]  /*4e40*/  CS2R R62, SRZ ;  /* 0x00000000003e7805 */ /* 0x000fe2000001ff00 */
[----:B------:R-:W-:Y:S01]  /*4e50*/  MUFU.EX2 R54, R54 ;  /* 0x0000003600367308 */ /* 0x000fe20000000800 */
[----:B------:R-:W-:-:S02]  /*4e60*/  FSEL R2, R2, RZ, P1 ;  /* 0x000000ff02027208 */ /* 0x000fc40000800000 */
[----:B------:R-:W-:-:S03]  /*4e70*/  PLOP3.LUT P1, PT, PT, PT, UP0, 0x80, 0x0 ;  /* 0x000000000000781c */ /* 0x000fc60003f2f008 */
        /* <DEDUP_REMOVED lines=21> */
[----:B------:R-:W-:Y:S01]  /*4fd0*/  FFMA.FTZ R2, R29, UR5, -R2 ;  /* 0x000000051d027c23 */ /* 0x000fe20008010802 */
[----:B------:R-:W2:Y:S01]  /*4fe0*/  MUFU.EX2 R60, R60 ;  /* 0x0000003c003c7308 */ /* 0x000ea20000000800 */
[----:B0-----:R-:W-:-:S07]  /*4ff0*/  F2FP.F16.F32.PACK_AB R205, R51, R50 ;  /* 0x0000003233cd723e */ /* 0x001fce00000000ff */
[----:B------:R-:W0:Y:S01]  /*5000*/  MUFU.EX2 R61, R61 ;  /* 0x0000003d003d7308 */ /* 0x000e220000000800 */
[----:B-1----:R-:W-:Y:S01]  /*5010*/  FADD.FTZ R5, R56, R57 ;  /* 0x0000003938057221 */ /* 0x002fe20000010000 */
[----:B------:R-:W-:Y:S02]  /*5020*/  F2FP.F16.F32.PACK_AB R208, R57, R56 ;  /* 0x0000003839d0723e */ /* 0x000fe400000000ff */
[----:B------:R-:W-:-:S04]  /*5030*/  CS2R R56, SRZ ;  /* 0x0000000000387805 */ /* 0x000fc8000001ff00 */
[----:B------:R-:W1:Y:S01]  /*5040*/  MUFU.EX2 R48, R48 ;  /* 0x0000003000307308 */ /* 0x000e620000000800 */
[----:B--2---:R-:W-:-:S07]  /*5050*/  FADD.FTZ R20, R60, R5 ;  /* 0x000000053c147221 */ /* 0x004fce0000010000 */
[----:B------:R-:W2:Y:S01]  /*5060*/  MUFU.EX2 R49, R49 ;  /* 0x0000003100317308 */ /* 0x000ea20000000800 */
[C---:B0-----:R-:W-:Y:S01]  /*5070*/  FADD.FTZ R5, R61.reuse, R20 ;  /* 0x000000143d057221 */ /* 0x041fe20000010000 */
[----:B------:R-:W-:Y:S01]  /*5080*/  FADD.FTZ R20, R50, R21 ;  /* 0x0000001532147221 */ /* 0x000fe20000010000 */
[----:B------:R-:W-:Y:S02]  /*5090*/  F2FP.F16.F32.PACK_AB R210, R61, R60 ;  /* 0x0000003c3dd2723e */ /* 0x000fe400000000ff */
[----:B------:R-:W-:Y:S01]  /*50a0*/  CS2R R60, SRZ ;  /* 0x00000000003c7805 */ /* 0x000fe2000001ff00 */
[----:B------:R-:W-:Y:S01]  /*50b0*/  FADD.FTZ R21, R51, R20 ;  /* 0x0000001433157221 */ /* 0x000fe20000010000 */
[----:B------:R-:W-:Y:S01]  /*50c0*/  CS2R R50, SRZ ;  /* 0x0000000000327805 */ /* 0x000fe2000001ff00 */
[----:B------:R-:W0:Y:S01]  /*50d0*/  MUFU.EX2 R52, R52 ;  /* 0x0000003400347308 */ /* 0x000e220000000800 */
[----:B-1----:R-:W-:Y:S01]  /*50e0*/  FADD.FTZ R0, R48, R5 ;  /* 0x0000000530007221 */ /* 0x002fe20000010000 */
[----:B------:R-:W-:-:S06]  /*50f0*/  FADD.FTZ R20, R54, R21 ;  /* 0x0000001536147221 */ /* 0x000fcc0000010000 */
[----:B------:R-:W1:Y:S01]  /*5100*/  MUFU.EX2 R53, R53 ;  /* 0x0000003500357308 */ /* 0x000e620000000800 */
[C---:B--2---:R-:W-:Y:S01]  /*5110*/  FADD.FTZ R5, R49.reuse, R0 ;  /* 0x0000000031057221 */ /* 0x044fe20000010000 */
[----:B------:R-:W-:Y:S02]  /*5120*/  F2FP.F16.F32.PACK_AB R204, R49, R48 ;  /* 0x0000003031cc723e */ /* 0x000fe400000000ff */
[----:B------:R-:W-:-:S04]  /*5130*/  CS2R R48, SRZ ;  /* 0x0000000000307805 */ /* 0x000fc8000001ff00 */
[----:B------:R-:W2:Y:S01]  /*5140*/  MUFU.EX2 R55, R55 ;  /* 0x0000003700377308 */ /* 0x000ea20000000800 */
[----:B0-----:R-:W-:-:S07]  /*5150*/  FADD.FTZ R0, R52, R5 ;  /* 0x0000000534007221 */ /* 0x001fce0000010000 */
[----:B------:R-:W0:Y:S01]  /*5160*/  MUFU.EX2 R40, R40 ;  /* 0x0000002800287308 */ /* 0x000e220000000800 */
[C---:B-1----:R-:W-:Y:S01]  /*5170*/  FADD.FTZ R5, R53.reuse, R0 ;  /* 0x0000000035057221 */ /* 0x042fe20000010000 */
[----:B------:R-:W-:Y:S02]  /*5180*/  F2FP.F16.F32.PACK_AB R206, R53, R52 ;  /* 0x0000003435ce723e */ /* 0x000fe400000000ff */
[----:B------:R-:W-:-:S04]  /*5190*/  CS2R R52, SRZ ;  /* 0x0000000000347805 */ /* 0x000fc8000001ff00 */
[----:B------:R-:W1:Y:S01]  /*51a0*/  MUFU.EX2 R42, R42 ;  /* 0x0000002a002a7308 */ /* 0x000e620000000800 */
[C---:B--2---:R-:W-:Y:S01]  /*51b0*/  FADD.FTZ R21, R55.reuse, R20 ;  /* 0x0000001437157221 */ /* 0x044fe20000010000 */
[----:B------:R-:W-:Y:S02]  /*51c0*/  F2FP.F16.F32.PACK_AB R207, R55, R54 ;  /* 0x0000003637cf723e */ /* 0x000fe400000000ff */
[----:B------:R-:W-:-:S04]  /*51d0*/  CS2R R54, SRZ ;  /* 0x0000000000367805 */ /* 0x000fc8000001ff00 */
[----:B------:R-:W2:Y:S01]  /*51e0*/  MUFU.EX2 R41, R41 ;  /* 0x0000002900297308 */ /* 0x000ea20000000800 */
[----:B0-----:R-:W-:-:S07]  /*51f0*/  FADD.FTZ R0, R40, R5 ;  /* 0x0000000528007221 */ /* 0x001fce0000010000 */
[----:B------:R-:W0:Y:S01]  /*5200*/  MUFU.EX2 R43, R43 ;  /* 0x0000002b002b7308 */ /* 0x000e220000000800 */
[----:B-1----:R-:W-:-:S07]  /*5210*/  FADD.FTZ R20, R42, R21 ;  /* 0x000000152a147221 */ /* 0x002fce0000010000 */
[----:B------:R-:W1:Y:S01]  /*5220*/  MUFU.EX2 R44, R44 ;  /* 0x0000002c002c7308 */ /* 0x000e620000000800 */
[C---:B--2---:R-:W-:Y:S01]  /*5230*/  FADD.FTZ R5, R41.reuse, R0 ;  /* 0x0000000029057221 */ /* 0x044fe20000010000 */
[----:B------:R-:W-:Y:S02]  /*5240*/  F2FP.F16.F32.PACK_AB R200, R41, R40 ;  /* 0x0000002829c8723e */ /* 0x000fe400000000ff */
[----:B------:R-:W-:-:S04]  /*5250*/  CS2R R40, SRZ ;  /* 0x0000000000287805 */ /* 0x000fc8000001ff00 */
[----:B------:R-:W2:Y:S01]  /*5260*/  MUFU.EX2 R46, R46 ;  /* 0x0000002e002e7308 */ /* 0x000ea20000000800 */
[C---:B0-----:R-:W-:Y:S01]  /*5270*/  FADD.FTZ R21, R43.reuse, R20 ;  /* 0x000000142b157221 */ /* 0x041fe20000010000 */
[----:B------:R-:W-:Y:S02]  /*5280*/  F2FP.F16.F32.PACK_AB R201, R43, R42 ;  /* 0x0000002a2bc9723e */ /* 0x000fe400000000ff */
[----:B------:R-:W-:-:S04]  /*5290*/  CS2R R42, SRZ ;  /* 0x00000000002a7805 */ /* 0x000fc8000001ff00 */
[----:B------:R-:W0:Y:S01]  /*52a0*/  MUFU.EX2 R45, R45 ;  /* 0x0000002d002d7308 */ /* 0x000e220000000800 */
[----:B-1----:R-:W-:-:S07]  /*52b0*/  FADD.FTZ R0, R44, R5 ;  /* 0x000000052c007221 */ /* 0x002fce0000010000 */
[----:B------:R-:W1:Y:S01]  /*52c0*/  MUFU.EX2 R47, R47 ;  /* 0x0000002f002f7308 */ /* 0x000e620000000800 */
[----:B--2---:R-:W-:-:S07]  /*52d0*/  FADD.FTZ R20, R46, R21 ;  /* 0x000000152e147221 */ /* 0x004fce0000010000 */
[----:B------:R-:W2:Y:S01]  /*52e0*/  MUFU.EX2 R32, R32 ;  /* 0x0000002000207308 */ /* 0x000ea20000000800 */
[C---:B0-----:R-:W-:Y:S01]  /*52f0*/  FADD.FTZ R5, R45.reuse, R0 ;  /* 0x000000002d057221 */ /* 0x041fe20000010000 */
[----:B------:R-:W-:Y:S02]  /*5300*/  F2FP.F16.F32.PACK_AB R202, R45, R44 ;  /* 0x0000002c2dca723e */ /* 0x000fe400000000ff */
[----:B------:R-:W-:-:S04]  /*5310*/  CS2R R44, SRZ ;  /* 0x00000000002c7805 */ /* 0x000fc8000001ff00 */
[----:B------:R-:W0:Y:S01]  /*5320*/  MUFU.EX2 R34, R34 ;  /* 0x0000002200227308 */ /* 0x000e220000000800 */
[C---:B-1----:R-:W-:Y:S01]  /*5330*/  FADD.FTZ R21, R47.reuse, R20 ;  /* 0x000000142f157221 */ /* 0x042fe20000010000 */
[----:B------:R-:W-:Y:S02]  /*5340*/  F2FP.F16.F32.PACK_AB R203, R47, R46 ;  /* 0x0000002e2fcb723e */ /* 0x000fe400000000ff */
[----:B------:R-:W-:-:S04]  /*5350*/  CS2R R46, SRZ ;  /* 0x00000000002e7805 */ /* 0x000fc8000001ff00 */
[----:B------:R-:W1:Y:S01]  /*5360*/  MUFU.EX2 R33, R33 ;  /* 0x0000002100217308 */ /* 0x000e620000000800 */
[----:B--2---:R-:W-:-:S07]  /*5370*/  FADD.FTZ R0, R32, R5 ;  /* 0x0000000520007221 */ /* 0x004fce0000010000 */
        /* <DEDUP_REMOVED lines=18> */
[----:B------:R-:W-:Y:S01]  /*54a0*/  MUFU.EX2 R26, R26 ;  /* 0x0000001a001a7308 */ /* 0x000fe20000000800 */
[C---:B0-----:R-:W-:Y:S01]  /*54b0*/  FADD.FTZ R29, R39.reuse, R20 ;  /* 0x00000014271d7221 */ /* 0x041fe20000010000 */
[----:B------:R-:W-:Y:S01]  /*54c0*/  IMAD.U32 R20, RZ, RZ, UR10 ;  /* 0x0000000aff147e24 */ /* 0x000fe2000f8e00ff */
[----:B------:R-:W-:Y:S02]  /*54d0*/  F2FP.F16.F32.PACK_AB R199, R39, R38 ;  /* 0x0000002627c7723e */ /* 0x000fe400000000ff */
[----:B------:R-:W-:-:S03]  /*54e0*/  CS2R R38, SRZ ;  /* 0x0000000000267805 */ /* 0x000fc6000001ff00 */
[----:B------:R-:W0:Y:S01]  /*54f0*/  MUFU.EX2 R25, R25 ;  /* 0x0000001900197308 */ /* 0x000e220000000800 */
[----:B-1----:R-:W-:-:S07]  /*5500*/  FADD.FTZ R0, R24, R21 ;  /* 0x0000001518007221 */ /* 0x002fce0000010000 */
[----:B------:R-:W1:Y:S08]  /*5510*/  MUFU.EX2 R27, R27 ;  /* 0x0000001b001b7308 */ /* 0x000e700000000800 */
[----:B------:R-:W2:Y:S01]  /*5520*/  MUFU.EX2 R28, R28 ;  /* 0x0000001c001c7308 */ /* 0x000ea20000000800 */
[C---:B0-----:R-:W-:Y:S01]  /*5530*/  FADD.FTZ R21, R25.reuse, R0 ;  /* 0x0000000019157221 */ /* 0x041fe20000010000 */
[----:B------:R-:W-:-:S02]  /*5540*/  F2FP.F16.F32.PACK_AB R192, R25, R24 ;  /* 0x0000001819c0723e */ /* 0x000fc400000000ff */
[----:B------:R-:W-:-:S04]  /*5550*/  CS2R R24, SRZ ;  /* 0x0000000000187805 */ /* 0x000fc8000001ff00 */
[----:B------:R-:W0:Y:S01]  /*5560*/  MUFU.EX2 R30, R30 ;  /* 0x0000001e001e7308 */ /* 0x000e220000000800 */
[----:B-1----:R-:W-:-:S07]  /*5570*/  F2FP.F16.F32.PACK_AB R193, R27, R26 ;  /* 0x0000001a1bc1723e */ /* 0x002fce00000000ff */
[----:B------:R1:W3:Y:S08]  /*5580*/  MUFU.EX2 R5, R2 ;  /* 0x0000000200057308 */ /* 0x0002f00000000800 */
[----:B------:R2:W4:Y:S01]  /*5590*/  MUFU.EX2 R195, R18 ;  /* 0x0000001200c37308 */ /* 0x0005220000000800 */
[----:B-1----:R-:W-:-:S04]  /*55a0*/  FADD.FTZ R2, R26, R29 ;  /* 0x0000001d1a027221 */ /* 0x002fc80000010000 */
[----:B------:R-:W-:Y:S01]  /*55b0*/  FADD.FTZ R29, R27, R2 ;  /* 0x000000021b1d7221 */ /* 0x000fe20000010000 */
[----:B------:R-:W-:Y:S01]  /*55c0*/  IMAD.MOV.U32 R2, RZ, RZ, 0x3f800000 ;  /* 0x3f800000ff027424 */ /* 0x000fe200078e00ff */
[----:B------:R-:W-:Y:S01]  /*55d0*/  CS2R R26, SRZ ;  /* 0x00000000001a7805 */ /* 0x000fe2000001ff00 */
[----:B--2---:R-:W-:Y:S01]  /*55e0*/  FADD.FTZ R18, R28, R21 ;  /* 0x000000151c127221 */ /* 0x004fe20000010000 */
[----:B0-----:R-:W-:Y:S01]  /*55f0*/  FADD.FTZ R0, R30, R29 ;  /* 0x0000001d1e007221 */ /* 0x001fe20000010000 */
[C---:B---3--:R-:W-:Y:S02]  /*5600*/  F2FP.F16.F32.PACK_AB R194, R5.reuse, R28 ;  /* 0x0000001c05c2723e */ /* 0x048fe400000000ff */
[----:B------:R-:W-:Y:S01]  /*5610*/  CS2R R28, SRZ ;  /* 0x00000000001c7805 */ /* 0x000fe2000001ff00 */
[----:B------:R-:W-:Y:S01]  /*5620*/  FADD.FTZ R18, R5, R18 ;  /* 0x0000001205127221 */ /* 0x000fe20000010000 */
[C---:B----4-:R-:W-:Y:S01]  /*5630*/  FADD.FTZ R5, R195.reuse, R0 ;  /* 0x00000000c3057221 */ /* 0x050fe20000010000 */
[----:B------:R-:W-:Y:S01]  /*5640*/  F2FP.F16.F32.PACK_AB R195, R195, R30 ;  /* 0x0000001ec3c3723e */ /* 0x000fe200000000ff */
[----:B------:R-:W-:Y:S01]  /*5650*/  IMAD.MOV.U32 R0, RZ, RZ, 0x3f800000 ;  /* 0x3f800000ff007424 */ /* 0x000fe200078e00ff */
[----:B------:R-:W-:Y:S01]  /*5660*/  CS2R R30, SRZ ;  /* 0x00000000001e7805 */ /* 0x000fe2000001ff00 */
[----:B------:R-:W-:Y:S06]  /*5670*/  @!P1 BRA `(.L_x_2210) ;  /* 0x0000003c00889947 */ /* 0x000fec0003800000 */
[----:B------:R-:W-:Y:S01]  /*5680*/  R2UR UR4, R17 ;  /* 0x00000000110472ca */ /* 0x000fe200000e0000 */
[----:B------:R-:W-:Y:S01]  /*5690*/  IMAD.MOV.U32 R21, RZ, RZ, R3 ;  /* 0x000000ffff157224 */ /* 0x000fe200078e0003 */
[----:B------:R-:W-:Y:S01]  /*56a0*/  MOV R151, RZ ;  /* 0x000000ff00977202 */ /* 0x000fe20000000f00 */
[----:B------:R-:W-:Y:S01]  /*56b0*/  IMAD.MOV.U32 R228, RZ, RZ, R4 ;  /* 0x000000ffffe47224 */ /* 0x000fe200078e0004 */
[----:B------:R-:W-:Y:S01]  /*56c0*/  UMOV UR37, UR36 ;  /* 0x0000002400257c82 */ /* 0x000fe20008000000 */
[----:B------:R-:W-:-:S08]  /*56d0*/  IMAD.MOV.U32 R2, RZ, RZ, 0x3f800000 ;  /* 0x3f800000ff027424 */ /* 0x000fd000078e00ff */
[----:B------:R-:W-:-:S07]  /*56e0*/  IMAD.U32 R229, RZ, RZ, UR4 ;  /* 0x00000004ffe57e24 */ /* 0x000fce000f8e00ff */
.L_x_2221:
[----:B------:R-:W-:Y:S01]  /*56f0*/  R2UR UR5, R229 ;  /* 0x00000000e50572ca */ /* 0x000fe200000e0000 */
[----:B------:R-:W-:-:S04]  /*5700*/  UISETP.NE.AND UP0, UPT, UR37, 0x1, UPT ;  /* 0x000000012500788c */ /* 0x000fc8000bf05270 */
[----:B------:R-:W-:-:S08]  /*5710*/  USEL UR4, URZ, 0x1, UP0 ;  /* 0x000000013f047887 */ /* 0x000fd00008000000 */
[----:B------:R-:W-:-:S06]  /*5720*/  ULOP3.LUT UR4, UR5, UR4, URZ, 0x3c, !UPT ;  /* 0x0000000405047292 */ /* 0x000fcc000f8e3c3f */
[----:B------:R-:W-:Y:S01]  /*5730*/  IMAD.U32 R17, RZ, RZ, UR4 ;  /* 0x00000004ff117e24 */ /* 0x000fe2000f8e00ff */
[----:B------:R-:W-:Y:S06]  /*5740*/  @!P0 BRA `(.L_x_2211) ;  /* 0x0000000000048947 */ /* 0x000fec0003800000 */
[----:B------:R-:W-:Y:S01]  /*5750*/  BPT.TRAP 0x1 ;  /* 0x000000040000795c */ /* 0x000fe20000300000 */
.L_x_2211:
[----:B------:R-:W-:Y:S01]  /*5760*/  R2UR UR5, R16 ;  /* 0x00000000100572ca */ /* 0x000fe200000e0000 */
[----:B------:R-:W-:Y:S01]  /*5770*/  UIADD3 UR36, UR37, 0x1, URZ ;  /* 0x0000000125247890 */ /* 0x000fe2000fffe03f */
[----:B------:R-:W-:-:S03]  /*5780*/  R2UR UR4, R17 ;  /* 0x00000000110472ca */ /* 0x000fc600000e0000 */
[----:B------:R-:W-:-:S04]  /*5790*/  UISETP.NE.AND UP0, UPT, UR36, 0x2, UPT ;  /* 0x000000022400788c */ /* 0x000fc8000bf05270 */
[----:B------:R-:W-:-:S04]  /*57a0*/  USEL UR36, UR36, URZ, UP0 ;  /* 0x0000003f24247287 */ /* 0x000fc80008000000 */
[----:B------:R-:W-:Y:S02]  /*57b0*/  ULEA UR61, UR36, UR5, 0x3 ;  /* 0x00000005243d7291 */ /* 0x000fe4000f8e183f */
[----:B------:R-:W-:-:S05]  /*57c0*/  IMAD.U32 R3, RZ, RZ, UR4 ;  /* 0x00000004ff037e24 */ /* 0x000fca000f8e00ff */
[----:B------:R-:W-:-:S04]  /*57d0*/  SHF.L.U32 R3, R3, 0x1f, RZ ;  /* 0x0000001f03037819 */ /* 0x000fc800000006ff */
[----:B------:R0:W1:Y:S01]  /*57e0*/  SYNCS.PHASECHK.TRANS64.TRYWAIT P1, [UR61+0x38830], R3 ;  /* 0x03883003ff0075a7 */ /* 0x000062000802017d */
[----:B------:R-:W-:Y:S05]  /*57f0*/  @!P0 BRA `(.L_x_2212) ;  /* 0x0000000000048947 */ /* 0x000fea0003800000 */
[----:B------:R-:W-:Y:S01]  /*5800*/  BPT.TRAP 0x1 ;  /* 0x000000040000795c */ /* 0x000fe20000300000 */
.L_x_2212:
[----:B-1----:R-:W-:Y:S05]  /*5810*/  @P1 BRA `(.L_x_2213) ;  /* 0x0000000000081947 */ /* 0x002fea0003800000 */
[----:B------:R-:W1:Y:S02]  /*5820*/  SYNCS.PHASECHK.TRANS64.TRYWAIT P1, [UR61+0x38830], R3 ;  /* 0x03883003ff0075a7 */ /* 0x000e64000802017d */
[----:B-1----:R-:W-:Y:S05]  /*5830*/  @!P1 BRA `(.L_x_2214) ;  /* 0x000000fc003c9947 */ /* 0x002fea0003800000 */
.L_x_2213:
        /* <DEDUP_REMOVED lines=23> */
[----:B------:R-:W-:Y:S01]  /*59b0*/  UIADD3 UR58, UR4, 0x80, URZ ;  /* 0x00000080043a7890 */ /* 0x000fe2000fffe03f */
[-C--:B------:R-:W-:Y:S01]  /*59c0*/  FMUL.FTZ R28, R28, R0.reuse ;  /* 0x000000001c1c7220 */ /* 0x080fe20000410000 */
        /* <DEDUP_REMOVED lines=57> */
[----:B------:R-:W-:Y:S01]  /*5d60*/  UIADD3 UR58, UR4, 0x100, URZ ;  /* 0x00000100043a7890 */ /* 0x000fe2000fffe03f */
[-C--:B------:R-:W-:Y:S01]  /*5d70*/  FMUL.FTZ R109, R109, R0.reuse ;  /* 0x000000006d6d7220 */ /* 0x080fe20000410000 */
[----:B------:R-:W-:Y:S01]  /*5d80*/  UMOV UR56, UR6 ;  /* 0x0000000600387c82 */ /* 0x000fe20008000000 */
[----:B------:R-:W-:Y:S01]  /*5d90*/  UMOV UR57, UR7 ;  /* 0x0000000700397c82 */ /* 0x000fe20008000000 */
        /* <DEDUP_REMOVED lines=95> */
[----:B------:R-:W-:Y:S01]  /*6390*/  UIADD3 UR58, UR4, 0x200, URZ ;  /* 0x00000200043a7890 */ /* 0x000fe2000fffe03f */
[----:B------:R-:W-:Y:S01]  /*63a0*/  UMOV UR56, UR6 ;  /* 0x0000000600387c82 */ /* 0x000fe20008000000 */
[----:B------:R-:W-:Y:S01]  /*63b0*/  UMOV UR57, UR7 ;  /* 0x0000000700397c82 */ /* 0x000fe20008000000 */
[----:B------:R-:W-:Y:S01]  /*63c0*/  UMOV UR59, 0x40000040 ;  /* 0x40000040003b7882 */ /* 0x000fe20000000000 */
        /* <DEDUP_REMOVED lines=141> */
[----:B------:R-:W-:Y:S02]  /*6ca0*/  UIADD3 UR10, UR4, 0x986, URZ ;  /* 0x00000986040a7890 */ /* 0x000fe4000fffe03f */
        /* <DEDUP_REMOVED lines=23> */
[----:B------:R-:W-:Y:S02]  /*6e20*/  R2UR UR14, R6 ;  /* 0x00000000060e72ca */ /* 0x000fe400000e0000 */
[----:B------:R-:W-:-:S11]  /*6e30*/  R2UR UR15, R7 ;  /* 0x00000000070f72ca */ /* 0x000fd600000e0000 */
[----:B------:R-:W-:Y:S02]  /*6e40*/  UMOV UR56, UR14 ;  /* 0x0000000e00387c82 */ /* 0x000fe40008000000 */
[----:B------:R-:W-:Y:S01]  /*6e50*/  UMOV UR57, UR15 ;  /* 0x0000000f00397c82 */ /* 0x000fe20008000000 */
[----:B------:R-:W-:Y:S01]  /*6e60*/  UMOV UR5, UR15 ;  /* 0x0000000f00057c82 */ /* 0x000fe20008000000 */
        /* <DEDUP_REMOVED lines=22> */
[----:B------:R-:W-:Y:S03]  /*6fd0*/  HGMMA.64x16x16.F32 R152, gdesc[UR16], R152, gsb0 ;  /* 0x00200000109879f0 */ /* 0x000fe60008000898 */
        /* <DEDUP_REMOVED lines=215> */
.L_x_2215:
[----:B------:R-:W-:Y:S02]  /*7d50*/  R2UR UR4, R16 ;  /* 0x00000000100472ca */ /* 0x000fe400000e0000 */
[----:B------:R-:W-:-:S11]  /*7d60*/  R2UR UR5, R229 ;  /* 0x00000000e50572ca */ /* 0x000fd600000e0000 */
[----:B------:R-:W-:Y:S02]  /*7d70*/  ULEA UR4, UR37, UR4, 0x3 ;  /* 0x0000000425047291 */ /* 0x000fe4000f8e183f */
[----:B------:R-:W-:-:S05]  /*7d80*/  IMAD.U32 R0, RZ, RZ, UR5 ;  /* 0x00000005ff007e24 */ /* 0x000fca000f8e00ff */
[----:B------:R-:W-:-:S04]  /*7d90*/  SHF.L.U32 R0, R0, 0x1f, RZ ;  /* 0x0000001f00007819 */ /* 0x000fc800000006ff */
[----:B------:R2:W3:Y:S01]  /*7da0*/  SYNCS.PHASECHK.TRANS64.TRYWAIT P1, [UR4+0x38850], R0 ;  /* 0x03885000ff0075a7 */ /* 0x0004e20008020144 */
[----:B------:R-:W-:Y:S05]  /*7db0*/  @!P0 BRA `(.L_x_2216) ;  /* 0x0000000000048947 */ /* 0x000fea0003800000 */
[----:B------:R-:W-:Y:S01]  /*7dc0*/  BPT.TRAP 0x1 ;  /* 0x000000040000795c */ /* 0x000fe20000300000 */
.L_x_2216:
[----:B---3--:R-:W-:Y:S05]  /*7dd0*/  @P1 BRA `(.L_x_2217) ;  /* 0x0000000000081947 */ /* 0x008fea0003800000 */
[----:B------:R-:W3:Y:S02]  /*7de0*/  SYNCS.PHASECHK.TRANS64.TRYWAIT P1, [UR4+0x38850], R0 ;  /* 0x03885000ff0075a7 */ /* 0x000ee40008020144 */
[----:B---3--:R-:W-:Y:S05]  /*7df0*/  @!P1 BRA `(.L_x_2218) ;  /* 0x000000d400e49947 */ /* 0x008fea0003800000 */
.L_x_2217:
[----:B------:R-:W-:Y:S01]  /*7e00*/  R2UR UR5, R16 ;  /* 0x00000000100572ca */ /* 0x000fe200000e0000 */
[----:B------:R-:W-:Y:S01]  /*7e10*/  WARPGROUP.ARRIVE ;  /* 0x00000000000079c5 */ /* 0x000fe20000000000 */
[----:B------:R-:W-:-:S11]  /*7e20*/  UMOV UR7, 0x40000040 ;  /* 0x4000004000077882 */ /* 0x000fd60000000000 */
[----:B------:R-:W-:-:S04]  /*7e30*/  UIADD3 UR5, UR5, 0x400, URZ ;  /* 0x0000040005057890 */ /* 0x000fc8000fffe03f */
        /* <DEDUP_REMOVED lines=33> */
.L_x_2219:
[----:B------:R-:W-:Y:S01]  /*8050*/  R2UR UR6, R212 ;  /* 0x00000000d40672ca */ /* 0x000fe200000e0000 */
[----:B------:R-:W4:Y:S01]  /*8060*/  LDC R193, c[0x0][0x2f0] ;  /* 0x0000bc00ffc17b82 */ /* 0x000f220000000800 */
[----:B------:R-:W-:Y:S01]  /*8070*/  R2UR UR5, R213 ;  /* 0x00000000d50572ca */ /* 0x000fe200000e0000 */
[----:B------:R-:W-:Y:S01]  /*8080*/  IMAD.MOV.U32 R195, RZ, RZ, -0x2 ;  /* 0xfffffffeffc37424 */ /* 0x000fe200078e00ff */
[----:B------:R-:W-:Y:S01]  /*8090*/  R2UR UR7, R23 ;  /* 0x00000000170772ca */ /* 0x000fe200000e0000 */
[----:B------:R-:W-:-:S08]  /*80a0*/  UIADD3 UR61, UR61, 0x38840, URZ ;  /* 0x000388403d3d7890 */ /* 0x000fd0000fffe03f */
[----:B------:R-:W-:Y:S02]  /*80b0*/  UISETP.NE.AND UP0, UPT, UR6, URZ, UPT ;  /* 0x0000003f0600728c */ /* 0x000fe4000bf05270 */
[----:B--23--:R-:W-:Y:S01]  /*80c0*/  VIADD R0, R215, UR5 ;  /* 0x00000005d7007c36 */ /* 0x00cfe20008000000 */
[----:B------:R-:W-:-:S03]  /*80d0*/  ULDC UR6, c[0x0][0x288] ;  /* 0x0000a20000067ab9 */ /* 0x000fc60000000800 */
[----:B------:R-:W-:Y:S02]  /*80e0*/  PLOP3.LUT P1, PT, PT, PT, UP0, 0x80, 0x0 ;  /* 0x000000000000781c */ /* 0x000fe40003f2f008 */
[----:B------:R-:W-:-:S03]  /*80f0*/  PLOP3.LUT P2, PT, PT, PT, UP0, 0x80, 0x0 ;  /* 0x000000000000781c */ /* 0x000fc60003f4f008 */
[----:B------:R-:W-:-:S08]  /*8100*/  @UP0 ULDC UR5, c[0x0][0x44c] ;  /* 0x0001130000050ab9 */ /* 0x000fd00000000800 */
[----:B------:R-:W-:Y:S01]  /*8110*/  @P1 IMAD.HI.U32 R2, R0, UR5, RZ ;  /* 0x0000000500021c27 */ /* 0x000fe2000f8e00ff */
[----:B------:R-:W-:-:S04]  /*8120*/  @UP0 ULDC UR5, c[0x0][0x450] ;  /* 0x0001140000050ab9 */ /* 0x000fc80000000800 */
[----:B------:R-:W-:Y:S01]  /*8130*/  @P2 SHF.R.U32.HI R0, RZ, UR5, R2 ;  /* 0x00000005ff002c19 */ /* 0x000fe20008011602 */
[----:B------:R-:W-:Y:S02]  /*8140*/  UMOV UR5, 0x1 ;  /* 0x0000000100057882 */ /* 0x000fe40000000000 */
[----:B------:R-:W-:Y:S02]  /*8150*/  UIMAD UR5, UR60, -0x50, UR5 ;  /* 0xffffffb03c0578a4 */ /* 0x000fe4000f8e0205 */
[----:B01----:R-:W0:Y:S04]  /*8160*/  SHFL.IDX PT, R3, R0, RZ, 0x1c1f ;  /* 0x001c1fff00037589 */ /* 0x003e2800000e0000 */
[----:B------:R-:W-:Y:S01]  /*8170*/  IMAD R2, R214, R195, UR5 ;  /* 0x00000005d6027e24 */ /* 0x000fe2000f8e02c3 */
[----:B------:R-:W-:-:S03]  /*8180*/  ULDC UR5, c[0x0][0x988] ;  /* 0x0002620000057ab9 */ /* 0x000fc60000000800 */
[----:B----4-:R-:W-:-:S05]  /*8190*/  IMAD R2, R193, UR7, R2 ;  /* 0x00000007c1027c24 */ /* 0x010fca000f8e0202 */
[----:B0-----:R-:W-:-:S04]  /*81a0*/  IADD3 R3, R3, -UR6, R2 ;  /* 0x8000000603037c10 */ /* 0x001fc8000fffe002 */
[C---:B------:R-:W-:Y:S02]  /*81b0*/  ISETP.GT.AND P1, PT, R3.reuse, RZ, PT ;  /* 0x000000ff0300720c */ /* 0x040fe40003f24270 */
[C---:B------:R-:W-:Y:S02]  /*81c0*/  ISETP.GT.AND P2, PT, R3.reuse, 0x1, PT ;  /* 0x000000010300780c */ /* 0x040fe40003f44270 */
[----:B------:R-:W-:Y:S02]  /*81d0*/  FSEL R184, R184, -INF , P1 ;  /* 0xff800000b8b87808 */ /* 0x000fe40000800000 */
        /* <DEDUP_REMOVED lines=56> */
[----:B------:R-:W0:Y:S02]  /*8560*/  SHFL.IDX PT, R3, R0, 0x1, 0x1c1f ;  /* 0x003c1f0000037f89 */ /* 0x000e2400000e0000 */
[----:B------:R-:W-:-:S05]  /*8570*/  FMNMX.FTZ R192, R157, R4, !PT ;  /* 0x000000049dc07209 */ /* 0x000fca0007810000 */
[----:B------:R-:W1:Y:S01]  /*8580*/  SHFL.BFLY PT, R193, R192, 0x2, 0x1f ;  /* 0x0c401f00c0c17f89 */ /* 0x000e6200000e0000 */
[----:B0-----:R-:W-:Y:S01]  /*8590*/  IADD3 R2, R3, -UR6, R2 ;  /* 0x8000000603027c10 */ /* 0x001fe2000fffe002 */
[----:B------:R-:W0:Y:S03]  /*85a0*/  S2UR UR6, SR_CgaCtaId ;  /* 0x00000000000679c3 */ /* 0x000e260000008800 */
[C---:B------:R-:W-:Y:S02]  /*85b0*/  ISETP.GT.AND P1, PT, R2.reuse, RZ, PT ;  /* 0x000000ff0200720c */ /* 0x040fe40003f24270 */
[----:B------:R-:W-:Y:S02]  /*85c0*/  ISETP.GT.AND P2, PT, R2, 0x1, PT ;  /* 0x000000010200780c */ /* 0x000fe40003f44270 */
[----:B-1----:R-:W-:Y:S02]  /*85d0*/  FMNMX.FTZ R193, R192, R193, !PT ;  /* 0x000000c1c0c17209 */ /* 0x002fe40007810000 */
[----:B------:R-:W-:-:S02]  /*85e0*/  FSEL R186, R186, -INF , P1 ;  /* 0xff800000baba7808 */ /* 0x000fc40000800000 */
[----:B------:R-:W-:Y:S01]  /*85f0*/  ISETP.GT.AND P1, PT, R2, 0x8, PT ;  /* 0x000000080200780c */ /* 0x000fe20003f24270 */
[----:B------:R-:W1:Y:S01]  /*8600*/  SHFL.BFLY PT, R194, R193, 0x1, 0x1f ;  /* 0x0c201f00c1c27f89 */ /* 0x000e6200000e0000 */
[----:B------:R-:W-:Y:S02]  /*8610*/  FSEL R187, R187, -INF , P2 ;  /* 0xff800000bbbb7808 */ /* 0x000fe40001000000 */
[----:B------:R-:W-:Y:S02]  /*8620*/  FMNMX.FTZ R4, R186, R21, !PT ;  /* 0x00000015ba047209 */ /* 0x000fe40007810000 */
[----:B------:R-:W-:Y:S02]  /*8630*/  ISETP.GT.AND P2, PT, R2, 0x9, PT ;  /* 0x000000090200780c */ /* 0x000fe40003f44270 */
[----:B------:R-:W-:Y:S02]  /*8640*/  FSEL R190, R190, -INF , P1 ;  /* 0xff800000bebe7808 */ /* 0x000fe40000800000 */
[----:B------:R-:W-:-:S02]  /*8650*/  FMNMX.FTZ R3, R187, R4, !PT ;  /* 0x00000004bb037209 */ /* 0x000fc40007810000 */
[----:B------:R-:W-:Y:S01]  /*8660*/  FSEL R191, R191, -INF , P2 ;  /* 0xff800000bfbf7808 */ /* 0x000fe20001000000 */
[----:B0-----:R-:W-:Y:S01]  /*8670*/  UPRMT UR61, UR6, 0x654, UR61 ;  /* 0x00000654063d7896 */ /* 0x001fe2000800003d */
[----:B------:R-:W-:Y:S02]  /*8680*/  ISETP.GT.AND P1, PT, R2, 0x10, PT ;  /* 0x000000100200780c */ /* 0x000fe40003f24270 */
[----:B------:R-:W-:Y:S02]  /*8690*/  FMNMX.FTZ R0, R190, R3, !PT ;  /* 0x00000003be007209 */ /* 0x000fe40007810000 */
[----:B------:R-:W-:Y:S02]  /*86a0*/  ISETP.GT.AND P2, PT, R2, 0x11, PT ;  /* 0x000000110200780c */ /* 0x000fe40003f44270 */
[----:B------:R-:W-:Y:S02]  /*86b0*/  FSEL R178, R178, -INF , P1 ;  /* 0xff800000b2b27808 */ /* 0x000fe40000800000 */
[----:B------:R-:W-:Y:S01]  /*86c0*/  FMNMX.FTZ R3, R191, R0, !PT ;  /* 0x00000000bf037209 */ /* 0x000fe20007810000 */
[----:B------:R-:W-:Y:S01]  /*86d0*/  SYNCS.ARRIVE.TRANS64.RED.A1T0 RZ, [UR61], RZ ;  /* 0x000000ffffff79a7 */ /* 0x000fe2000810043d */
[----:B------:R-:W-:-:S02]  /*86e0*/  ISETP.GT.AND P3, PT, R2, 0x18, PT ;  /* 0x000000180200780c */ /* 0x000fc40003f64270 */
[----:B-1----:R-:W-:Y:S02]  /*86f0*/  FMNMX.FTZ R4, R193, R194, !PT ;  /* 0x000000c2c1047209 */ /* 0x002fe40007810000 */
[----:B------:R-:W-:Y:S02]  /*8700*/  FSEL R179, R179, -INF , P2 ;  /* 0xff800000b3b37808 */ /* 0x000fe40001000000 */
[----:B------:R-:W-:Y:S01]  /*8710*/  FMNMX.FTZ R0, R178, R3, !PT ;  /* 0x00000003b2007209 */ /* 0x000fe20007810000 */
[C---:B------:R-:W-:Y:S01]  /*8720*/  FMUL.FTZ R192, R4.reuse, UR5 ;  /* 0x0000000504c07c20 */ /* 0x040fe20008410000 */
[----:B------:R-:W-:Y:S02]  /*8730*/  FSETP.NEU.FTZ.AND P1, PT, R4, -INF , PT ;  /* 0xff8000000400780b */ /* 0x000fe40003f3d000 */
[----:B------:R-:W-:Y:S02]  /*8740*/  ISETP.GT.AND P4, PT, R2, 0x19, PT ;  /* 0x000000190200780c */ /* 0x000fe40003f84270 */
[----:B------:R-:W-:-:S02]  /*8750*/  FSEL R182, R182, -INF , P3 ;  /* 0xff800000b6b67808 */ /* 0x000fc40001800000 */
[----:B------:R-:W-:Y:S02]  /*8760*/  FMNMX.FTZ R3, R179, R0, !PT ;  /* 0x00000000b3037209 */ /* 0x000fe40007810000 */
[----:B------:R-:W-:Y:S02]  /*8770*/  FSEL R0, R192, RZ, P1 ;  /* 0x000000ffc0007208 */ /* 0x000fe40000800000 */
[----:B------:R-:W-:Y:S02]  /*8780*/  ISETP.GT.AND P2, PT, R2, 0x20, PT ;  /* 0x000000200200780c */ /* 0x000fe40003f44270 */
[----:B------:R-:W-:Y:S01]  /*8790*/  FSEL R183, R183, -INF , P4 ;  /* 0xff800000b7b77808 */ /* 0x000fe20002000000 */
[--C-:B------:R-:W-:Y:S01]  /*87a0*/  FFMA.FTZ R208, R184, UR5, -R0.reuse ;  /* 0x00000005b8d07c23 */ /* 0x100fe20008010800 */
[----:B------:R-:W-:Y:S01]  /*87b0*/  FMNMX.FTZ R192, R182, R3, !PT ;  /* 0x00000003b6c07209 */ /* 0x000fe20007810000 */
[--C-:B------:R-:W-:Y:S01]  /*87c0*/  FFMA.FTZ R185, R185, UR5, -R0.reuse ;  /* 0x00000005b9b97c23 */ /* 0x100fe20008010800 */
[----:B------:R-:W-:Y:S01]  /*87d0*/  ISETP.GT.AND P3, PT, R2, 0x21, PT ;  /* 0x000000210200780c */ /* 0x000fe20003f64270 */
[--C-:B------:R-:W-:Y:S01]  /*87e0*/  FFMA.FTZ R210, R188, UR5, -R0.reuse ;  /* 0x00000005bcd27c23 */ /* 0x100fe20008010800 */
        /* <DEDUP_REMOVED lines=16> */
[----:B------:R-:W-:Y:S01]  /*88f0*/  FSEL R184, R175, -INF , P3 ;  /* 0xff800000afb87808 */ /* 0x000fe20001800000 */
[--C-:B------:R-:W-:Y:S01]  /*8900*/  FFMA.FTZ R176, R181, UR5, -R0.reuse ;  /* 0x00000005b5b07c23 */ /* 0x100fe20008010800 */
[----:B------:R-:W-:Y:S01]  /*8910*/  ISETP.GT.AND P2, PT, R2, 0x30, PT ;  /* 0x000000300200780c */ /* 0x000fe20003f44270 */
[----:B------:R0:W-:Y:S01]  /*8920*/  MUFU.EX2 R175, R185 ;  /* 0x000000b900af7308 */ /* 0x0001e20000000800 */
[----:B------:R-:W-:Y:S01]  /*8930*/  FMNMX.FTZ R3, R174, R3, !PT ;  /* 0x00000003ae037209 */ /* 0x000fe20007810000 */
[--C-:B------:R-:W-:Y:S01]  /*8940*/  FFMA.FTZ R202, R172, UR5, -R0.reuse ;  /* 0x00000005acca7c23 */ /* 0x100fe20008010800 */
[----:B------:R-:W-:Y:S01]  /*8950*/  ISETP.GT.AND P3, PT, R2, 0x31, PT ;  /* 0x000000310200780c */ /* 0x000fe20003f64270 */
[--C-:B------:R-:W-:Y:S01]  /*8960*/  FFMA.FTZ R196, R160, UR5, -R0.reuse ;  /* 0x00000005a0c47c23 */ /* 0x100fe20008010800 */
[----:B------:R-:W-:Y:S01]  /*8970*/  FSEL R162, R162, -INF , P2 ;  /* 0xff800000a2a27808 */ /* 0x000fe20001000000 */
[--C-:B------:R-:W-:Y:S01]  /*8980*/  FFMA.FTZ R198, R164, UR5, -R0.reuse ;  /* 0x00000005a4c67c23 */ /* 0x100fe20008010800 */
[----:B------:R-:W-:Y:S01]  /*8990*/  FMNMX.FTZ R3, R184, R3, !PT ;  /* 0x00000003b8037209 */ /* 0x000fe20007810000 */
[----:B------:R-:W-:Y:S01]  /*89a0*/  FFMA.FTZ R153, R157, UR5, -R0 ;  /* 0x000000059d997c23 */ /* 0x000fe20008010800 */
[----:B------:R-:W-:Y:S01]  /*89b0*/  ISETP.GT.AND P2, PT, R2, 0x38, PT ;  /* 0x000000380200780c */ /* 0x000fe20003f44270 */
[----:B------:R-:W-:Y:S01]  /*89c0*/  MUFU.EX2 R208, R208 ;  /* 0x000000d000d07308 */ /* 0x000fe20000000800 */
[----:B------:R-:W-:-:S02]  /*89d0*/  FSEL R163, R163, -INF , P3 ;  /* 0xff800000a3a37808 */ /* 0x000fc40001800000 */
[----:B------:R-:W-:Y:S02]  /*89e0*/  FMNMX.FTZ R188, R162, R3, !PT ;  /* 0x00000003a2bc7209 */ /* 0x000fe40007810000 */
[----:B------:R-:W-:Y:S02]  /*89f0*/  ISETP.GT.AND P3, PT, R2, 0x39, PT ;  /* 0x000000390200780c */ /* 0x000fe40003f64270 */
[----:B0-----:R-:W-:Y:S01]  /*8a00*/  FSEL R185, R166, -INF , P2 ;  /* 0xff800000a6b97808 */ /* 0x001fe20001000000 */
[----:B------:R-:W-:Y:S01]  /*8a10*/  FFMA.FTZ R166, R189, UR5, -R0 ;  /* 0x00000005bda67c23 */ /* 0x000fe20008010800 */
[----:B------:R-:W-:Y:S01]  /*8a20*/  FMNMX.FTZ R188, R163, R188, !PT ;  /* 0x000000bca3bc7209 */ /* 0x000fe20007810000 */
[----:B------:R-:W-:Y:S01]  /*8a30*/  MUFU.EX2 R210, R210 ;  /* 0x000000d200d27308 */ /* 0x000fe20000000800 */
[----:B------:R-:W-:Y:S02]  /*8a40*/  FSEL R167, R167, -INF , P3 ;  /* 0xff800000a7a77808 */ /* 0x000fe40001800000 */
[----:B------:R-:W-:-:S02]  /*8a50*/  ISETP.GT.AND P2, PT, R2, 0x40, PT ;  /* 0x000000400200780c */ /* 0x000fc40003f44270 */
[----:B------:R-:W-:Y:S02]  /*8a60*/  FMNMX.FTZ R188, R185, R188, !PT ;  /* 0x000000bcb9bc7209 */ /* 0x000fe40007810000 */
[----:B------:R-:W-:Y:S01]  /*8a70*/  ISETP.GT.AND P3, PT, R2, 0x41, PT ;  /* 0x000000410200780c */ /* 0x000fe20003f64270 */
[----:B------:R-:W-:Y:S01]  /*8a80*/  MUFU.EX2 R166, R166 ;  /* 0x000000a600a67308 */ /* 0x000fe20000000800 */
[----:B------:R-:W-:Y:S02]  /*8a90*/  FSEL R154, R154, -INF , P2 ;  /* 0xff8000009a9a7808 */ /* 0x000fe40001000000 */
[----:B------:R-:W-:Y:S02]  /*8aa0*/  FMNMX.FTZ R3, R167, R188, !PT ;  /* 0x000000bca7037209 */ /* 0x000fe40007810000 */
[----:B------:R-:W-:Y:S02]  /*8ab0*/  ISETP.GT.AND P2, PT, R2, 0x48, PT ;  /* 0x000000480200780c */ /* 0x000fe40003f44270 */
[----:B------:R-:W-:Y:S01]  /*8ac0*/  FSEL R188, R155, -INF , P3 ;  /* 0xff8000009bbc7808 */ /* 0x000fe20001800000 */
[----:B------:R-:W-:Y:S01]  /*8ad0*/  FFMA.FTZ R155, R165, UR5, -R0 ;  /* 0x00000005a59b7c23 */ /* 0x000fe20008010800 */
[----:B------:R-:W-:Y:S01]  /*8ae0*/  FMNMX.FTZ R3, R154, R3, !PT ;  /* 0x000000039a037209 */ /* 0x000fe20007810000 */
[----:B------:R-:W-:Y:S01]  /*8af0*/  MUFU.EX2 R204, R204 ;  /* 0x000000cc00cc7308 */ /* 0x000fe20000000800 */
[----:B------:R-:W-:-:S02]  /*8b00*/  ISETP.GT.AND P3, PT, R2, 0x49, PT ;  /* 0x000000490200780c */ /* 0x000fc40003f64270 */
[----:B------:R-:W-:Y:S01]  /*8b10*/  FSEL R189, R158, -INF , P2 ;  /* 0xff8000009ebd7808 */ /* 0x000fe20001000000 */
[--C-:B------:R-:W-:Y:S01]  /*8b20*/  FFMA.FTZ R158, R161, UR5, -R0.reuse ;  /* 0x00000005a19e7c23 */ /* 0x100fe20008010800 */
[----:B------:R-:W-:Y:S02]  /*8b30*/  FMNMX.FTZ R2, R188, R3, !PT ;  /* 0x00000003bc027209 */ /* 0x000fe40007810000 */
[----:B------:R-:W-:Y:S01]  /*8b40*/  FSEL R193, R159, -INF , P3 ;  /* 0xff8000009fc17808 */ /* 0x000fe20001800000 */
[----:B------:R-:W-:Y:S01]  /*8b50*/  FFMA.FTZ R159, R173, UR5, -R0 ;  /* 0x00000005ad9f7c23 */ /* 0x000fe20008010800 */
[----:B------:R-:W-:Y:S01]  /*8b60*/  FMNMX.FTZ R2, R189, R2, !PT ;  /* 0x00000002bd027209 */ /* 0x000fe20007810000 */
[----:B------:R-:W-:Y:S01]  /*8b70*/  MUFU.EX2 R177, R177 ;  /* 0x000000b100b17308 */ /* 0x000fe20000000800 */
[----:B------:R-:W-:Y:S02]  /*8b80*/  FSEL R165, R4, RZ, P1 ;  /* 0x000000ff04a57208 */ /* 0x000fe40000800000 */
[----:B------:R-:W-:-:S03]  /*8b90*/  FMNMX.FTZ R2, R193, R2, !PT ;  /* 0x00000002c1027209 */ /* 0x000fc60007810000 */
[----:B------:R-:W-:Y:S02]  /*8ba0*/  FADD.FTZ R165, -R165, R228 ;  /* 0x000000e4a5a57221 */ /* 0x000fe40000010100 */
[----:B------:R-:W0:Y:S01]  /*8bb0*/  SHFL.BFLY PT, R3, R2, 0x2, 0x1f ;  /* 0x0c401f0002037f89 */ /* 0x000e2200000e0000 */
[----:B------:R-:W-:Y:S01]  /*8bc0*/  MUFU.EX2 R206, R206 ;  /* 0x000000ce00ce7308 */ /* 0x000fe20000000800 */
[----:B------:R-:W-:-:S07]  /*8bd0*/  FMUL.FTZ R0, R165, UR5 ;  /* 0x00000005a5007c20 */ /* 0x000fce0008410000 */
[----:B------:R-:W1:Y:S08]  /*8be0*/  MUFU.EX2 R0, R0 ;  /* 0x0000000000007308 */ /* 0x000e700000000800 */
[----:B------:R-:W-:Y:S01]  /*8bf0*/  MUFU.EX2 R176, R176 ;  /* 0x000000b000b07308 */ /* 0x000fe20000000800 */
[----:B0-----:R-:W-:-:S07]  /*8c00*/  FMNMX.FTZ R169, R2, R3, !PT ;  /* 0x0000000302a97209 */ /* 0x001fce0007810000 */
[----:B------:R-:W-:Y:S01]  /*8c10*/  MUFU.EX2 R200, R200 ;  /* 0x000000c800c87308 */ /* 0x000fe20000000800 */
[----:B-1----:R-:W-:Y:S01]  /*8c20*/  FFMA.FTZ R18, R0, R18, R208 ;  /* 0x0000001200127223 */ /* 0x002fe200000100d0 */
[----:B------:R-:W0:Y:S06]  /*8c30*/  SHFL.BFLY PT, R2, R169, 0x1, 0x1f ;  /* 0x0c201f00a9027f89 */ /* 0x000e2c00000e0000 */
[----:B------:R-:W-:Y:S08]  /*8c40*/  MUFU.EX2 R168, R168 ;  /* 0x000000a800a87308 */ /* 0x000ff00000000800 */
[----:B------:R-:W-:Y:S08]  /*8c50*/  MUFU.EX2 R202, R202 ;  /* 0x000000ca00ca7308 */ /* 0x000ff00000000800 */
[----:B------:R-:W-:Y:S01]  /*8c60*/  MUFU.EX2 R159, R159 ;  /* 0x0000009f009f7308 */ /* 0x000fe20000000800 */
[----:B0-----:R-:W-:-:S04]  /*8c70*/  FMNMX.FTZ R3, R169, R2, !PT ;  /* 0x00000002a9037209 */ /* 0x001fc80007810000 */
[C---:B------:R-:W-:Y:S01]  /*8c80*/  FSETP.NEU.FTZ.AND P2, PT, R3.reuse, -INF , PT ;  /* 0xff8000000300780b */ /* 0x040fe20003f5d000 */
[C---:B------:R-:W-:Y:S02]  /*8c90*/  FMUL.FTZ R156, R3.reuse, UR5 ;  /* 0x00000005039c7c20 */ /* 0x040fe40008410000 */
[----:B------:R-:W-:Y:S01]  /*8ca0*/  MUFU.EX2 R196, R196 ;  /* 0x000000c400c47308 */ /* 0x000fe20000000800 */
[----:B------:R-:W-:Y:S02]  /*8cb0*/  FSEL R2, R3, RZ, P2 ;  /* 0x000000ff03027208 */ /* 0x000fe40001000000 */
[----:B------:R-:W-:-:S03]  /*8cc0*/  FSEL R156, R156, RZ, P2 ;  /* 0x000000ff9c9c7208 */ /* 0x000fc60001000000 */
[----:B------:R-:W-:Y:S01]  /*8cd0*/  FADD.FTZ R2, -R2, R21 ;  /* 0x0000001502027221 */ /* 0x000fe20000010100 */
[----:B------:R-:W-:Y:S01]  /*8ce0*/  FADD.FTZ R21, R175, R18 ;  /* 0x00000012af157221 */ /* 0x000fe20000010000 */
[--C-:B------:R-:W-:Y:S01]  /*8cf0*/  FFMA.FTZ R209, R186, UR5, -R156.reuse ;  /* 0x00000005bad17c23 */ /* 0x100fe2000801089c */
[--C-:B------:R-:W-:Y:S01]  /*8d00*/  FFMA.FTZ R164, R187, UR5, -R156.reuse ;  /* 0x00000005bba47c23 */ /* 0x100fe2000801089c */
[----:B------:R-:W-:Y:S01]  /*8d10*/  FMUL.FTZ R2, R2, UR5 ;  /* 0x0000000502027c20 */ /* 0x000fe20008410000 */
[--C-:B------:R-:W-:Y:S01]  /*8d20*/  FFMA.FTZ R211, R190, UR5, -R156.reuse ;  /* 0x00000005bed37c23 */ /* 0x100fe2000801089c */
[--C-:B------:R-:W-:Y:S01]  /*8d30*/  FFMA.FTZ R161, R191, UR5, -R156.reuse ;  /* 0x00000005bfa17c23 */ /* 0x100fe2000801089c */
[--C-:B------:R-:W-:Y:S01]  /*8d40*/  FFMA.FTZ R205, R178, UR5, -R156.reuse ;  /* 0x00000005b2cd7c23 */ /* 0x100fe2000801089c */
[----:B------:R-:W-:Y:S01]  /*8d50*/  MUFU.EX2 R209, R209 ;  /* 0x000000d100d17308 */ /* 0x000fe20000000800 */
[--C-:B------:R-:W-:Y:S01]  /*8d60*/  FFMA.FTZ R160, R179, UR5, -R156.reuse ;  /* 0x00000005b3a07c23 */ /* 0x100fe2000801089c */
[--C-:B------:R-:W-:Y:S01]  /*8d70*/  FFMA.FTZ R207, R182, UR5, -R156.reuse ;  /* 0x00000005b6cf7c23 */ /* 0x100fe2000801089c */
[--C-:B------:R-:W-:Y:S01]  /*8d80*/  FFMA.FTZ R157, R183, UR5, -R156.reuse ;  /* 0x00000005b79d7c23 */ /* 0x100fe2000801089c */
[----:B------:R-:W-:Y:S01]  /*8d90*/  FADD.FTZ R21, R210, R21 ;  /* 0x00000015d2157221 */ /* 0x000fe20000010000 */
[--C-:B------:R-:W-:Y:S01]  /*8da0*/  FFMA.FTZ R201, R170, UR5, -R156.reuse ;  /* 0x00000005aac97c23 */ /* 0x100fe2000801089c */
[--C-:B------:R-:W-:Y:S01]  /*8db0*/  FFMA.FTZ R169, R171, UR5, -R156.reuse ;  /* 0x00000005aba97c23 */ /* 0x100fe2000801089c */
[--C-:B------:R-:W-:Y:S01]  /*8dc0*/  FFMA.FTZ R197, R162, UR5, -R156.reuse ;  /* 0x00000005a2c57c23 */ /* 0x100fe2000801089c */
        /* <DEDUP_REMOVED lines=10> */
[----:B------:R-:W-:-:S03]  /*8e70*/  FFMA.FTZ R162, R167, UR5, -R156 ;  /* 0x00000005a7a27c23 */ /* 0x000fc6000801089c */
[----:B------:R-:W-:-:S03]  /*8e80*/  FADD.FTZ R21, R206, R21 ;  /* 0x00000015ce157221 */ /* 0x000fc60000010000 */
[----:B------:R-:W2:Y:S01]  /*8e90*/  MUFU.EX2 R211, R211 ;  /* 0x000000d300d37308 */ /* 0x000ea20000000800 */
[----:B0-----:R-:W-:-:S07]  /*8ea0*/  FFMA.FTZ R5, R2, R5, R209 ;  /* 0x0000000502057223 */ /* 0x001fce00000100d1 */
        /* <DEDUP_REMOVED lines=10> */
[----:B------:R-:W-:Y:S01]  /*8f50*/  FADD.FTZ R5, R176, R21 ;  /* 0x00000015b0057221 */ /* 0x000fe20000010000 */
[--C-:B------:R-:W-:Y:S01]  /*8f60*/  FFMA.FTZ R21, R154, UR5, -R156.reuse ;  /* 0x000000059a157c23 */ /* 0x100fe2000801089c */
[--C-:B------:R-:W-:Y:S01]  /*8f70*/  FFMA.FTZ R154, R188, UR5, -R156.reuse ;  /* 0x00000005bc9a7c23 */ /* 0x100fe2000801089c */
[----:B------:R-:W-:Y:S01]  /*8f80*/  FFMA.FTZ R156, R193, UR5, -R156 ;  /* 0x00000005c19c7c23 */ /* 0x000fe2000801089c */
[----:B------:R-:W-:Y:S02]  /*8f90*/  FADD.FTZ R5, R200, R5 ;  /* 0x00000005c8057221 */ /* 0x000fe40000010000 */
[----:B------:R-:W2:Y:S01]  /*8fa0*/  MUFU.EX2 R201, R201 ;  /* 0x000000c900c97308 */ /* 0x000ea20000000800 */
[----:B0-----:R-:W-:Y:S01]  /*8fb0*/  FADD.FTZ R18, R207, R18 ;  /* 0x00000012cf127221 */ /* 0x001fe20000010000 */
[----:B------:R-:W-:-:S04]  /*8fc0*/  FADD.FTZ R5, R168, R5 ;  /* 0x00000005a8057221 */ /* 0x000fc80000010000 */
[----:B------:R-:W-:Y:S02]  /*8fd0*/  FADD.FTZ R170, R202, R5 ;  /* 0x00000005caaa7221 */ /* 0x000fe40000010000 */
[----:B------:R-:W0:Y:S01]  /*8fe0*/  MUFU.EX2 R169, R169 ;  /* 0x000000a900a97308 */ /* 0x000e220000000800 */
[----:B-1----:R-:W-:Y:S01]  /*8ff0*/  FADD.FTZ R18, R157, R18 ;  /* 0x000000129d127221 */ /* 0x002fe20000010000 */
[----:B------:R-:W-:-:S04]  /*9000*/  FADD.FTZ R5, R159, R170 ;  /* 0x000000aa9f057221 */ /* 0x000fc80000010000 */
[----:B------:R-:W-:Y:S02]  /*9010*/  FADD.FTZ R5, R196, R5 ;  /* 0x00000005c4057221 */ /* 0x000fe40000010000 */
        /* <DEDUP_REMOVED lines=38> */
.L_x_2220:
[----:B------:R-:W0:Y:S01]  /*9280*/  S2UR UR7, SR_CgaCtaId ;  /* 0x00000000000779c3 */ /* 0x000e220000008800 */
[----:B------:R-:W-:Y:S01]  /*9290*/  R2UR UR6, R20 ;  /* 0x00000000140672ca */ /* 0x000fe200000e0000 */
[----:B------:R-:W-:Y:S01]  /*92a0*/  UIADD3 UR4, UR4, 0x38860, URZ ;  /* 0x0003886004047890 */ /* 0x000fe2000fffe03f */
[----:B------:R-:W-:Y:S01]  /*92b0*/  F2FP.F16.F32.PACK_AB R193, R154, R21 ;  /* 0x000000159ac1723e */ /* 0x000fe200000000ff */
[----:B------:R-:W-:Y:S01]  /*92c0*/  UMOV UR37, UR36 ;  /* 0x0000002400257c82 */ /* 0x000fe20008000000 */
[----:B------:R-:W-:Y:S01]  /*92d0*/  F2FP.F16.F32.PACK_AB R208, R175, R208 ;  /* 0x000000d0afd0723e */ /* 0x000fe200000000ff */
[----:B------:R-:W-:Y:S01]  /*92e0*/  IMAD.MOV.U32 R21, RZ, RZ, R3 ;  /* 0x000000ffff157224 */ /* 0x000fe200078e0003 */
[----:B------:R-:W-:Y:S01]  /*92f0*/  F2FP.F16.F32.PACK_AB R209, R164, R209 ;  /* 0x000000d1a4d1723e */ /* 0x000fe200000000ff */
[----:B------:R-:W-:Y:S01]  /*9300*/  IMAD.MOV.U32 R228, RZ, RZ, R4 ;  /* 0x000000ffffe47224 */ /* 0x000fe200078e0004 */
[----:B------:R-:W-:Y:S02]  /*9310*/  F2FP.F16.F32.PACK_AB R210, R166, R210 ;  /* 0x000000d2a6d2723e */ /* 0x000fe400000000ff */
[----:B------:R-:W-:-:S02]  /*9320*/  F2FP.F16.F32.PACK_AB R211, R161, R211 ;  /* 0x000000d3a1d3723e */ /* 0x000fc400000000ff */
[----:B------:R-:W-:Y:S01]  /*9330*/  F2FP.F16.F32.PACK_AB R204, R177, R204 ;  /* 0x000000ccb1cc723e */ /* 0x000fe200000000ff */
[----:B------:R-:W-:Y:S01]  /*9340*/  UISETP.GT.AND UP0, UPT, UR60, UR6, UPT ;  /* 0x000000063c00728c */ /* 0x000fe2000bf04270 */
[----:B------:R-:W-:Y:S01]  /*9350*/  F2FP.F16.F32.PACK_AB R205, R160, R205 ;  /* 0x000000cda0cd723e */ /* 0x000fe200000000ff */
[----:B------:R-:W-:Y:S01]  /*9360*/  UIADD3 UR60, UR60, -0x1, URZ ;  /* 0xffffffff3c3c7890 */ /* 0x000fe2000fffe03f */
[----:B------:R-:W-:Y:S02]  /*9370*/  F2FP.F16.F32.PACK_AB R206, R176, R206 ;  /* 0x000000ceb0ce723e */ /* 0x000fe400000000ff */
[----:B------:R-:W-:Y:S02]  /*9380*/  F2FP.F16.F32.PACK_AB R207, R157, R207 ;  /* 0x000000cf9dcf723e */ /* 0x000fe400000000ff */
[----:B------:R-:W-:Y:S02]  /*9390*/  PLOP3.LUT P1, PT, PT, PT, UP0, 0x80, 0x0 ;  /* 0x000000000000781c */ /* 0x000fe40003f2f008 */
[----:B------:R-:W-:Y:S01]  /*93a0*/  F2FP.F16.F32.PACK_AB R200, R168, R200 ;  /* 0x000000c8a8c8723e */ /* 0x000fe200000000ff */
[----:B0-----:R-:W-:Y:S01]  /*93b0*/  UPRMT UR4, UR7, 0x654, UR4 ;  /* 0x0000065407047896 */ /* 0x001fe20008000004 */
[----:B------:R-:W-:-:S02]  /*93c0*/  F2FP.F16.F32.PACK_AB R201, R169, R201 ;  /* 0x000000c9a9c9723e */ /* 0x000fc400000000ff */
[----:B------:R-:W-:Y:S02]  /*93d0*/  F2FP.F16.F32.PACK_AB R202, R159, R202 ;  /* 0x000000ca9fca723e */ /* 0x000fe400000000ff */
[----:B------:R-:W-:Y:S02]  /*93e0*/  F2FP.F16.F32.PACK_AB R203, R165, R203 ;  /* 0x000000cba5cb723e */ /* 0x000fe400000000ff */
[----:B------:R-:W-:Y:S02]  /*93f0*/  F2FP.F16.F32.PACK_AB R196, R158, R196 ;  /* 0x000000c49ec4723e */ /* 0x000fe400000000ff */
[----:B------:R-:W-:Y:S01]  /*9400*/  SYNCS.ARRIVE.TRANS64.RED.A1T0 RZ, [UR4], RZ ;  /* 0x000000ffffff79a7 */ /* 0x000fe20008100404 */
[----:B------:R-:W-:Y:S02]  /*9410*/  R2UR UR4, R17 ;  /* 0x00000000110472ca */ /* 0x000fe400000e0000 */
[----:B------:R-:W-:Y:S02]  /*9420*/  F2FP.F16.F32.PACK_AB R197, R163, R197 ;  /* 0x000000c5a3c5723e */ /* 0x000fe400000000ff */
[----:B------:R-:W-:-:S02]  /*9430*/  F2FP.F16.F32.PACK_AB R198, R155, R198 ;  /* 0x000000c69bc6723e */ /* 0x000fc400000000ff */
[----:B------:R-:W-:Y:S02]  /*9440*/  F2FP.F16.F32.PACK_AB R199, R162, R199 ;  /* 0x000000c7a2c7723e */ /* 0x000fe400000000ff */
[----:B------:R-:W-:Y:S02]  /*9450*/  F2FP.F16.F32.PACK_AB R192, R152, R192 ;  /* 0x000000c098c0723e */ /* 0x000fe400000000ff */
[----:B------:R-:W-:Y:S02]  /*9460*/  F2FP.F16.F32.PACK_AB R194, R153, R194 ;  /* 0x000000c299c2723e */ /* 0x000fe400000000ff */
[----:B------:R-:W-:Y:S01]  /*9470*/  F2FP.F16.F32.PACK_AB R195, R156, R195 ;  /* 0x000000c39cc3723e */ /* 0x000fe200000000ff */
[----:B------:R-:W-:Y:S01]  /*9480*/  IMAD.U32 R229, RZ, RZ, UR4 ;  /* 0x00000004ffe57e24 */ /* 0x000fe2000f8e00ff */
[----:B------:R-:W-:Y:S06]  /*9490*/  @P1 BRA `(.L_x_2221) ;  /* 0xffffffc000941947 */ /* 0x000fec000383ffff */
.L_x_2210:
[----:B------:R-:W-:-:S13]  /*94a0*/  ISETP.LE.AND P1, PT, RZ, UR60, PT ;  /* 0x0000003cff007c0c */ /* 0x000fda000bf23270 */
[----:B------:R-:W-:Y:S05]  /*94b0*/  @!P1 BRA `(.L_x_2222) ;  /* 0x0000003800b89947 */ /* 0x000fea0003800000 */
[----:B------:R-:W-:Y:S01]  /*94c0*/  R2UR UR61, R17 ;  /* 0x00000000113d72ca */ /* 0x000fe200000e0000 */
[----:B------:R-:W-:Y:S01]  /*94d0*/  IMAD.MOV.U32 R20, RZ, RZ, R3 ;  /* 0x000000ffff147224 */ /* 0x000fe200078e0003 */
[----:B------:R-:W-:Y:S01]  /*94e0*/  UMOV UR37, UR36 ;  /* 0x0000002400257c82 */ /* 0x000fe20008000000 */
[----:B------:R-:W-:-:S12]  /*94f0*/  IMAD.MOV.U32 R21, RZ, RZ, R4 ;  /* 0x000000ffff157224 */ /* 0x000fd800078e0004 */
.L_x_2233:
[----:B------:R-:W-:-:S04]  /*9500*/  UIADD3 UR36, UR37, 0x1, URZ ;  /* 0x0000000125247890 */ /* 0x000fc8000fffe03f */
[----:B------:R-:W-:-:S04]  /*9510*/  UISETP.NE.AND UP0, UPT, UR36, 0x2, UPT ;  /* 0x000000022400788c */ /* 0x000fc8000bf05270 */
[----:B------:R-:W-:Y:S02]  /*9520*/  USEL UR4, URZ, 0x1, UP0 ;  /* 0x000000013f047887 */ /* 0x000fe40008000000 */
[----:B------:R-:W-:Y:S02]  /*9530*/  USEL UR36, UR36, URZ, UP0 ;  /* 0x0000003f24247287 */ /* 0x000fe40008000000 */
[----:B------:R-:W-:-:S06]  /*9540*/  ULOP3.LUT UR4, UR61, UR4, URZ, 0x3c, !UPT ;  /* 0x000000043d047292 */ /* 0x000fcc000f8e3c3f */
[----:B------:R-:W-:Y:S01]  /*9550*/  IMAD.U32 R17, RZ, RZ, UR4 ;  /* 0x00000004ff117e24 */ /* 0x000fe2000f8e00ff */
[----:B------:R-:W-:Y:S06]  /*9560*/  @!P0 BRA `(.L_x_2223) ;  /* 0x0000000000048947 */ /* 0x000fec0003800000 */
[----:B------:R-:W-:Y:S01]  /*9570*/  BPT.TRAP 0x1 ;  /* 0x000000040000795c */ /* 0x000fe20000300000 */
.L_x_2223:
[----:B------:R-:W-:Y:S02]  /*9580*/  R2UR UR4, R16 ;  /* 0x00000000100472ca */ /* 0x000fe400000e0000 */
[----:B------:R-:W-:-:S11]  /*9590*/  R2UR UR5, R17 ;  /* 0x00000000110572ca */ /* 0x000fd600000e0000 */
[----:B------:R-:W-:Y:S02]  /*95a0*/  ULEA UR4, UR36, UR4, 0x3 ;  /* 0x0000000424047291 */ /* 0x000fe4000f8e183f */
[----:B------:R-:W-:-:S05]  /*95b0*/  IMAD.U32 R3, RZ, RZ, UR5 ;  /* 0x00000005ff037e24 */ /* 0x000fca000f8e00ff */
[----:B------:R-:W-:-:S04]  /*95c0*/  SHF.L.U32 R3, R3, 0x1f, RZ ;  /* 0x0000001f03037819 */ /* 0x000fc800000006ff */
[----:B------:R0:W1:Y:S01]  /*95d0*/  SYNCS.PHASECHK.TRANS64.TRYWAIT P1, [UR4+0x38830], R3 ;  /* 0x03883003ff0075a7 */ /* 0x0000620008020144 */
[----:B------:R-:W-:Y:S05]  /*95e0*/  @!P0 BRA `(.L_x_2224) ;  /* 0x0000000000048947 */ /* 0x000fea0003800000 */
[----:B------:R-:W-:Y:S01]  /*95f0*/  BPT.TRAP 0x1 ;  /* 0x000000040000795c */ /* 0x000fe20000300000 */
.L_x_2224:
[----:B-1----:R-:W-:Y:S05]  /*9600*/  @P1 BRA `(.L_x_2225) ;  /* 0x0000000000081947 */ /* 0x002fea0003800000 */
[----:B------:R-:W1:Y:S02]  /*9610*/  SYNCS.PHASECHK.TRANS64.TRYWAIT P1, [UR4+0x38830], R3 ;  /* 0x03883003ff0075a7 */ /* 0x000e640008020144 */
[----:B-1----:R-:W-:Y:S05]  /*9620*/  @!P1 BRA `(.L_x_2226) ;  /* 0x000000bc00f09947 */ /* 0x002fea0003800000 */
.L_x_2225:
        /* <DEDUP_REMOVED lines=618> */
[----:B------:R-:W-:-:S03]  /*bcd0*/  UIADD3 UR6, UR4, 0x886, URZ ;  /* 0x0000088604067890 */ /* 0x000fc6000fffe03f */
        /* <DEDUP_REMOVED lines=37> */
.L_x_2227:
[----:B------:R-:W-:Y:S01]  /*bf30*/  R2UR UR4, R16 ;  /* 0x00000000100472ca */ /* 0x000fe200000e0000 */
[----:B------:R-:W-:-:S05]  /*bf40*/  IMAD.U32 R0, RZ, RZ, UR61 ;  /* 0x0000003dff007e24 */ /* 0x000fca000f8e00ff */
[----:B------:R-:W-:-:S07]  /*bf50*/  SHF.L.U32 R0, R0, 0x1f, RZ ;  /* 0x0000001f00007819 */ /* 0x000fce00000006ff */
[----:B------:R-:W-:-:S09]  /*bf60*/  ULEA UR4, UR37, UR4, 0x3 ;  /* 0x0000000425047291 */ /* 0x000fd2000f8e183f */
[----:B------:R2:W3:Y:S01]  /*bf70*/  SYNCS.PHASECHK.TRANS64.TRYWAIT P1, [UR4+0x38850], R0 ;  /* 0x03885000ff0075a7 */ /* 0x0004e20008020144 */
[----:B------:R-:W-:Y:S05]  /*bf80*/  @!P0 BRA `(.L_x_2228) ;  /* 0x0000000000048947 */ /* 0x000fea0003800000 */
[----:B------:R-:W-:Y:S01]  /*bf90*/  BPT.TRAP 0x1 ;  /* 0x000000040000795c */ /* 0x000fe20000300000 */
.L_x_2228:
[----:B---3--:R-:W-:Y:S05]  /*bfa0*/  @P1 BRA `(.L_x_2229) ;  /* 0x0000000000081947 */ /* 0x008fea0003800000 */
[----:B------:R-:W3:Y:S02]  /*bfb0*/  SYNCS.PHASECHK.TRANS64.TRYWAIT P1, [UR4+0x38850], R0 ;  /* 0x03885000ff0075a7 */ /* 0x000ee40008020144 */
[----:B---3--:R-:W-:Y:S05]  /*bfc0*/  @!P1 BRA `(.L_x_2230) ;  /* 0x0000009400a09947 */ /* 0x008fea0003800000 */
.L_x_2229:
        /* <DEDUP_REMOVED lines=37> */
.L_x_2231:
[----:B---3--:R-:W-:Y:S01]  /*c220*/  FMNMX.FTZ R2, R186, R20, !PT ;  /* 0x00000014ba027209 */ /* 0x008fe20007810000 */
[----:B------:R-:W-:Y:S01]  /*c230*/  ULDC UR5, c[0x0][0x988] ;  /* 0x0002620000057ab9 */ /* 0x000fe20000000800 */
[----:B--2---:R-:W-:Y:S01]  /*c240*/  FMNMX.FTZ R0, R184, R21, !PT ;  /* 0x00000015b8007209 */ /* 0x004fe20007810000 */
[----:B------:R-:W2:Y:S01]  /*c250*/  S2UR UR7, SR_CgaCtaId ;  /* 0x00000000000779c3 */ /* 0x000ea20000008800 */
[----:B------:R-:W-:Y:S02]  /*c260*/  FMNMX.FTZ R23, R187, R2, !PT ;  /* 0x00000002bb177209 */ /* 0x000fe40007810000 */
[----:B01----:R-:W-:Y:S02]  /*c270*/  FMNMX.FTZ R3, R185, R0, !PT ;  /* 0x00000000b9037209 */ /* 0x003fe40007810000 */
        /* <DEDUP_REMOVED lines=36> */
[----:B------:R-:W-:Y:S01]  /*c4c0*/  R2UR UR6, R16 ;  /* 0x00000000100672ca */ /* 0x000fe200000e0000 */
[----:B------:R-:W0:Y:S04]  /*c4d0*/  SHFL.BFLY PT, R193, R2, 0x2, 0x1f ;  /* 0x0c401f0002c17f89 */ /* 0x000e2800000e0000 */
[----:B------:R-:W1:Y:S08]  /*c4e0*/  SHFL.BFLY PT, R3, R0, 0x2, 0x1f ;  /* 0x0c401f0000037f89 */ /* 0x000e7000000e0000 */
[----:B------:R-:W-:-:S04]  /*c4f0*/  ULEA UR6, UR36, UR6, 0x3 ;  /* 0x0000000624067291 */ /* 0x000fc8000f8e183f */
[----:B------:R-:W-:-:S04]  /*c500*/  UIADD3 UR6, UR6, 0x38840, URZ ;  /* 0x0003884006067890 */ /* 0x000fc8000fffe03f */
[----:B--2---:R-:W-:Y:S01]  /*c510*/  UPRMT UR6, UR7, 0x654, UR6 ;  /* 0x0000065407067896 */ /* 0x004fe20008000006 */
[----:B0-----:R-:W-:Y:S02]  /*c520*/  FMNMX.FTZ R193, R2, R193, !PT ;  /* 0x000000c102c17209 */ /* 0x001fe40007810000 */
[----:B-1----:R-:W-:-:S03]  /*c530*/  FMNMX.FTZ R23, R0, R3, !PT ;  /* 0x0000000300177209 */ /* 0x002fc60007810000 */
[----:B------:R-:W0:Y:S03]  /*c540*/  SHFL.BFLY PT, R192, R193, 0x1, 0x1f ;  /* 0x0c201f00c1c07f89 */ /* 0x000e2600000e0000 */
[----:B------:R-:W-:Y:S01]  /*c550*/  SYNCS.ARRIVE.TRANS64.RED.A1T0 RZ, [UR6], RZ ;  /* 0x000000ffffff79a7 */ /* 0x000fe20008100406 */
[----:B------:R-:W1:Y:S01]  /*c560*/  SHFL.BFLY PT, R4, R23, 0x1, 0x1f ;  /* 0x0c201f0017047f89 */ /* 0x000e6200000e0000 */
[----:B0-----:R-:W-:Y:S02]  /*c570*/  FMNMX.FTZ R3, R193, R192, !PT ;  /* 0x000000c0c1037209 */ /* 0x001fe40007810000 */
[----:B-1----:R-:W-:-:S03]  /*c580*/  FMNMX.FTZ R4, R23, R4, !PT ;  /* 0x0000000417047209 */ /* 0x002fc60007810000 */
[----:B------:R-:W-:-:S04]  /*c590*/  FADD.FTZ R20, -R3, R20 ;  /* 0x0000001403147221 */ /* 0x000fc80000010100 */
[----:B------:R-:W-:Y:S01]  /*c5a0*/  FMUL.FTZ R2, R20, UR5 ;  /* 0x0000000514027c20 */ /* 0x000fe20008410000 */
[C---:B------:R-:W-:Y:S01]  /*c5b0*/  FMUL.FTZ R20, R4.reuse, UR5 ;  /* 0x0000000504147c20 */ /* 0x040fe20008410000 */
[----:B------:R-:W-:-:S03]  /*c5c0*/  FADD.FTZ R21, -R4, R21 ;  /* 0x0000001504157221 */ /* 0x000fc60000010100 */
[--C-:B------:R-:W-:Y:S01]  /*c5d0*/  FFMA.FTZ R192, R152, UR5, -R20.reuse ;  /* 0x0000000598c07c23 */ /* 0x100fe20008010814 */
[----:B------:R-:W-:Y:S01]  /*c5e0*/  FMUL.FTZ R152, R3, UR5 ;  /* 0x0000000503987c20 */ /* 0x000fe20008410000 */
[--C-:B------:R-:W-:Y:S01]  /*c5f0*/  FFMA.FTZ R208, R184, UR5, -R20.reuse ;  /* 0x00000005b8d07c23 */ /* 0x100fe20008010814 */
[----:B------:R-:W-:Y:S01]  /*c600*/  FMUL.FTZ R21, R21, UR5 ;  /* 0x0000000515157c20 */ /* 0x000fe20008410000 */
[----:B------:R-:W-:Y:S01]  /*c610*/  FFMA.FTZ R185, R185, UR5, -R20 ;  /* 0x00000005b9b97c23 */ /* 0x000fe20008010814 */
[----:B------:R-:W-:Y:S01]  /*c620*/  FFMA.FTZ R209, R186, UR5, -R152 ;  /* 0x00000005bad17c23 */ /* 0x000fe20008010898 */
[----:B------:R-:W-:Y:S01]  /*c630*/  FFMA.FTZ R206, R180, UR5, -R20 ;  /* 0x00000005b4ce7c23 */ /* 0x000fe20008010814 */
[----:B------:R-:W-:Y:S01]  /*c640*/  FFMA.FTZ R180, R187, UR5, -R152 ;  /* 0x00000005bbb47c23 */ /* 0x000fe20008010898 */
[----:B------:R0:W-:Y:S01]  /*c650*/  MUFU.EX2 R0, R21 ;  /* 0x0000001500007308 */ /* 0x0001e20000000800 */
[----:B------:R-:W-:Y:S01]  /*c660*/  FFMA.FTZ R210, R188, UR5, -R20 ;  /* 0x00000005bcd27c23 */ /* 0x000fe20008010814 */
[----:B------:R-:W-:Y:S01]  /*c670*/  FFMA.FTZ R211, R190, UR5, -R152 ;  /* 0x00000005bed37c23 */ /* 0x000fe20008010898 */
[--C-:B------:R-:W-:Y:S01]  /*c680*/  FFMA.FTZ R200, R168, UR5, -R20.reuse ;  /* 0x00000005a8c87c23 */ /* 0x100fe20008010814 */
[--C-:B------:R-:W-:Y:S01]  /*c690*/  FFMA.FTZ R184, R189, UR5, -R20.reuse ;  /* 0x00000005bdb87c23 */ /* 0x100fe20008010814 */
[----:B------:R-:W-:Y:S01]  /*c6a0*/  FFMA.FTZ R168, R173, UR5, -R20 ;  /* 0x00000005ada87c23 */ /* 0x000fe20008010814 */
[----:B------:R-:W-:Y:S01]  /*c6b0*/  FFMA.FTZ R173, R191, UR5, -R152 ;  /* 0x00000005bfad7c23 */ /* 0x000fe20008010898 */
[----:B------:R-:W-:Y:S01]  /*c6c0*/  FFMA.FTZ R204, R176, UR5, -R20 ;  /* 0x00000005b0cc7c23 */ /* 0x000fe20008010814 */
[----:B------:R-:W1:Y:S01]  /*c6d0*/  MUFU.EX2 R208, R208 ;  /* 0x000000d000d07308 */ /* 0x000e620000000800 */
[----:B------:R-:W-:Y:S01]  /*c6e0*/  FFMA.FTZ R205, R178, UR5, -R152 ;  /* 0x00000005b2cd7c23 */ /* 0x000fe20008010898 */
[--C-:B------:R-:W-:Y:S01]  /*c6f0*/  FFMA.FTZ R177, R177, UR5, -R20.reuse ;  /* 0x00000005b1b17c23 */ /* 0x100fe20008010814 */
[----:B------:R-:W-:Y:S01]  /*c700*/  FFMA.FTZ R202, R172, UR5, -R20 ;  /* 0x00000005acca7c23 */ /* 0x000fe20008010814 */
[--C-:B------:R-:W-:Y:S01]  /*c710*/  FFMA.FTZ R172, R179, UR5, -R152.reuse ;  /* 0x00000005b3ac7c23 */ /* 0x100fe20008010898 */
[----:B------:R-:W-:Y:S01]  /*c720*/  FFMA.FTZ R207, R182, UR5, -R152 ;  /* 0x00000005b6cf7c23 */ /* 0x000fe20008010898 */
[--C-:B0-----:R-:W-:Y:S01]  /*c730*/  FFMA.FTZ R21, R153, UR5, -R20.reuse ;  /* 0x0000000599157c23 */ /* 0x101fe20008010814 */
[--C-:B------:R-:W-:Y:S01]  /*c740*/  FFMA.FTZ R176, R181, UR5, -R20.reuse ;  /* 0x00000005b5b07c23 */ /* 0x100fe20008010814 */
[----:B------:R-:W-:Y:S01]  /*c750*/  MUFU.EX2 R2, R2 ;  /* 0x0000000200027308 */ /* 0x000fe20000000800 */
[----:B------:R-:W-:Y:S01]  /*c760*/  FFMA.FTZ R23, R165, UR5, -R20 ;  /* 0x00000005a5177c23 */ /* 0x000fe20008010814 */
[--C-:B------:R-:W-:Y:S01]  /*c770*/  FFMA.FTZ R165, R183, UR5, -R152.reuse ;  /* 0x00000005b7a57c23 */ /* 0x100fe20008010898 */
[----:B------:R-:W-:Y:S01]  /*c780*/  FFMA.FTZ R201, R170, UR5, -R152 ;  /* 0x00000005aac97c23 */ /* 0x000fe20008010898 */
[--C-:B------:R-:W-:Y:S01]  /*c790*/  FFMA.FTZ R169, R169, UR5, -R20.reuse ;  /* 0x00000005a9a97c23 */ /* 0x100fe20008010814 */
[----:B------:R-:W-:Y:S01]  /*c7a0*/  FFMA.FTZ R198, R164, UR5, -R20 ;  /* 0x00000005a4c67c23 */ /* 0x000fe20008010814 */
[----:B------:R-:W-:Y:S01]  /*c7b0*/  FFMA.FTZ R164, R171, UR5, -R152 ;  /* 0x00000005aba47c23 */ /* 0x000fe20008010898 */
[----:B------:R-:W-:Y:S01]  /*c7c0*/  FFMA.FTZ R194, R156, UR5, -R20 ;  /* 0x000000059cc27c23 */ /* 0x000fe20008010814 */
[----:B------:R-:W0:Y:S01]  /*c7d0*/  MUFU.EX2 R209, R209 ;  /* 0x000000d100d17308 */ /* 0x000e220000000800 */
[----:B-1----:R-:W-:Y:S01]  /*c7e0*/  FFMA.FTZ R18, R0, R18, R208 ;  /* 0x0000001200127223 */ /* 0x002fe200000100d0 */
[----:B------:R-:W-:Y:S01]  /*c7f0*/  FFMA.FTZ R203, R174, UR5, -R152 ;  /* 0x00000005aecb7c23 */ /* 0x000fe20008010898 */
[--C-:B------:R-:W-:Y:S01]  /*c800*/  FFMA.FTZ R196, R160, UR5, -R20.reuse ;  /* 0x00000005a0c47c23 */ /* 0x100fe20008010814 */
[----:B------:R-:W-:Y:S01]  /*c810*/  FFMA.FTZ R160, R161, UR5, -R20 ;  /* 0x00000005a1a07c23 */ /* 0x000fe20008010814 */
[--C-:B------:R-:W-:Y:S01]  /*c820*/  FFMA.FTZ R161, R175, UR5, -R152.reuse ;  /* 0x00000005afa17c23 */ /* 0x100fe20008010898 */
[----:B------:R-:W-:Y:S01]  /*c830*/  FFMA.FTZ R197, R162, UR5, -R152 ;  /* 0x00000005a2c57c23 */ /* 0x000fe20008010898 */
[----:B------:R-:W-:Y:S01]  /*c840*/  FFMA.FTZ R20, R157, UR5, -R20 ;  /* 0x000000059d147c23 */ /* 0x000fe20008010814 */
[----:B------:R-:W1:Y:S01]  /*c850*/  MUFU.EX2 R185, R185 ;  /* 0x000000b900b97308 */ /* 0x000e620000000800 */
[--C-:B------:R-:W-:Y:S01]  /*c860*/  FFMA.FTZ R157, R163, UR5, -R152.reuse ;  /* 0x00000005a39d7c23 */ /* 0x100fe20008010898 */
[--C-:B------:R-:W-:Y:S01]  /*c870*/  FFMA.FTZ R193, R154, UR5, -R152.reuse ;  /* 0x000000059ac17c23 */ /* 0x100fe20008010898 */
[--C-:B------:R-:W-:Y:S01]  /*c880*/  FFMA.FTZ R199, R166, UR5, -R152.reuse ;  /* 0x00000005a6c77c23 */ /* 0x100fe20008010898 */
[----:B------:R-:W-:-:S04]  /*c890*/  FFMA.FTZ R195, R158, UR5, -R152 ;  /* 0x000000059ec37c23 */ /* 0x000fc80008010898 */
        /* <DEDUP_REMOVED lines=20> */
[----:B------:R-:W-:-:S06]  /*c9e0*/  FFMA.FTZ R156, R167, UR5, -R152 ;  /* 0x00000005a79c7c23 */ /* 0x000fcc0008010898 */
        /* <DEDUP_REMOVED lines=60> */
.L_x_2232:
[----:B------:R-:W0:Y:S01]  /*cdb0*/  S2UR UR6, SR_CgaCtaId ;  /* 0x00000000000679c3 */ /* 0x000e220000008800 */
[----:B------:R-:W-:Y:S01]  /*cdc0*/  UIADD3 UR4, UR4, 0x38860, URZ ;  /* 0x0003886004047890 */ /* 0x000fe2000fffe03f */
[----:B------:R-:W-:Y:S01]  /*cdd0*/  ISETP.LT.AND P1, PT, RZ, UR60, PT ;  /* 0x0000003cff007c0c */ /* 0x000fe2000bf21270 */
[----:B------:R-:W-:Y:S01]  /*cde0*/  UIADD3 UR60, UR60, -0x1, URZ ;  /* 0xffffffff3c3c7890 */ /* 0x000fe2000fffe03f */
[----:B------:R-:W-:Y:S01]  /*cdf0*/  R2UR UR61, R17 ;  /* 0x00000000113d72ca */ /* 0x000fe200000e0000 */
[----:B------:R-:W-:Y:S01]  /*ce00*/  UMOV UR37, UR36 ;  /* 0x0000002400257c82 */ /* 0x000fe20008000000 */
        /* <DEDUP_REMOVED lines=16> */
[----:B------:R-:W-:Y:S02]  /*cf10*/  F2FP.F16.F32.PACK_AB R203, R161, R203 ;  /* 0x000000cba1cb723e */ /* 0x000fe400000000ff */
[----:B------:R-:W-:Y:S02]  /*cf20*/  F2FP.F16.F32.PACK_AB R196, R160, R196 ;  /* 0x000000c4a0c4723e */ /* 0x000fe400000000ff */
[----:B------:R-:W-:-:S02]  /*cf30*/  F2FP.F16.F32.PACK_AB R197, R157, R197 ;  /* 0x000000c59dc5723e */ /* 0x000fc400000000ff */
[----:B------:R-:W-:Y:S02]  /*cf40*/  F2FP.F16.F32.PACK_AB R198, R23, R198 ;  /* 0x000000c617c6723e */ /* 0x000fe400000000ff */
[----:B------:R-:W-:Y:S02]  /*cf50*/  F2FP.F16.F32.PACK_AB R199, R156, R199 ;  /* 0x000000c79cc7723e */ /* 0x000fe400000000ff */
[----:B------:R-:W-:Y:S02]  /*cf60*/  F2FP.F16.F32.PACK_AB R193, R153, R193 ;  /* 0x000000c199c1723e */ /* 0x000fe400000000ff */
[----:B------:R-:W-:Y:S02]  /*cf70*/  F2FP.F16.F32.PACK_AB R195, R152, R195 ;  /* 0x000000c398c3723e */ /* 0x000fe400000000ff */
[----:B------:R-:W-:Y:S01]  /*cf80*/  MOV R20, R3 ;  /* 0x0000000300147202 */ /* 0x000fe20000000f00 */
[----:B------:R-:W-:Y:S06]  /*cf90*/  @P1 BRA `(.L_x_2233) ;  /* 0xffffffc400581947 */ /* 0x000fec000383ffff */
.L_x_2222:
        /* <DEDUP_REMOVED lines=131> */
.L_x_2234:
        /* <DEDUP_REMOVED lines=8> */
.L_x_2235:
[----:B-1----:R-:W-:Y:S05]  /*d850*/  @P1 BRA `(.L_x_2236) ;  /* 0x0000000000081947 */ /* 0x002fea0003800000 */
[----:B------:R-:W1:Y:S02]  /*d860*/  SYNCS.PHASECHK.TRANS64.TRYWAIT P1, [UR7+0x38850], R0 ;  /* 0x03885000ff0075a7 */ /* 0x000e640008020147 */
[----:B-1----:R-:W-:Y:S05]  /*d870*/  @!P1 BRA `(.L_x_2237) ;  /* 0x0000007c008c9947 */ /* 0x002fea0003800000 */
.L_x_2236:
[----:B------:R-:W-:Y:S01]  /*d880*/  R2UR UR4, R16 ;  /* 0x00000000100472ca */ /* 0x000fe200000e0000 */
[----:B------:R-:W-:Y:S01]  /*d890*/  WARPGROUP.ARRIVE ;  /* 0x00000000000079c5 */ /* 0x000fe20000000000 */
[----:B------:R-:W-:Y:S01]  /*d8a0*/  UMOV UR11, 0x40000040 ;  /* 0x40000040000b7882 */ /* 0x000fe20000000000 */
[----:B-1----:R-:W1:Y:S01]  /*d8b0*/  SHFL.BFLY PT, R7, R18, 0x2, 0x1f ;  /* 0x0c401f0012077f89 */ /* 0x002e6200000e0000 */
[----:B------:R-:W-:Y:S02]  /*d8c0*/  IMAD.MOV.U32 R6, RZ, RZ, RZ ;  /* 0x000000ffff067224 */ /* 0x000fe400078e00ff */
[----:B------:R-:W-:Y:S01]  /*d8d0*/  IMAD.U32 R13, RZ, RZ, UR5 ;  /* 0x00000005ff0d7e24 */ /* 0x000fe2000f8e00ff */
[----:B0-----:R-:W0:Y:S06]  /*d8e0*/  SHFL.BFLY PT, R0, R5, 0x2, 0x1f ;  /* 0x0c401f0005007f89 */ /* 0x001e2c00000e0000 */
[----:B------:R-:W-:-:S04]  /*d8f0*/  UIADD3 UR4, UR4, 0x400, URZ ;  /* 0x0000040004047890 */ /* 0x000fc8000fffe03f */
[----:B------:R-:W-:-:S04]  /*d900*/  USHF.R.U32.HI UR4, URZ, 0x4, UR4 ;  /* 0x000000043f047899 */ /* 0x000fc80008011604 */
[----:B------:R-:W-:-:S04]  /*d910*/  ULOP3.LUT UR4, UR4, 0x3fff, URZ, 0xc0, !UPT ;  /* 0x00003fff04047892 */ /* 0x000fc8000f8ec03f */
[----:B------:R-:W-:Y:S01]  /*d920*/  ULOP3.LUT UR4, UR4, 0x2800000, URZ, 0xfc, !UPT ;  /* 0x0280000004047892 */ /* 0x000fe2000f8efc3f */
[----:B-1----:R-:W-:-:S03]  /*d930*/  FADD.FTZ R7, R7, R18 ;  /* 0x0000001207077221 */ /* 0x002fc60000010000 */
[----:B------:R-:W-:Y:S01]  /*d940*/  UIMAD UR4, UR36, 0xa00, UR4 ;  /* 0x00000a00240478a4 */ /* 0x000fe2000f8e0204 */
[----:B0-----:R-:W-:Y:S01]  /*d950*/  FADD.FTZ R2, R0, R5 ;  /* 0x0000000500027221 */ /* 0x001fe20000010000 */
[----:B------:R-:W-:Y:S02]  /*d960*/  IMAD.MOV.U32 R5, RZ, RZ, RZ ;  /* 0x000000ffff057224 */ /* 0x000fe400078e00ff */
[----:B------:R-:W-:Y:S01]  /*d970*/  UIADD3 UR6, UR4, 0x80, URZ ;  /* 0x0000008004067890 */ /* 0x000fe2000fffe03f */
[----:B------:R-:W0:Y:S02]  /*d980*/  SHFL.BFLY PT, R0, R7, 0x1, 0x1f ;  /* 0x0c201f0007007f89 */ /* 0x000e2400000e0000 */
[----:B------:R-:W-:Y:S02]  /*d990*/  UMOV UR10, UR4 ;  /* 0x00000004000a7c82 */ /* 0x000fe40008000000 */
[----:B------:R-:W-:Y:S01]  /*d9a0*/  HGMMA.64x256x16.F32 R24, R208, gdesc[UR8].tnspB, R24, gsb0 ;  /* 0x43e00008d0187df0 */ /* 0x000fe20008000818 */
[----:B------:R-:W-:Y:S01]  /*d9b0*/  UMOV UR11, 0x40000040 ;  /* 0x40000040000b7882 */ /* 0x000fe20000000000 */
[----:B------:R-:W-:Y:S01]  /*d9c0*/  UMOV UR10, UR6 ;  /* 0x00000006000a7c82 */ /* 0x000fe20008000000 */
[----:B------:R-:W-:Y:S01]  /*d9d0*/  UIADD3 UR6, UR4, 0x100, URZ ;  /* 0x0000010004067890 */ /* 0x000fe2000fffe03f */
[----:B------:R-:W1:Y:S01]  /*d9e0*/  SHFL.BFLY PT, R9, R2, 0x1, 0x1f ;  /* 0x0c201f0002097f89 */ /* 0x000e6200000e0000 */
[----:B0-----:R-:W-:Y:S01]  /*d9f0*/  FADD.FTZ R11, R7, R0 ;  /* 0x00000000070b7221 */ /* 0x001fe20000010000 */
[----:B------:R-:W-:-:S02]  /*da00*/  IMAD.U32 R7, RZ, RZ, UR5 ;  /* 0x00000005ff077e24 */ /* 0x000fc4000f8e00ff */
[----:B------:R-:W-:Y:S02]  /*da10*/  IMAD.MOV.U32 R0, RZ, RZ, -0x800000 ;  /* 0xff800000ff007424 */ /* 0x000fe400078e00ff */
[----:B------:R-:W-:Y:S01]  /*da20*/  FSETP.NE.FTZ.AND P1, PT, R11, RZ, PT ;  /* 0x000000ff0b00720b */ /* 0x000fe20003f35000 */
[----:B-1----:R-:W-:Y:S01]  /*da30*/  FADD.FTZ R12, R2, R9 ;  /* 0x00000009020c7221 */ /* 0x002fe20000010000 */
[----:B------:R-:W-:-:S04]  /*da40*/  IMAD.MOV.U32 R2, RZ, RZ, -0x800000 ;  /* 0xff800000ff027424 */ /* 0x000fc800078e00ff */
[----:B------:R-:W-:-:S07]  /*da50*/  FSETP.NE.FTZ.AND P2, PT, R12, RZ, PT ;  /* 0x000000ff0c00720b */ /* 0x000fce0003f55000 */
[----:B------:R-:W0:Y:S01]  /*da60*/  @P1 MUFU.LG2 R8, R11 ;  /* 0x0000000b00081308 */ /* 0x000e220000000c00 */
[----:B------:R-:W-:-:S07]  /*da70*/  @P1 FMUL.FTZ R7, R7, 0.69314718246459960938 ;  /* 0x3f31721807071820 */ /* 0x000fce0000410000 */
[----:B------:R-:W1:Y:S01]  /*da80*/  @P2 MUFU.LG2 R9, R12 ;  /* 0x0000000c00092308 */ /* 0x000e620000000c00 */
[----:B------:R-:W-:-:S07]  /*da90*/  @P2 FMUL.FTZ R13, R13, 0.69314718246459960938 ;  /* 0x3f3172180d0d2820 */ /* 0x000fce0000410000 */
        /* <DEDUP_REMOVED lines=32> */
.L_x_2238:
[----:B------:R-:W0:Y:S01]  /*dca0*/  S2UR UR8, SR_CgaCtaId ;  /* 0x00000000000879c3 */ /* 0x000e220000008800 */
[----:B------:R-:W-:Y:S01]  /*dcb0*/  UIADD3 UR4, UR7, 0x38860, URZ ;  /* 0x0003886007047890 */ /* 0x000fe2000fffe03f */
[----:B------:R-:W-:Y:S01]  /*dcc0*/  R2UR UR6, R223 ;  /* 0x00000000df0672ca */ /* 0x000fe200000e0000 */
[----:B------:R-:W-:Y:S01]  /*dcd0*/  UIADD3 UR36, UR36, 0x1, URZ ;  /* 0x0000000124247890 */ /* 0x000fe2000fffe03f */
[----:B------:R-:W-:Y:S01]  /*dce0*/  R2UR UR5, R17 ;  /* 0x00000000110572ca */ /* 0x000fe200000e0000 */
        /* <DEDUP_REMOVED lines=138> */
.L_x_2202:
[----:B------:R-:W0:Y:S08]  /*e590*/  S2UR UR5, SR_CgaCtaId ;  /* 0x00000000000579c3 */ /* 0x000e300000008800 */
[----:B------:R-:W-:Y:S06]  /*e5a0*/  BAR.SYNC.DEFER_BLOCKING 0x5, 0x180 ;  /* 0x0146000000007b1d */ /* 0x000fec0000010000 */
[----:B------:R-:W-:Y:S01]  /*e5b0*/  UMOV UR4, 0x400 ;  /* 0x0000040000047882 */ /* 0x000fe20000000000 */
[----:B------:R-:W-:Y:S01]  /*e5c0*/  BSSY B0, `(.L_x_2239) ;  /* 0x00002a5000007945 */ /* 0x000fe20003800000 */
[----:B0-----:R-:W-:-:S09]  /*e5d0*/  ULEA UR13, UR5, UR4, 0x18 ;  /* 0x00000004050d7291 */ /* 0x001fd2000f8ec03f */
[----:B------:R-:W0:Y:S02]  /*e5e0*/  LDS R4, [UR13+0x388d0] ;  /* 0x0388d00dff047984 */ /* 0x000e240008000800 */
[----:B0-----:R-:W-:Y:S01]  /*e5f0*/  R2UR UR4, R4 ;  /* 0x00000000040472ca */ /* 0x001fe200000e0000 */
[----:B------:R-:W-:Y:S06]  /*e600*/  BAR.ARV 0x4, 0x180 ;  /* 0x0106000000007b1d */ /* 0x000fec0000002000 */
[----:B------:R-:W-:Y:S08]  /*e610*/  @P0 BRA `(.L_x_2240) ;  /* 0x0000001c00700947 */ /* 0x000ff00003800000 */
[----:B------:R-:W0:Y:S01]  /*e620*/  S2UR UR5, SR_SWINHI ;  /* 0x00000000000579c3 */ /* 0x000e220000002f00 */
[----:B------:R-:W-:Y:S01]  /*e630*/  IMAD.MOV.U32 R18, RZ, RZ, 0x2 ;  /* 0x00000002ff127424 */ /* 0x000fe200078e00ff */
[----:B------:R-:W-:Y:S01]  /*e640*/  LEA R156, R222, R22, 0x6 ;  /* 0x00000016de9c7211 */ /* 0x000fe200078e30ff */
[----:B------:R-:W-:Y:S01]  /*e650*/  IMAD.MOV.U32 R157, RZ, RZ, 0x2 ;  /* 0x00000002ff9d7424 */ /* 0x000fe200078e00ff */
[----:B------:R-:W-:-:S04]  /*e660*/  R2UR UR11, R220 ;  /* 0x00000000dc0b72ca */ /* 0x000fc800000e0000 */
[----:B------:R-:W-:Y:S01]  /*e670*/  BAR.SYNC.DEFER_BLOCKING 0x1, 0x100 ;  /* 0x0044000000007b1d */ /* 0x000fe20000010000 */
[----:B------:R-:W-:Y:S02]  /*e680*/  R2UR UR14, R213 ;  /* 0x00000000d50e72ca */ /* 0x000fe400000e0000 */
[----:B------:R-:W-:Y:S02]  /*e690*/  F2FP.F16.F32.PACK_AB R24, R25, R24 ;  /* 0x000000181918723e */ /* 0x000fe400000000ff */
[----:B------:R-:W-:Y:S01]  /*e6a0*/  R2UR UR15, R221 ;  /* 0x00000000dd0f72ca */ /* 0x000fe200000e0000 */
[----:B------:R-:W-:Y:S01]  /*e6b0*/  ULDC.64 UR8, c[0x0][0xb90] ;  /* 0x0002e40000087ab9 */ /* 0x000fe20000000a00 */
[----:B------:R-:W-:Y:S02]  /*e6c0*/  F2FP.F16.F32.PACK_AB R25, R27, R26 ;  /* 0x0000001a1b19723e */ /* 0x000fe400000000ff */
[----:B------:R-:W-:Y:S02]  /*e6d0*/  F2FP.F16.F32.PACK_AB R27, R31, R30 ;  /* 0x0000001e1f1b723e */ /* 0x000fe400000000ff */
[----:B------:R-:W-:Y:S01]  /*e6e0*/  F2FP.F16.F32.PACK_AB R26, R29, R28 ;  /* 0x0000001c1d1a723e */ /* 0x000fe200000000ff */
[----:B------:R-:W-:Y:S01]  /*e6f0*/  USHF.R.S32.HI UR10, URZ, 0x1f, UR11 ;  /* 0x0000001f3f0a7899 */ /* 0x000fe2000801140b */
[----:B------:R-:W-:-:S02]  /*e700*/  F2FP.F16.F32.PACK_AB R161, R162, R161 ;  /* 0x000000a1a2a1723e */ /* 0x000fc400000000ff */
[----:B------:R-:W-:Y:S02]  /*e710*/  F2FP.F16.F32.PACK_AB R162, R149, R148 ;  /* 0x0000009495a2723e */ /* 0x000fe400000000ff */
[----:B------:R-:W-:Y:S01]  /*e720*/  F2FP.F16.F32.PACK_AB R163, R165, R163 ;  /* 0x000000a3a5a3723e */ /* 0x000fe200000000ff */
[----:B------:R-:W-:Y:S01]  /*e730*/  USHF.R.S32.HI UR12, URZ, 0x1f, UR15 ;  /* 0x0000001f3f0c7899 */ /* 0x000fe2000801140f */
[----:B------:R-:W-:Y:S01]  /*e740*/  UMOV UR6, UR13 ;  /* 0x0000000d00067c82 */ /* 0x000fe20008000000 */
[----:B0-----:R-:W-:Y:S01]  /*e750*/  UMOV UR7, UR5 ;  /* 0x0000000500077c82 */ /* 0x001fe20008000000 */
[----:B------:R-:W-:Y:S01]  /*e760*/  UIMAD UR5, UR10, UR8, URZ ;  /* 0x000000080a0572a4 */ /* 0x000fe2000f8e023f */
[----:B------:R-:W-:-:S03]  /*e770*/  IMAD.WIDE R18, R227, R18, UR6 ;  /* 0x00000006e3127e25 */ /* 0x000fc6000f8e0212 */
[----:B------:R-:W-:Y:S01]  /*e780*/  UIMAD UR5, UR11, UR9, UR5 ;  /* 0x000000090b0572a4 */ /* 0x000fe2000f8e0205 */
[----:B------:R-:W-:Y:S01]  /*e790*/  IMAD.WIDE R156, R156, R157, UR6 ;  /* 0x000000069c9c7e25 */ /* 0x000fe2000f8e029d */
[C---:B------:R-:W-:Y:S01]  /*e7a0*/  IADD3 R109, P2, R18.reuse, 0x8020, RZ ;  /* 0x00008020126d7810 */ /* 0x040fe20007f5e0ff */
[----:B------:R-:W-:Y:S01]  /*e7b0*/  UIMAD.WIDE.U32 UR6, UR11, UR8, URZ ;  /* 0x000000080b0672a5 */ /* 0x000fe2000f8e003f */
[C---:B------:R-:W-:Y:S02]  /*e7c0*/  LOP3.LUT R159, R18.reuse, 0x380, RZ, 0xc0, !PT ;  /* 0x00000380129f7812 */ /* 0x040fe400078ec0ff */
[C---:B------:R-:W-:Y:S01]  /*e7d0*/  IADD3 R135, P4, R18.reuse, 0xc040, RZ ;  /* 0x0000c04012877810 */ /* 0x040fe20007f9e0ff */
[----:B------:R-:W-:Y:S01]  /*e7e0*/  IMAD.X R147, RZ, RZ, R19, P2 ;  /* 0x000000ffff937224 */ /* 0x000fe200010e0613 */
[C---:B------:R-:W-:Y:S01]  /*e7f0*/  IADD3 R15, P3, R18.reuse, 0xc060, RZ ;  /* 0x0000c060120f7810 */ /* 0x040fe20007f7e0ff */
[----:B------:R-:W-:Y:S01]  /*e800*/  ULDC.64 UR8, c[0x0][0xb98] ;  /* 0x0002e60000087ab9 */ /* 0x000fe20000000a00 */
[----:B------:R-:W-:Y:S01]  /*e810*/  LOP3.LUT R10, R109, 0x380, RZ, 0xc0, !PT ;  /* 0x000003806d0a7812 */ /* 0x000fe200078ec0ff */
[----:B------:R-:W-:Y:S01]  /*e820*/  UIADD3 UR7, UR7, UR5, URZ ;  /* 0x0000000507077290 */ /* 0x000fe2000fffe03f */
[----:B------:R-:W-:Y:S01]  /*e830*/  SHF.R.U64 R159, R159, 0x3, RZ ;  /* 0x000000039f9f7819 */ /* 0x000fe200000012ff */
[----:B------:R-:W-:Y:S01]  /*e840*/  UIMAD UR5, UR12, UR8, URZ ;  /* 0x000000080c0572a4 */ /* 0x000fe2000f8e023f */
[----:B------:R-:W-:Y:S01]  /*e850*/  LOP3.LUT R134, R135, 0x380, RZ, 0xc0, !PT ;  /* 0x0000038087867812 */ /* 0x000fe200078ec0ff */
[----:B------:R-:W-:Y:S01]  /*e860*/  UIMAD.WIDE.U32 UR6, UR15, UR8, UR6 ;  /* 0x000000080f0672a5 */ /* 0x000fe2000f8e0006 */
[----:B------:R-:W-:Y:S01]  /*e870*/  IADD3 R4, P2, R18, 0x4000, RZ ;  /* 0x0000400012047810 */ /* 0x000fe20007f5e0ff */
[----:B------:R-:W-:Y:S01]  /*e880*/  UIMAD UR5, UR15, UR9, UR5 ;  /* 0x000000090f0572a4 */ /* 0x000fe2000f8e0205 */
[----:B------:R-:W-:-:S02]  /*e890*/  LOP3.LUT R14, R15, 0x380, RZ, 0xc0, !PT ;  /* 0x000003800f0e7812 */ /* 0x000fc400078ec0ff */
[----:B------:R-:W-:Y:S01]  /*e8a0*/  IADD3 R115, P6, R18, 0xc000, RZ ;  /* 0x0000c00012737810 */ /* 0x000fe20007fde0ff */
[--C-:B------:R-:W-:Y:S01]  /*e8b0*/  IMAD.X R127, RZ, RZ, R19.reuse, P2 ;  /* 0x000000ffff7f7224 */ /* 0x100fe200010e0613 */
[----:B------:R-:W-:Y:S01]  /*e8c0*/  SHF.R.U64 R10, R10, 0x3, RZ ;  /* 0x000000030a0a7819 */ /* 0x000fe200000012ff */
[----:B------:R-:W-:Y:S01]  /*e8d0*/  ULDC.64 UR8, c[0x0][0xae8] ;  /* 0x0002ba0000087ab9 */ /* 0x000fe20000000a00 */
[----:B------:R-:W-:Y:S01]  /*e8e0*/  IADD3 R113, P0, R18, 0x8060, RZ ;  /* 0x0000806012717810 */ /* 0x000fe20007f1e0ff */
[--C-:B------:R-:W-:Y:S01]  /*e8f0*/  IMAD.X R143, RZ, RZ, R19.reuse, P6 ;  /* 0x000000ffff8f7224 */ /* 0x100fe200030e0613 */
[----:B------:R-:W-:Y:S01]  /*e900*/  LOP3.LUT R158, R159, R18, RZ, 0x3c, !PT ;  /* 0x000000129f9e7212 */ /* 0x000fe200078e3cff */
[--C-:B------:R-:W-:Y:S01]  /*e910*/  IMAD.MOV.U32 R159, RZ, RZ, R19.reuse ;  /* 0x000000ffff9f7224 */ /* 0x100fe200078e0013 */
[----:B------:R-:W-:Y:S01]  /*e920*/  SHF.R.U64 R134, R134, 0x3, RZ ;  /* 0x0000000386867819 */ /* 0x000fe200000012ff */
[----:B------:R-:W-:Y:S01]  /*e930*/  IMAD.X R151, RZ, RZ, R19, P0 ;  /* 0x000000ffff977224 */ /* 0x000fe200000e0613 */
[----:B------:R-:W-:-:S02]  /*e940*/  SHF.R.U64 R14, R14, 0x3, RZ ;  /* 0x000000030e0e7819 */ /* 0x000fc400000012ff */
[----:B------:R-:W-:Y:S02]  /*e950*/  LOP3.LUT R8, R115, 0x380, RZ, 0xc0, !PT ;  /* 0x0000038073087812 */ /* 0x000fe400078ec0ff */
[----:B------:R-:W-:Y:S02]  /*e960*/  LOP3.LUT R146, R10, R109, RZ, 0x3c, !PT ;  /* 0x0000006d0a927212 */ /* 0x000fe400078e3cff */
[----:B------:R-:W-:Y:S02]  /*e970*/  LOP3.LUT R6, R113, 0x380, RZ, 0xc0, !PT ;  /* 0x0000038071067812 */ /* 0x000fe400078ec0ff */
[----:B------:R-:W-:Y:S02]  /*e980*/  IADD3 R109, P2, R156, 0x7000, RZ ;  /* 0x000070009c6d7810 */ /* 0x000fe40007f5e0ff */
[----:B------:R-:W-:Y:S01]  /*e990*/  LOP3.LUT R134, R134, R135, RZ, 0x3c, !PT ;  /* 0x0000008786867212 */ /* 0x000fe200078e3cff */
[--C-:B------:R-:W-:Y:S01]  /*e9a0*/  IMAD.X R135, RZ, RZ, R19.reuse, P4 ;  /* 0x000000ffff877224 */ /* 0x100fe200020e0613 */
[----:B------:R-:W-:Y:S01]  /*e9b0*/  LOP3.LUT R14, R14, R15, RZ, 0x3c, !PT ;  /* 0x0000000f0e0e7212 */ /* 0x000fe200078e3cff */
[----:B------:R-:W-:Y:S01]  /*e9c0*/  IMAD.X R15, RZ, RZ, R19, P3 ;  /* 0x000000ffff0f7224 */ /* 0x000fe200018e0613 */
[----:B------:R-:W-:-:S02]  /*e9d0*/  SHF.R.U64 R8, R8, 0x3, RZ ;  /* 0x0000000308087819 */ /* 0x000fc400000012ff */
[----:B------:R-:W-:Y:S02]  /*e9e0*/  MOV R159, R158 ;  /* 0x0000009e009f7202 */ /* 0x000fe40000000f00 */
[----:B------:R-:W-:Y:S01]  /*e9f0*/  IADD3 R107, P4, R18, 0x8000, RZ ;  /* 0x00008000126b7810 */ /* 0x000fe20007f9e0ff */
[----:B------:R-:W0:Y:S01]  /*ea00*/  LDC R158, c[0x0][0xbe8] ;  /* 0x0002fa00ff9e7b82 */ /* 0x000e220000000800 */
[----:B------:R-:W-:Y:S01]  /*ea10*/  SHF.R.U64 R6, R6, 0x3, RZ ;  /* 0x0000000306067819 */ /* 0x000fe200000012ff */
[----:B------:R1:W-:Y:S01]  /*ea20*/  STSM.16.M88.4 [R159], R24 ;  /* 0x000000189f007844 */ /* 0x0003e20000000200 */
[----:B------:R-:W-:Y:S01]  /*ea30*/  LOP3.LUT R108, R109, 0x380, RZ, 0xc0, !PT ;  /* 0x000003806d6c7812 */ /* 0x000fe200078ec0ff */
[----:B------:R-:W-:Y:S01]  /*ea40*/  IMAD.X R155, RZ, RZ, R19, P4 ;  /* 0x000000ffff9b7224 */ /* 0x000fe200020e0613 */
[----:B------:R-:W-:Y:S02]  /*ea50*/  IADD3 R21, P3, R18, 0x20, RZ ;  /* 0x0000002012157810 */ /* 0x000fe40007f7e0ff */
[----:B------:R-:W-:-:S02]  /*ea60*/  LOP3.LUT R142, R8, R115, RZ, 0x3c, !PT ;  /* 0x00000073088e7212 */ /* 0x000fc400078e3cff */
[C---:B------:R-:W-:Y:S01]  /*ea70*/  IADD3 R139, P5, R18.reuse, 0xc020, RZ ;  /* 0x0000c020128b7810 */ /* 0x040fe20007fbe0ff */
[--C-:B------:R-:W-:Y:S01]  /*ea80*/  IMAD.X R153, RZ, RZ, R19.reuse, P3 ;  /* 0x000000ffff997224 */ /* 0x100fe200018e0613 */
[----:B------:R-:W-:Y:S02]  /*ea90*/  IADD3 R111, P1, R18, 0x8040, RZ ;  /* 0x00008040126f7810 */ /* 0x000fe40007f3e0ff */
[----:B------:R-:W-:Y:S02]  /*eaa0*/  LOP3.LUT R150, R6, R113, RZ, 0x3c, !PT ;  /* 0x0000007106967212 */ /* 0x000fe400078e3cff */
[----:B------:R-:W-:Y:S01]  /*eab0*/  LOP3.LUT R8, R107, 0x380, RZ, 0xc0, !PT ;  /* 0x000003806b087812 */ /* 0x000fe200078ec0ff */
[----:B------:R-:W-:Y:S01]  /*eac0*/  IMAD.X R131, RZ, RZ, R19, P1 ;  /* 0x000000ffff837224 */ /* 0x000fe200008e0613 */
[----:B------:R-:W-:Y:S02]  /*ead0*/  SHF.R.U64 R108, R108, 0x3, RZ ;  /* 0x000000036c6c7819 */ /* 0x000fe400000012ff */
[----:B------:R-:W-:-:S02]  /*eae0*/  LOP3.LUT R6, R21, 0x380, RZ, 0xc0, !PT ;  /* 0x0000038015067812 */ /* 0x000fc400078ec0ff */
[----:B------:R-:W-:Y:S02]  /*eaf0*/  LOP3.LUT R138, R139, 0x380, RZ, 0xc0, !PT ;  /* 0x000003808b8a7812 */ /* 0x000fe400078ec0ff */
[----:B------:R-:W-:Y:S02]  /*eb00*/  SHF.R.U64 R8, R8, 0x3, RZ ;  /* 0x0000000308087819 */ /* 0x000fe400000012ff */
[----:B------:R-:W-:Y:S01]  /*eb10*/  LOP3.LUT R108, R108, R109, RZ, 0x3c, !PT ;  /* 0x0000006d6c6c7212 */ /* 0x000fe200078e3cff */
[----:B------:R-:W-:Y:S01]  /*eb20*/  IMAD.X R109, RZ, RZ, R157, P2 ;  /* 0x000000ffff6d7224 */ /* 0x000fe200010e069d */
[----:B------:R-:W-:Y:S02]  /*eb30*/  IADD3 R101, P0, R18, 0x4020, RZ ;  /* 0x0000402012657810 */ /* 0x000fe40007f1e0ff */
[----:B------:R-:W-:Y:S02]  /*eb40*/  SHF.R.U64 R6, R6, 0x3, RZ ;  /* 0x0000000306067819 */ /* 0x000fe400000012ff */
[----:B------:R-:W-:Y:S01]  /*eb50*/  IADD3 R23, P1, R18, 0x40, RZ ;  /* 0x0000004012177810 */ /* 0x000fe20007f3e0ff */
[----:B------:R-:W-:Y:S01]  /*eb60*/  IMAD.X R9, RZ, RZ, R19, P0 ;  /* 0x000000ffff097224 */ /* 0x000fe200000e0613 */
[----:B------:R-:W-:-:S02]  /*eb70*/  IADD3 R123, P2, R156, 0xe000, RZ ;  /* 0x0000e0009c7b7810 */ /* 0x000fc40007f5e0ff */
[----:B------:R-:W-:Y:S01]  /*eb80*/  SHF.R.U64 R138, R138, 0x3, RZ ;  /* 0x000000038a8a7819 */ /* 0x000fe200000012ff */
[----:B------:R-:W-:Y:S01]  /*eb90*/  IMAD.X R7, RZ, RZ, R19, P1 ;  /* 0x000000ffff077224 */ /* 0x000fe200008e0613 */
[----:B------:R-:W-:Y:S02]  /*eba0*/  LOP3.LUT R154, R8, R107, RZ, 0x3c, !PT ;  /* 0x0000006b089a7212 */ /* 0x000fe400078e3cff */
[----:B------:R-:W-:Y:S02]  /*ebb0*/  LOP3.LUT R152, R6, R21, RZ, 0x3c, !PT ;  /* 0x0000001506987212 */ /* 0x000fe400078e3cff */
[----:B------:R-:W-:Y:S02]  /*ebc0*/  LOP3.LUT R8, R101, 0x380, RZ, 0xc0, !PT ;  /* 0x0000038065087812 */ /* 0x000fe400078ec0ff */
[----:B------:R-:W-:Y:S02]  /*ebd0*/  LOP3.LUT R6, R23, 0x380, RZ, 0xc0, !PT ;  /* 0x0000038017067812 */ /* 0x000fe400078ec0ff */
[----:B------:R-:W-:-:S02]  /*ebe0*/  LOP3.LUT R122, R123, 0x380, RZ, 0xc0, !PT ;  /* 0x000003807b7a7812 */ /* 0x000fc400078ec0ff */
[----:B------:R-:W-:Y:S02]  /*ebf0*/  LOP3.LUT R138, R138, R139, RZ, 0x3c, !PT ;  /* 0x0000008b8a8a7212 */ /* 0x000fe400078e3cff */
[----:B------:R-:W-:Y:S02]  /*ec00*/  IADD3.X R139, RZ, R19, RZ, P5, !PT ;  /* 0x00000013ff8b7210 */ /* 0x000fe40002ffe4ff */
[----:B------:R-:W-:Y:S02]  /*ec10*/  SHF.R.U64 R8, R8, 0x3, RZ ;  /* 0x0000000308087819 */ /* 0x000fe400000012ff */
[C---:B------:R-:W-:Y:S02]  /*ec20*/  IADD3 R105, P5, R18.reuse, 0x4060, RZ ;  /* 0x0000406012697810 */ /* 0x040fe40007fbe0ff */
[C---:B------:R-:W-:Y:S02]  /*ec30*/  IADD3 R103, P6, R18.reuse, 0x4040, RZ ;  /* 0x0000404012677810 */ /* 0x040fe40007fde0ff */
[----:B------:R-:W-:Y:S01]  /*ec40*/  IADD3 R20, P3, R18, 0x60, RZ ;  /* 0x0000006012147810 */ /* 0x000fe20007f7e0ff */
[--C-:B------:R-:W-:Y:S01]  /*ec50*/  IMAD.X R13, RZ, RZ, R19.reuse, P5 ;  /* 0x000000ffff0d7224 */ /* 0x100fe200028e0613 */
[----:B------:R-:W-:Y:S01]  /*ec60*/  SHF.R.U64 R6, R6, 0x3, RZ ;  /* 0x0000000306067819 */ /* 0x000fe200000012ff */
[--C-:B------:R-:W-:Y:S01]  /*ec70*/  IMAD.X R11, RZ, RZ, R19.reuse, P6 ;  /* 0x000000ffff0b7224 */ /* 0x100fe200030e0613 */
[----:B------:R-:W-:Y:S01]  /*ec80*/  SHF.R.U64 R122, R122, 0x3, RZ ;  /* 0x000000037a7a7819 */ /* 0x000fe200000012ff */
[----:B------:R-:W-:Y:S01]  /*ec90*/  IMAD.X R5, RZ, RZ, R19, P3 ;  /* 0x000000ffff057224 */ /* 0x000fe200018e0613 */
[----:B------:R-:W-:-:S02]  /*eca0*/  LOP3.LUT R8, R8, R101, RZ, 0x3c, !PT ;  /* 0x0000006508087212 */ /* 0x000fc400078e3cff */
[----:B------:R-:W-:Y:S02]  /*ecb0*/  LOP3.LUT R6, R6, R23, RZ, 0x3c, !PT ;  /* 0x0000001706067212 */ /* 0x000fe400078e3cff */
[----:B------:R-:W-:Y:S02]  /*ecc0*/  LOP3.LUT R101, R4, 0x380, RZ, 0xc0, !PT ;  /* 0x0000038004657812 */ /* 0x000fe400078ec0ff */
[----:B------:R-:W-:Y:S01]  /*ecd0*/  LOP3.LUT R122, R122, R123, RZ, 0x3c, !PT ;  /* 0x0000007b7a7a7212 */ /* 0x000fe200078e3cff */
[----:B------:R-:W-:Y:S01]  /*ece0*/  IMAD.X R123, RZ, RZ, R157, P2 ;  /* 0x000000ffff7b7224 */ /* 0x000fe200010e069d */
[----:B------:R-:W-:Y:S02]  /*ecf0*/  LOP3.LUT R23, R20, 0x380, RZ, 0xc0, !PT ;  /* 0x0000038014177812 */ /* 0x000fe400078ec0ff */
[----:B------:R-:W-:Y:S02]  /*ed00*/  IADD3 R19, P3, R156, 0x1000, RZ ;  /* 0x000010009c137810 */ /* 0x000fe40007f7e0ff */
[----:B0-----:R-:W-:-:S02]  /*ed10*/  ISETP.NE.AND P2, PT, R158, 0x1, PT ;  /* 0x000000019e00780c */ /* 0x001fc40003f45270 */
[----:B------:R-:W-:Y:S02]  /*ed20*/  SHF.R.U64 R101, R101, 0x3, RZ ;  /* 0x0000000365657819 */ /* 0x000fe400000012ff */
[----:B------:R-:W-:Y:S02]  /*ed30*/  SHF.R.U64 R23, R23, 0x3, RZ ;  /* 0x0000000317177819 */ /* 0x000fe400000012ff */
[----:B------:R-:W-:Y:S02]  /*ed40*/  LOP3.LUT R18, R19, 0x380, RZ, 0xc0, !PT ;  /* 0x0000038013127812 */ /* 0x000fe400078ec0ff */
[----:B------:R-:W-:Y:S02]  /*ed50*/  LOP3.LUT R12, R111, 0x380, RZ, 0xc0, !PT ;  /* 0x000003806f0c7812 */ /* 0x000fe400078ec0ff */
[----:B------:R-:W-:Y:S02]  /*ed60*/  LOP3.LUT R126, R101, R4, RZ, 0x3c, !PT ;  /* 0x00000004657e7212 */ /* 0x000fe400078e3cff */
[----:B------:R-:W-:-:S02]  /*ed70*/  LOP3.LUT R4, R23, R20, RZ, 0x3c, !PT ;  /* 0x0000001417047212 */ /* 0x000fc400078e3cff */
[----:B------:R-:W-:Y:S02]  /*ed80*/  SHF.R.U64 R18, R18, 0x3, RZ ;  /* 0x0000000312127819 */ /* 0x000fe400000012ff */
[----:B------:R-:W-:Y:S02]  /*ed90*/  SHF.R.U64 R12, R12, 0x3, RZ ;  /* 0x000000030c0c7819 */ /* 0x000fe400000012ff */
[----:B------:R-:W-:Y:S02]  /*eda0*/  MOV R142, R142 ;  /* 0x0000008e008e7202 */ /* 0x000fe40000000f00 */
[----:B------:R-:W-:Y:S02]  /*edb0*/  MOV R143, R4 ;  /* 0x00000004008f7202 */ /* 0x000fe40000000f00 */
[----:B------:R-:W-:Y:S01]  /*edc0*/  LOP3.LUT R18, R18, R19, RZ, 0x3c, !PT ;  /* 0x0000001312127212 */ /* 0x000fe200078e3cff */
[----:B------:R-:W-:Y:S01]  /*edd0*/  IMAD.X R19, RZ, RZ, R157, P3 ;  /* 0x000000ffff137224 */ /* 0x000fe200018e069d */
[----:B------:R-:W-:-:S02]  /*ede0*/  F2FP.F16.F32.PACK_AB R5, R35, R34 ;  /* 0x000000222305723e */ /* 0x000fc400000000ff */
[----:B------:R-:W-:Y:S01]  /*edf0*/  LOP3.LUT R130, R12, R111, RZ, 0x3c, !PT ;  /* 0x0000006f0c827212 */ /* 0x000fe200078e3cff */
[----:B------:R-:W0:Y:S01]  /*ee00*/  @P2 LDC R34, c[0x0][0xbec] ;  /* 0x0002fb00ff222b82 */ /* 0x000e220000000800 */
[----:B------:R-:W-:Y:S02]  /*ee10*/  IADD3 R111, P3, R156, 0x8000, RZ ;  /* 0x000080009c6f7810 */ /* 0x000fe40007f7e0ff */
[----:B------:R-:W-:Y:S02]  /*ee20*/  LOP3.LUT R12, R105, 0x380, RZ, 0xc0, !PT ;  /* 0x00000380690c7812 */ /* 0x000fe400078ec0ff */
[----:B------:R-:W-:Y:S02]  /*ee30*/  LOP3.LUT R110, R111, 0x380, RZ, 0xc0, !PT ;  /* 0x000003806f6e7812 */ /* 0x000fe400078ec0ff */
[----:B------:R-:W-:Y:S01]  /*ee40*/  SHF.R.U64 R12, R12, 0x3, RZ ;  /* 0x000000030c0c7819 */ /* 0x000fe200000012ff */
[----:B------:R-:W2:Y:S01]  /*ee50*/  @P2 LDC R35, c[0x0][0xbf0] ;  /* 0x0002fc00ff232b82 */ /* 0x000ea20000000800 */
[----:B------:R-:W-:-:S02]  /*ee60*/  SHF.R.U64 R110, R110, 0x3, RZ ;  /* 0x000000036e6e7819 */ /* 0x000fc400000012ff */
[----:B------:R-:W-:Y:S02]  /*ee70*/  LOP3.LUT R12, R12, R105, RZ, 0x3c, !PT ;  /* 0x000000690c0c7212 */ /* 0x000fe400078e3cff */
[----:B------:R-:W-:Y:S02]  /*ee80*/  IADD3 R105, P0, R156, 0x5000, RZ ;  /* 0x000050009c697810 */ /* 0x000fe40007f1e0ff */
[----:B------:R-:W-:Y:S01]  /*ee90*/  LOP3.LUT R110, R110, R111, RZ, 0x3c, !PT ;  /* 0x0000006f6e6e7212 */ /* 0x000fe200078e3cff */
[----:B------:R-:W-:Y:S01]  /*eea0*/  IMAD.X R111, RZ, RZ, R157, P3 ;  /* 0x000000ffff6f7224 */ /* 0x000fe200018e069d */
[----:B------:R-:W-:Y:S02]  /*eeb0*/  LOP3.LUT R10, R103, 0x380, RZ, 0xc0, !PT ;  /* 0x00000380670a7812 */ /* 0x000fe400078ec0ff */
[----:B------:R-:W-:Y:S02]  /*eec0*/  IADD3 R30, P3, R156, 0xf000, RZ ;  /* 0x0000f0009c1e7810 */ /* 0x000fe40007f7e0ff */
[----:B------:R-:W-:-:S02]  /*eed0*/  LOP3.LUT R104, R105, 0x380, RZ, 0xc0, !PT ;  /* 0x0000038069687812 */ /* 0x000fc400078ec0ff */
[----:B------:R-:W-:Y:S01]  /*eee0*/  MOV R146, R146 ;  /* 0x0000009200927202 */ /* 0x000fe20000000f00 */
[----:B------:R-:W-:Y:S01]  /*eef0*/  IMAD.X R31, RZ, RZ, R157, P3 ;  /* 0x000000ffff1f7224 */ /* 0x000fe200018e069d */
[----:B------:R-:W-:Y:S02]  /*ef00*/  MOV R147, R6 ;  /* 0x0000000600937202 */ /* 0x000fe40000000f00 */
[----:B------:R-:W-:Y:S02]  /*ef10*/  SHF.R.U64 R10, R10, 0x3, RZ ;  /* 0x000000030a0a7819 */ /* 0x000fe400000012ff */
[----:B------:R-:W-:Y:S02]  /*ef20*/  LOP3.LUT R23, R30, 0x380, RZ, 0xc0, !PT ;  /* 0x000003801e177812 */ /* 0x000fe400078ec0ff */
[----:B------:R-:W-:Y:S01]  /*ef30*/  F2FP.F16.F32.PACK_AB R6, R37, R172 ;  /* 0x000000ac2506723e */ /* 0x000fe200000000ff */
[----:B------:R-:W-:Y:S01]  /*ef40*/  VIADD R37, R215, UR14 ;  /* 0x0000000ed7257c36 */ /* 0x000fe20008000000 */
[----:B------:R-:W-:-:S02]  /*ef50*/  SHF.R.U64 R104, R104, 0x3, RZ ;  /* 0x0000000368687819 */ /* 0x000fc400000012ff */
[----:B------:R-:W-:Y:S01]  /*ef60*/  LOP3.LUT R10, R10, R103, RZ, 0x3c, !PT ;  /* 0x000000670a0a7212 */ /* 0x000fe200078e3cff */
[----:B0-----:R-:W-:Y:S01]  /*ef70*/  @P2 IMAD.HI.U32 R34, R37, R34, RZ ;  /* 0x0000002225222227 */ /* 0x001fe200078e00ff */
[----:B------:R-:W-:Y:S02]  /*ef80*/  SHF.R.U64 R23, R23, 0x3, RZ ;  /* 0x0000000317177819 */ /* 0x000fe400000012ff */
[----:B------:R-:W-:Y:S01]  /*ef90*/  LOP3.LUT R104, R104, R105, RZ, 0x3c, !PT ;  /* 0x0000006968687212 */ /* 0x000fe200078e3cff */
[----:B------:R-:W-:Y:S01]  /*efa0*/  IMAD.X R105, RZ, RZ, R157, P0 ;  /* 0x000000ffff697224 */ /* 0x000fe200000e069d */
[----:B------:R-:W-:Y:S02]  /*efb0*/  MOV R134, R134 ;  /* 0x0000008600867202 */ /* 0x000fe40000000f00 */
[----:B------:R-:W-:Y:S02]  /*efc0*/  MOV R138, R138 ;  /* 0x0000008a008a7202 */ /* 0x000fe40000000f00 */
[----:B------:R-:W-:-:S02]  /*efd0*/  IADD3 R119, P0, R156, 0xc000, RZ ;  /* 0x0000c0009c777810 */ /* 0x000fc40007f1e0ff */
[----:B------:R-:W-:Y:S02]  /*efe0*/  LOP3.LUT R30, R23, R30, RZ, 0x3c, !PT ;  /* 0x0000001e171e7212 */ /* 0x000fe400078e3cff */
[----:B------:R-:W-:Y:S02]  /*eff0*/  MOV R130, R130 ;  /* 0x0000008200827202 */ /* 0x000fe40000000f00 */
[----:B------:R-:W-:Y:S02]  /*f000*/  MOV R152, R152 ;  /* 0x0000009800987202 */ /* 0x000fe40000000f00 */
[----:B------:R-:W-:Y:S02]  /*f010*/  MOV R135, R10 ;  /* 0x0000000a00877202 */ /* 0x000fe40000000f00 */
[----:B------:R-:W-:Y:S02]  /*f020*/  MOV R139, R8 ;  /* 0x00000008008b7202 */ /* 0x000fe40000000f00 */
[----:B------:R-:W-:Y:S01]  /*f030*/  F2FP.F16.F32.PACK_AB R4, R33, R171 ;  /* 0x000000ab2104723e */ /* 0x000fe200000000ff */
[----:B------:R-:W-:Y:S01]  /*f040*/  IMAD.MOV.U32 R33, RZ, RZ, R37 ;  /* 0x000000ffff217224 */ /* 0x000fe200078e0025 */
[----:B------:R-:W-:-:S02]  /*f050*/  F2FP.F16.F32.PACK_AB R7, R39, R38 ;  /* 0x000000262707723e */ /* 0x000fc400000000ff */
[----:B------:R-:W-:Y:S02]  /*f060*/  MOV R23, R14 ;  /* 0x0000000e00177202 */ /* 0x000fe40000000f00 */
[----:B------:R-:W-:Y:S01]  /*f070*/  MOV R131, R12 ;  /* 0x0000000c00837202 */ /* 0x000fe20000000f00 */
[----:B------:R0:W-:Y:S01]  /*f080*/  STSM.16.M88.4 [R152], R4 ;  /* 0x0000000498007844 */ /* 0x0001e20000000200 */
[----:B------:R-:W-:Y:S02]  /*f090*/  F2FP.F16.F32.PACK_AB R8, R41, R173 ;  /* 0x000000ad2908723e */ /* 0x000fe400000000ff */
[----:B------:R-:W-:Y:S02]  /*f0a0*/  F2FP.F16.F32.PACK_AB R9, R43, R42 ;  /* 0x0000002a2b09723e */ /* 0x000fe400000000ff */
[----:B------:R-:W-:Y:S02]  /*f0b0*/  F2FP.F16.F32.PACK_AB R10, R45, R174 ;  /* 0x000000ae2d0a723e */ /* 0x000fe400000000ff */
[----:B------:R-:W-:-:S02]  /*f0c0*/  F2FP.F16.F32.PACK_AB R11, R47, R46 ;  /* 0x0000002e2f0b723e */ /* 0x000fc400000000ff */
[----:B------:R-:W-:Y:S02]  /*f0d0*/  F2FP.F16.F32.PACK_AB R12, R49, R175 ;  /* 0x000000af310c723e */ /* 0x000fe400000000ff */
[----:B------:R-:W-:Y:S01]  /*f0e0*/  F2FP.F16.F32.PACK_AB R13, R51, R50 ;  /* 0x00000032330d723e */ /* 0x000fe200000000ff */
[----:B------:R3:W-:Y:S01]  /*f0f0*/  STSM.16.M88.4 [R147], R8 ;  /* 0x0000000893007844 */ /* 0x0007e20000000200 */
[----:B------:R-:W-:Y:S02]  /*f100*/  F2FP.F16.F32.PACK_AB R14, R53, R176 ;  /* 0x000000b0350e723e */ /* 0x000fe400000000ff */
[----:B------:R-:W-:Y:S02]  /*f110*/  F2FP.F16.F32.PACK_AB R15, R55, R54 ;  /* 0x00000036370f723e */ /* 0x000fe400000000ff */
[----:B--2---:R-:W-:Y:S02]  /*f120*/  @P2 SHF.R.U32.HI R33, RZ, R35, R34 ;  /* 0x00000023ff212219 */ /* 0x004fe40000011622 */
[----:B------:R-:W-:Y:S01]  /*f130*/  LOP3.LUT R118, R119, 0x380, RZ, 0xc0, !PT ;  /* 0x0000038077767812 */ /* 0x000fe200078ec0ff */
[----:B------:R2:W-:Y:S01]  /*f140*/  STSM.16.M88.4 [R143], R12 ;  /* 0x0000000c8f007844 */ /* 0x0005e20000000200 */
[----:B------:R-:W-:Y:S01]  /*f150*/  MOV R126, R126 ;  /* 0x0000007e007e7202 */ /* 0x000fe20000000f00 */
[----:B------:R-:W-:Y:S01]  /*f160*/  IMAD.MOV R35, RZ, RZ, -R33 ;  /* 0x000000ffff237224 */ /* 0x000fe200078e0a21 */
[----:B-1----:R-:W-:-:S02]  /*f170*/  F2FP.F16.F32.PACK_AB R24, R57, R177 ;  /* 0x000000b13918723e */ /* 0x002fc400000000ff */
[----:B------:R-:W-:Y:S01]  /*f180*/  F2FP.F16.F32.PACK_AB R25, R59, R58 ;  /* 0x0000003a3b19723e */ /* 0x000fe200000000ff */
[----:B------:R-:W-:Y:S01]  /*f190*/  IMAD R35, R158, R35, R37 ;  /* 0x000000239e237224 */ /* 0x000fe200078e0225 */
[----:B------:R-:W-:Y:S02]  /*f1a0*/  F2FP.F16.F32.PACK_AB R26, R61, R178 ;  /* 0x000000b23d1a723e */ /* 0x000fe400000000ff */
[----:B------:R-:W-:Y:S02]  /*f1b0*/  F2FP.F16.F32.PACK_AB R27, R63, R62 ;  /* 0x0000003e3f1b723e */ /* 0x000fe400000000ff */
[----:B0-----:R-:W-:Y:S02]  /*f1c0*/  F2FP.F16.F32.PACK_AB R4, R65, R179 ;  /* 0x000000b34104723e */ /* 0x001fe400000000ff */
[----:B------:R-:W-:Y:S01]  /*f1d0*/  F2FP.F16.F32.PACK_AB R5, R67, R66 ;  /* 0x000000424305723e */ /* 0x000fe200000000ff */
[----:B------:R-:W-:Y:S01]  /*f1e0*/  STSM.16.M88.4 [R126], R24 ;  /* 0x000000187e007844 */ /* 0x000fe20000000200 */
[----:B------:R-:W-:-:S02]  /*f1f0*/  F2FP.F16.F32.PACK_AB R6, R69, R180 ;  /* 0x000000b44506723e */ /* 0x000fc400000000ff */
[----:B------:R-:W-:Y:S02]  /*f200*/  F2FP.F16.F32.PACK_AB R7, R71, R70 ;  /* 0x000000464707723e */ /* 0x000fe400000000ff */
[----:B------:R-:W-:Y:S02]  /*f210*/  IADD3 R107, P1, R156, 0x6000, RZ ;  /* 0x000060009c6b7810 */ /* 0x000fe40007f3e0ff */
[----:B---3--:R-:W-:Y:S01]  /*f220*/  F2FP.F16.F32.PACK_AB R8, R73, R181 ;  /* 0x000000b54908723e */ /* 0x008fe200000000ff */
[----:B------:R-:W-:Y:S01]  /*f230*/  STSM.16.M88.4 [R139], R4 ;  /* 0x000000048b007844 */ /* 0x000fe20000000200 */
[----:B------:R-:W-:Y:S02]  /*f240*/  F2FP.F16.F32.PACK_AB R9, R75, R74 ;  /* 0x0000004a4b09723e */ /* 0x000fe400000000ff */
[----:B------:R-:W-:Y:S02]  /*f250*/  F2FP.F16.F32.PACK_AB R10, R77, R182 ;  /* 0x000000b64d0a723e */ /* 0x000fe400000000ff */
[----:B------:R-:W-:-:S02]  /*f260*/  F2FP.F16.F32.PACK_AB R11, R79, R78 ;  /* 0x0000004e4f0b723e */ /* 0x000fc400000000ff */
[----:B------:R-:W-:Y:S02]  /*f270*/  SHF.R.U64 R118, R118, 0x3, RZ ;  /* 0x0000000376767819 */ /* 0x000fe400000012ff */
[----:B--2---:R-:W-:Y:S01]  /*f280*/  F2FP.F16.F32.PACK_AB R12, R81, R183 ;  /* 0x000000b7510c723e */ /* 0x004fe200000000ff */
[----:B------:R0:W-:Y:S01]  /*f290*/  STSM.16.M88.4 [R135], R8 ;  /* 0x0000000887007844 */ /* 0x0001e20000000200 */
[----:B------:R-:W-:Y:S02]  /*f2a0*/  F2FP.F16.F32.PACK_AB R13, R83, R82 ;  /* 0x00000052530d723e */ /* 0x000fe400000000ff */
[----:B------:R-:W-:Y:S02]  /*f2b0*/  F2FP.F16.F32.PACK_AB R14, R85, R184 ;  /* 0x000000b8550e723e */ /* 0x000fe400000000ff */
[----:B------:R-:W-:Y:S02]  /*f2c0*/  F2FP.F16.F32.PACK_AB R15, R87, R86 ;  /* 0x00000056570f723e */ /* 0x000fe400000000ff */
[----:B------:R-:W-:-:S02]  /*f2d0*/  LOP3.LUT R106, R107, 0x380, RZ, 0xc0, !PT ;  /* 0x000003806b6a7812 */ /* 0x000fc400078ec0ff */
[----:B------:R-:W-:Y:S01]  /*f2e0*/  LOP3.LUT R118, R118, R119, RZ, 0x3c, !PT ;  /* 0x0000007776767212 */ /* 0x000fe200078e3cff */
[----:B------:R-:W-:Y:S01]  /*f2f0*/  IMAD.X R119, RZ, RZ, R157, P0 ;  /* 0x000000ffff777224 */ /* 0x000fe200000e069d */
[----:B------:R1:W-:Y:S01]  /*f300*/  STSM.16.M88.4 [R131], R12 ;  /* 0x0000000c83007844 */ /* 0x0003e20000000200 */
[----:B------:R-:W-:Y:S02]  /*f310*/  SHF.R.U64 R106, R106, 0x3, RZ ;  /* 0x000000036a6a7819 */ /* 0x000fe400000012ff */
[----:B------:R-:W-:Y:S01]  /*f320*/  MOV R154, R154 ;  /* 0x0000009a009a7202 */ /* 0x000fe20000000f00 */
[----:B0-----:R-:W-:Y:S01]  /*f330*/  IMAD.U32 R10, RZ, RZ, UR5 ;  /* 0x00000005ff0a7e24 */ /* 0x001fe2000f8e00ff */
[----:B------:R-:W-:Y:S01]  /*f340*/  SHF.R.S32.HI R9, RZ, 0x1f, R33 ;  /* 0x0000001fff097819 */ /* 0x000fe20000011421 */
[----:B------:R-:W-:Y:S01]  /*f350*/  ULDC UR5, c[0x0][0xa88] ;  /* 0x0002a20000057ab9 */ /* 0x000fe20000000800 */
[----:B------:R-:W-:Y:S02]  /*f360*/  SHF.R.S32.HI R8, RZ, 0x1f, R35 ;  /* 0x0000001fff087819 */ /* 0x000fe40000011423 */
[----:B------:R-:W-:Y:S01]  /*f370*/  LOP3.LUT R106, R106, R107, RZ, 0x3c, !PT ;  /* 0x0000006b6a6a7212 */ /* 0x000fe200078e3cff */
[----:B------:R-:W-:Y:S01]  /*f380*/  IMAD.X R107, RZ, RZ, R157, P1 ;  /* 0x000000ffff6b7224 */ /* 0x000fe200008e069d */
[----:B------:R-:W-:-:S02]  /*f390*/  IADD3 R121, P1, R156, 0xd000, RZ ;  /* 0x0000d0009c797810 */ /* 0x000fc40007f3e0ff */
[----:B------:R-:W-:Y:S02]  /*f3a0*/  F2FP.F16.F32.PACK_AB R24, R89, R185 ;  /* 0x000000b95918723e */ /* 0x000fe400000000ff */
[----:B-1----:R-:W-:Y:S01]  /*f3b0*/  IADD3 R12, P0, R33, UR6, RZ ;  /* 0x00000006210c7c10 */ /* 0x002fe2000ff1e0ff */
[----:B------:R-:W-:Y:S01]  /*f3c0*/  VIADD R14, R226, UR14 ;  /* 0x0000000ee20e7c36 */ /* 0x000fe20008000000 */
[----:B------:R-:W-:Y:S02]  /*f3d0*/  F2FP.F16.F32.PACK_AB R25, R91, R90 ;  /* 0x0000005a5b19723e */ /* 0x000fe400000000ff */
[----:B------:R-:W-:Y:S01]  /*f3e0*/  IADD3.X R13, R9, UR7, R10, P0, !PT ;  /* 0x00000007090d7c10 */ /* 0x000fe200087fe40a */
[----:B------:R-:W-:Y:S01]  /*f3f0*/  ULDC.64 UR6, c[0x0][0xb88] ;  /* 0x0002e20000067ab9 */ /* 0x000fe20000000a00 */
[----:B------:R-:W-:Y:S01]  /*f400*/  F2FP.F16.F32.PACK_AB R26, R93, R186 ;  /* 0x000000ba5d1a723e */ /* 0x000fe200000000ff */
[----:B------:R-:W-:Y:S01]  /*f410*/  IMAD R8, R8, UR6, RZ ;  /* 0x0000000608087c24 */ /* 0x000fe2000f8e02ff */
[----:B------:R-:W-:Y:S01]  /*f420*/  F2FP.F16.F32.PACK_AB R27, R95, R94 ;  /* 0x0000005e5f1b723e */ /* 0x000fe200000000ff */
[----:B------:R-:W-:Y:S01]  /*f430*/  IMAD.WIDE.U32 R12, R35, UR6, R12 ;  /* 0x00000006230c7c25 */ /* 0x000fe2000f8e000c */
[----:B------:R-:W-:-:S02]  /*f440*/  F2FP.F16.F32.PACK_AB R4, R97, R187 ;  /* 0x000000bb6104723e */ /* 0x000fc400000000ff */
[----:B------:R-:W-:Y:S01]  /*f450*/  F2FP.F16.F32.PACK_AB R5, R99, R98 ;  /* 0x000000626305723e */ /* 0x000fe200000000ff */
[----:B------:R-:W-:Y:S01]  /*f460*/  IMAD R35, R35, UR7, R8 ;  /* 0x0000000723237c24 */ /* 0x000fe2000f8e0208 */
[----:B------:R-:W-:Y:S01]  /*f470*/  F2FP.F16.F32.PACK_AB R6, R164, R188 ;  /* 0x000000bca406723e */ /* 0x000fe200000000ff */
[----:B------:R-:W-:Y:S01]  /*f480*/  STSM.16.M88.4 [R154], R24 ;  /* 0x000000189a007844 */ /* 0x000fe20000000200 */
[----:B------:R-:W-:Y:S01]  /*f490*/  F2FP.F16.F32.PACK_AB R7, R16, R3 ;  /* 0x000000031007723e */ /* 0x000fe200000000ff */
[----:B------:R-:W-:Y:S01]  /*f4a0*/  ULDC.64 UR6, c[0x0][0xb50] ;  /* 0x0002d40000067ab9 */ /* 0x000fe20000000a00 */
[----:B------:R-:W-:Y:S01]  /*f4b0*/  LOP3.LUT R120, R121, 0x380, RZ, 0xc0, !PT ;  /* 0x0000038079787812 */ /* 0x000fe200078ec0ff */
[----:B------:R-:W-:Y:S01]  /*f4c0*/  IMAD R3, R158, UR5, RZ ;  /* 0x000000059e037c24 */ /* 0x000fe2000f8e02ff */
[----:B------:R-:W-:Y:S01]  /*f4d0*/  LEA R16, P3, R12, UR6, 0x2 ;  /* 0x000000060c107c11 */ /* 0x000fe2000f8610ff */
[----:B------:R0:W-:Y:S01]  /*f4e0*/  STSM.16.M88.4 [R146], R4 ;  /* 0x0000000492007844 */ /* 0x0001e20000000200 */
[----:B------:R-:W-:-:S02]  /*f4f0*/  SHF.R.U64 R120, R120, 0x3, RZ ;  /* 0x0000000378787819 */ /* 0x000fc400000012ff */
[----:B------:R-:W-:Y:S02]  /*f500*/  LOP3.LUT P0, RZ, R224, 0x3, RZ, 0xc0, !PT ;  /* 0x00000003e0ff7812 */ /* 0x000fe4000780c0ff */
[----:B------:R-:W-:Y:S02]  /*f510*/  F2FP.F16.F32.PACK_AB R8, R166, R189 ;  /* 0x000000bda608723e */ /* 0x000fe400000000ff */
[----:B------:R-:W-:Y:S02]  /*f520*/  F2FP.F16.F32.PACK_AB R9, R36, R32 ;  /* 0x000000202409723e */ /* 0x000fe400000000ff */
[----:B------:R-:W-:Y:S02]  /*f530*/  F2FP.F16.F32.PACK_AB R10, R167, R190 ;  /* 0x000000bea70a723e */ /* 0x000fe400000000ff */
[----:B------:R-:W-:Y:S02]  /*f540*/  F2FP.F16.F32.PACK_AB R11, R44, R40 ;  /* 0x000000282c0b723e */ /* 0x000fe400000000ff */
[----:B------:R-:W-:-:S02]  /*f550*/  LOP3.LUT R120, R120, R121, RZ, 0x3c, !PT ;  /* 0x0000007978787212 */ /* 0x000fc400078e3cff */
[----:B------:R-:W-:Y:S01]  /*f560*/  IADD3.X R121, RZ, R157, RZ, P1, !PT ;  /* 0x0000009dff797210 */ /* 0x000fe20000ffe4ff */
[----:B0-----:R-:W-:Y:S01]  /*f570*/  IMAD.IADD R5, R13, 0x1, R35 ;  /* 0x000000010d057824 */ /* 0x001fe200078e0223 */
[C---:B------:R-:W-:Y:S01]  /*f580*/  ISETP.GE.OR P1, PT, R14.reuse, R3, P0 ;  /* 0x000000030e00720c */ /* 0x040fe20000726670 */
[----:B------:R-:W-:Y:S01]  /*f590*/  VIADD R4, R14, 0x8 ;  /* 0x000000080e047836 */ /* 0x000fe20000000000 */
[----:B------:R-:W-:Y:S01]  /*f5a0*/  MOV R150, R150 ;  /* 0x0000009600967202 */ /* 0x000fe20000000f00 */
[----:B------:R0:W-:Y:S01]  /*f5b0*/  STSM.16.M88.4 [R130], R8 ;  /* 0x0000000882007844 */ /* 0x0001e20000000200 */
[----:B------:R-:W-:Y:S02]  /*f5c0*/  LEA.HI.X R27, R12, UR7, R5, 0x2, P3 ;  /* 0x000000070c1b7c11 */ /* 0x000fe400098f1405 */
[----:B------:R-:W-:Y:S02]  /*f5d0*/  ISETP.GE.OR P0, PT, R4, R3, P0 ;  /* 0x000000030400720c */ /* 0x000fe40000706670 */
[----:B------:R-:W-:Y:S01]  /*f5e0*/  F2FP.F16.F32.PACK_AB R4, R168, R191 ;  /* 0x000000bfa804723e */ /* 0x000fe200000000ff */
[----:B------:R-:W-:Y:S01]  /*f5f0*/  SHFL.IDX PT, R49, R27, RZ, 0x1c1f ;  /* 0x001c1fff1b317589 */ /* 0x000fe200000e0000 */
[----:B------:R-:W-:-:S02]  /*f600*/  F2FP.F16.F32.PACK_AB R5, R52, R48 ;  /* 0x000000303405723e */ /* 0x000fc400000000ff */
[----:B------:R-:W-:Y:S01]  /*f610*/  F2FP.F16.F32.PACK_AB R6, R169, R192 ;  /* 0x000000c0a906723e */ /* 0x000fe200000000ff */
[----:B------:R1:W-:Y:S01]  /*f620*/  SHFL.IDX PT, R53, R27, 0x1, 0x1c1f ;  /* 0x003c1f001b357f89 */ /* 0x0003e200000e0000 */
[----:B------:R-:W-:Y:S02]  /*f630*/  F2FP.F16.F32.PACK_AB R7, R60, R56 ;  /* 0x000000383c07723e */ /* 0x000fe400000000ff */
[----:B------:R-:W-:Y:S01]  /*f640*/  F2FP.F16.F32.PACK_AB R12, R129, R195 ;  /* 0x000000c3810c723e */ /* 0x000fe200000000ff */
[----:B------:R-:W2:Y:S01]  /*f650*/  SHFL.IDX PT, R48, R16, RZ, 0x1c1f ;  /* 0x001c1fff10307589 */ /* 0x000ea200000e0000 */
[----:B------:R-:W-:Y:S02]  /*f660*/  F2FP.F16.F32.PACK_AB R13, R84, R80 ;  /* 0x00000050540d723e */ /* 0x000fe400000000ff */
[----:B0-----:R-:W-:Y:S01]  /*f670*/  F2FP.F16.F32.PACK_AB R8, R170, R193 ;  /* 0x000000c1aa08723e */ /* 0x001fe200000000ff */
[----:B------:R-:W-:Y:S01]  /*f680*/  STSM.16.M88.4 [R150], R4 ;  /* 0x0000000496007844 */ /* 0x000fe20000000200 */
[----:B------:R-:W-:-:S02]  /*f690*/  F2FP.F16.F32.PACK_AB R9, R68, R64 ;  /* 0x000000404409723e */ /* 0x000fc400000000ff */
[----:B------:R-:W-:Y:S01]  /*f6a0*/  F2FP.F16.F32.PACK_AB R10, R125, R194 ;  /* 0x000000c27d0a723e */ /* 0x000fe200000000ff */
[----:B------:R-:W0:Y:S01]  /*f6b0*/  SHFL.IDX PT, R52, R16, 0x1, 0x1c1f ;  /* 0x003c1f0010347f89 */ /* 0x000e2200000e0000 */
        /* <DEDUP_REMOVED lines=8> */
[----:B-1----:R-:W-:Y:S02]  /*f740*/  F2FP.F16.F32.PACK_AB R27, R160, R128 ;  /* 0x00000080a01b723e */ /* 0x002fe400000000ff */
[----:B------:R-:W-:Y:S02]  /*f750*/  F2FP.F16.F32.PACK_AB R160, R145, R144 ;  /* 0x0000009091a0723e */ /* 0x000fe400000000ff */
[C---:B------:R-:W-:Y:S01]  /*f760*/  IADD3 R100, P4, R156.reuse, 0x2000, RZ ;  /* 0x000020009c647810 */ /* 0x040fe20007f9e0ff */
[----:B------:R-:W-:Y:S01]  /*f770*/  STSM.16.M88.4 [R134], R24 ;  /* 0x0000001886007844 */ /* 0x000fe20000000200 */
[----:B------:R-:W-:Y:S02]  /*f780*/  IADD3 R101, P5, R156, 0x3000, RZ ;  /* 0x000030009c657810 */ /* 0x000fe40007fbe0ff */
[----:B------:R-:W-:Y:S01]  /*f790*/  LOP3.LUT R21, R100, 0x380, RZ, 0xc0, !PT ;  /* 0x0000038064157812 */ /* 0x000fe200078ec0ff */
[----:B------:R1:W-:Y:S01]  /*f7a0*/  STSM.16.M88.4 [R23], R160 ;  /* 0x000000a017007844 */ /* 0x0003e20000000200 */
[----:B------:R-:W-:-:S02]  /*f7b0*/  IADD3 R103, P6, R156, 0x4000, RZ ;  /* 0x000040009c677810 */ /* 0x000fc40007fde0ff */
[----:B------:R-:W-:Y:S01]  /*f7c0*/  SHF.R.U64 R21, R21, 0x3, RZ ;  /* 0x0000000315157819 */ /* 0x000fe200000012ff */
[----:B------:R-:W-:Y:S01]  /*f7d0*/  BAR.SYNC.DEFER_BLOCKING 0x1, 0x100 ;  /* 0x0044000000007b1d */ /* 0x000fe20000010000 */
[----:B------:R-:W-:Y:S02]  /*f7e0*/  LOP3.LUT R102, R103, 0x380, RZ, 0xc0, !PT ;  /* 0x0000038067667812 */ /* 0x000fe400078ec0ff */
[----:B------:R-:W-:Y:S01]  /*f7f0*/  LOP3.LUT R20, R21, R100, RZ, 0x3c, !PT ;  /* 0x0000006415147212 */ /* 0x000fe200078e3cff */
[----:B------:R-:W-:Y:S01]  /*f800*/  UIMAD UR5, UR10, UR8, URZ ;  /* 0x000000080a0572a4 */ /* 0x000fe2000f8e023f */
[----:B------:R-:W-:Y:S01]  /*f810*/  LOP3.LUT R100, R101, 0x380, RZ, 0xc0, !PT ;  /* 0x0000038065647812 */ /* 0x000fe200078ec0ff */
[----:B------:R-:W-:Y:S01]  /*f820*/  IMAD.X R21, RZ, RZ, R157, P4 ;  /* 0x000000ffff157224 */ /* 0x000fe200020e069d */
[----:B------:R-:W-:Y:S02]  /*f830*/  SHF.R.U64 R102, R102, 0x3, RZ ;  /* 0x0000000366667819 */ /* 0x000fe400000012ff */
[----:B------:R-:W-:-:S02]  /*f840*/  SHF.R.U64 R100, R100, 0x3, RZ ;  /* 0x0000000364647819 */ /* 0x000fc400000012ff */
[----:B------:R-:W-:Y:S01]  /*f850*/  LOP3.LUT R29, R156, 0x380, RZ, 0xc0, !PT ;  /* 0x000003809c1d7812 */ /* 0x000fe200078ec0ff */
[----:B-1----:R-:W1:Y:S01]  /*f860*/  @P2 LDC R23, c[0x0][0xbf0] ;  /* 0x0002fc00ff172b82 */ /* 0x002e620000000800 */
[----:B------:R-:W-:Y:S01]  /*f870*/  LOP3.LUT R100, R100, R101, RZ, 0x3c, !PT ;  /* 0x0000006564647212 */ /* 0x000fe200078e3cff */
[--C-:B------:R-:W-:Y:S01]  /*f880*/  IMAD.X R101, RZ, RZ, R157.reuse, P5 ;  /* 0x000000ffff657224 */ /* 0x100fe200028e069d */
[----:B------:R-:W-:Y:S01]  /*f890*/  LOP3.LUT R102, R102, R103, RZ, 0x3c, !PT ;  /* 0x0000006766667212 */ /* 0x000fe200078e3cff */
[----:B------:R-:W-:Y:S01]  /*f8a0*/  IMAD.X R103, RZ, RZ, R157, P6 ;  /* 0x000000ffff677224 */ /* 0x000fe200030e069d */
[----:B--2---:R2:W-:Y:S01]  /*f8b0*/  @!P1 ST.E desc[UR38][R48.64], R0 ;  /* 0x0000000030009985 */ /* 0x0045e2000c101926 */
[----:B------:R-:W-:Y:S01]  /*f8c0*/  UIMAD.WIDE.U32 UR6, UR11, UR8, URZ ;  /* 0x000000080b0672a5 */ /* 0x000fe2000f8e003f */
[C---:B------:R-:W-:Y:S02]  /*f8d0*/  IADD3 R113, P4, R156.reuse, 0x9000, RZ ;  /* 0x000090009c717810 */ /* 0x040fe40007f9e0ff */
[----:B0-----:R0:W-:Y:S01]  /*f8e0*/  @!P0 ST.E desc[UR38][R52.64], R2 ;  /* 0x0000000234008985 */ /* 0x0011e2000c101926 */
[----:B------:R-:W-:Y:S01]  /*f8f0*/  UIMAD UR5, UR11, UR9, UR5 ;  /* 0x000000090b0572a4 */ /* 0x000fe2000f8e0205 */
[----:B------:R-:W-:-:S02]  /*f900*/  IADD3 R115, P5, R156, 0xa000, RZ ;  /* 0x0000a0009c737810 */ /* 0x000fc40007fbe0ff */
[----:B------:R3:W5:Y:S01]  /*f910*/  LD.E.128 R36, desc[UR38][R18.64] ;  /* 0x0000002612247980 */ /* 0x000762000c101d00 */
[----:B------:R-:W-:Y:S01]  /*f920*/  IADD3 R117, P6, R156, 0xb000, RZ ;  /* 0x0000b0009c757810 */ /* 0x000fe20007fde0ff */
[----:B------:R-:W-:Y:S01]  /*f930*/  ULDC.64 UR10, c[0x0][0xaf0] ;  /* 0x0002bc00000a7ab9 */ /* 0x000fe20000000a00 */
[----:B------:R-:W-:Y:S01]  /*f940*/  SHF.R.U64 R29, R29, 0x3, RZ ;  /* 0x000000031d1d7819 */ /* 0x000fe200000012ff */
[----:B--2---:R-:W-:Y:S01]  /*f950*/  IMAD R0, R219, 0x20, R222 ;  /* 0x00000020db007824 */ /* 0x004fe200078e02de */
[----:B------:R-:W-:Y:S01]  /*f960*/  UIADD3 UR7, UR7, UR5, URZ ;  /* 0x0000000507077290 */ /* 0x000fe2000fffe03f */
[----:B------:R-:W-:Y:S01]  /*f970*/  LOP3.LUT R112, R113, 0x380, RZ, 0xc0, !PT ;  /* 0x0000038071707812 */ /* 0x000fe200078ec0ff */
[----:B------:R2:W5:Y:S01]  /*f980*/  LD.E.128 R40, desc[UR38][R20.64] ;  /* 0x0000002614287980 */ /* 0x000562000c101d00 */
[----:B------:R-:W-:Y:S01]  /*f990*/  LOP3.LUT R114, R115, 0x380, RZ, 0xc0, !PT ;  /* 0x0000038073727812 */ /* 0x000fe200078ec0ff */
[----:B---3--:R-:W3:Y:S01]  /*f9a0*/  @P2 LDC R19, c[0x0][0xbec] ;  /* 0x0002fb00ff132b82 */ /* 0x008ee20000000800 */
[----:B0-----:R-:W-:Y:S01]  /*f9b0*/  VIADD R2, R0, UR14 ;  /* 0x0000000e00027c36 */ /* 0x001fe20008000000 */
[----:B------:R-:W-:Y:S01]  /*f9c0*/  UIMAD UR8, UR12, UR10, URZ ;  /* 0x0000000a0c0872a4 */ /* 0x000fe2000f8e023f */
[----:B------:R-:W-:Y:S01]  /*f9d0*/  LOP3.LUT R116, R117, 0x380, RZ, 0xc0, !PT ;  /* 0x0000038075747812 */ /* 0x000fe200078ec0ff */
[----:B------:R-:W-:Y:S01]  /*f9e0*/  UIMAD.WIDE.U32 UR6, UR15, UR10, UR6 ;  /* 0x0000000a0f0672a5 */ /* 0x000fe2000f8e0006 */
[----:B------:R-:W-:Y:S01]  /*f9f0*/  SHF.R.U64 R112, R112, 0x3, RZ ;  /* 0x0000000370707819 */ /* 0x000fe200000012ff */
[----:B------:R0:W5:Y:S01]  /*fa00*/  LD.E.128 R4, desc[UR38][R100.64] ;  /* 0x0000002664047980 */ /* 0x000162000c101d00 */
[----:B--2---:R-:W-:Y:S01]  /*fa10*/  IMAD.MOV.U32 R21, RZ, RZ, R2 ;  /* 0x000000ffff157224 */ /* 0x004fe200078e0002 */
[----:B------:R-:W-:Y:S01]  /*fa20*/  UIMAD UR5, UR15, UR11, UR8 ;  /* 0x0000000b0f0572a4 */ /* 0x000fe2000f8e0208 */
[----:B------:R-:W-:Y:S01]  /*fa30*/  SHF.R.U64 R114, R114, 0x3, RZ ;  /* 0x0000000372727819 */ /* 0x000fe200000012ff */
[----:B------:R0:W5:Y:S01]  /*fa40*/  LD.E.128 R8, desc[UR38][R102.64] ;  /* 0x0000002666087980 */ /* 0x000162000c101d00 */
[----:B------:R-:W-:Y:S01]  /*fa50*/  SHF.R.U64 R116, R116, 0x3, RZ ;  /* 0x0000000374747819 */ /* 0x000fe200000012ff */
[----:B------:R-:W-:Y:S01]  /*fa60*/  UIADD3 UR5, UR7, UR5, URZ ;  /* 0x0000000507057290 */ /* 0x000fe2000fffe03f */
[----:B------:R-:W-:Y:S01]  /*fa70*/  LOP3.LUT R28, R29, R156, RZ, 0x3c, !PT ;  /* 0x0000009c1d1c7212 */ /* 0x000fe200078e3cff */
[--C-:B------:R-:W-:Y:S01]  /*fa80*/  IMAD.MOV.U32 R29, RZ, RZ, R157.reuse ;  /* 0x000000ffff1d7224 */ /* 0x100fe200078e009d */
[----:B------:R-:W-:Y:S01]  /*fa90*/  LOP3.LUT R112, R112, R113, RZ, 0x3c, !PT ;  /* 0x0000007170707212 */ /* 0x000fe200078e3cff */
[--C-:B------:R-:W-:Y:S01]  /*faa0*/  IMAD.X R113, RZ, RZ, R157.reuse, P4 ;  /* 0x000000ffff717224 */ /* 0x100fe200020e069d */
[----:B------:R-:W-:Y:S01]  /*fab0*/  LOP3.LUT R114, R114, R115, RZ, 0x3c, !PT ;  /* 0x0000007372727212 */ /* 0x000fe200078e3cff */
[--C-:B------:R-:W-:Y:S01]  /*fac0*/  IMAD.X R115, RZ, RZ, R157.reuse, P5 ;  /* 0x000000ffff737224 */ /* 0x100fe200028e069d */
[----:B------:R-:W-:Y:S01]  /*fad0*/  LOP3.LUT R116, R116, R117, RZ, 0x3c, !PT ;  /* 0x0000007574747212 */ /* 0x000fe200078e3cff */
[----:B------:R-:W-:Y:S01]  /*fae0*/  IMAD.X R117, RZ, RZ, R157, P6 ;  /* 0x000000ffff757224 */ /* 0x000fe200030e069d */
[----:B------:R-:W-:Y:S01]  /*faf0*/  ULDC.64 UR8, c[0x0][0xae0] ;  /* 0x0002b80000087ab9 */ /* 0x000fe20000000a00 */
[----:B------:R0:W5:Y:S01]  /*fb00*/  LD.E.128 R32, desc[UR38][R28.64] ;  /* 0x000000261c207980 */ /* 0x000162000c101d00 */
[----:B---3--:R-:W-:-:S03]  /*fb10*/  @P2 IMAD.HI.U32 R0, R2, R19, RZ ;  /* 0x0000001302002227 */ /* 0x008fc600078e00ff */
[----:B------:R0:W5:Y:S02]  /*fb20*/  LD.E.128 R12, desc[UR38][R104.64] ;  /* 0x00000026680c7980 */ /* 0x000164000c101d00 */
[----:B-1----:R-:W-:Y:S01]  /*fb30*/  @P2 SHF.R.U32.HI R21, RZ, R23, R0 ;  /* 0x00000017ff152219 */ /* 0x002fe20000011600 */
[----:B------:R-:W-:Y:S01]  /*fb40*/  IMAD.U32 R18, RZ, RZ, UR6 ;  /* 0x00000006ff127e24 */ /* 0x000fe2000f8e00ff */
[----:B------:R0:W5:Y:S02]  /*fb50*/  LD.E.128 R24, desc[UR38][R106.64] ;  /* 0x000000266a187980 */ /* 0x000164000c101d00 */
[----:B------:R-:W-:Y:S02]  /*fb60*/  SHF.R.S32.HI R0, RZ, 0x1f, R21 ;  /* 0x0000001fff007819 */ /* 0x000fe40000011415 */
[----:B------:R-:W-:Y:S01]  /*fb70*/  IADD3 R23, -R21, RZ, RZ ;  /* 0x000000ff15177210 */ /* 0x000fe20007ffe1ff */
[----:B------:R-:W-:Y:S01]  /*fb80*/  IMAD.U32 R19, RZ, RZ, UR7 ;  /* 0x00000007ff137e24 */ /* 0x000fe2000f8e00ff */
[----:B------:R0:W5:Y:S01]  /*fb90*/  LD.E.128 R44, desc[UR38][R108.64] ;  /* 0x000000266c2c7980 */ /* 0x000162000c101d00 */
[----:B------:R-:W-:Y:S01]  /*fba0*/  IMAD R0, R0, UR8, RZ ;  /* 0x0000000800007c24 */ /* 0x000fe2000f8e02ff */
[----:B------:R-:W-:Y:S01]  /*fbb0*/  ULDC.64 UR6, c[0x0][0xad8] ;  /* 0x0002b60000067ab9 */ /* 0x000fe20000000a00 */
[----:B------:R-:W-:Y:S01]  /*fbc0*/  IMAD R23, R158, R23, R2 ;  /* 0x000000179e177224 */ /* 0x000fe200078e0202 */
[----:B------:R0:W5:Y:S01]  /*fbd0*/  LD.E.128 R64, desc[UR38][R110.64] ;  /* 0x000000266e407980 */ /* 0x000162000c101d00 */
[----:B------:R-:W-:-:S02]  /*fbe0*/  IMAD.U32 R19, RZ, RZ, UR5 ;  /* 0x00000005ff137e24 */ /* 0x000fc4000f8e00ff */
[----:B------:R-:W-:Y:S01]  /*fbf0*/  IMAD R77, R21, UR9, R0 ;  /* 0x00000009154d7c24 */ /* 0x000fe2000f8e0200 */
[----:B------:R0:W5:Y:S01]  /*fc00*/  LD.E.128 R48, desc[UR38][R112.64] ;  /* 0x0000002670307980 */ /* 0x000162000c101d00 */
[----:B------:R-:W-:-:S03]  /*fc10*/  SHF.R.S32.HI R0, RZ, 0x1f, R23 ;  /* 0x0000001fff007819 */ /* 0x000fc60000011417 */
[----:B------:R0:W5:Y:S01]  /*fc20*/  LD.E.128 R52, desc[UR38][R114.64] ;  /* 0x0000002672347980 */ /* 0x000162000c101d00 */
[----:B------:R-:W-:-:S03]  /*fc30*/  IMAD.WIDE.U32 R18, R21, UR8, R18 ;  /* 0x0000000815127c25 */ /* 0x000fc6000f8e0012 */
[----:B------:R0:W5:Y:S04]  /*fc40*/  LD.E.128 R56, desc[UR38][R116.64] ;  /* 0x0000002674387980 */ /* 0x000168000c101d00 */
[----:B------:R0:W5:Y:S04]  /*fc50*/  LD.E.128 R72, desc[UR38][R118.64] ;  /* 0x0000002676487980 */ /* 0x000168000c101d00 */
[----:B------:R0:W5:Y:S04]  /*fc60*/  LD.E.128 R68, desc[UR38][R120.64] ;  /* 0x0000002678447980 */ /* 0x000168000c101d00 */
[----:B------:R0:W5:Y:S04]  /*fc70*/  LD.E.128 R60, desc[UR38][R122.64] ;  /* 0x000000267a3c7980 */ /* 0x000168000c101d00 */
[----:B------:R-:W5:Y:S01]  /*fc80*/  LD.E.128 R28, desc[UR38][R30.64] ;  /* 0x000000261e1c7980 */ /* 0x000f62000c101d00 */
[----:B------:R-:W-:Y:S01]  /*fc90*/  @!PT LDS RZ, [RZ] ;  /* 0x00000000fffff984 */ /* 0x000fe20000000800 */
[----:B------:R-:W-:Y:S01]  /*fca0*/  @!PT LDS RZ, [RZ] ;  /* 0x00000000fffff984 */ /* 0x000fe20000000800 */
[----:B------:R-:W-:Y:S01]  /*fcb0*/  @!PT LDS RZ, [RZ] ;  /* 0x00000000fffff984 */ /* 0x000fe20000000800 */
[----:B------:R-:W-:Y:S01]  /*fcc0*/  @!PT LDS RZ, [RZ] ;  /* 0x00000000fffff984 */ /* 0x000fe20000000800 */
[----:B------:R1:W-:Y:S06]  /*fcd0*/  MEMBAR.ALL.CTA ;  /* 0x0000000000007992 */ /* 0x0003ec0000008000 */
[----:B-1----:R-:W1:Y:S01]  /*fce0*/  FENCE.VIEW.ASYNC.S ;  /* 0x00000000000073c6 */ /* 0x002e620000000000 */
[----:B------:R-:W-:-:S02]  /*fcf0*/  IMAD.IADD R19, R19, 0x1, R77 ;  /* 0x0000000113137824 */ /* 0x000fc400078e024d */
[----:B------:R-:W-:Y:S02]  /*fd00*/  IMAD R2, R0, UR6, RZ ;  /* 0x0000000600027c24 */ /* 0x000fe4000f8e02ff */
[----:B------:R-:W-:Y:S01]  /*fd10*/  VIADD R80, R222, UR14 ;  /* 0x0000000ede507c36 */ /* 0x000fe20008000000 */
[----:B------:R-:W-:Y:S01]  /*fd20*/  UIADD3 UR5, UR13, 0x38820, URZ ;  /* 0x000388200d057890 */ /* 0x000fe2000fffe03f */
[C---:B------:R-:W-:Y:S02]  /*fd30*/  IMAD R21, R23.reuse, UR7, R2 ;  /* 0x0000000717157c24 */ /* 0x040fe4000f8e0202 */
[----:B------:R-:W-:Y:S01]  /*fd40*/  IMAD.WIDE.U32 R18, R23, UR6, R18 ;  /* 0x0000000617127c25 */ /* 0x000fe2000f8e0012 */
[----:B------:R-:W-:Y:S01]  /*fd50*/  ISETP.GE.AND P2, PT, R80, R3, PT ;  /* 0x000000035000720c */ /* 0x000fe20003f46270 */
[----:B------:R-:W-:Y:S01]  /*fd60*/  ULDC.64 UR6, c[0x0][0xa80] ;  /* 0x0002a00000067ab9 */ /* 0x000fe20000000a00 */
[----:B------:R-:W-:Y:S01]  /*fd70*/  UPRMT UR5, URZ, 0x654, UR5 ;  /* 0x000006543f057896 */ /* 0x000fe20008000005 */
[----:B------:R-:W-:Y:S01]  /*fd80*/  IMAD.IADD R19, R19, 0x1, R21 ;  /* 0x0000000113137824 */ /* 0x000fe200078e0215 */
[----:B------:R-:W-:Y:S01]  /*fd90*/  LEA R2, P3, R18, UR6, 0x1 ;  /* 0x0000000612027c11 */ /* 0x000fe2000f8608ff */
[----:B------:R-:W-:-:S03]  /*fda0*/  VIADD R0, R80, 0x20 ;  /* 0x0000002050007836 */ /* 0x000fc60000000000 */
[----:B------:R-:W-:Y:S02]  /*fdb0*/  LEA.HI.X R16, R18, UR7, R19, 0x1, P3 ;  /* 0x0000000712107c11 */ /* 0x000fe400098f0c13 */
[-C--:B------:R-:W-:Y:S01]  /*fdc0*/  ISETP.GE.AND P1, PT, R0, R3.reuse, PT ;  /* 0x000000030000720c */ /* 0x080fe20003f26270 */
[----:B------:R-:W-:Y:S01]  /*fdd0*/  VIADD R0, R80, 0x40 ;  /* 0x0000004050007836 */ /* 0x000fe20000000000 */
[----:B-1----:R0:W1:Y:S01]  /*fde0*/  SHFL.IDX PT, R79, R2, RZ, 0x181f ;  /* 0x00181fff024f7589 */ /* 0x00206200000e0000 */
[----:B------:R-:W-:Y:S01]  /*fdf0*/  BSSY B1, `(.L_x_2241) ;  /* 0x000001a000017945 */ /* 0x000fe20003800000 */
[----:B------:R-:W-:Y:S02]  /*fe00*/  SYNCS.ARRIVE.TRANS64.RED.A1T0 RZ, [UR5], RZ ;  /* 0x000000ffffff79a7 */ /* 0x000fe40008100405 */
[----:B------:R0:W2:Y:S01]  /*fe10*/  SHFL.IDX PT, R23, R16, RZ, 0x181f ;  /* 0x00181fff10177589 */ /* 0x0000a200000e0000 */
[----:B------:R-:W-:Y:S02]  /*fe20*/  ISETP.GE.AND P0, PT, R0, R3, PT ;  /* 0x000000030000720c */ /* 0x000fe40003f06270 */
[----:B------:R-:W-:-:S02]  /*fe30*/  SHF.R.S32.HI R196, RZ, 0x1f, R218 ;  /* 0x0000001fffc47819 */ /* 0x000fc400000114da */
[----:B------:R-:W-:Y:S02]  /*fe40*/  SHF.R.S32.HI R197, RZ, 0x1f, R216 ;  /* 0x0000001fffc57819 */ /* 0x000fe400000114d8 */
[----:B------:R-:W-:Y:S02]  /*fe50*/  SHF.R.S32.HI R198, RZ, 0x1f, R217 ;  /* 0x0000001fffc67819 */ /* 0x000fe400000114d9 */
[----:B------:R-:W-:Y:S01]  /*fe60*/  SHF.R.S32.HI R199, RZ, 0x1f, R22 ;  /* 0x0000001fffc77819 */ /* 0x000fe20000011416 */
[----:B0-----:R-:W-:Y:S06]  /*fe70*/  @P2 BRA `(.L_x_2242) ;  /* 0x0000000000442947 */ /* 0x001fec0003800000 */
        /* <DEDUP_REMOVED lines=17> */
.L_x_2242:
[----:B------:R-:W-:Y:S05]  /*ff90*/  BSYNC B1 ;  /* 0x0000000000017941 */ /* 0x000fea0003800000 */
.L_x_2241:
[----:B0-----:R0:W3:Y:S01]  /*ffa0*/  SHFL.IDX PT, R21, R16, 0x1, 0x181f ;  /* 0x00381f0010157f89 */ /* 0x0010e200000e0000 */
[----:B------:R-:W-:Y:S03]  /*ffb0*/  BSSY B1, `(.L_x_2243) ;  /* 0x0000014000017945 */ /* 0x000fe60003800000 */
[----:B------:R0:W4:Y:S01]  /*ffc0*/  SHFL.IDX PT, R19, R2, 0x1, 0x181f ;  /* 0x00381f0002137f89 */ /* 0x00012200000e0000 */
[----:B------:R-:W-:Y:S05]  /*ffd0*/  @P1 BRA `(.L_x_2244) ;  /* 0x0000000000441947 */ /* 0x000fea0003800000 */
[----:B------:R-:W-:Y:S02]  /*ffe0*/  ULDC UR5, c[0x0][0xac8] ;  /* 0x0002b20000057ab9 */ /* 0x000fe40000000800 */
[----:B------:R-:W-:Y:S02]  /*fff0*/  ISETP.GE.AND P4, PT, R22, UR5, PT ;  /* 0x0000000516007c0c */ /* 0x000fe4000bf86270 */
[----:B------:R-:W-:Y:S02]  /*10000*/  ISETP.GE.AND P3, PT, R217, UR5, PT ;  /* 0x00000005d9007c0c */ /* 0x000fe4000bf66270 */
[----:B------:R-:W-:Y:S02]  /*10010*/  ISETP.GE.AND P2, PT, R216, UR5, PT ;  /* 0x00000005d8007c0c */ /* 0x000fe4000bf46270 */
[----:B------:R-:W-:-:S07]  /*10020*/  ISETP.GE.AND P1, PT, R218, UR5, PT ;  /* 0x00000005da007c0c */ /* 0x000fce000bf26270 */
[CC--:B----45:R-:W-:Y:S02]  /*10030*/  @!P4 LEA R8, P6, R22.reuse, R19.reuse, 0x1 ;  /* 0x000000131608c211 */ /* 0x0f0fe400078c08ff */
[C---:B------:R-:W-:Y:S02]  /*10040*/  @!P3 LEA R10, P5, R217.reuse, R19, 0x1 ;  /* 0x00000013d90ab211 */ /* 0x040fe400078a08ff */
[----:B---3--:R-:W-:Y:S02]  /*10050*/  @!P4 LEA.HI.X R9, R22, R21, R199, 0x1, P6 ;  /* 0x000000151609c211 */ /* 0x008fe400030f0cc7 */
        /* <DEDUP_REMOVED lines=9> */
.L_x_2244:
[----:B------:R-:W-:Y:S05]  /*100f0*/  BSYNC B1 ;  /* 0x0000000000017941 */ /* 0x000fea0003800000 */
.L_x_2243:
[----:B---3-5:R3:W0:Y:S01]  /*10100*/  SHFL.IDX PT, R15, R16, 0x2, 0x181f ;  /* 0x00581f00100f7f89 */ /* 0x02862200000e0000 */
        /* <DEDUP_REMOVED lines=8> */
[-C--:B0-----:R-:W-:Y:S02]  /*10190*/  @!P3 LEA R8, P6, R22, R11.reuse, 0x1 ;  /* 0x0000000b1608b211 */ /* 0x081fe400078c08ff */
[CC--:B------:R-:W-:Y:S02]  /*101a0*/  @!P2 LEA R10, P5, R217.reuse, R11.reuse, 0x1 ;  /* 0x0000000bd90aa211 */ /* 0x0c0fe400078a08ff */
[----:B------:R-:W-:Y:S02]  /*101b0*/  @!P1 LEA R12, P4, R216, R11, 0x1 ;  /* 0x0000000bd80c9211 */ /* 0x000fe400078808ff */
[----:B------:R-:W-:Y:S02]  /*101c0*/  @!P3 LEA.HI.X R9, R22, R15, R199, 0x1, P6 ;  /* 0x0000000f1609b211 */ /* 0x000fe400030f0cc7 */
        /* <DEDUP_REMOVED lines=8> */
.L_x_2246:
[----:B------:R-:W-:Y:S05]  /*10250*/  BSYNC B1 ;  /* 0x0000000000017941 */ /* 0x000fea0003800000 */
.L_x_2245:
[----:B------:R-:W-:Y:S01]  /*10260*/  VIADD R0, R80, 0x60 ;  /* 0x0000006050007836 */ /* 0x000fe20000000000 */
[----:B0-----:R0:W0:Y:S04]  /*10270*/  SHFL.IDX PT, R13, R16, 0x3, 0x181f ;  /* 0x00781f00100d7f89 */ /* 0x00102800000e0000 */
[----:B------:R-:W-:Y:S01]  /*10280*/  ISETP.GE.AND P0, PT, R0, R3, PT ;  /* 0x000000030000720c */ /* 0x000fe20003f06270 */
[----:B------:R0:W0:-:S12]  /*10290*/  SHFL.IDX PT, R15, R2, 0x3, 0x181f ;  /* 0x00781f00020f7f89 */ /* 0x00001800000e0000 */
[----:B------:R-:W-:Y:S05]  /*102a0*/  @P0 BRA `(.L_x_2247) ;  /* 0x0000000c00580947 */ /* 0x000fea0003800000 */
[----:B------:R-:W-:Y:S02]  /*102b0*/  ULDC UR5, c[0x0][0xac8] ;  /* 0x0002b20000057ab9 */ /* 0x000fe40000000800 */
[----:B------:R-:W-:Y:S02]  /*102c0*/  ISETP.GE.AND P3, PT, R22, UR5, PT ;  /* 0x0000000516007c0c */ /* 0x000fe4000bf66270 */
[----:B------:R-:W-:Y:S02]  /*102d0*/  ISETP.GE.AND P4, PT, R217, UR5, PT ;  /* 0x00000005d9007c0c */ /* 0x000fe4000bf86270 */
[----:B------:R-:W-:-:S09]  /*102e0*/  ISETP.GE.AND P5, PT, R216, UR5, PT ;  /* 0x00000005d8007c0c */ /* 0x000fd2000bfa6270 */
[-C--:B0--3--:R-:W-:Y:S02]  /*102f0*/  @!P3 LEA R2, P0, R22, R15.reuse, 0x1 ;  /* 0x0000000f1602b211 */ /* 0x089fe400078008ff */
[CC--:B------:R-:W-:Y:S02]  /*10300*/  @!P4 LEA R8, P1, R217.reuse, R15.reuse, 0x1 ;  /* 0x0000000fd908c211 */ /* 0x0c0fe400078208ff */
[----:B------:R-:W-:Y:S02]  /*10310*/  @!P5 LEA R10, P2, R216, R15, 0x1 ;  /* 0x0000000fd80ad211 */ /* 0x000fe400078408ff */
[-C--:B------:R-:W-:Y:S02]  /*10320*/  @!P3 LEA.HI.X R3, R22, R13.reuse, R199, 0x1, P0 ;  /* 0x0000000d1603b211 */ /* 0x080fe400000f0cc7 */
        /* <DEDUP_REMOVED lines=11> */
.L_x_2240:
[----:B------:R-:W0:Y:S01]  /*103e0*/  LDC R8, c[0x0][0xbe8] ;  /* 0x0002fa00ff087b82 */ /* 0x000e220000000800 */
[----:B------:R-:W1:Y:S01]  /*103f0*/  S2R R0, SR_TID.X ;  /* 0x0000000000007919 */ /* 0x000e620000002100 */
[----:B------:R-:W-:Y:S01]  /*10400*/  R2UR UR6, R220 ;  /* 0x00000000dc0672ca */ /* 0x000fe200000e0000 */
[----:B------:R-:W-:Y:S01]  /*10410*/  BSSY B1, `(.L_x_2248) ;  /* 0x0000036000017945 */ /* 0x000fe20003800000 */
[----:B------:R-:W-:Y:S01]  /*10420*/  R2UR UR5, R221 ;  /* 0x00000000dd0572ca */ /* 0x000fe200000e0000 */
[----:B------:R-:W-:-:S10]  /*10430*/  IMAD R6, R219, 0x20, R222 ;  /* 0x00000020db067824 */ /* 0x000fd400078e02de */
[----:B------:R-:W-:Y:S02]  /*10440*/  USHF.R.S32.HI UR8, URZ, 0x1f, UR6 ;  /* 0x0000001f3f087899 */ /* 0x000fe40008011406 */
[----:B------:R-:W-:Y:S01]  /*10450*/  USHF.R.S32.HI UR9, URZ, 0x1f, UR5 ;  /* 0x0000001f3f097899 */ /* 0x000fe20008011405 */
[----:B0-----:R-:W-:Y:S01]  /*10460*/  ISETP.NE.AND P1, PT, R8, 0x1, PT ;  /* 0x000000010800780c */ /* 0x001fe20003f25270 */
[----:B-1----:R-:W-:-:S12]  /*10470*/  VIADD R0, R0, 0xffffff80 ;  /* 0xffffff8000007836 */ /* 0x002fd80000000000 */
[----:B------:R-:W0:Y:S01]  /*10480*/  @P1 LDC R9, c[0x0][0xbec] ;  /* 0x0002fb00ff091b82 */ /* 0x000e220000000800 */
[----:B------:R-:W-:-:S07]  /*10490*/  ISETP.GE.AND P0, PT, R0, 0x80, PT ;  /* 0x000000800000780c */ /* 0x000fce0003f06270 */
[----:B------:R-:W1:Y:S06]  /*104a0*/  @P1 LDC R11, c[0x0][0xbf0] ;  /* 0x0002fc00ff0b1b82 */ /* 0x000e6c0000000800 */
[----:B------:R-:W-:Y:S05]  /*104b0*/  @P0 BRA `(.L_x_2249) ;  /* 0x0000000000ac0947 */ /* 0x000fea0003800000 */
[----:B------:R-:W2:Y:S01]  /*104c0*/  S2R R0, SR_TID.X ;  /* 0x0000000000007919 */ /* 0x000ea20000002100 */
[----:B------:R-:W3:Y:S01]  /*104d0*/  LDC R3, c[0x0][0xbe8] ;  /* 0x0002fa00ff037b82 */ /* 0x000ee20000000800 */
[----:B------:R-:W-:-:S13]  /*104e0*/  R2UR UR5, R213 ;  /* 0x00000000d50572ca */ /* 0x000fda00000e0000 */
        /* <DEDUP_REMOVED lines=23> */
[----:B---3--:R-:W-:-:S04]  /*10660*/  @P0 SHF.R.U32.HI R2, RZ, R7, R0 ;  /* 0x00000007ff020219 */ /* 0x008fc80000011600 */
[----:B------:R-:W-:-:S05]  /*10670*/  IADD3 R5, -R2, RZ, RZ ;  /* 0x000000ff02057210 */ /* 0x000fca0007ffe1ff */
        /* <DEDUP_REMOVED lines=15> */
.L_x_2249:
[----:B------:R-:W-:Y:S05]  /*10770*/  BSYNC B1 ;  /* 0x0000000000017941 */ /* 0x000fea0003800000 */
.L_x_2248:
[----:B------:R-:W-:Y:S01]  /*10780*/  R2UR UR12, R213 ;  /* 0x00000000d50c72ca */ /* 0x000fe200000e0000 */
[----:B------:R-:W-:Y:S01]  /*10790*/  ULDC.64 UR10, c[0x0][0xae8] ;  /* 0x0002ba00000a7ab9 */ /* 0x000fe20000000a00 */
[----:B------:R-:W-:Y:S01]  /*107a0*/  R2UR UR14, R220 ;  /* 0x00000000dc0e72ca */ /* 0x000fe200000e0000 */
[----:B------:R-:W-:Y:S01]  /*107b0*/  UIMAD UR5, UR8, UR10, URZ ;  /* 0x0000000a080572a4 */ /* 0x000fe2000f8e023f */
[----:B------:R-:W-:Y:S01]  /*107c0*/  R2UR UR13, R221 ;  /* 0x00000000dd0d72ca */ /* 0x000fe200000e0000 */
[----:B------:R-:W-:Y:S01]  /*107d0*/  BSSY B1, `(.L_x_2250) ;  /* 0x0000041000017945 */ /* 0x000fe20003800000 */
[----:B------:R-:W-:Y:S02]  /*107e0*/  SHF.R.S32.HI R16, RZ, 0x1f, R218 ;  /* 0x0000001fff107819 */ /* 0x000fe400000114da */
[----:B------:R-:W-:Y:S02]  /*107f0*/  SHF.R.S32.HI R18, RZ, 0x1f, R216 ;  /* 0x0000001fff127819 */ /* 0x000fe400000114d8 */
[----:B------:R-:W-:-:S02]  /*10800*/  SHF.R.S32.HI R19, RZ, 0x1f, R217 ;  /* 0x0000001fff137819 */ /* 0x000fc400000114d9 */
[----:B------:R-:W-:Y:S01]  /*10810*/  SHF.R.S32.HI R20, RZ, 0x1f, R22 ;  /* 0x0000001fff147819 */ /* 0x000fe20000011416 */
[----:B------:R-:W-:Y:S02]  /*10820*/  VIADD R6, R6, UR12 ;  /* 0x0000000c06067c36 */ /* 0x000fe40008000000 */
[----:B------:R-:W-:Y:S02]  /*10830*/  UIMAD.WIDE.U32 UR6, UR14, UR10, URZ ;  /* 0x0000000a0e0672a5 */ /* 0x000fe4000f8e003f */
[----:B------:R-:W-:Y:S01]  /*10840*/  UIMAD UR5, UR14, UR11, UR5 ;  /* 0x0000000b0e0572a4 */ /* 0x000fe2000f8e0205 */
[----:B0-----:R-:W-:Y:S02]  /*10850*/  @P1 IMAD.HI.U32 R0, R6, R9, RZ ;  /* 0x0000000906001227 */ /* 0x001fe400078e00ff */
[----:B------:R-:W-:Y:S01]  /*10860*/  ULDC.64 UR10, c[0x0][0xaf0] ;  /* 0x0002bc00000a7ab9 */ /* 0x000fe20000000a00 */
[----:B------:R-:W-:Y:S01]  /*10870*/  UIADD3 UR7, UR7, UR5, URZ ;  /* 0x0000000507077290 */ /* 0x000fe2000fffe03f */
[----:B--2---:R-:W-:Y:S01]  /*10880*/  IMAD.MOV.U32 R5, RZ, RZ, R6 ;  /* 0x000000ffff057224 */ /* 0x004fe200078e0006 */
[----:B------:R-:W-:Y:S01]  /*10890*/  UIMAD UR5, UR9, UR10, URZ ;  /* 0x0000000a090572a4 */ /* 0x000fe2000f8e023f */
[----:B-1----:R-:W-:Y:S01]  /*108a0*/  @P1 SHF.R.U32.HI R5, RZ, R11, R0 ;  /* 0x0000000bff051219 */ /* 0x002fe20000011600 */
        /* <DEDUP_REMOVED lines=18> */
[----:B------:R-:W-:Y:S02]  /*109d0*/  VIADD R6, R222, UR12 ;  /* 0x0000000cde067c36 */ /* 0x000fe40008000000 */
        /* <DEDUP_REMOVED lines=10> */
[----:B------:R-:W-:Y:S01]  /*10a80*/  LEA.HI.X R5, R2, UR7, R3, 0x1, P3 ;  /* 0x0000000702057c11 */ /* 0x000fe200098f0c03 */
[----:B------:R0:W1:Y:S03]  /*10a90*/  SHFL.IDX PT, R7, R4, RZ, 0x181f ;  /* 0x00181fff04077589 */ /* 0x00006600000e0000 */
[----:B------:R-:W-:Y:S01]  /*10aa0*/  ISETP.GE.AND P0, PT, R0, R9, PT ;  /* 0x000000090000720c */ /* 0x000fe20003f06270 */
[----:B------:R0:W2:Y:S01]  /*10ab0*/  SHFL.IDX PT, R3, R5, RZ, 0x181f ;  /* 0x00181fff05037589 */ /* 0x0000a200000e0000 */
[----:B------:R-:W-:Y:S11]  /*10ac0*/  @P2 BRA `(.L_x_2251) ;  /* 0x0000000000442947 */ /* 0x000ff60003800000 */
        /* <DEDUP_REMOVED lines=17> */
.L_x_2251:
[----:B------:R-:W-:Y:S05]  /*10be0*/  BSYNC B1 ;  /* 0x0000000000017941 */ /* 0x000fea0003800000 */
.L_x_2250:
[----:B--23--:R2:W3:Y:S01]  /*10bf0*/  SHFL.IDX PT, R3, R5, 0x1, 0x181f ;  /* 0x00381f0005037f89 */ /* 0x00c4e200000e0000 */
[----:B------:R-:W-:Y:S03]  /*10c00*/  BSSY B1, `(.L_x_2252) ;  /* 0x0000014000017945 */ /* 0x000fe60003800000 */
[----:B-1----:R2:W1:Y:S01]  /*10c10*/  SHFL.IDX PT, R7, R4, 0x1, 0x181f ;  /* 0x00381f0004077f89 */ /* 0x00246200000e0000 */
[----:B------:R-:W-:Y:S05]  /*10c20*/  @P1 BRA `(.L_x_2253) ;  /* 0x0000000000441947 */ /* 0x000fea0003800000 */
[----:B------:R-:W-:Y:S02]  /*10c30*/  ULDC UR5, c[0x0][0xac8] ;  /* 0x0002b20000057ab9 */ /* 0x000fe40000000800 */
[----:B------:R-:W-:Y:S02]  /*10c40*/  ISETP.GE.AND P4, PT, R22, UR5, PT ;  /* 0x0000000516007c0c */ /* 0x000fe4000bf86270 */
[----:B------:R-:W-:Y:S02]  /*10c50*/  ISETP.GE.AND P3, PT, R217, UR5, PT ;  /* 0x00000005d9007c0c */ /* 0x000fe4000bf66270 */
[----:B------:R-:W-:Y:S02]  /*10c60*/  ISETP.GE.AND P2, PT, R216, UR5, PT ;  /* 0x00000005d8007c0c */ /* 0x000fe4000bf46270 */
[----:B------:R-:W-:-:S07]  /*10c70*/  ISETP.GE.AND P1, PT, R218, UR5, PT ;  /* 0x00000005da007c0c */ /* 0x000fce000bf26270 */
[CC--:B-1----:R-:W-:Y:S02]  /*10c80*/  @!P4 LEA R10, P6, R22.reuse, R7.reuse, 0x1 ;  /* 0x00000007160ac211 */ /* 0x0c2fe400078c08ff */
[C---:B------:R-:W-:Y:S02]  /*10c90*/  @!P3 LEA R12, P5, R217.reuse, R7, 0x1 ;  /* 0x00000007d90cb211 */ /* 0x040fe400078a08ff */
[----:B---3--:R-:W-:Y:S02]  /*10ca0*/  @!P4 LEA.HI.X R11, R22, R3, R20, 0x1, P6 ;  /* 0x00000003160bc211 */ /* 0x008fe400030f0c14 */
        /* <DEDUP_REMOVED lines=9> */
.L_x_2253:
[----:B------:R-:W-:Y:S05]  /*10d40*/  BSYNC B1 ;  /* 0x0000000000017941 */ /* 0x000fea0003800000 */
.L_x_2252:
[----:B---34-:R3:W4:Y:S01]  /*10d50*/  SHFL.IDX PT, R3, R5, 0x2, 0x181f ;  /* 0x00581f0005037f89 */ /* 0x01872200000e0000 */
        /* <DEDUP_REMOVED lines=8> */
[-C--:B-1----:R-:W-:Y:S02]  /*10de0*/  @!P3 LEA R10, P6, R22, R7.reuse, 0x1 ;  /* 0x00000007160ab211 */ /* 0x082fe400078c08ff */
[CC--:B------:R-:W-:Y:S02]  /*10df0*/  @!P2 LEA R12, P5, R217.reuse, R7.reuse, 0x1 ;  /* 0x00000007d90ca211 */ /* 0x0c0fe400078a08ff */
[----:B------:R-:W-:Y:S02]  /*10e00*/  @!P1 LEA R14, P4, R216, R7, 0x1 ;  /* 0x00000007d80e9211 */ /* 0x000fe400078808ff */
[----:B----4-:R-:W-:Y:S02]  /*10e10*/  @!P3 LEA.HI.X R11, R22, R3, R20, 0x1, P6 ;  /* 0x00000003160bb211 */ /* 0x010fe400030f0c14 */
        /* <DEDUP_REMOVED lines=8> */
.L_x_2255:
[----:B------:R-:W-:Y:S05]  /*10ea0*/  BSYNC B1 ;  /* 0x0000000000017941 */ /* 0x000fea0003800000 */
.L_x_2254:
[----:B------:R-:W-:Y:S01]  /*10eb0*/  VIADD R0, R6, 0x60 ;  /* 0x0000006006007836 */ /* 0x000fe20000000000 */
[----:B0-23--:R-:W0:Y:S04]  /*10ec0*/  SHFL.IDX PT, R5, R5, 0x3, 0x181f ;  /* 0x00781f0005057f89 */ /* 0x00de2800000e0000 */
[----:B------:R-:W-:Y:S01]  /*10ed0*/  ISETP.GE.AND P0, PT, R0, R9, PT ;  /* 0x000000090000720c */ /* 0x000fe20003f06270 */
[----:B-1--4-:R1:W2:-:S12]  /*10ee0*/  SHFL.IDX PT, R3, R4, 0x3, 0x181f ;  /* 0x00781f0004037f89 */ /* 0x01229800000e0000 */
[----:B-1----:R-:W-:Y:S05]  /*10ef0*/  @P0 BRA `(.L_x_2247) ;  /* 0x0000000000440947 */ /* 0x002fea0003800000 */
[----:B------:R-:W-:Y:S02]  /*10f00*/  ULDC UR5, c[0x0][0xac8] ;  /* 0x0002b20000057ab9 */ /* 0x000fe40000000800 */
[----:B------:R-:W-:Y:S02]  /*10f10*/  ISETP.GE.AND P3, PT, R22, UR5, PT ;  /* 0x0000000516007c0c */ /* 0x000fe4000bf66270 */
[----:B------:R-:W-:Y:S02]  /*10f20*/  ISETP.GE.AND P2, PT, R217, UR5, PT ;  /* 0x00000005d9007c0c */ /* 0x000fe4000bf46270 */
[----:B------:R-:W-:Y:S02]  /*10f30*/  ISETP.GE.AND P1, PT, R216, UR5, PT ;  /* 0x00000005d8007c0c */ /* 0x000fe4000bf26270 */
[----:B------:R-:W-:-:S07]  /*10f40*/  ISETP.GE.AND P0, PT, R218, UR5, PT ;  /* 0x00000005da007c0c */ /* 0x000fce000bf06270 */
[-C--:B--2---:R-:W-:Y:S02]  /*10f50*/  @!P3 LEA R6, P6, R22, R3.reuse, 0x1 ;  /* 0x000000031606b211 */ /* 0x084fe400078c08ff */
[CC--:B------:R-:W-:Y:S02]  /*10f60*/  @!P2 LEA R8, P5, R217.reuse, R3.reuse, 0x1 ;  /* 0x00000003d908a211 */ /* 0x0c0fe400078a08ff */
        /* <DEDUP_REMOVED lines=10> */
.L_x_2247:
[----:B------:R-:W-:Y:S05]  /*11010*/  BSYNC B0 ;  /* 0x0000000000007941 */ /* 0x000fea0003800000 */
.L_x_2239:
[----:B------:R-:W-:Y:S02]  /*11020*/  ULDC UR5, c[0x0][0xc38] ;  /* 0x00030e0000057ab9 */ /* 0x000fe40000000800 */
[----:B------:R-:W-:-:S06]  /*11030*/  UISETP.GE.AND UP0, UPT, UR4, UR5, UPT ;  /* 0x000000050400728c */ /* 0x000fcc000bf06270 */
[----:B------:R-:W-:-:S13]  /*11040*/  PLOP3.LUT P0, PT, PT, PT, UP0, 0x80, 0x0 ;  /* 0x000000000000781c */ /* 0x000fda0003f0f008 */
[----:B------:R-:W-:Y:S05]  /*11050*/  @!P0 BRA `(.L_x_2256) ;  /* 0xfffffefc003c8947 */ /* 0x000fea000383ffff */
[----:B------:R-:W-:Y:S05]  /*11060*/  EXIT ;  /* 0x000000000000794d */ /* 0x000fea0003800000 */
.L_x_2198:
[----:B------:R-:W-:-:S08]  /*11070*/  NOP ;  /* 0x0000000000007918 */ /* 0x000fd00000000000 */
[----:B0-----:R-:W0:-:S00]  /*11080*/  USETMAXREG.DEALLOC.CTAPOOL 0x28 ;  /* 0x00000028000079c8 */ /* 0x001e0000080e0500 */
[----:B0-----:R-:W-:-:S06]  /*11090*/  LOP3.LUT R0, R0, 0x3, RZ, 0xc0, !PT ;  /* 0x0000000300007812 */ /* 0x001fcc00078ec0ff */
[----:B------:R-:W0:Y:S01]  /*110a0*/  S2UR UR10, SR_CTAID.X ;  /* 0x00000000000a79c3 */ /* 0x000e220000002500 */
[----:B------:R-:W-:Y:S01]  /*110b0*/  LOP3.LUT R16, R16, 0xffff7fff, RZ, 0xc0, !PT ;  /* 0xffff7fff10107812 */ /* 0x000fe200078ec0ff */
[----:B------:R-:W-:Y:S01]  /*110c0*/  STL [R1], RZ ;  /* 0x000000ff01007387 */ /* 0x000fe20000100800 */
[----:B------:R-:W-:Y:S02]  /*110d0*/  IMAD.MOV.U32 R26, RZ, RZ, 0x1 ;  /* 0x00000001ff1a7424 */ /* 0x000fe400078e00ff */
[----:B------:R-:W-:Y:S01]  /*110e0*/  IMAD.MOV.U32 R23, RZ, RZ, RZ ;  /* 0x000000ffff177224 */ /* 0x000fe200078e00ff */
        /* <DEDUP_REMOVED lines=8> */
[----:B------:R-:W-:Y:S01]  /*11170*/  ULDC UR9, c[0x0][0x2b8] ;  /* 0x0000ae0000097ab9 */ /* 0x000fe20000000800 */
[----:B------:R-:W-:Y:S01]  /*11180*/  LOP3.LUT R16, R16, 0xfffffff7, RZ, 0xc0, !PT ;  /* 0xfffffff710107812 */ /* 0x000fe200078ec0ff */
[----:B------:R-:W0:Y:S01]  /*11190*/  S2UR UR8, SR_CgaCtaId ;  /* 0x00000000000879c3 */ /* 0x000e220000008800 */
[----:B------:R-:W1:Y:S01]  /*111a0*/  S2R R3, SR_TID.X ;  /* 0x0000000000037919 */ /* 0x000e620000002100 */
[----:B------:R-:W-:Y:S01]  /*111b0*/  ULDC.64 UR4, c[0x0][0x418] ;  /* 0x0001060000047ab9 */ /* 0x000fe20000000a00 */
[----:B------:R-:W-:Y:S01]  /*111c0*/  ULDC UR40, c[0x0][0x288] ;  /* 0x0000a20000287ab9 */ /* 0x000fe20000000800 */
[----:B------:R-:W-:Y:S01]  /*111d0*/  UISETP.NE.U32.AND UP0, UPT, UR4, URZ, UPT ;  /* 0x0000003f0400728c */ /* 0x000fe2000bf05070 */
[----:B------:R3:W-:Y:S01]  /*111e0*/  STL [R1], RZ ;  /* 0x000000ff01007387 */ /* 0x0007e20000100800 */
[----:B------:R-:W-:Y:S01]  /*111f0*/  ULDC UR37, c[0x0][0x448] ;  /* 0x0001120000257ab9 */ /* 0x000fe20000000800 */
[----:B------:R-:W-:Y:S01]  /*11200*/  ULDC UR4, c[0x0][0x424] ;  /* 0x0001090000047ab9 */ /* 0x000fe20000000800 */
[----:B------:R-:W-:Y:S01]  /*11210*/  UISETP.NE.AND.EX UP0, UPT, UR5, URZ, UPT, UP0 ;  /* 0x0000003f0500728c */ /* 0x000fe2000bf05300 */
[----:B------:R-:W-:Y:S01]  /*11220*/  IMAD.U32 R34, RZ, RZ, UR10 ;  /* 0x0000000aff227e24 */ /* 0x000fe2000f8e00ff */
[----:B------:R-:W-:Y:S01]  /*11230*/  UIMAD UR37, UR37, UR40, URZ ;  /* 0x00000028252572a4 */ /* 0x000fe2000f8e023f */
[----:B------:R-:W-:Y:S01]  /*11240*/  IMAD.MOV.U32 R26, RZ, RZ, 0x1 ;  /* 0x00000001ff1a7424 */ /* 0x000fe200078e00ff */
[----:B------:R-:W-:Y:S01]  /*11250*/  USEL UR4, UR4, 0x1, UP0 ;  /* 0x0000000104047887 */ /* 0x000fe20008000000 */
[----:B------:R-:W-:Y:S01]  /*11260*/  IMAD.MOV.U32 R23, RZ, RZ, RZ ;  /* 0x000000ffff177224 */ /* 0x000fe200078e00ff */
[----:B------:R-:W-:Y:S01]  /*11270*/  UMOV UR5, 0x400 ;  /* 0x0000040000057882 */ /* 0x000fe20000000000 */
[----:B------:R-:W-:Y:S01]  /*11280*/  ULDC UR46, c[0x0][0xc] ;  /* 0x00000300002e7ab9 */ /* 0x000fe20000000800 */
[----:B0-----:R-:W-:-:S06]  /*11290*/  ULEA UR8, UR8, UR5, 0x18 ;  /* 0x0000000508087291 */ /* 0x001fcc000f8ec03f */
[----:B------:R-:W-:Y:S02]  /*112a0*/  IMAD.U32 R17, RZ, RZ, UR8 ;  /* 0x00000008ff117e24 */ /* 0x000fe4000f8e00ff */
[----:B-1----:R-:W-:-:S05]  /*112b0*/  IMAD.SHL.U32 R37, R3, 0x8, RZ ;  /* 0x0000000803257824 */ /* 0x002fca00078e00ff */
[----:B------:R-:W-:-:S04]  /*112c0*/  LOP3.LUT R0, R37, 0x1f8, RZ, 0xc0, !PT ;  /* 0x000001f825007812 */ /* 0x000fc800078ec0ff */
[----:B------:R-:W-:-:S04]  /*112d0*/  LOP3.LUT R0, R0, 0x38, R3, 0x78, !PT ;  /* 0x0000003800007812 */ /* 0x000fc800078e7803 */
[----:B------:R-:W-:Y:S02]  /*112e0*/  LOP3.LUT R30, R0, 0x200, R37, 0xf8, !PT ;  /* 0x00000200001e7812 */ /* 0x000fe400078ef825 */
[----:B------:R-:W-:-:S03]  /*112f0*/  LOP3.LUT R37, R37, 0x38, RZ, 0xc0, !PT ;  /* 0x0000003825257812 */ /* 0x000fc600078ec0ff */
[----:B------:R-:W-:Y:S01]  /*11300*/  IMAD R31, R30, 0x2, R17 ;  /* 0x000000021e1f7824 */ /* 0x000fe200078e0211 */
[C---:B------:R-:W-:Y:S02]  /*11310*/  LOP3.LUT R0, R37.reuse, 0x40, RZ, 0xfc, !PT ;  /* 0x0000004025007812 */ /* 0x040fe400078efcff */
[----:B------:R-:W-:Y:S02]  /*11320*/  LOP3.LUT R2, R37, 0x80, RZ, 0xfc, !PT ;  /* 0x0000008025027812 */ /* 0x000fe400078efcff */
[----:B------:R-:W-:Y:S02]  /*11330*/  ISETP.GE.AND P1, PT, R0, UR9, PT ;  /* 0x0000000900007c0c */ /* 0x000fe4000bf26270 */
[----:B--2---:R-:W-:Y:S02]  /*11340*/  R2UR UR6, R4 ;  /* 0x00000000040672ca */ /* 0x004fe400000e0000 */
[C---:B------:R-:W-:Y:S01]  /*11350*/  LOP3.LUT R4, R3.reuse, 0x7f, RZ, 0xc0, !PT ;  /* 0x0000007f03047812 */ /* 0x040fe200078ec0ff */
[----:B------:R-:W-:-:S03]  /*11360*/  IMAD.SHL.U32 R3, R3, 0x10, RZ ;  /* 0x0000001003037824 */ /* 0x000fc600078e00ff */
[----:B------:R-:W-:-:S07]  /*11370*/  SHF.R.U32.HI R36, RZ, 0x3, R4 ;  /* 0x00000003ff247819 */ /* 0x000fce0000011604 */
[----:B------:R-:W-:-:S03]  /*11380*/  ULOP3.LUT UR47, UR6, 0x2, URZ, 0xfc, !UPT ;  /* 0x00000002062f7892 */ /* 0x000fc6000f8efc3f */
[----:B------:R-:W-:Y:S02]  /*11390*/  ULDC.64 UR6, c[0x0][0x2f0] ;  /* 0x0000bc0000067ab9 */ /* 0x000fe40000000a00 */
[C---:B------:R-:W-:Y:S01]  /*113a0*/  ISETP.GE.AND P2, PT, R0.reuse, UR7, PT ;  /* 0x0000000700007c0c */ /* 0x040fe2000bf46270 */
[----:B------:R-:W-:Y:S01]  /*113b0*/  UIMAD UR36, UR4, UR6, URZ ;  /* 0x00000006042472a4 */ /* 0x000fe2000f8e023f */
[----:B------:R-:W-:Y:S02]  /*113c0*/  ISETP.GE.AND P0, PT, R0, UR7, PT ;  /* 0x0000000700007c0c */ /* 0x000fe4000bf06270 */
[----:B------:R-:W-:Y:S01]  /*113d0*/  LOP3.LUT R0, R36, 0x70, R3, 0xf8, !PT ;  /* 0x0000007024007812 */ /* 0x000fe200078ef803 */
[----:B------:R-:W-:Y:S01]  /*113e0*/  UIADD3 UR4, UR36, 0x4f, URZ ;  /* 0x0000004f24047890 */ /* 0x000fe2000fffe03f */
[----:B------:R-:W-:Y:S01]  /*113f0*/  LOP3.LUT R0, R37, 0xc0, RZ, 0xfc, !PT ;  /* 0x000000c025007812 */ /* 0x000fe200078efcff */
[----:B------:R-:W-:Y:S02]  /*11400*/  UIADD3 UR40, UR36, 0x50, -UR40 ;  /* 0x0000005024287890 */ /* 0x000fe4000fffe828 */
[----:B------:R-:W-:-:S04]  /*11410*/  UIMAD.WIDE UR4, UR4, 0x66666667, URZ ;  /* 0x66666667040478a5 */ /* 0x000fc8000f8e023f */
[----:B------:R-:W-:Y:S01]  /*11420*/  @P2 LOP3.LUT R16, R16, 0x8, RZ, 0xfc, !PT ;  /* 0x0000000810102812 */ /* 0x000fe200078efcff */
[----:B------:R-:W-:Y:S01]  /*11430*/  USHF.R.U32.HI UR41, URZ, 0x1f, UR5 ;  /* 0x0000001f3f297899 */ /* 0x000fe20008011605 */
[----:B------:R-:W-:Y:S02]  /*11440*/  ISETP.GE.AND P2, PT, R2, UR7, PT ;  /* 0x0000000702007c0c */ /* 0x000fe4000bf46270 */
[----:B------:R-:W-:Y:S01]  /*11450*/  LOP3.LUT R16, R16, 0xffffdfff, RZ, 0xc0, !PT ;  /* 0xffffdfff10107812 */ /* 0x000fe200078ec0ff */
[----:B------:R-:W-:-:S03]  /*11460*/  ULEA.HI.SX32 UR41, UR5, UR41, 0x1b ;  /* 0x0000002905297291 */ /* 0x000fc6000f8fda3f */
        /* <DEDUP_REMOVED lines=28> */
[----:B---3--:R-:W-:-:S07]  /*11630*/  @P0 LOP3.LUT R16, R16, 0x4000, RZ, 0xfc, !PT ;  /* 0x0000400010100812 */ /* 0x008fce00078efcff */
.L_x_2308:
        /* <DEDUP_REMOVED lines=22> */
.L_x_2258:
[----:B------:R-:W-:Y:S01]  /*117a0*/  ULDC UR8, c[0x0][0xc54] ;  /* 0x0003150000087ab9 */ /* 0x000fe20000000800 */
[----:B------:R-:W-:Y:S01]  /*117b0*/  UMOV UR6, UR7 ;  /* 0x0000000700067c82 */ /* 0x000fe20008000000 */
[----:B------:R-:W-:-:S11]  /*117c0*/  UISETP.NE.AND UP0, UPT, UR8, 0x1, UPT ;  /* 0x000000010800788c */ /* 0x000fd6000bf05270 */
[----:B------:R-:W-:Y:S02]  /*117d0*/  @UP0 ULDC.64 UR10, c[0x0][0xc58] ;  /* 0x00031600000a0ab9 */ /* 0x000fe40000000a00 */
[----:B------:R-:W-:-:S04]  /*117e0*/  UIMAD.WIDE.U32 UR4, UR7, UR10, URZ ;  /* 0x0000000a070472a5 */ /* 0x000fc8000f8e003f */
[----:B------:R-:W-:-:S04]  /*117f0*/  @UP0 USHF.R.U32.HI UR6, URZ, UR11, UR5 ;  /* 0x0000000b3f060299 */ /* 0x000fc80008011605 */
[----:B------:R-:W-:-:S12]  /*11800*/  UIMAD UR4, UR6, UR8, URZ ;  /* 0x00000008060472a4 */ /* 0x000fd8000f8e023f */
.L_x_2259:
        /* <DEDUP_REMOVED lines=25> */
[----:B------:R-:W-:Y:S01]  /*119a0*/  UP2UR UR48, UPR, URZ, 0x4 ;  /* 0x000000043f307883 */ /* 0x000fe20008000000 */
[----:B------:R-:W-:Y:S01]  /*119b0*/  BSSY B7, `(.L_x_2260) ;  /* 0x0000356000077945 */ /* 0x000fe20003800000 */
[----:B------:R-:W-:-:S04]  /*119c0*/  USHF.L.U32 UR6, UR44, 0x7, URZ ;  /* 0x000000072c067899 */ /* 0x000fc8000800063f */
[----:B------:R-:W-:Y:S01]  /*119d0*/  UIADD3 UR6, UR6, 0x7f, URZ ;  /* 0x0000007f06067890 */ /* 0x000fe2000fffe03f */
[----:B------:R-:W-:Y:S01]  /*119e0*/  @UP2 ULDC UR4, c[0x0][0x44c] ;  /* 0x0001130000042ab9 */ /* 0x000fe20000000800 */
[----:B------:R-:W-:Y:S02]  /*119f0*/  @UP2 ULDC UR7, c[0x0][0x450] ;  /* 0x0001140000072ab9 */ /* 0x000fe40000000800 */
[----:B------:R-:W-:-:S04]  /*11a00*/  UIMAD.WIDE.U32 UR4, UR6, UR4, URZ ;  /* 0x00000004060472a5 */ /* 0x000fc8000f8e003f */
[----:B------:R-:W-:-:S04]  /*11a10*/  @UP2 USHF.R.U32.HI UR6, URZ, UR7, UR5 ;  /* 0x000000073f062299 */ /* 0x000fc80008011605 */
[----:B------:R-:W-:-:S04]  /*11a20*/  UIADD3 UR4, UR40, UR6, URZ ;  /* 0x0000000628047290 */ /* 0x000fc8000fffe03f */
[----:B------:R-:W-:-:S04]  /*11a30*/  UIMAD.WIDE UR4, UR4, 0x66666667, URZ ;  /* 0x66666667040478a5 */ /* 0x000fc8000f8e023f */
[----:B------:R-:W-:-:S04]  /*11a40*/  USHF.R.U32.HI UR4, URZ, 0x1f, UR5 ;  /* 0x0000001f3f047899 */ /* 0x000fc80008011605 */
[----:B------:R-:W-:-:S04]  /*11a50*/  ULEA.HI.SX32 UR4, UR5, UR4, 0x1b ;  /* 0x0000000405047291 */ /* 0x000fc8000f8fda3f */
[----:B------:R-:W-:-:S04]  /*11a60*/  UISETP.LT.AND UP0, UPT, UR41, UR4, UPT ;  /* 0x000000042900728c */ /* 0x000fc8000bf01270 */
[----:B------:R-:W-:-:S06]  /*11a70*/  USEL UR45, UR41, UR4, UP0 ;  /* 0x00000004292d7287 */ /* 0x000fcc0008000000 */
[----:B------:R-:W-:-:S13]  /*11a80*/  ISETP.LT.AND P0, PT, RZ, UR45, PT ;  /* 0x0000002dff007c0c */ /* 0x000fda000bf01270 */
[----:B0-----:R-:W-:Y:S05]  /*11a90*/  @P0 BRA `(.L_x_2261) ;  /* 0x0000000000440947 */ /* 0x001fea0003800000 */
        /* <DEDUP_REMOVED lines=17> */
.L_x_2261:
[----:B------:R-:W-:Y:S01]  /*11bb0*/  IADD3 R0, R17, 0x24400, RZ ;  /* 0x0002440011007810 */ /* 0x000fe20007ffe0ff */
[----:B------:R-:W-:Y:S03]  /*11bc0*/  BSSY B6, `(.L_x_2263) ;  /* 0x0000013000067945 */ /* 0x000fe60003800000 */
        /* <DEDUP_REMOVED lines=17> */
[----:B0----5:R-:W-:Y:S05]  /*11ce0*/  CALL.ABS.NOINC R2 ;  /* 0x0000000002007343 */ /* 0x021fea0003c00000 */
.L_x_2264:
[----:B------:R-:W-:Y:S05]  /*11cf0*/  BSYNC B6 ;  /* 0x0000000000067941 */ /* 0x000fea0003800000 */
.L_x_2263:
        /* <DEDUP_REMOVED lines=19> */
[----:B-1---5:R-:W-:Y:S05]  /*11e30*/  CALL.ABS.NOINC R2 ;  /* 0x0000000002007343 */ /* 0x022fea0003c00000 */
.L_x_2267:
[----:B------:R0:W1:Y:S01]  /*11e40*/  LDC.64 R2, c[0x4][R18] ;  /* 0x0100000012027b82 */ /* 0x0000620000000a00 */
[----:B------:R-:W-:Y:S01]  /*11e50*/  ULDC.64 UR4, c[0x4][0xa8] ;  /* 0x01002a0000047ab9 */ /* 0x000fe20000000a00 */
[----:B------:R-:W-:Y:S01]  /*11e60*/  ULDC.64 UR6, c[0x4][0xb0] ;  /* 0x01002c0000067ab9 */ /* 0x000fe20000000a00 */
[----:B------:R-:W-:Y:S01]  /*11e70*/  IMAD.U32 R4, RZ, RZ, UR4 ;  /* 0x00000004ff047e24 */ /* 0x000fe2000f8e00ff */
[----:B------:R-:W-:Y:S01]  /*11e80*/  MOV R13, RZ ;  /* 0x000000ff000d7202 */ /* 0x000fe20000000f00 */
[----:B------:R-:W-:Y:S01]  /*11e90*/  IMAD.U32 R5, RZ, RZ, UR5 ;  /* 0x00000005ff057e24 */ /* 0x000fe2000f8e00ff */
[----:B------:R-:W-:Y:S01]  /*11ea0*/  ULDC.64 UR4, c[0x4][0x18] ;  /* 0x0100060000047ab9 */ /* 0x000fe20000000a00 */
[----:B------:R-:W-:Y:S02]  /*11eb0*/  IMAD.U32 R6, RZ, RZ, UR6 ;  /* 0x00000006ff067e24 */ /* 0x000fe4000f8e00ff */
[----:B------:R-:W-:Y:S02]  /*11ec0*/  IMAD.U32 R7, RZ, RZ, UR7 ;  /* 0x00000007ff077e24 */ /* 0x000fe4000f8e00ff */
[----:B------:R-:W-:-:S02]  /*11ed0*/  IMAD.U32 R10, RZ, RZ, UR4 ;  /* 0x00000004ff0a7e24 */ /* 0x000fc4000f8e00ff */
[----:B------:R-:W-:Y:S02]  /*11ee0*/  IMAD.U32 R11, RZ, RZ, UR5 ;  /* 0x00000005ff0b7e24 */ /* 0x000fe4000f8e00ff */
[----:B------:R-:W-:Y:S02]  /*11ef0*/  IMAD.MOV.U32 R8, RZ, RZ, 0x70 ;  /* 0x00000070ff087424 */ /* 0x000fe400078e00ff */
[----:B0-----:R-:W-:-:S07]  /*11f00*/  IMAD.MOV.U32 R12, RZ, RZ, 0x1 ;  /* 0x00000001ff0c7424 */ /* 0x001fce00078e00ff */
[----:B------:R-:W-:-:S07]  /*11f10*/  LEPC R20, `(.L_x_2266) ;  /* 0x000000001014794e */ /* 0x000fce0000000000 */
[----:B-1----:R-:W-:Y:S05]  /*11f20*/  CALL.ABS.NOINC R2 ;  /* 0x0000000002007343 */ /* 0x002fea0003c00000 */
.L_x_2266:
[----:B------:R-:W-:Y:S05]  /*11f30*/  BSYNC B6 ;  /* 0x0000000000067941 */ /* 0x000fea0003800000 */
.L_x_2265:
        /* <DEDUP_REMOVED lines=9> */
[----:B------:R-:W-:Y:S01]  /*11fd0*/  ULDC UR4, c[0x0][0xc48] ;  /* 0x0003120000047ab9 */ /* 0x000fe20000000800 */
[----:B------:R-:W-:-:S05]  /*11fe0*/  IMAD.U32 R3, RZ, RZ, UR5 ;  /* 0x00000005ff037e24 */ /* 0x000fca000f8e00ff */
[----:B------:R1:W5:Y:S01]  /*11ff0*/  @P0 LDG.E R29, desc[UR38][R2.64] ;  /* 0x00000026021d0981 */ /* 0x000362000c1e1900 */
[----:B------:R-:W-:Y:S01]  /*12000*/  UMOV UR5, 0xffffffff ;  /* 0xffffffff00057882 */ /* 0x000fe20000000000 */
[----:B------:R-:W-:Y:S02]  /*12010*/  IMAD.U32 R22, RZ, RZ, UR4 ;  /* 0x00000004ff167e24 */ /* 0x000fe4000f8e00ff */
[----:B------:R-:W-:Y:S05]  /*12020*/  BRA.DIV UR5, `(.L_x_2268) ;  /* 0x0000003605b87947 */ /* 0x000fea000b800000 */
.L_x_2324:
[----:B------:R-:W2:Y:S01]  /*12030*/  S2R R0, SR_TID.X ;  /* 0x0000000000007919 */ /* 0x000ea20000002100 */
[----:B------:R-:W-:Y:S01]  /*12040*/  UIADD3 UR4, UR45, -0x1, URZ ;  /* 0xffffffff2d047890 */ /* 0x000fe2000fffe03f */
[----:B0-----:R-:W-:Y:S02]  /*12050*/  ISETP.NE.AND P1, PT, R10, 0x1, PT ;  /* 0x000000010a00780c */ /* 0x001fe40003f25270 */
[----:B-----5:R-:W-:Y:S02]  /*12060*/  SHF.R.S32.HI R33, RZ, 0x1f, R29 ;  /* 0x0000001fff217819 */ /* 0x020fe4000001141d */
[----:B------:R-:W-:Y:S01]  /*12070*/  LOP3.LUT R16, R16, 0xfffffbff, RZ, 0xc0, !PT ;  /* 0xfffffbff10107812 */ /* 0x000fe200078ec0ff */
[----:B------:R-:W-:-:S08]  /*12080*/  IMAD.U32 R7, RZ, RZ, UR4 ;  /* 0x00000004ff077e24 */ /* 0x000fd0000f8e00ff */
[----:B-1----:R-:W0:Y:S01]  /*12090*/  @P1 LDC R3, c[0x0][0x434] ;  /* 0x00010d00ff031b82 */ /* 0x002e220000000800 */
[----:B------:R-:W-:-:S07]  /*120a0*/  @P1 LOP3.LUT R16, R16, 0x400, RZ, 0xfc, !PT ;  /* 0x0000040010101812 */ /* 0x000fce00078efcff */
[----:B------:R-:W1:Y:S01]  /*120b0*/  @P1 LDC R5, c[0x0][0x438] ;  /* 0x00010e00ff051b82 */ /* 0x000e620000000800 */
[----:B--2---:R-:W-:-:S05]  /*120c0*/  IMAD.SHL.U32 R8, R0, 0x10, RZ ;  /* 0x0000001000087824 */ /* 0x004fca00078e00ff */
[----:B------:R-:W-:-:S05]  /*120d0*/  LOP3.LUT R8, R36, 0x70, R8, 0xf8, !PT ;  /* 0x0000007024087812 */ /* 0x000fca00078ef808 */
[----:B------:R-:W-:-:S04]  /*120e0*/  IMAD R7, R7, 0x50, R8 ;  /* 0x0000005007077824 */ /* 0x000fc800078e0208 */
[C---:B------:R-:W-:Y:S01]  /*120f0*/  IMAD.IADD R0, R7.reuse, 0x1, R32 ;  /* 0x0000000107007824 */ /* 0x040fe200078e0220 */
[----:B------:R-:W-:-:S03]  /*12100*/  ISETP.GE.AND P0, PT, R7, UR36, PT ;  /* 0x0000002407007c0c */ /* 0x000fc6000bf06270 */
[----:B0-----:R-:W-:Y:S01]  /*12110*/  @P1 IMAD.HI.U32 R2, R0, R3, RZ ;  /* 0x0000000300021227 */ /* 0x001fe200078e00ff */
[----:B------:R-:W-:-:S03]  /*12120*/  ISETP.GT.U32.OR P0, PT, R8, 0x4f, P0 ;  /* 0x0000004f0800780c */ /* 0x000fc60000704470 */
[----:B------:R-:W-:Y:S01]  /*12130*/  IMAD.MOV.U32 R9, RZ, RZ, R0 ;  /* 0x000000ffff097224 */ /* 0x000fe200078e0000 */
[----:B-1----:R-:W-:-:S09]  /*12140*/  @P1 SHF.R.U32.HI R9, RZ, R5, R2 ;  /* 0x00000005ff091219 */ /* 0x002fd20000011602 */
[----:B------:R-:W0:Y:S01]  /*12150*/  @!P0 LDC.64 R6, c[0x0][0x428] ;  /* 0x00010a00ff068b82 */ /* 0x000e220000000a00 */
[----:B------:R-:W-:-:S07]  /*12160*/  @!P0 SHF.R.S32.HI R3, RZ, 0x1f, R9 ;  /* 0x0000001fff038819 */ /* 0x000fce0000011409 */
[----:B------:R-:W1:Y:S01]  /*12170*/  @!P0 LDC.64 R4, c[0x0][0x418] ;  /* 0x00010600ff048b82 */ /* 0x000e620000000a00 */
[----:B0-----:R-:W-:-:S04]  /*12180*/  @!P0 IMAD R2, R33, R6, RZ ;  /* 0x0000000621028224 */ /* 0x001fc800078e02ff */
[----:B------:R-:W-:Y:S02]  /*12190*/  @!P0 IMAD R7, R29, R7, R2 ;  /* 0x000000071d078224 */ /* 0x000fe400078e0202 */
[----:B------:R-:W-:-:S04]  /*121a0*/  @!P0 IMAD.MOV.U32 R2, RZ, RZ, R9 ;  /* 0x000000ffff028224 */ /* 0x000fc800078e0009 */
[----:B------:R-:W-:-:S04]  /*121b0*/  @!P0 IMAD.WIDE.U32 R2, R29, R6, R2 ;  /* 0x000000061d028225 */ /* 0x000fc800078e0002 */
[----:B------:R-:W-:Y:S01]  /*121c0*/  @!P0 IMAD.IADD R3, R3, 0x1, R7 ;  /* 0x0000000103038824 */ /* 0x000fe200078e0207 */
[----:B-1----:R-:W-:Y:S01]  /*121d0*/  @!P0 LEA R4, P1, R2, R4, 0x2 ;  /* 0x0000000402048211 */ /* 0x002fe200078210ff */
[----:B------:R-:W-:-:S03]  /*121e0*/  IMAD.MOV.U32 R6, RZ, RZ, RZ ;  /* 0x000000ffff067224 */ /* 0x000fc600078e00ff */
[----:B------:R-:W-:Y:S01]  /*121f0*/  @!P0 LEA.HI.X R5, R2, R5, R3, 0x2, P1 ;  /* 0x0000000502058211 */ /* 0x000fe200008f1403 */
[----:B------:R-:W-:-:S04]  /*12200*/  IMAD.MOV R7, RZ, RZ, -R9 ;  /* 0x000000ffff077224 */ /* 0x000fc800078e0a09 */
[----:B------:R0:W5:Y:S01]  /*12210*/  @!P0 LDG.E R6, desc[UR38][R4.64] ;  /* 0x0000002604068981 */ /* 0x000162000c1e1900 */
[----:B------:R-:W-:Y:S01]  /*12220*/  ISETP.GT.U32.AND P0, PT, R8, 0x4f, PT ;  /* 0x0000004f0800780c */ /* 0x000fe20003f04070 */
[----:B------:R-:W-:Y:S01]  /*12230*/  IMAD R3, RZ, RZ, -UR43 ;  /* 0x8000002bff037e24 */ /* 0x000fe2000f8e02ff */
[----:B------:R-:W-:Y:S01]  /*12240*/  LOP3.LUT R16, R16, 0xfffffdff, RZ, 0xc0, !PT ;  /* 0xfffffdff10107812 */ /* 0x000fe200078ec0ff */
[----:B------:R-:W-:Y:S02]  /*12250*/  IMAD.U32 R24, RZ, RZ, UR4 ;  /* 0x00000004ff187e24 */ /* 0x000fe4000f8e00ff */
[----:B------:R-:W-:Y:S02]  /*12260*/  IMAD R22, R22, R3, UR42 ;  /* 0x0000002a16167e24 */ /* 0x000fe4000f8e0203 */
[----:B0-----:R-:W-:Y:S01]  /*12270*/  IMAD R5, R10, R7, R0 ;  /* 0x000000070a057224 */ /* 0x001fe200078e0200 */
[----:B------:R-:W-:Y:S02]  /*12280*/  MOV R0, UR47 ;  /* 0x0000002f00007c02 */ /* 0x000fe40008000f00 */
[----:B------:R-:W-:-:S02]  /*12290*/  SHF.R.S32.HI R28, RZ, 0x1f, R22 ;  /* 0x0000001fff1c7819 */ /* 0x000fc40000011416 */
[----:B------:R-:W-:-:S13]  /*122a0*/  ISETP.NE.AND P2, PT, R0, 0x3, PT ;  /* 0x000000030000780c */ /* 0x000fda0003f45270 */
[----:B------:R-:W-:-:S04]  /*122b0*/  @P2 LOP3.LUT R16, R16, 0x200, RZ, 0xfc, !PT ;  /* 0x0000020010102812 */ /* 0x000fc800078efcff */
[----:B------:R-:W-:-:S04]  /*122c0*/  LOP3.LUT R16, R16, 0xfffffffe, RZ, 0xc0, !PT ;  /* 0xfffffffe10107812 */ /* 0x000fc800078ec0ff */
[----:B------:R-:W-:Y:S01]  /*122d0*/  @P0 LOP3.LUT R16, R16, 0x1, RZ, 0xfc, !PT ;  /* 0x0000000110100812 */ /* 0x000fe200078efcff */
[----:B------:R-:W-:Y:S06]  /*122e0*/  @!P2 BRA `(.L_x_2269) ;  /* 0x000000000004a947 */ /* 0x000fec0003800000 */
[----:B------:R-:W-:Y:S01]  /*122f0*/  BPT.TRAP 0x1 ;  /* 0x000000040000795c */ /* 0x000fe20000300000 */
.L_x_2269:
[----:B------:R-:W-:Y:S01]  /*12300*/  SHF.R.S32.HI R7, RZ, 0x1f, R5 ;  /* 0x0000001fff077819 */ /* 0x000fe20000011405 */
[----:B------:R-:W-:Y:S01]  /*12310*/  ULDC.64 UR4, c[0x0][0x328] ;  /* 0x0000ca0000047ab9 */ /* 0x000fe20000000a00 */
[----:B-----5:R-:W-:Y:S01]  /*12320*/  SHF.R.S32.HI R4, RZ, 0x1f, R6 ;  /* 0x0000001fff047819 */ /* 0x020fe20000011406 */
[----:B------:R-:W-:Y:S01]  /*12330*/  IMAD.WIDE.U32 R2, R5, UR4, RZ ;  /* 0x0000000405027c25 */ /* 0x000fe2000f8e00ff */
[----:B------:R-:W-:Y:S03]  /*12340*/  BSSY B0, `(.L_x_2270) ;  /* 0x0000015000007945 */ /* 0x000fe60003800000 */
[----:B------:R-:W-:-:S04]  /*12350*/  IMAD R0, R7, UR4, RZ ;  /* 0x0000000407007c24 */ /* 0x000fc8000f8e02ff */
[----:B------:R-:W-:Y:S01]  /*12360*/  IMAD R9, R5, UR5, R0 ;  /* 0x0000000505097c24 */ /* 0x000fe2000f8e0200 */
[----:B------:R-:W-:Y:S01]  /*12370*/  ULDC.64 UR4, c[0x0][0x338] ;  /* 0x0000ce0000047ab9 */ /* 0x000fe20000000a00 */
[----:B------:R-:W-:Y:S02]  /*12380*/  IMAD R0, R23, 0x8, R17 ;  /* 0x0000000817007824 */ /* 0x000fe400078e0211 */
        /* <DEDUP_REMOVED lines=16> */
.L_x_2325:
[----:B------:R-:W-:Y:S05]  /*12490*/  BSYNC B0 ;  /* 0x0000000000007941 */ /* 0x000fea0003800000 */
.L_x_2270:
        /* <DEDUP_REMOVED lines=9> */
[----:B------:R-:W-:Y:S01]  /*12530*/  ULDC.64 UR4, c[0x0][0x308] ;  /* 0x0000c20000047ab9 */ /* 0x000fe20000000a00 */
[----:B------:R-:W-:Y:S02]  /*12540*/  IMAD.MOV.U32 R7, RZ, RZ, -0x50 ;  /* 0xffffffb0ff077424 */ /* 0x000fe400078e00ff */
[----:B------:R-:W-:Y:S02]  /*12550*/  IMAD.IADD R3, R3, 0x1, R5 ;  /* 0x0000000103037824 */ /* 0x000fe400078e0205 */
[----:B------:R-:W-:Y:S02]  /*12560*/  IMAD R5, R28, UR4, RZ ;  /* 0x000000041c057c24 */ /* 0x000fe4000f8e02ff */
[----:B------:R-:W-:-:S04]  /*12570*/  IMAD.WIDE.U32 R2, R22, UR4, R2 ;  /* 0x0000000416027c25 */ /* 0x000fc8000f8e0002 */
[----:B------:R-:W-:Y:S01]  /*12580*/  IMAD R5, R22, UR5, R5 ;  /* 0x0000000516057c24 */ /* 0x000fe2000f8e0205 */
[----:B------:R-:W-:Y:S01]  /*12590*/  ULDC.64 UR4, c[0x0][0x2e8] ;  /* 0x0000ba0000047ab9 */ /* 0x000fe20000000a00 */
[----:B------:R-:W-:Y:S01]  /*125a0*/  IMAD R7, R24, R7, UR36 ;  /* 0x0000002418077e24 */ /* 0x000fe2000f8e0207 */
[C---:B------:R-:W-:Y:S01]  /*125b0*/  LEA R4, P0, R2.reuse, UR4, 0x1 ;  /* 0x0000000402047c11 */ /* 0x040fe2000f8008ff */
[----:B------:R-:W-:Y:S01]  /*125c0*/  IMAD.IADD R3, R3, 0x1, R5 ;  /* 0x0000000103037824 */ /* 0x000fe200078e0205 */
[----:B------:R-:W-:Y:S01]  /*125d0*/  UMOV UR4, 0xffffffff ;  /* 0xffffffff00047882 */ /* 0x000fe20000000000 */
[----:B------:R-:W-:Y:S02]  /*125e0*/  IMAD.IADD R7, R7, 0x1, -R36 ;  /* 0x0000000107077824 */ /* 0x000fe400078e0a24 */
[----:B------:R-:W-:Y:S01]  /*125f0*/  IMAD R5, R23, 0x5000, R30 ;  /* 0x0000500017057824 */ /* 0x000fe200078e021e */
[----:B------:R-:W-:Y:S02]  /*12600*/  LEA.HI.X R6, R2, UR5, R3, 0x1, P0 ;  /* 0x0000000502067c11 */ /* 0x000fe400080f0c03 */
[----:B------:R-:W-:Y:S01]  /*12610*/  ISETP.GE.AND P0, PT, R7, 0x1, PT ;  /* 0x000000010700780c */ /* 0x000fe20003f06270 */
[----:B------:R-:W-:-:S12]  /*12620*/  BRA.DIV UR4, `(.L_x_2272) ;  /* 0x0000003204787947 */ /* 0x000fd8000b800000 */
[----:B------:R-:W0:Y:S01]  /*12630*/  SHFL.IDX PT, R14, R4, RZ, 0x181f ;  /* 0x00181fff040e7589 */ /* 0x000e2200000e0000 */
[C---:B------:R-:W-:Y:S01]  /*12640*/  LOP3.LUT P5, RZ, R16.reuse, 0x10, RZ, 0xc0, !PT ;  /* 0x0000001010ff7812 */ /* 0x040fe200078ac0ff */
[----:B------:R-:W-:Y:S01]  /*12650*/  @P0 IMAD R9, R5, 0x2, R17 ;  /* 0x0000000205090824 */ /* 0x000fe200078e0211 */
[C---:B------:R-:W-:Y:S01]  /*12660*/  LOP3.LUT P4, RZ, R16.reuse, 0x8, RZ, 0xc0, !PT ;  /* 0x0000000810ff7812 */ /* 0x040fe2000788c0ff */
[----:B------:R-:W1:Y:S01]  /*12670*/  SHFL.IDX PT, R2, R6, RZ, 0x181f ;  /* 0x00181fff06027589 */ /* 0x000e6200000e0000 */
[C---:B------:R-:W-:Y:S02]  /*12680*/  LOP3.LUT P3, RZ, R16.reuse, 0x4, RZ, 0xc0, !PT ;  /* 0x0000000410ff7812 */ /* 0x040fe4000786c0ff */
[----:B------:R-:W-:Y:S01]  /*12690*/  LOP3.LUT P2, RZ, R16, 0x2, RZ, 0xc0, !PT ;  /* 0x0000000210ff7812 */ /* 0x000fe2000784c0ff */
        /* <DEDUP_REMOVED lines=11> */
[----:B------:R-:W-:-:S03]  /*12750*/  @P0 IMAD R25, R5, 0x2, R17 ;  /* 0x0000000205190824 */ /* 0x000fc600078e0211 */
[----:B------:R-:W-:Y:S01]  /*12760*/  @P0 IADD3.X R21, RZ, R8, RZ, P1, !PT ;  /* 0x00000008ff150210 */ /* 0x000fe20000ffe4ff */
[----:B-1----:R-:W-:Y:S01]  /*12770*/  @P0 IMAD.MOV.U32 R2, RZ, RZ, R14 ;  /* 0x000000ffff020224 */ /* 0x002fe200078e000e */
[----:B------:R-:W-:Y:S03]  /*12780*/  SHFL.IDX PT, R8, R6, 0x2, 0x181f ;  /* 0x00581f0006087f89 */ /* 0x000fe600000e0000 */
[----:B------:R-:W-:Y:S01]  /*12790*/  @P0 IMAD.MOV.U32 R3, RZ, RZ, R21 ;  /* 0x000000ffff030224 */ /* 0x000fe200078e0015 */
        /* <DEDUP_REMOVED lines=10> */
[----:B------:R-:W-:Y:S01]  /*12840*/  SHFL.IDX PT, R8, R6, 0x3, 0x181f ;  /* 0x00781f0006087f89 */ /* 0x000fe200000e0000 */
[----:B------:R-:W-:-:S03]  /*12850*/  @P0 IMAD.MOV.U32 R3, RZ, RZ, R9 ;  /* 0x000000ffff030224 */ /* 0x000fc600078e0009 */
        /* <DEDUP_REMOVED lines=17> */
.L_x_2337:
[----:B------:R-:W-:Y:S01]  /*12970*/  ISETP.GE.AND P0, PT, R7, 0x41, PT ;  /* 0x000000410700780c */ /* 0x000fe20003f06270 */
[----:B------:R-:W-:-:S12]  /*12980*/  BSSY B0, `(.L_x_2273) ;  /* 0x0000010000007945 */ /* 0x000fd80003800000 */
[----:B------:R-:W-:Y:S05]  /*12990*/  @!P0 BRA `(.L_x_2274) ;  /* 0x0000000000388947 */ /* 0x000fea0003800000 */
[C---:B------:R-:W-:Y:S01]  /*129a0*/  LOP3.LUT P4, RZ, R16.reuse, 0x10, RZ, 0xc0, !PT ;  /* 0x0000001010ff7812 */ /* 0x040fe2000788c0ff */
[----:B------:R-:W-:Y:S01]  /*129b0*/  IMAD R5, R5, 0x2, R17 ;  /* 0x0000000205057824 */ /* 0x000fe200078e0211 */
[C---:B------:R-:W-:Y:S02]  /*129c0*/  LOP3.LUT P3, RZ, R16.reuse, 0x8, RZ, 0xc0, !PT ;  /* 0x0000000810ff7812 */ /* 0x040fe4000786c0ff */
[C---:B------:R-:W-:Y:S02]  /*129d0*/  LOP3.LUT P2, RZ, R16.reuse, 0x4, RZ, 0xc0, !PT ;  /* 0x0000000410ff7812 */ /* 0x040fe4000784c0ff */
[----:B------:R-:W-:Y:S02]  /*129e0*/  LOP3.LUT P1, RZ, R16, 0x2, RZ, 0xc0, !PT ;  /* 0x0000000210ff7812 */ /* 0x000fe4000782c0ff */
[----:B0-2---:R-:W-:-:S05]  /*129f0*/  LEA R2, P0, R37, R14, 0x1 ;  /* 0x0000000e25027211 */ /* 0x005fca00078008ff */
        /* <DEDUP_REMOVED lines=8> */
.L_x_2274:
[----:B------:R-:W-:Y:S05]  /*12a80*/  BSYNC B0 ;  /* 0x0000000000007941 */ /* 0x000fea0003800000 */
.L_x_2273:
[----:B------:R-:W-:Y:S01]  /*12a90*/  NOP ;  /* 0x0000000000007918 */ /* 0x000fe20000000000 */
[----:B------:R-:W-:-:S13]  /*12aa0*/  PLOP3.LUT P0, PT, PT, PT, PT, 0x80, 0x0 ;  /* 0x000000000000781c */ /* 0x000fda0003f0f070 */
.L_x_2275:
        /* <DEDUP_REMOVED lines=10> */
.L_x_2276:
[----:B------:R4:W-:Y:S02]  /*12b50*/  SYNCS.ARRIVE.TRANS64.A1T0 RZ, [R0+URZ+0x38830], RZ ;  /* 0x038830ff00ff79a7 */ /* 0x0009e4000810003f */
[----:B------:R-:W-:Y:S05]  /*12b60*/  WARPSYNC.ALL ;  /* 0x0000000000007948 */ /* 0x000fea0003800000 */
[----:B------:R-:W-:Y:S01]  /*12b70*/  BSSY B6, `(.L_x_2277) ;  /* 0x0000015000067945 */ /* 0x000fe20003800000 */
[----:B----4-:R-:W-:Y:S01]  /*12b80*/  IADD3 R0, R17, 0x14400, RZ ;  /* 0x0001440011007810 */ /* 0x010fe20007ffe0ff */
[----:B------:R-:W-:Y:S03]  /*12b90*/  BAR.SYNC.DEFER_BLOCKING 0x8, 0x180 ;  /* 0x0206000000007b1d */ /* 0x000fe60000010000 */
[----:B------:R-:W-:-:S13]  /*12ba0*/  LOP3.LUT P0, RZ, R0, 0x3ff, RZ, 0xc0, !PT ;  /* 0x000003ff00ff7812 */ /* 0x000fda000780c0ff */
[----:B------:R-:W-:Y:S05]  /*12bb0*/  @!P0 BRA `(.L_x_2278) ;  /* 0x0000000000408947 */ /* 0x000fea0003800000 */
[----:B0--3--:R-:W-:Y:S01]  /*12bc0*/  MOV R2, 0x0 ;  /* 0x0000000000027802 */ /* 0x009fe20000000f00 */
[----:B------:R-:W-:Y:S01]  /*12bd0*/  ULDC.64 UR6, c[0x4][0xa8] ;  /* 0x01002a0000067ab9 */ /* 0x000fe20000000a00 */
[----:B------:R-:W-:Y:S01]  /*12be0*/  ULDC.64 UR8, c[0x4][0xb0] ;  /* 0x01002c0000087ab9 */ /* 0x000fe20000000a00 */
[----:B------:R-:W-:Y:S01]  /*12bf0*/  ULDC.64 UR4, c[0x4][0x20] ;  /* 0x0100080000047ab9 */ /* 0x000fe20000000a00 */
[----:B------:R-:W-:Y:S02]  /*12c00*/  IMAD.U32 R4, RZ, RZ, UR6 ;  /* 0x00000006ff047e24 */ /* 0x000fe4000f8e00ff */
[----:B------:R-:W0:Y:S01]  /*12c10*/  LDC.64 R2, c[0x4][R2] ;  /* 0x0100000002027b82 */ /* 0x000e220000000a00 */
[----:B------:R-:W-:Y:S02]  /*12c20*/  IMAD.U32 R5, RZ, RZ, UR7 ;  /* 0x00000007ff057e24 */ /* 0x000fe4000f8e00ff */
[----:B------:R-:W-:Y:S02]  /*12c30*/  IMAD.U32 R6, RZ, RZ, UR8 ;  /* 0x00000008ff067e24 */ /* 0x000fe4000f8e00ff */
[----:B------:R-:W-:-:S02]  /*12c40*/  IMAD.U32 R7, RZ, RZ, UR9 ;  /* 0x00000009ff077e24 */ /* 0x000fc4000f8e00ff */
[----:B------:R-:W-:Y:S02]  /*12c50*/  IMAD.U32 R10, RZ, RZ, UR4 ;  /* 0x00000004ff0a7e24 */ /* 0x000fe4000f8e00ff */
[----:B------:R-:W-:Y:S02]  /*12c60*/  IMAD.U32 R11, RZ, RZ, UR5 ;  /* 0x00000005ff0b7e24 */ /* 0x000fe4000f8e00ff */
[----:B-1----:R-:W-:Y:S02]  /*12c70*/  IMAD.MOV.U32 R8, RZ, RZ, 0x70 ;  /* 0x00000070ff087424 */ /* 0x002fe400078e00ff */
[----:B------:R-:W-:Y:S02]  /*12c80*/  IMAD.MOV.U32 R12, RZ, RZ, 0x1 ;  /* 0x00000001ff0c7424 */ /* 0x000fe400078e00ff */
[----:B------:R-:W-:-:S07]  /*12c90*/  IMAD.MOV.U32 R13, RZ, RZ, RZ ;  /* 0x000000ffff0d7224 */ /* 0x000fce00078e00ff */
[----:B------:R-:W-:-:S07]  /*12ca0*/  LEPC R20, `(.L_x_2278) ;  /* 0x000000001014794e */ /* 0x000fce0000000000 */
[----:B0-2---:R-:W-:Y:S05]  /*12cb0*/  CALL.ABS.NOINC R2 ;  /* 0x0000000002007343 */ /* 0x005fea0003c00000 */
.L_x_2278:
[----:B------:R-:W-:Y:S05]  /*12cc0*/  BSYNC B6 ;  /* 0x0000000000067941 */ /* 0x000fea0003800000 */
.L_x_2277:
[----:B0--3--:R-:W0:Y:S01]  /*12cd0*/  S2R R2, SR_TID.X ;  /* 0x0000000000027919 */ /* 0x009e220000002100 */
[----:B------:R-:W-:Y:S01]  /*12ce0*/  UISETP.NE.AND UP0, UPT, UR48, URZ, UPT ;  /* 0x0000003f3000728c */ /* 0x000fe2000bf05270 */
[----:B------:R-:W-:Y:S01]  /*12cf0*/  IMAD.U32 R0, RZ, RZ, UR44 ;  /* 0x0000002cff007e24 */ /* 0x000fe2000f8e00ff */
[----:B------:R-:W-:Y:S01]  /*12d00*/  R2UR UR6, R28 ;  /* 0x000000001c0672ca */ /* 0x000fe200000e0000 */
[----:B------:R-:W-:Y:S01]  /*12d10*/  ULDC.64 UR8, c[0x0][0x2d8] ;  /* 0x0000b60000087ab9 */ /* 0x000fe20000000a00 */
[----:B------:R-:W-:Y:S02]  /*12d20*/  R2UR UR7, R22 ;  /* 0x00000000160772ca */ /* 0x000fe400000e0000 */
[----:B------:R-:W-:Y:S02]  /*12d30*/  PLOP3.LUT P0, PT, PT, PT, UP0, 0x80, 0x0 ;  /* 0x000000000000781c */ /* 0x000fe40003f0f008 */
[C---:B------:R-:W-:Y:S02]  /*12d40*/  LOP3.LUT P2, RZ, R16.reuse, 0x4000, RZ, 0xc0, !PT ;  /* 0x0000400010ff7812 */ /* 0x040fe4000784c0ff */
[C---:B------:R-:W-:Y:S01]  /*12d50*/  LOP3.LUT P3, RZ, R16.reuse, 0x2000, RZ, 0xc0, !PT ;  /* 0x0000200010ff7812 */ /* 0x040fe2000786c0ff */
[----:B------:R-:W-:Y:S01]  /*12d60*/  @UP0 ULDC UR4, c[0x0][0x44c] ;  /* 0x0001130000040ab9 */ /* 0x000fe20000000800 */
[----:B------:R-:W-:-:S02]  /*12d70*/  LOP3.LUT P4, RZ, R16, 0x1000, RZ, 0xc0, !PT ;  /* 0x0000100010ff7812 */ /* 0x000fc4000788c0ff */
[----:B------:R-:W-:Y:S01]  /*12d80*/  LOP3.LUT P5, RZ, R16, 0x800, RZ, 0xc0, !PT ;  /* 0x0000080010ff7812 */ /* 0x000fe200078ac0ff */
[----:B------:R-:W-:-:S04]  /*12d90*/  UIMAD UR6, UR6, UR8, URZ ;  /* 0x00000008060672a4 */ /* 0x000fc8000f8e023f */
[----:B------:R-:W-:Y:S02]  /*12da0*/  UIMAD UR7, UR7, UR9, UR6 ;  /* 0x00000009070772a4 */ /* 0x000fe4000f8e0206 */
[----:B------:R-:W-:Y:S01]  /*12db0*/  USHF.R.S32.HI UR6, URZ, 0x1f, UR43 ;  /* 0x0000001f3f067899 */ /* 0x000fe2000801142b */
[----:B0-----:R-:W-:-:S05]  /*12dc0*/  IMAD.SHL.U32 R2, R2, 0x10, RZ ;  /* 0x0000001002027824 */ /* 0x001fca00078e00ff */
[----:B------:R-:W-:-:S05]  /*12dd0*/  LOP3.LUT R2, R36, 0x70, R2, 0xf8, !PT ;  /* 0x0000007024027812 */ /* 0x000fca00078ef802 */
[----:B------:R-:W-:-:S04]  /*12de0*/  IMAD R0, R0, 0x80, R2 ;  /* 0x0000008000007824 */ /* 0x000fc800078e0202 */
[----:B------:R-:W-:Y:S01]  /*12df0*/  @P0 IMAD.HI.U32 R3, R0, UR4, RZ ;  /* 0x0000000400030c27 */ /* 0x000fe2000f8e00ff */
[----:B------:R-:W-:Y:S01]  /*12e00*/  PLOP3.LUT P0, PT, PT, PT, UP0, 0x80, 0x0 ;  /* 0x000000000000781c */ /* 0x000fe20003f0f008 */
[----:B------:R-:W-:Y:S02]  /*12e10*/  @UP0 ULDC UR4, c[0x0][0x450] ;  /* 0x0001140000040ab9 */ /* 0x000fe40000000800 */
[----:B------:R-:W-:-:S10]  /*12e20*/  IMAD.MOV.U32 R2, RZ, RZ, R0 ;  /* 0x000000ffff027224 */ /* 0x000fd400078e0000 */
[----:B------:R-:W-:Y:S02]  /*12e30*/  @P0 SHF.R.U32.HI R2, RZ, UR4, R3 ;  /* 0x00000004ff020c19 */ /* 0x000fe40008011603 */
[----:B------:R-:W-:Y:S02]  /*12e40*/  R2UR UR4, R22 ;  /* 0x00000000160472ca */ /* 0x000fe400000e0000 */
[----:B------:R-:W-:-:S11]  /*12e50*/  IADD3 R5, -R2, RZ, RZ ;  /* 0x000000ff02057210 */ /* 0x000fd60007ffe1ff */
        /* <DEDUP_REMOVED lines=27> */
[----:B--2---:R-:W0:Y:S01]  /*13010*/  SHFL.IDX PT, R14, R5, RZ, 0x181f ;  /* 0x00181fff050e7589 */ /* 0x004e2200000e0000 */
[----:B------:R-:W-:-:S03]  /*13020*/  IMAD.U32 R3, RZ, RZ, UR44 ;  /* 0x0000002cff037e24 */ /* 0x000fc6000f8e00ff */
[----:B------:R-:W2:Y:S01]  /*13030*/  SHFL.IDX PT, R2, R4, RZ, 0x181f ;  /* 0x00181fff04027589 */ /* 0x000ea200000e0000 */
[----:B------:R-:W-:-:S03]  /*13040*/  IMAD R0, R3, 0x80, R36 ;  /* 0x0000008003007824 */ /* 0x000fc600078e0224 */
[----:B------:R-:W-:Y:S01]  /*13050*/  SHFL.IDX PT, R6, R4, 0x1, 0x181f ;  /* 0x00381f0004067f89 */ /* 0x000fe200000e0000 */
[C---:B------:R-:W-:Y:S01]  /*13060*/  VIADD R7, R0.reuse, 0x10 ;  /* 0x0000001000077836 */ /* 0x040fe20000000000 */
[----:B------:R-:W-:-:S13]  /*13070*/  ISETP.GE.AND P0, PT, R0, UR37, PT ;  /* 0x0000002500007c0c */ /* 0x000fda000bf06270 */
[----:B0-----:R-:W-:-:S05]  /*13080*/  @!P0 LEA R14, P1, R37, R14, 0x1 ;  /* 0x0000000e250e8211 */ /* 0x001fca00078208ff */
[----:B--2---:R-:W-:Y:S02]  /*13090*/  @!P0 IMAD.X R3, RZ, RZ, R2, P1 ;  /* 0x000000ffff038224 */ /* 0x004fe400008e0602 */
        /* <DEDUP_REMOVED lines=20> */
[----:B--2---:R-:W-:Y:S01]  /*131e0*/  @!P0 MOV R2, R14 ;  /* 0x0000000e00028202 */ /* 0x004fe20000000f00 */
[----:B------:R-:W-:Y:S01]  /*131f0*/  @!P0 IMAD.X R7, RZ, RZ, R6, P1 ;  /* 0x000000ffff078224 */ /* 0x000fe200008e0606 */
[----:B------:R-:W0:Y:S03]  /*13200*/  SHFL.IDX PT, R14, R5, 0x3, 0x181f ;  /* 0x00781f00050e7f89 */ /* 0x000e2600000e0000 */
[----:B------:R-:W-:Y:S01]  /*13210*/  @!P0 IMAD.MOV.U32 R3, RZ, RZ, R7 ;  /* 0x000000ffff038224 */ /* 0x000fe200078e0007 */
[----:B------:R-:W2:Y:S01]  /*13220*/  SHFL.IDX PT, R6, R4, 0x3, 0x181f ;  /* 0x00781f0004067f89 */ /* 0x000ea200000e0000 */
[----:B------:R-:W-:-:S03]  /*13230*/  VIADD R7, R0, 0x30 ;  /* 0x0000003000077836 */ /* 0x000fc60000000000 */
[----:B------:R-:W-:Y:S04]  /*13240*/  @!P0 LDGSTS.E.BYPASS.LTC128B.128 [R31+0x15400], desc[UR38][R2.64], !P2 ;  /* 0x15400000021f8fae */ /* 0x000fe8000d101d66 */
[----:B------:R-:W-:Y:S04]  /*13250*/  @!P0 LDGSTS.E.BYPASS.LTC128B.128 [R31+0x19400], desc[UR38][R2.64+0x80], !P3 ;  /* 0x19400080021f8fae */ /* 0x000fe8000d901d66 */
[----:B------:R-:W-:Y:S04]  /*13260*/  @!P0 LDGSTS.E.BYPASS.LTC128B.128 [R31+0x1d400], desc[UR38][R2.64+0x100], !P4 ;  /* 0x1d400100021f8fae */ /* 0x000fe8000e101d66 */
[----:B------:R3:W-:Y:S01]  /*13270*/  @!P0 LDGSTS.E.BYPASS.LTC128B.128 [R31+0x21400], desc[UR38][R2.64+0x180], !P5 ;  /* 0x21400180021f8fae */ /* 0x0007e2000e901d66 */
[----:B------:R-:W-:-:S13]  /*13280*/  ISETP.GE.AND P0, PT, R7, UR37, PT ;  /* 0x0000002507007c0c */ /* 0x000fda000bf06270 */
[----:B0-----:R-:W-:-:S05]  /*13290*/  @!P0 LEA R14, P1, R37, R14, 0x1 ;  /* 0x0000000e250e8211 */ /* 0x001fca00078208ff */
[----:B--2---:R-:W-:Y:S02]  /*132a0*/  @!P0 IMAD.X R7, RZ, RZ, R6, P1 ;  /* 0x000000ffff078224 */ /* 0x004fe400008e0606 */
[----:B---3--:R-:W-:Y:S01]  /*132b0*/  @!P0 IMAD.MOV.U32 R2, RZ, RZ, R14 ;  /* 0x000000ffff028224 */ /* 0x008fe200078e000e */
        /* <DEDUP_REMOVED lines=25> */
[----:B------:R-:W-:Y:S01]  /*13450*/  @!P0 IMAD.MOV.U32 R3, RZ, RZ, R7 ;  /* 0x000000ffff038224 */ /* 0x000fe200078e0007 */
[----:B------:R-:W-:Y:S02]  /*13460*/  IADD3 R7, R0, 0x60, RZ ;  /* 0x0000006000077810 */ /* 0x000fe40007ffe0ff */
        /* <DEDUP_REMOVED lines=9> */
[----:B------:R0:W2:Y:S01]  /*13500*/  SHFL.IDX PT, R6, R4, 0x7, 0x181f ;  /* 0x00f81f0004067f89 */ /* 0x0000a200000e0000 */
[----:B------:R-:W-:-:S03]  /*13510*/  @!P0 IMAD.MOV.U32 R3, RZ, RZ, R7 ;  /* 0x000000ffff038224 */ /* 0x000fc600078e0007 */
[----:B------:R0:W3:Y:S04]  /*13520*/  SHFL.IDX PT, R14, R5, 0x7, 0x181f ;  /* 0x00f81f00050e7f89 */ /* 0x0000e800000e0000 */
[----:B------:R0:W-:Y:S04]  /*13530*/  @!P0 LDGSTS.E.BYPASS.LTC128B.128 [R31+0x17400], desc[UR38][R2.64], !P2 ;  /* 0x17400000021f8fae */ /* 0x0001e8000d101d66 */
[----:B------:R0:W-:Y:S04]  /*13540*/  @!P0 LDGSTS.E.BYPASS.LTC128B.128 [R31+0x1b400], desc[UR38][R2.64+0x80], !P3 ;  /* 0x1b400080021f8fae */ /* 0x0001e8000d901d66 */
[----:B------:R0:W-:Y:S04]  /*13550*/  @!P0 LDGSTS.E.BYPASS.LTC128B.128 [R31+0x1f400], desc[UR38][R2.64+0x100], !P4 ;  /* 0x1f400100021f8fae */ /* 0x0001e8000e101d66 */
[----:B------:R0:W-:Y:S02]  /*13560*/  @!P0 LDGSTS.E.BYPASS.LTC128B.128 [R31+0x23400], desc[UR38][R2.64+0x180], !P5 ;  /* 0x23400180021f8fae */ /* 0x0001e4000e901d66 */
.L_x_2354:
[----:B------:R-:W-:-:S05]  /*13570*/  VIADD R0, R0, 0x70 ;  /* 0x0000007000007836 */ /* 0x000fca0000000000 */
[----:B------:R-:W-:-:S13]  /*13580*/  ISETP.GE.AND P0, PT, R0, UR37, PT ;  /* 0x0000002500007c0c */ /* 0x000fda000bf06270 */
[----:B0--3--:R-:W-:-:S05]  /*13590*/  @!P0 LEA R2, P1, R37, R14, 0x1 ;  /* 0x0000000e25028211 */ /* 0x009fca00078208ff */
        /* <DEDUP_REMOVED lines=10> */
.L_x_2280:
        /* <DEDUP_REMOVED lines=18> */
.L_x_2355:
[----:B------:R-:W-:Y:S05]  /*13760*/  BSYNC B0 ;  /* 0x0000000000007941 */ /* 0x000fea0003800000 */
.L_x_2281:
[----:B------:R-:W-:-:S06]  /*13770*/  UISETP.GE.AND UP0, UPT, UR45, 0x2, UPT ;  /* 0x000000022d00788c */ /* 0x000fcc000bf06270 */
[----:B------:R-:W-:-:S13]  /*13780*/  PLOP3.LUT P0, PT, PT, PT, UP0, 0x40, 0x0 ;  /* 0x000000000000781c */ /* 0x000fda0003f0e808 */
[----:B------:R-:W-:Y:S05]  /*13790*/  @P0 BRA `(.L_x_2283) ;  /* 0x0000000c00fc0947 */ /* 0x000fea0003800000 */
[----:B------:R-:W-:Y:S01]  /*137a0*/  UIADD3 UR4, UR45, -0x2, URZ ;  /* 0xfffffffe2d047890 */ /* 0x000fe2000fffe03f */
[----:B------:R-:W-:Y:S01]  /*137b0*/  BSSY B0, `(.L_x_2283) ;  /* 0x00000fd000007945 */ /* 0x000fe20003800000 */
[----:B------:R-:W-:Y:S02]  /*137c0*/  IMAD.MOV.U32 R10, RZ, RZ, R26 ;  /* 0x000000ffff0a7224 */ /* 0x000fe400078e001a */
[----:B------:R-:W-:Y:S02]  /*137d0*/  IMAD.MOV.U32 R7, RZ, RZ, R23 ;  /* 0x000000ffff077224 */ /* 0x000fe400078e0017 */
[----:B------:R-:W-:Y:S02]  /*137e0*/  IMAD.MOV.U32 R27, RZ, RZ, R24 ;  /* 0x000000ffff1b7224 */ /* 0x000fe400078e0018 */
[----:B0-----:R-:W-:-:S07]  /*137f0*/  IMAD.U32 R0, RZ, RZ, UR4 ;  /* 0x00000004ff007e24 */ /* 0x001fce000f8e00ff */
.L_x_2296:
[----:B------:R-:W0:Y:S01]  /*13800*/  S2R R2, SR_TID.X ;  /* 0x0000000000027919 */ /* 0x000e220000002100 */
[----:B------:R-:W2:Y:S01]  /*13810*/  LDC R3, c[0x0][0x430] ;  /* 0x00010c00ff037b82 */ /* 0x000ea20000000800 */
[----:B------:R-:W-:Y:S01]  /*13820*/  IMAD R6, R0, 0x50, R32 ;  /* 0x0000005000067824 */ /* 0x000fe200078e0220 */
[----:B------:R-:W-:Y:S01]  /*13830*/  LOP3.LUT P1, RZ, R16, 0x200, RZ, 0xc0, !PT ;  /* 0x0000020010ff7812 */ /* 0x000fe2000782c0ff */
[----:B------:R-:W-:Y:S01]  /*13840*/  VIADD R23, R7, 0x1 ;  /* 0x0000000107177836 */ /* 0x000fe20000000000 */
[----:B--2---:R-:W-:Y:S01]  /*13850*/  ISETP.NE.AND P0, PT, R3, 0x1, PT ;  /* 0x000000010300780c */ /* 0x004fe20003f05270 */
[----:B0-----:R-:W-:-:S05]  /*13860*/  IMAD.SHL.U32 R2, R2, 0x10, RZ ;  /* 0x0000001002027824 */ /* 0x001fca00078e00ff */
[----:B------:R-:W-:-:S07]  /*13870*/  LOP3.LUT R2, R36, 0x70, R2, 0xf8, !PT ;  /* 0x0000007024027812 */ /* 0x000fce00078ef802 */
[----:B------:R-:W0:Y:S01]  /*13880*/  @P0 LDC R3, c[0x0][0x434] ;  /* 0x00010d00ff030b82 */ /* 0x000e220000000800 */
[C---:B------:R-:W-:Y:S01]  /*13890*/  ISETP.GT.U32.AND P2, PT, R2.reuse, 0x4f, PT ;  /* 0x0000004f0200780c */ /* 0x040fe20003f44070 */
[----:B------:R-:W-:-:S06]  /*138a0*/  IMAD.IADD R6, R2, 0x1, R6 ;  /* 0x0000000102067824 */ /* 0x000fcc00078e0206 */
[----:B------:R-:W2:Y:S01]  /*138b0*/  @P0 LDC R9, c[0x0][0x438] ;  /* 0x00010e00ff090b82 */ /* 0x000ea20000000800 */
[----:B------:R-:W-:-:S07]  /*138c0*/  MOV R11, R6 ;  /* 0x00000006000b7202 */ /* 0x000fce0000000f00 */
[----:B------:R-:W3:Y:S01]  /*138d0*/  @!P2 LDC.64 R4, c[0x0][0x428] ;  /* 0x00010a00ff04ab82 */ /* 0x000ee20000000a00 */
[----:B0-----:R-:W-:-:S05]  /*138e0*/  @P0 IMAD.HI.U32 R2, R6, R3, RZ ;  /* 0x0000000306020227 */ /* 0x001fca00078e00ff */
[----:B--2---:R-:W-:Y:S02]  /*138f0*/  @P0 SHF.R.U32.HI R11, RZ, R9, R2 ;  /* 0x00000009ff0b0219 */ /* 0x004fe40000011602 */
[----:B-1----:R-:W0:Y:S02]  /*13900*/  @!P2 LDC.64 R8, c[0x0][0x418] ;  /* 0x00010600ff08ab82 */ /* 0x002e240000000a00 */
[----:B------:R-:W-:Y:S01]  /*13910*/  @!P2 SHF.R.S32.HI R3, RZ, 0x1f, R11 ;  /* 0x0000001fff03a819 */ /* 0x000fe2000001140b */
[----:B---3--:R-:W-:-:S04]  /*13920*/  @!P2 IMAD R2, R33, R4, RZ ;  /* 0x000000042102a224 */ /* 0x008fc800078e02ff */
[----:B------:R-:W-:Y:S02]  /*13930*/  @!P2 IMAD R5, R29, R5, R2 ;  /* 0x000000051d05a224 */ /* 0x000fe400078e0202 */
[----:B------:R-:W-:-:S04]  /*13940*/  @!P2 IMAD.MOV.U32 R2, RZ, RZ, R11 ;  /* 0x000000ffff02a224 */ /* 0x000fc800078e000b */
[----:B------:R-:W-:-:S04]  /*13950*/  @!P2 IMAD.WIDE.U32 R2, R29, R4, R2 ;  /* 0x000000041d02a225 */ /* 0x000fc800078e0002 */
[----:B------:R-:W-:Y:S02]  /*13960*/  @!P2 IMAD.IADD R3, R5, 0x1, R3 ;  /* 0x000000010503a824 */ /* 0x000fe400078e0203 */
[----:B------:R-:W-:Y:S01]  /*13970*/  IMAD.MOV.U32 R4, RZ, RZ, RZ ;  /* 0x000000ffff047224 */ /* 0x000fe200078e00ff */
[----:B0-----:R-:W-:-:S04]  /*13980*/  @!P2 LEA R8, P0, R2, R8, 0x2 ;  /* 0x000000080208a211 */ /* 0x001fc800078010ff */
[----:B------:R-:W-:Y:S01]  /*13990*/  @!P2 LEA.HI.X R9, R2, R9, R3, 0x2, P0 ;  /* 0x000000090209a211 */ /* 0x000fe200000f1403 */
[----:B------:R-:W-:Y:S01]  /*139a0*/  IMAD.MOV R5, RZ, RZ, -R11 ;  /* 0x000000ffff057224 */ /* 0x000fe200078e0a0b */
[----:B------:R-:W-:-:S03]  /*139b0*/  ISETP.NE.AND P0, PT, R23, 0x2, PT ;  /* 0x000000021700780c */ /* 0x000fc60003f05270 */
[----:B------:R0:W5:Y:S01]  /*139c0*/  @!P2 LDG.E R4, desc[UR38][R8.64] ;  /* 0x000000260804a981 */ /* 0x000162000c1e1900 */
[----:B------:R-:W-:Y:S05]  /*139d0*/  YIELD ;  /* 0x0000000000007946 */ /* 0x000fea0003800000 */
[----:B------:R-:W-:Y:S01]  /*139e0*/  ULDC UR4, c[0x0][0x430] ;  /* 0x00010c0000047ab9 */ /* 0x000fe20000000800 */
[----:B------:R-:W-:Y:S01]  /*139f0*/  SEL R3, RZ, 0x1, P0 ;  /* 0x00000001ff037807 */ /* 0x000fe20000000000 */
[----:B------:R-:W-:Y:S01]  /*13a00*/  IMAD R5, R5, UR4, R6 ;  /* 0x0000000405057c24 */ /* 0x000fe2000f8e0206 */
[----:B------:R-:W-:Y:S01]  /*13a10*/  SEL R23, R23, RZ, P0 ;  /* 0x000000ff17177207 */ /* 0x000fe20000000000 */
[----:B------:R-:W-:Y:S01]  /*13a20*/  IMAD.MOV.U32 R24, RZ, RZ, R0 ;  /* 0x000000ffff187224 */ /* 0x000fe200078e0000 */
[----:B------:R-:W-:Y:S01]  /*13a30*/  LOP3.LUT R26, R10, R3, RZ, 0x3c, !PT ;  /* 0x000000030a1a7212 */ /* 0x000fe200078e3cff */
[----:B------:R-:W-:Y:S06]  /*13a40*/  @!P1 BRA `(.L_x_2284) ;  /* 0x0000000000049947 */ /* 0x000fec0003800000 */
[----:B------:R-:W-:Y:S01]  /*13a50*/  BPT.TRAP 0x1 ;  /* 0x000000040000795c */ /* 0x000fe20000300000 */
.L_x_2284:
[----:B------:R-:W-:Y:S01]  /*13a60*/  IMAD R6, R23, 0x8, R17 ;  /* 0x0000000817067824 */ /* 0x000fe200078e0211 */
[----:B------:R-:W-:Y:S01]  /*13a70*/  SHF.L.U32 R3, R26, 0x1f, RZ ;  /* 0x0000001f1a037819 */ /* 0x000fe200000006ff */
[----:B------:R-:W-:Y:S03]  /*13a80*/  BSSY B1, `(.L_x_2285) ;  /* 0x0000003000017945 */ /* 0x000fe60003800000 */
[----:B------:R-:W1:Y:S02]  /*13a90*/  SYNCS.PHASECHK.TRANS64.TRYWAIT P0, [R6+URZ+0x38840], R3 ;  /* 0x03884003060075a7 */ /* 0x000e64000800017f */
[----:B-1----:R-:W-:Y:S05]  /*13aa0*/  @!P0 BRA `(.L_x_2286) ;  /* 0x0000002c00e48947 */ /* 0x002fea0003800000 */
.L_x_2356:
[----:B------:R-:W-:Y:S05]  /*13ab0*/  BSYNC B1 ;  /* 0x0000000000017941 */ /* 0x000fea0003800000 */
.L_x_2285:
[----:B------:R-:W-:Y:S01]  /*13ac0*/  SHF.R.S32.HI R21, RZ, 0x1f, R5 ;  /* 0x0000001fff157819 */ /* 0x000fe20000011405 */
[----:B------:R-:W-:Y:S01]  /*13ad0*/  ULDC.64 UR4, c[0x0][0x300] ;  /* 0x0000c00000047ab9 */ /* 0x000fe20000000a00 */
[----:B-----5:R-:W-:Y:S01]  /*13ae0*/  SHF.R.S32.HI R25, RZ, 0x1f, R4 ;  /* 0x0000001fff197819 */ /* 0x020fe20000011404 */
[----:B-1----:R-:W-:Y:S01]  /*13af0*/  IMAD.WIDE.U32 R2, R5, UR4, RZ ;  /* 0x0000000405027c25 */ /* 0x002fe2000f8e00ff */
[C---:B------:R-:W-:Y:S02]  /*13b00*/  LOP3.LUT P4, RZ, R16.reuse, 0x10, RZ, 0xc0, !PT ;  /* 0x0000001010ff7812 */ /* 0x040fe4000788c0ff */
[C---:B------:R-:W-:Y:S01]  /*13b10*/  LOP3.LUT P3, RZ, R16.reuse, 0x8, RZ, 0xc0, !PT ;  /* 0x0000000810ff7812 */ /* 0x040fe2000786c0ff */
[----:B------:R-:W-:Y:S01]  /*13b20*/  IMAD R0, R21, UR4, RZ ;  /* 0x0000000415007c24 */ /* 0x000fe2000f8e02ff */
[C---:B------:R-:W-:Y:S02]  /*13b30*/  LOP3.LUT P2, RZ, R16.reuse, 0x4, RZ, 0xc0, !PT ;  /* 0x0000000410ff7812 */ /* 0x040fe4000784c0ff */
[----:B------:R-:W-:Y:S01]  /*13b40*/  LOP3.LUT P1, RZ, R16, 0x2, RZ, 0xc0, !PT ;  /* 0x0000000210ff7812 */ /* 0x000fe2000782c0ff */
[----:B0-----:R-:W-:Y:S01]  /*13b50*/  IMAD R9, R5, UR5, R0 ;  /* 0x0000000505097c24 */ /* 0x001fe2000f8e0200 */
        /* <DEDUP_REMOVED lines=14> */
[----:B------:R-:W-:-:S03]  /*13c40*/  IMAD R9, R23, 0x5000, R30 ;  /* 0x0000500017097824 */ /* 0x000fc600078e021e */
        /* <DEDUP_REMOVED lines=15> */
[----:B------:R-:W0:Y:S02]  /*13d40*/  SHFL.IDX PT, R14, R8, 0x2, 0x181f ;  /* 0x00581f00080e7f89 */ /* 0x000e2400000e0000 */
[----:B------:R-:W-:Y:S02]  /*13d50*/  IADD3.X R3, RZ, R35, RZ, P0, !PT ;  /* 0x00000023ff037210 */ /* 0x000fe400007fe4ff */
        /* <DEDUP_REMOVED lines=21> */
.L_x_2368:
        /* <DEDUP_REMOVED lines=11> */
.L_x_2288:
        /* <DEDUP_REMOVED lines=10> */
.L_x_2289:
[----:B------:R1:W-:Y:S01]  /*14000*/  SYNCS.ARRIVE.TRANS64.A1T0 RZ, [R6+URZ+0x38830], RZ ;  /* 0x038830ff06ff79a7 */ /* 0x0003e2000810003f */
[----:B------:R-:W-:Y:S05]  /*14010*/  @!P2 BRA `(.L_x_2290) ;  /* 0x000000000004a947 */ /* 0x000fea0003800000 */
[----:B------:R-:W-:Y:S01]  /*14020*/  BPT.TRAP 0x1 ;  /* 0x000000040000795c */ /* 0x000fe20000300000 */
.L_x_2290:
[----:B0-----:R-:W-:Y:S01]  /*14030*/  SHF.L.U32 R3, R10, 0x1f, RZ ;  /* 0x0000001f0a037819 */ /* 0x001fe200000006ff */
[----:B-1----:R-:W-:Y:S01]  /*14040*/  IMAD R6, R7, 0x8, R17 ;  /* 0x0000000807067824 */ /* 0x002fe200078e0211 */
[----:B------:R-:W-:Y:S03]  /*14050*/  BSSY B1, `(.L_x_2291) ;  /* 0x0000003000017945 */ /* 0x000fe60003800000 */
[----:B------:R-:W0:Y:S02]  /*14060*/  SYNCS.PHASECHK.TRANS64.TRYWAIT P0, [R6+URZ+0x38860], R3 ;  /* 0x03886003060075a7 */ /* 0x000e24000800017f */
[----:B0-----:R-:W-:Y:S05]  /*14070*/  @!P0 BRA `(.L_x_2292) ;  /* 0x0000003000048947 */ /* 0x001fea0003800000 */
.L_x_2369:
[----:B------:R-:W-:Y:S05]  /*14080*/  BSYNC B1 ;  /* 0x0000000000017941 */ /* 0x000fea0003800000 */
.L_x_2291:
[----:B------:R-:W-:Y:S01]  /*14090*/  IMAD.MOV.U32 R2, RZ, RZ, -0x50 ;  /* 0xffffffb0ff027424 */ /* 0x000fe200078e00ff */
[----:B------:R-:W-:Y:S01]  /*140a0*/  UMOV UR4, 0xffffffff ;  /* 0xffffffff00047882 */ /* 0x000fe20000000000 */
[C---:B------:R-:W-:Y:S01]  /*140b0*/  LOP3.LUT P4, RZ, R16.reuse, 0x100, RZ, 0xc0, !PT ;  /* 0x0000010010ff7812 */ /* 0x040fe2000788c0ff */
[----:B------:R-:W-:Y:S01]  /*140c0*/  IMAD R7, R7, 0x5000, R30 ;  /* 0x0000500007077824 */ /* 0x000fe200078e021e */
[C---:B------:R-:W-:Y:S01]  /*140d0*/  LOP3.LUT P3, RZ, R16.reuse, 0x80, RZ, 0xc0, !PT ;  /* 0x0000008010ff7812 */ /* 0x040fe2000786c0ff */
[----:B0-----:R-:W-:Y:S01]  /*140e0*/  IMAD R3, R27, R2, UR36 ;  /* 0x000000241b037e24 */ /* 0x001fe2000f8e0202 */
        /* <DEDUP_REMOVED lines=55> */
.L_x_2381:
        /* <DEDUP_REMOVED lines=30> */
[----:B------:R-:W-:-:S04]  /*14640*/  LEA R18, P0, R2, UR4, 0x1 ;  /* 0x0000000402127c11 */ /* 0x000fc8000f8008ff */
[----:B------:R-:W-:Y:S02]  /*14650*/  LEA.HI.X R19, R2, UR5, R3, 0x1, P0 ;  /* 0x0000000502137c11 */ /* 0x000fe400080f0c03 */
[----:B------:R-:W-:-:S13]  /*14660*/  PLOP3.LUT P0, PT, PT, PT, PT, 0x80, 0x0 ;  /* 0x000000000000781c */ /* 0x000fda0003f0f070 */
.L_x_2294:
        /* <DEDUP_REMOVED lines=10> */
.L_x_2295:
[C---:B------:R-:W-:Y:S01]  /*14710*/  ISETP.GT.AND P0, PT, R24.reuse, RZ, PT ;  /* 0x000000ff1800720c */ /* 0x040fe20003f04270 */
[----:B------:R0:W-:Y:S01]  /*14720*/  SYNCS.ARRIVE.TRANS64.A1T0 RZ, [R6+URZ+0x38850], RZ ;  /* 0x038850ff06ff79a7 */ /* 0x0001e2000810003f */
[----:B------:R-:W-:Y:S02]  /*14730*/  VIADD R0, R24, 0xffffffff ;  /* 0xffffffff18007836 */ /* 0x000fe40000000000 */
[----:B------:R-:W-:Y:S02]  /*14740*/  IMAD.MOV.U32 R10, RZ, RZ, R26 ;  /* 0x000000ffff0a7224 */ /* 0x000fe400078e001a */
[----:B------:R-:W-:Y:S02]  /*14750*/  IMAD.MOV.U32 R7, RZ, RZ, R23 ;  /* 0x000000ffff077224 */ /* 0x000fe400078e0017 */
[----:B------:R-:W-:-:S05]  /*14760*/  IMAD.MOV.U32 R27, RZ, RZ, R24 ;  /* 0x000000ffff1b7224 */ /* 0x000fca00078e0018 */
[----:B0-----:R-:W-:Y:S05]  /*14770*/  @P0 BRA `(.L_x_2296) ;  /* 0xfffffff000200947 */ /* 0x001fea000383ffff */
[----:B------:R-:W-:Y:S05]  /*14780*/  BSYNC B0 ;  /* 0x0000000000007941 */ /* 0x000fea0003800000 */
.L_x_2283:
[----:B0-----:R-:W0:Y:S01]  /*14790*/  S2R R0, SR_TID.X ;  /* 0x0000000000007919 */ /* 0x001e220000002100 */
[----:B------:R-:W-:Y:S01]  /*147a0*/  BSSY B0, `(.L_x_2297) ;  /* 0x0000010000007945 */ /* 0x000fe20003800000 */
[----:B0-----:R-:W-:-:S04]  /*147b0*/  LOP3.LUT R0, R0, 0x7f, RZ, 0xc0, !PT ;  /* 0x0000007f00007812 */ /* 0x001fc800078ec0ff */
[----:B------:R-:W-:-:S13]  /*147c0*/  ISETP.NE.AND P2, PT, R0, RZ, PT ;  /* 0x000000ff0000720c */ /* 0x000fda0003f45270 */
[----:B------:R-:W-:Y:S05]  /*147d0*/  @P2 BRA `(.L_x_2298) ;  /* 0x0000000000302947 */ /* 0x000fea0003800000 */
[----:B------:R-:W0:Y:S01]  /*147e0*/  S2R R7, SR_LANEID ;  /* 0x0000000000077919 */ /* 0x000e220000000000 */
[----:B------:R-:W-:Y:S01]  /*147f0*/  VOTEU.ANY UR4, UPT, PT ;  /* 0x0000000000047886 */ /* 0x000fe200038e0100 */
[----:B------:R-:W2:Y:S01]  /*14800*/  LDC.64 R2, c[0x0][0xc80] ;  /* 0x00032000ff027b82 */ /* 0x000ea20000000a00 */
[----:B------:R-:W0:Y:S08]  /*14810*/  FLO.U32 R0, UR4 ;  /* 0x0000000400007d00 */ /* 0x000e3000080e0000 */
[----:B------:R-:W2:Y:S01]  /*14820*/  POPC R5, UR4 ;  /* 0x0000000400057d09 */ /* 0x000ea20008000000 */
[----:B0-----:R-:W-:-:S13]  /*14830*/  ISETP.EQ.U32.AND P0, PT, R0, R7, PT ;  /* 0x000000070000720c */ /* 0x001fda0003f02070 */
[----:B--2---:R-:W2:Y:S01]  /*14840*/  @P0 ATOMG.E.ADD.STRONG.GPU PT, R3, desc[UR38][R2.64], R5 ;  /* 0x00000005020309a8 */ /* 0x004ea200081ee1e6 */
[----:B------:R-:W0:Y:S02]  /*14850*/  S2R R4, SR_LTMASK ;  /* 0x0000000000047919 */ /* 0x000e240000003900 */
[----:B0-----:R-:W-:-:S04]  /*14860*/  LOP3.LUT R4, R4, UR4, RZ, 0xc0, !PT ;  /* 0x0000000404047c12 */ /* 0x001fc8000f8ec0ff */
[----:B------:R-:W0:Y:S01]  /*14870*/  POPC R7, R4 ;  /* 0x0000000400077309 */ /* 0x000e220000000000 */
[----:B--2---:R-:W0:Y:S02]  /*14880*/  SHFL.IDX PT, R0, R3, R0, 0x1f ;  /* 0x00001f0003007589 */ /* 0x004e2400000e0000 */
[----:B0-----:R-:W-:-:S07]  /*14890*/  IADD3 R34, R0, UR46, R7 ;  /* 0x0000002e00227c10 */ /* 0x001fce000fffe007 */
.L_x_2298:
[----:B------:R-:W-:Y:S05]  /*148a0*/  BSYNC B0 ;  /* 0x0000000000007941 */ /* 0x000fea0003800000 */
.L_x_2297:
[----:B------:R-:W-:-:S13]  /*148b0*/  LOP3.LUT P0, RZ, R16, 0x200, RZ, 0xc0, !PT ;  /* 0x0000020010ff7812 */ /* 0x000fda000780c0ff */
[----:B------:R-:W-:Y:S05]  /*148c0*/  @!P0 BRA `(.L_x_2299) ;  /* 0x0000000000048947 */ /* 0x000fea0003800000 */
[----:B------:R-:W-:Y:S01]  /*148d0*/  BPT.TRAP 0x1 ;  /* 0x000000040000795c */ /* 0x000fe20000300000 */
.L_x_2299:
[----:B------:R-:W-:Y:S01]  /*148e0*/  IMAD R4, R23, 0x8, R17 ;  /* 0x0000000817047824 */ /* 0x000fe200078e0211 */
[----:B------:R-:W-:Y:S01]  /*148f0*/  SHF.L.U32 R3, R26, 0x1f, RZ ;  /* 0x0000001f1a037819 */ /* 0x000fe200000006ff */
[----:B------:R-:W-:Y:S01]  /*14900*/  IMAD.MOV.U32 R5, RZ, RZ, -0x50 ;  /* 0xffffffb0ff057424 */ /* 0x000fe200078e00ff */
[----:B------:R-:W-:Y:S02]  /*14910*/  BSSY B0, `(.L_x_2300) ;  /* 0x0000004000007945 */ /* 0x000fe40003800000 */
[----:B------:R-:W0:Y:S01]  /*14920*/  SYNCS.PHASECHK.TRANS64.TRYWAIT P0, [R4+URZ+0x38860], R3 ;  /* 0x03886003040075a7 */ /* 0x000e22000800017f */
[----:B------:R-:W-:Y:S01]  /*14930*/  IMAD R5, R24, R5, UR36 ;  /* 0x0000002418057e24 */ /* 0x000fe2000f8e0205 */
[----:B0-----:R-:W-:Y:S06]  /*14940*/  @!P0 BRA `(.L_x_2301) ;  /* 0x0000002c00ac8947 */ /* 0x001fec0003800000 */
.L_x_2382:
[----:B------:R-:W-:Y:S05]  /*14950*/  BSYNC B0 ;  /* 0x0000000000007941 */ /* 0x000fea0003800000 */
.L_x_2300:
[----:B------:R-:W-:Y:S01]  /*14960*/  UMOV UR4, 0xffffffff ;  /* 0xffffffff00047882 */ /* 0x000fe20000000000 */
[C---:B------:R-:W-:Y:S01]  /*14970*/  LOP3.LUT P5, RZ, R16.reuse, 0x100, RZ, 0xc0, !PT ;  /* 0x0000010010ff7812 */ /* 0x040fe200078ac0ff */
[----:B-1----:R-:W-:Y:S01]  /*14980*/  IMAD R8, R23, 0x5000, R30 ;  /* 0x0000500017087824 */ /* 0x002fe200078e021e */
        /* <DEDUP_REMOVED lines=24> */
[----:B------:R-:W-:Y:S01]  /*14b10*/  ISETP.LT.OR P0, PT, R5, 0x11, P5 ;  /* 0x000000110500780c */ /* 0x000fe20002f01670 */
[----:B------:R-:W1:-:S12]  /*14b20*/  SHFL.IDX PT, R7, R19, 0x2, 0x181f ;  /* 0x00581f0013077f89 */ /* 0x000e5800000e0000 */
        /* <DEDUP_REMOVED lines=8> */
[----:B------:R-:W0:Y:S03]  /*14bb0*/  SHFL.IDX PT, R14, R18, 0x3, 0x181f ;  /* 0x00781f00120e7f89 */ /* 0x000e2600000e0000 */
[----:B-1----:R-:W-:Y:S01]  /*14bc0*/  IMAD.X R3, RZ, RZ, R7, P0 ;  /* 0x000000ffff037224 */ /* 0x002fe200000e0607 */
        /* <DEDUP_REMOVED lines=11> */
[----:B------:R3:W4:Y:S02]  /*14c80*/  SHFL.IDX PT, R14, R18, 0x4, 0x181f ;  /* 0x00981f00120e7f89 */ /* 0x00072400000e0000 */
[----:B-1----:R-:W-:Y:S02]  /*14c90*/  IADD3.X R3, RZ, R7, RZ, P0, !PT ;  /* 0x00000007ff037210 */ /* 0x002fe400007fe4ff */
        /* <DEDUP_REMOVED lines=8> */
.L_x_2394:
        /* <DEDUP_REMOVED lines=15> */
.L_x_2303:
        /* <DEDUP_REMOVED lines=10> */
.L_x_2304:
[----:B------:R1:W-:Y:S01]  /*14eb0*/  SYNCS.ARRIVE.TRANS64.A1T0 RZ, [R4+URZ+0x38850], RZ ;  /* 0x038850ff04ff79a7 */ /* 0x0003e2000810003f */
[----:B------:R-:W-:-:S05]  /*14ec0*/  VIADD R23, R23, 0x1 ;  /* 0x0000000117177836 */ /* 0x000fca0000000000 */
[----:B------:R-:W-:-:S04]  /*14ed0*/  ISETP.NE.AND P0, PT, R23, 0x2, PT ;  /* 0x000000021700780c */ /* 0x000fc80003f05270 */
[----:B0-----:R-:W-:Y:S02]  /*14ee0*/  SEL R3, RZ, 0x1, P0 ;  /* 0x00000001ff037807 */ /* 0x001fe40000000000 */
[----:B------:R-:W-:Y:S02]  /*14ef0*/  SEL R23, R23, RZ, P0 ;  /* 0x000000ff17177207 */ /* 0x000fe40000000000 */
[----:B-1----:R-:W-:-:S07]  /*14f00*/  LOP3.LUT R26, R26, R3, RZ, 0x3c, !PT ;  /* 0x000000031a1a7212 */ /* 0x002fce00078e3cff */
.L_x_2262:
[----:B------:R-:W-:Y:S05]  /*14f10*/  BSYNC B7 ;  /* 0x0000000000077941 */ /* 0x000fea0003800000 */
.L_x_2260:
        /* <DEDUP_REMOVED lines=11> */
.L_x_2305:
[----:B------:R-:W-:-:S03]  /*14fd0*/  UMOV UR4, 0xffffffff ;  /* 0xffffffff00047882 */ /* 0x000fc60000000000 */
[----:B------:R-:W-:Y:S05]  /*14fe0*/  BRA.DIV UR4, `(.L_x_2307) ;  /* 0x0000003204087947 */ /* 0x000fea000b800000 */
[----:B------:R0:W1:Y:S02]  /*14ff0*/  SHFL.IDX PT, R14, R34, RZ, 0x1f ;  /* 0x00001fff220e7589 */ /* 0x00006400000e0000 */
.L_x_2397:
        /* <DEDUP_REMOVED lines=8> */
.L_x_2306:
[----:B------:R-:W-:Y:S02]  /*15080*/  ULDC UR4, c[0x0][0xc38] ;  /* 0x00030e0000047ab9 */ /* 0x000fe40000000800 */
[----:B-1----:R-:W-:-:S13]  /*15090*/  ISETP.GE.AND P0, PT, R34, UR4, PT ;  /* 0x0000000422007c0c */ /* 0x002fda000bf06270 */
[----:B------:R-:W-:Y:S05]  /*150a0*/  @!P0 BRA `(.L_x_2308) ;  /* 0xffffffc400648947 */ /* 0x000fea000383ffff */
.L_x_2257:
[----:B------:R-:W2:Y:S01]  /*150b0*/  LDL.LU R0, [R1] ;  /* 0x0000000001007983 */ /* 0x000ea20000300800 */
[----:B------:R-:W-:Y:S01]  /*150c0*/  BSSY B0, `(.L_x_2309) ;  /* 0x000000b000007945 */ /* 0x000fe20003800000 */
[----:B------:R-:W1:Y:S01]  /*150d0*/  S2R R5, SR_CgaCtaId ;  /* 0x0000000000057919 */ /* 0x000e620000008800 */
[----:B--2---:R-:W-:-:S05]  /*150e0*/  VIADD R0, R0, 0x1 ;  /* 0x0000000100007836 */ /* 0x004fca0000000000 */
        /* <DEDUP_REMOVED lines=8> */
.L_x_2398:
[----:B------:R-:W-:Y:S05]  /*15170*/  BSYNC B0 ;  /* 0x0000000000007941 */ /* 0x000fea0003800000 */
.L_x_2309:
[----:B------:R-:W-:-:S03]  /*15180*/  UMOV UR4, 0xffffffff ;  /* 0xffffffff00047882 */ /* 0x000fc60000000000 */
[----:B------:R-:W-:Y:S05]  /*15190*/  BRA.DIV UR4, `(.L_x_2311) ;  /* 0x0000002e04d87947 */ /* 0x000fea000b800000 */
[----:B-1----:R-:W1:Y:S02]  /*151a0*/  S2R R0, SR_TID.X ;  /* 0x0000000000007919 */ /* 0x002e640000002100 */
[----:B-1----:R-:W-:-:S04]  /*151b0*/  SHF.R.U32.HI R0, RZ, 0x5, R0 ;  /* 0x00000005ff007819 */ /* 0x002fc80000011600 */
[----:B------:R-:W-:-:S05]  /*151c0*/  LOP3.LUT R0, R0, 0x3, RZ, 0xc0, !PT ;  /* 0x0000000300007812 */ /* 0x000fca00078ec0ff */
[----:B------:R1:W2:Y:S02]  /*151d0*/  SHFL.IDX PT, R14, R0, RZ, 0x1f ;  /* 0x00001fff000e7589 */ /* 0x0002a400000e0000 */
.L_x_2401:
[----:B--2---:R-:W-:Y:S01]  /*151e0*/  ISETP.NE.AND P0, PT, R14, RZ, PT ;  /* 0x000000ff0e00720c */ /* 0x004fe20003f05270 */
[----:B------:R-:W-:-:S12]  /*151f0*/  BSSY B0, `(.L_x_2312) ;  /* 0x0000026000007945 */ /* 0x000fd80003800000 */
[----:B------:R-:W-:Y:S05]  /*15200*/  @P0 BRA `(.L_x_2313) ;  /* 0x0000000000900947 */ /* 0x000fea0003800000 */
[----:B------:R-:W-:-:S03]  /*15210*/  UMOV UR4, 0xffffffff ;  /* 0xffffffff00047882 */ /* 0x000fc60000000000 */
[----:B------:R-:W-:Y:S05]  /*15220*/  BRA.DIV UR4, `(.L_x_2314) ;  /* 0x0000002e04e87947 */ /* 0x000fea000b800000 */
[----:B------:R-:W-:-:S13]  /*15230*/  ELECT P6, URZ, PT ;  /* 0x00000000003f782f */ /* 0x000fda00038c0000 */
.L_x_2404:
        /* <DEDUP_REMOVED lines=8> */
.L_x_2315:
[C---:B------:R-:W-:Y:S01]  /*152c0*/  IMAD R5, R23.reuse, 0x8, R4 ;  /* 0x0000000817057824 */ /* 0x040fe200078e0204 */
[----:B------:R-:W-:Y:S01]  /*152d0*/  SHF.L.U32 R0, R26, 0x1f, RZ ;  /* 0x0000001f1a007819 */ /* 0x000fe200000006ff */
[----:B------:R-:W-:-:S03]  /*152e0*/  VIADD R23, R23, 0x1 ;  /* 0x0000000117177836 */ /* 0x000fc60000000000 */
[----:B------:R-:W1:Y:S02]  /*152f0*/  SYNCS.PHASECHK.TRANS64.TRYWAIT P1, [R5+URZ+0x38840], R0 ;  /* 0x03884000050075a7 */ /* 0x000e64000802017f */
[----:B------:R-:W-:-:S04]  /*15300*/  ISETP.NE.AND P2, PT, R23, 0x2, PT ;  /* 0x000000021700780c */ /* 0x000fc80003f45270 */
[----:B------:R-:W-:Y:S01]  /*15310*/  SEL R3, RZ, 0x1, P2 ;  /* 0x00000001ff037807 */ /* 0x000fe20001000000 */
[----:B-1----:R-:W-:Y:S08]  /*15320*/  @!P1 BRA `(.L_x_2316) ;  /* 0x0000002c00c89947 */ /* 0x002ff00003800000 */
.L_x_2405:
[----:B------:R-:W-:Y:S02]  /*15330*/  SEL R23, R23, RZ, P2 ;  /* 0x000000ff17177207 */ /* 0x000fe40001000000 */
[----:B------:R-:W-:Y:S01]  /*15340*/  LOP3.LUT R2, R26, R3, RZ, 0x3c, !PT ;  /* 0x000000031a027212 */ /* 0x000fe200078e3cff */
[----:B------:R-:W-:Y:S06]  /*15350*/  @!P0 BRA `(.L_x_2317) ;  /* 0x0000000000048947 */ /* 0x000fec0003800000 */
[----:B------:R-:W-:Y:S01]  /*15360*/  BPT.TRAP 0x1 ;  /* 0x000000040000795c */ /* 0x000fe20000300000 */
.L_x_2317:
[----:B------:R-:W-:Y:S01]  /*15370*/  IMAD R23, R23, 0x8, R4 ;  /* 0x0000000817177824 */ /* 0x000fe200078e0204 */
[----:B------:R-:W-:-:S04]  /*15380*/  SHF.L.U32 R2, R2, 0x1f, RZ ;  /* 0x0000001f02027819 */ /* 0x000fc800000006ff */
[----:B------:R-:W2:Y:S02]  /*15390*/  SYNCS.PHASECHK.TRANS64.TRYWAIT P1, [R23+URZ+0x38840], R2 ;  /* 0x03884002170075a7 */ /* 0x000ea4000802017f */
[----:B--2---:R-:W-:Y:S05]  /*153a0*/  @!P1 BRA `(.L_x_2318) ;  /* 0x0000002c00bc9947 */ /* 0x004fea0003800000 */
.L_x_2406:
[----:B------:R-:W-:Y:S05]  /*153b0*/  @!P0 BRA `(.L_x_2319) ;  /* 0x0000000000048947 */ /* 0x000fea0003800000 */
[----:B------:R-:W-:Y:S01]  /*153c0*/  BPT.TRAP 0x1 ;  /* 0x000000040000795c */ /* 0x000fe20000300000 */
.L_x_2319:
[----:B------:R-:W3:Y:S02]  /*153d0*/  SYNCS.PHASECHK.TRANS64.TRYWAIT P1, [R5+URZ+0x38860], R0 ;  /* 0x03886000050075a7 */ /* 0x000ee4000802017f */
[----:B---3--:R-:W-:Y:S05]  /*153e0*/  @!P1 BRA `(.L_x_2320) ;  /* 0x0000002c00c09947 */ /* 0x008fea0003800000 */
.L_x_2407:
[----:B------:R-:W-:Y:S05]  /*153f0*/  @!P0 BRA `(.L_x_2321) ;  /* 0x0000000000048947 */ /* 0x000fea0003800000 */
[----:B------:R-:W-:Y:S01]  /*15400*/  BPT.TRAP 0x1 ;  /* 0x000000040000795c */ /* 0x000fe20000300000 */
.L_x_2321:
[----:B----4-:R4:W0:Y:S02]  /*15410*/  SYNCS.PHASECHK.TRANS64.TRYWAIT P0, [R23+URZ+0x38860], R2 ;  /* 0x03886002170075a7 */ /* 0x010824000800017f */
[----:B0-----:R-:W-:Y:S05]  /*15420*/  @!P0 NANOSLEEP.SYNCS 0x989680 ;  /* 0x009896800000895d */ /* 0x001fea0003900000 */
[----:B------:R-:W0:Y:S02]  /*15430*/  @!P0 SYNCS.PHASECHK.TRANS64 P0, [R23+URZ+0x38860], R2 ;  /* 0x03886002170085a7 */ /* 0x000e24000800007f */
[----:B0-----:R-:W-:Y:S05]  /*15440*/  @!P0 BRA `(.L_x_2321) ;  /* 0xfffffffc00f08947 */ /* 0x001fea000383ffff */
.L_x_2313:
[----:B------:R-:W-:Y:S05]  /*15450*/  BSYNC B0 ;  /* 0x0000000000007941 */ /* 0x000fea0003800000 */
.L_x_2312:
[----:B------:R-:W-:Y:S05]  /*15460*/  EXIT ;  /* 0x000000000000794d */ /* 0x000fea0003800000 */
.L_x_2204:
[----:B------:R-:W-:-:S13]  /*15470*/  R2UR UR4, R16 ;  /* 0x00000000100472ca */ /* 0x000fda00000e0000 */
[----:B0-----:R-:W-:-:S04]  /*15480*/  IMAD.U32 R3, RZ, RZ, UR4 ;  /* 0x00000004ff037e24 */ /* 0x001fc8000f8e00ff */
[----:B------:R0:W1:Y:S03]  /*15490*/  SYNCS.PHASECHK.TRANS64.TRYWAIT P1, [R3+URZ+0x38800], R0 ;  /* 0x03880000030075a7 */ /* 0x000066000802017f */
[----:B-1----:R-:W-:Y:S05]  /*154a0*/  @!P1 NANOSLEEP.SYNCS 0x989680 ;  /* 0x009896800000995d */ /* 0x002fea0003900000 */
[----:B------:R-:W1:Y:S02]  /*154b0*/  @!P1 SYNCS.PHASECHK.TRANS64 P1, [R3+URZ+0x38800], R0 ;  /* 0x03880000030095a7 */ /* 0x000e64000802007f */
[----:B-1----:R-:W-:Y:S05]  /*154c0*/  @!P1 BRA `(.L_x_2204) ;  /* 0xfffffffc00e89947 */ /* 0x002fea000383ffff */
[----:B------:R-:W-:Y:S05]  /*154d0*/  BRA `(.L_x_2322) ;  /* 0xfffffec400187947 */ /* 0x000fea000383ffff */
.L_x_2208:
[----:B-1----:R1:W2:Y:S02]  /*154e0*/  SYNCS.PHASECHK.TRANS64.TRYWAIT P1, [R0+URZ+0x38830], R3 ;  /* 0x03883003000075a7 */ /* 0x0022a4000802017f */
[----:B--2---:R-:W-:Y:S05]  /*154f0*/  @!P1 NANOSLEEP.SYNCS 0x989680 ;  /* 0x009896800000995d */ /* 0x004fea0003900000 */
[----:B------:R-:W2:Y:S02]  /*15500*/  @!P1 SYNCS.PHASECHK.TRANS64 P1, [R0+URZ+0x38830], R3 ;  /* 0x03883003000095a7 */ /* 0x000ea4000802007f */
[----:B--2---:R-:W-:Y:S05]  /*15510*/  @!P1 BRA `(.L_x_2208) ;  /* 0xfffffffc00f09947 */ /* 0x004fea000383ffff */
[----:B------:R-:W-:Y:S05]  /*15520*/  BRA `(.L_x_2207) ;  /* 0xfffffec4003c7947 */ /* 0x000fea000383ffff */
.L_x_2214:
[----:B-1----:R-:W-:-:S04]  /*15530*/  IMAD.U32 R4, RZ, RZ, UR61 ;  /* 0x0000003dff047e24 */ /* 0x002fc8000f8e00ff */
[----:B------:R1:W2:Y:S03]  /*15540*/  SYNCS.PHASECHK.TRANS64.TRYWAIT P1, [R4+URZ+0x38830], R3 ;  /* 0x03883003040075a7 */ /* 0x0002a6000802017f */
[----:B--2---:R-:W-:Y:S05]  /*15550*/  @!P1 NANOSLEEP.SYNCS 0x989680 ;  /* 0x009896800000995d */ /* 0x004fea0003900000 */
[----:B------:R-:W2:Y:S02]  /*15560*/  @!P1 SYNCS.PHASECHK.TRANS64 P1, [R4+URZ+0x38830], R3 ;  /* 0x03883003040095a7 */ /* 0x000ea4000802007f */
[----:B--2---:R-:W-:Y:S05]  /*15570*/  @!P1 BRA `(.L_x_2214) ;  /* 0xfffffffc00ec9947 */ /* 0x004fea000383ffff */
[----:B------:R-:W-:Y:S05]  /*15580*/  BRA `(.L_x_2213) ;  /* 0xffffff0000ac7947 */ /* 0x000fea000383ffff */
.L_x_2218:
[----:B---3--:R-:W-:-:S04]  /*15590*/  IMAD.U32 R2, RZ, RZ, UR4 ;  /* 0x00000004ff027e24 */ /* 0x008fc8000f8e00ff */
[----:B------:R3:W4:Y:S03]  /*155a0*/  SYNCS.PHASECHK.TRANS64.TRYWAIT P1, [R2+URZ+0x38850], R0 ;  /* 0x03885000020075a7 */ /* 0x000726000802017f */
[----:B----4-:R-:W-:Y:S05]  /*155b0*/  @!P1 NANOSLEEP.SYNCS 0x989680 ;  /* 0x009896800000995d */ /* 0x010fea0003900000 */
[----:B------:R-:W4:Y:S02]  /*155c0*/  @!P1 SYNCS.PHASECHK.TRANS64 P1, [R2+URZ+0x38850], R0 ;  /* 0x03885000020095a7 */ /* 0x000f24000802007f */
[----:B----4-:R-:W-:Y:S05]  /*155d0*/  @!P1 BRA `(.L_x_2218) ;  /* 0xfffffffc00ec9947 */ /* 0x010fea000383ffff */
[----:B------:R-:W-:Y:S05]  /*155e0*/  BRA `(.L_x_2217) ;  /* 0xffffff2800047947 */ /* 0x000fea000383ffff */
.L_x_2226:
[----:B-1----:R-:W-:-:S04]  /*155f0*/  MOV R4, UR4 ;  /* 0x0000000400047c02 */ /* 0x002fc80008000f00 */
[----:B------:R1:W2:Y:S03]  /*15600*/  SYNCS.PHASECHK.TRANS64.TRYWAIT P1, [R4+URZ+0x38830], R3 ;  /* 0x03883003040075a7 */ /* 0x0002a6000802017f */
[----:B--2---:R-:W-:Y:S05]  /*15610*/  @!P1 NANOSLEEP.SYNCS 0x989680 ;  /* 0x009896800000995d */ /* 0x004fea0003900000 */
[----:B------:R-:W2:Y:S02]  /*15620*/  @!P1 SYNCS.PHASECHK.TRANS64 P1, [R4+URZ+0x38830], R3 ;  /* 0x03883003040095a7 */ /* 0x000ea4000802007f */
[----:B--2---:R-:W-:Y:S05]  /*15630*/  @!P1 BRA `(.L_x_2226) ;  /* 0xfffffffc00ec9947 */ /* 0x004fea000383ffff */
[----:B------:R-:W-:Y:S05]  /*15640*/  BRA `(.L_x_2225) ;  /* 0xffffff3c00f87947 */ /* 0x000fea000383ffff */
.L_x_2230:
[----:B---3--:R-:W-:-:S04]  /*15650*/  IMAD.U32 R2, RZ, RZ, UR4 ;  /* 0x00000004ff027e24 */ /* 0x008fc8000f8e00ff */
[----:B------:R3:W4:Y:S03]  /*15660*/  SYNCS.PHASECHK.TRANS64.TRYWAIT P1, [R2+URZ+0x38850], R0 ;  /* 0x03885000020075a7 */ /* 0x000726000802017f */
[----:B----4-:R-:W-:Y:S05]  /*15670*/  @!P1 NANOSLEEP.SYNCS 0x989680 ;  /* 0x009896800000995d */ /* 0x010fea0003900000 */
[----:B------:R-:W4:Y:S02]  /*15680*/  @!P1 SYNCS.PHASECHK.TRANS64 P1, [R2+URZ+0x38850], R0 ;  /* 0x03885000020095a7 */ /* 0x000f24000802007f */
[----:B----4-:R-:W-:Y:S05]  /*15690*/  @!P1 BRA `(.L_x_2230) ;  /* 0xfffffffc00ec9947 */ /* 0x010fea000383ffff */
[----:B------:R-:W-:Y:S05]  /*156a0*/  BRA `(.L_x_2229) ;  /* 0xffffff6800487947 */ /* 0x000fea000383ffff */
.L_x_2237:
[----:B-1----:R-:W-:-:S04]  /*156b0*/  IMAD.U32 R7, RZ, RZ, UR7 ;  /* 0x00000007ff077e24 */ /* 0x002fc8000f8e00ff */
[----:B------:R1:W2:Y:S03]  /*156c0*/  SYNCS.PHASECHK.TRANS64.TRYWAIT P1, [R7+URZ+0x38850], R0 ;  /* 0x03885000070075a7 */ /* 0x0002a6000802017f */
[----:B--2---:R-:W-:Y:S05]  /*156d0*/  @!P1 NANOSLEEP.SYNCS 0x989680 ;  /* 0x009896800000995d */ /* 0x004fea0003900000 */
[----:B------:R-:W2:Y:S02]  /*156e0*/  @!P1 SYNCS.PHASECHK.TRANS64 P1, [R7+URZ+0x38850], R0 ;  /* 0x03885000070095a7 */ /* 0x000ea4000802007f */
[----:B--2---:R-:W-:Y:S05]  /*156f0*/  @!P1 BRA `(.L_x_2237) ;  /* 0xfffffffc00ec9947 */ /* 0x004fea000383ffff */
[----:B------:R-:W-:Y:S05]  /*15700*/  BRA `(.L_x_2236) ;  /* 0xffffff80005c7947 */ /* 0x000fea000383ffff */
.L_x_2268:
[----:B------:R-:W2:Y:S01]  /*15710*/  S2R R18, SR_TID.X ;  /* 0x0000000000127919 */ /* 0x000ea20000002100 */
        /* <DEDUP_REMOVED lines=9> */
.L_x_2323:
[----:B------:R-:W-:Y:S05]  /*157b0*/  BRA `(.L_x_2324) ;  /* 0xffffffc8001c7947 */ /* 0x000fea000383ffff */
.L_x_2271:
[----:B0-----:R0:W1:Y:S02]  /*157c0*/  SYNCS.PHASECHK.TRANS64.TRYWAIT P0, [R0+URZ+0x38840], R3 ;  /* 0x03884003000075a7 */ /* 0x001064000800017f */
[----:B-1----:R-:W-:Y:S05]  /*157d0*/  @!P0 NANOSLEEP.SYNCS 0x989680 ;  /* 0x009896800000895d */ /* 0x002fea0003900000 */
[----:B------:R-:W1:Y:S02]  /*157e0*/  @!P0 SYNCS.PHASECHK.TRANS64 P0, [R0+URZ+0x38840], R3 ;  /* 0x03884003000085a7 */ /* 0x000e64000800007f */
[----:B-1----:R-:W-:Y:S05]  /*157f0*/  @!P0 BRA `(.L_x_2271) ;  /* 0xfffffffc00f08947 */ /* 0x002fea000383ffff */
[----:B------:R-:W-:Y:S05]  /*15800*/  BRA `(.L_x_2325) ;  /* 0xffffffcc00207947 */ /* 0x000fea000383ffff */
.L_x_2272:
        /* <DEDUP_REMOVED lines=8> */
.L_x_2327:
[----:B------:R-:W-:Y:S05]  /*15890*/  BSYNC B0 ;  /* 0x0000000000007941 */ /* 0x000fea0003800000 */
.L_x_2326:
[----:B------:R-:W-:Y:S01]  /*158a0*/  IMAD.MOV.U32 R13, RZ, RZ, R4 ;  /* 0x000000ffff0d7224 */ /* 0x000fe200078e0004 */
[----:B------:R-:W-:Y:S01]  /*158b0*/  MOV R11, 0x181f ;  /* 0x0000181f000b7802 */ /* 0x000fe20000000f00 */
[----:B------:R-:W-:Y:S01]  /*158c0*/  IMAD.MOV.U32 R12, RZ, RZ, RZ ;  /* 0x000000ffff0c7224 */ /* 0x000fe200078e00ff */
[C---:B------:R-:W-:Y:S01]  /*158d0*/  LOP3.LUT P5, RZ, R16.reuse, 0x10, RZ, 0xc0, !PT ;  /* 0x0000001010ff7812 */ /* 0x040fe200078ac0ff */
[----:B------:R-:W-:Y:S01]  /*158e0*/  IMAD.MOV.U32 R15, RZ, RZ, -0x1 ;  /* 0xffffffffff0f7424 */ /* 0x000fe200078e00ff */
[C---:B------:R-:W-:Y:S01]  /*158f0*/  LOP3.LUT P4, RZ, R16.reuse, 0x8, RZ, 0xc0, !PT ;  /* 0x0000000810ff7812 */ /* 0x040fe2000788c0ff */
[----:B------:R-:W-:Y:S01]  /*15900*/  IMAD.MOV.U32 R2, RZ, RZ, R14 ;  /* 0x000000ffff027224 */ /* 0x000fe200078e000e */
[----:B------:R-:W-:Y:S01]  /*15910*/  LOP3.LUT P3, RZ, R16, 0x4, RZ, 0xc0, !PT ;  /* 0x0000000410ff7812 */ /* 0x000fe2000786c0ff */
[----:B------:R-:W-:-:S12]  /*15920*/  @P0 IMAD R9, R5, 0x2, R17 ;  /* 0x0000000205090824 */ /* 0x000fd800078e0211 */
[----:B------:R-:W-:Y:S05]  /*15930*/  WARPSYNC.COLLECTIVE R15, `(.L_x_2328) ;  /* 0x000000000f087348 */ /* 0x000fea0003c00000 */
[----:B------:R0:W1:Y:S02]  /*15940*/  SHFL.IDX P6, R14, R13, R12, R11 ;  /* 0x0000000c0d0e7389 */ /* 0x00006400000c000b */
[----:B01----:R-:W-:Y:S01]  /*15950*/  ENDCOLLECTIVE ;  /* 0x000000000000791b */ /* 0x003fe20003800000 */
.L_x_2328:
[----:B------:R-:W-:Y:S01]  /*15960*/  LOP3.LUT P2, RZ, R16, 0x2, RZ, 0xc0, !PT ;  /* 0x0000000210ff7812 */ /* 0x000fe2000784c0ff */
        /* <DEDUP_REMOVED lines=8> */
.L_x_2329:
        /* <DEDUP_REMOVED lines=13> */
.L_x_2330:
[----:B------:R-:W-:Y:S02]  /*15ac0*/  @P0 IMAD R25, R5, 0x2, R17 ;  /* 0x0000000205190824 */ /* 0x000fe400078e0211 */
[----:B------:R-:W-:Y:S01]  /*15ad0*/  IMAD.MOV.U32 R13, RZ, RZ, R6 ;  /* 0x000000ffff0d7224 */ /* 0x000fe200078e0006 */
[----:B------:R-:W-:Y:S02]  /*15ae0*/  MOV R12, 0x2 ;  /* 0x00000002000c7802 */ /* 0x000fe40000000f00 */
[----:B------:R-:W-:-:S05]  /*15af0*/  @P0 LEA R14, P1, R37, R14, 0x1 ;  /* 0x0000000e250e0211 */ /* 0x000fca00078208ff */
[----:B------:R-:W-:-:S08]  /*15b00*/  @P0 IMAD.MOV.U32 R2, RZ, RZ, R14 ;  /* 0x000000ffff020224 */ /* 0x000fd000078e000e */
[----:B------:R-:W-:Y:S05]  /*15b10*/  WARPSYNC.COLLECTIVE R15, `(.L_x_2331) ;  /* 0x000000000f087348 */ /* 0x000fea0003c00000 */
[----:B------:R0:W1:Y:S02]  /*15b20*/  SHFL.IDX P6, R14, R13, R12, R11 ;  /* 0x0000000c0d0e7389 */ /* 0x00006400000c000b */
[----:B01----:R-:W-:Y:S01]  /*15b30*/  ENDCOLLECTIVE ;  /* 0x000000000000791b */ /* 0x003fe20003800000 */
.L_x_2331:
        /* <DEDUP_REMOVED lines=15> */
.L_x_2332:
        /* <DEDUP_REMOVED lines=8> */
.L_x_2333:
        /* <DEDUP_REMOVED lines=15> */
.L_x_2334:
        /* <DEDUP_REMOVED lines=8> */
.L_x_2335:
[----:B------:R-:W-:-:S05]  /*15e20*/  @P0 IMAD.X R9, RZ, RZ, R8, P1 ;  /* 0x000000ffff090224 */ /* 0x000fca00008e0608 */
[----:B------:R-:W-:-:S05]  /*15e30*/  @P0 MOV R3, R9 ;  /* 0x0000000900030202 */ /* 0x000fca0000000f00 */
        /* <DEDUP_REMOVED lines=12> */
.L_x_2336:
[----:B------:R-:W-:Y:S05]  /*15f00*/  BRA `(.L_x_2337) ;  /* 0xffffffc800987947 */ /* 0x000fea000383ffff */
.L_x_2279:
[----:B------:R-:W-:Y:S02]  /*15f10*/  IMAD.MOV.U32 R13, RZ, RZ, R4 ;  /* 0x000000ffff0d7224 */ /* 0x000fe400078e0004 */
[----:B------:R-:W-:Y:S02]  /*15f20*/  IMAD.MOV.U32 R12, RZ, RZ, RZ ;  /* 0x000000ffff0c7224 */ /* 0x000fe400078e00ff */
[----:B------:R-:W-:Y:S02]  /*15f30*/  IMAD.MOV.U32 R11, RZ, RZ, 0x181f ;  /* 0x0000181fff0b7424 */ /* 0x000fe400078e00ff */
[----:B------:R-:W-:Y:S02]  /*15f40*/  IMAD.MOV.U32 R15, RZ, RZ, -0x1 ;  /* 0xffffffffff0f7424 */ /* 0x000fe400078e00ff */
[----:B------:R-:W-:-:S07]  /*15f50*/  IMAD.U32 R3, RZ, RZ, UR44 ;  /* 0x0000002cff037e24 */ /* 0x000fce000f8e00ff */
[----:B-12---:R-:W-:Y:S05]  /*15f60*/  WARPSYNC.COLLECTIVE R15, `(.L_x_2338) ;  /* 0x000000000f087348 */ /* 0x006fea0003c00000 */
[----:B--2---:R0:W2:Y:S02]  /*15f70*/  SHFL.IDX P6, R14, R13, R12, R11 ;  /* 0x0000000c0d0e7389 */ /* 0x0040a400000c000b */
[----:B012---:R-:W-:Y:S01]  /*15f80*/  ENDCOLLECTIVE ;  /* 0x000000000000791b */ /* 0x007fe20003800000 */
.L_x_2338:
[----:B------:R-:W-:-:S04]  /*15f90*/  IMAD R0, R3, 0x80, R36 ;  /* 0x0000008003007824 */ /* 0x000fc800078e0224 */
[C---:B------:R-:W-:Y:S01]  /*15fa0*/  VIADD R6, R0.reuse, 0x10 ;  /* 0x0000001000067836 */ /* 0x040fe20000000000 */
[----:B------:R-:W-:Y:S01]  /*15fb0*/  ISETP.GE.AND P0, PT, R0, UR37, PT ;  /* 0x0000002500007c0c */ /* 0x000fe2000bf06270 */
[----:B------:R-:W-:Y:S02]  /*15fc0*/  IMAD.MOV.U32 R13, RZ, RZ, R5 ;  /* 0x000000ffff0d7224 */ /* 0x000fe400078e0005 */
[----:B------:R-:W-:-:S10]  /*15fd0*/  IMAD.MOV.U32 R2, RZ, RZ, R14 ;  /* 0x000000ffff027224 */ /* 0x000fd400078e000e */
[----:B------:R-:W-:Y:S05]  /*15fe0*/  WARPSYNC.COLLECTIVE R15, `(.L_x_2339) ;  /* 0x000000000f087348 */ /* 0x000fea0003c00000 */
[----:B------:R0:W1:Y:S02]  /*15ff0*/  SHFL.IDX P6, R14, R13, R12, R11 ;  /* 0x0000000c0d0e7389 */ /* 0x00006400000c000b */
[----:B01----:R-:W-:Y:S01]  /*16000*/  ENDCOLLECTIVE ;  /* 0x000000000000791b */ /* 0x003fe20003800000 */
.L_x_2339:
        /* <DEDUP_REMOVED lines=8> */
.L_x_2340:
        /* <DEDUP_REMOVED lines=13> */
.L_x_2341:
[----:B------:R-:W-:Y:S02]  /*16160*/  IMAD.MOV.U32 R13, RZ, RZ, R4 ;  /* 0x000000ffff0d7224 */ /* 0x000fe400078e0004 */
[----:B------:R-:W-:Y:S01]  /*16170*/  IMAD.MOV.U32 R12, RZ, RZ, 0x2 ;  /* 0x00000002ff0c7424 */ /* 0x000fe200078e00ff */
[----:B------:R-:W-:-:S05]  /*16180*/  @!P0 LEA R14, P1, R37, R14, 0x1 ;  /* 0x0000000e250e8211 */ /* 0x000fca00078208ff */
[----:B------:R-:W-:-:S08]  /*16190*/  @!P0 IMAD.MOV.U32 R2, RZ, RZ, R14 ;  /* 0x000000ffff028224 */ /* 0x000fd000078e000e */
[----:B------:R-:W-:Y:S05]  /*161a0*/  WARPSYNC.COLLECTIVE R15, `(.L_x_2342) ;  /* 0x000000000f087348 */ /* 0x000fea0003c00000 */
[----:B------:R0:W1:Y:S02]  /*161b0*/  SHFL.IDX P6, R14, R13, R12, R11 ;  /* 0x0000000c0d0e7389 */ /* 0x00006400000c000b */
[----:B01----:R-:W-:Y:S01]  /*161c0*/  ENDCOLLECTIVE ;  /* 0x000000000000791b */ /* 0x003fe20003800000 */
.L_x_2342:
        /* <DEDUP_REMOVED lines=11> */
[----:B------:R-:W-:Y:S02]  /*16280*/  ISETP.GE.AND P0, PT, R6, UR37, PT ;  /* 0x0000002506007c0c */ /* 0x000fe4000bf06270 */
[----:B------:R-:W-:-:S11]  /*16290*/  MOV R6, R14 ;  /* 0x0000000e00067202 */ /* 0x000fd60000000f00 */
[----:B0-----:R-:W-:Y:S05]  /*162a0*/  WARPSYNC.COLLECTIVE R15, `(.L_x_2343) ;  /* 0x000000000f087348 */ /* 0x001fea0003c00000 */
[----:B------:R1:W2:Y:S02]  /*162b0*/  SHFL.IDX P6, R14, R13, R12, R11 ;  /* 0x0000000c0d0e7389 */ /* 0x0002a400000c000b */
[----:B012---:R-:W-:Y:S01]  /*162c0*/  ENDCOLLECTIVE ;  /* 0x000000000000791b */ /* 0x007fe20003800000 */
.L_x_2343:
[----:B------:R-:W-:Y:S02]  /*162d0*/  IMAD.MOV.U32 R13, RZ, RZ, R4 ;  /* 0x000000ffff0d7224 */ /* 0x000fe400078e0004 */
[----:B------:R-:W-:Y:S01]  /*162e0*/  IMAD.MOV.U32 R12, RZ, RZ, 0x3 ;  /* 0x00000003ff0c7424 */ /* 0x000fe200078e00ff */
[----:B------:R-:W-:-:S05]  /*162f0*/  @!P0 LEA R14, P1, R37, R14, 0x1 ;  /* 0x0000000e250e8211 */ /* 0x000fca00078208ff */
[----:B------:R-:W-:-:S08]  /*16300*/  @!P0 IMAD.MOV.U32 R2, RZ, RZ, R14 ;  /* 0x000000ffff028224 */ /* 0x000fd000078e000e */
[----:B------:R-:W-:Y:S05]  /*16310*/  WARPSYNC.COLLECTIVE R15, `(.L_x_2344) ;  /* 0x000000000f087348 */ /* 0x000fea0003c00000 */
[----:B------:R0:W1:Y:S02]  /*16320*/  SHFL.IDX P6, R14, R13, R12, R11 ;  /* 0x0000000c0d0e7389 */ /* 0x00006400000c000b */
[----:B01----:R-:W-:Y:S01]  /*16330*/  ENDCOLLECTIVE ;  /* 0x000000000000791b */ /* 0x003fe20003800000 */
.L_x_2344:
        /* <DEDUP_REMOVED lines=16> */
.L_x_2345:
[----:B------:R-:W-:Y:S02]  /*16440*/  IMAD.MOV.U32 R13, RZ, RZ, R4 ;  /* 0x000000ffff0d7224 */ /* 0x000fe400078e0004 */
[----:B------:R-:W-:Y:S01]  /*16450*/  IMAD.MOV.U32 R12, RZ, RZ, 0x4 ;  /* 0x00000004ff0c7424 */ /* 0x000fe200078e00ff */
[----:B------:R-:W-:-:S05]  /*16460*/  @!P0 LEA R14, P1, R37, R14, 0x1 ;  /* 0x0000000e250e8211 */ /* 0x000fca00078208ff */
[----:B------:R-:W-:-:S08]  /*16470*/  @!P0 IMAD.MOV.U32 R2, RZ, RZ, R14 ;  /* 0x000000ffff028224 */ /* 0x000fd000078e000e */
[----:B------:R-:W-:Y:S05]  /*16480*/  WARPSYNC.COLLECTIVE R15, `(.L_x_2346) ;  /* 0x000000000f087348 */ /* 0x000fea0003c00000 */
[----:B------:R0:W1:Y:S02]  /*16490*/  SHFL.IDX P6, R14, R13, R12, R11 ;  /* 0x0000000c0d0e7389 */ /* 0x00006400000c000b */
[----:B01----:R-:W-:Y:S01]  /*164a0*/  ENDCOLLECTIVE ;  /* 0x000000000000791b */ /* 0x003fe20003800000 */
.L_x_2346:
        /* <DEDUP_REMOVED lines=16> */
.L_x_2347:
[----:B------:R-:W-:Y:S02]  /*165b0*/  IMAD.MOV.U32 R13, RZ, RZ, R4 ;  /* 0x000000ffff0d7224 */ /* 0x000fe400078e0004 */
[----:B------:R-:W-:Y:S01]  /*165c0*/  IMAD.MOV.U32 R12, RZ, RZ, 0x5 ;  /* 0x00000005ff0c7424 */ /* 0x000fe200078e00ff */
[----:B------:R-:W-:-:S05]  /*165d0*/  @!P0 LEA R14, P1, R37, R14, 0x1 ;  /* 0x0000000e250e8211 */ /* 0x000fca00078208ff */
[----:B------:R-:W-:-:S08]  /*165e0*/  @!P0 IMAD.MOV.U32 R2, RZ, RZ, R14 ;  /* 0x000000ffff028224 */ /* 0x000fd000078e000e */
[----:B------:R-:W-:Y:S05]  /*165f0*/  WARPSYNC.COLLECTIVE R15, `(.L_x_2348) ;  /* 0x000000000f087348 */ /* 0x000fea0003c00000 */
[----:B------:R0:W1:Y:S02]  /*16600*/  SHFL.IDX P6, R14, R13, R12, R11 ;  /* 0x0000000c0d0e7389 */ /* 0x00006400000c000b */
[----:B01----:R-:W-:Y:S01]  /*16610*/  ENDCOLLECTIVE ;  /* 0x000000000000791b */ /* 0x003fe20003800000 */
.L_x_2348:
        /* <DEDUP_REMOVED lines=16> */
.L_x_2349:
        /* <DEDUP_REMOVED lines=8> */
.L_x_2350:
        /* <DEDUP_REMOVED lines=15> */
.L_x_2351:
[----:B------:R-:W-:Y:S02]  /*16890*/  IMAD.MOV.U32 R13, RZ, RZ, R4 ;  /* 0x000000ffff0d7224 */ /* 0x000fe400078e0004 */
[----:B------:R-:W-:Y:S01]  /*168a0*/  IMAD.MOV.U32 R12, RZ, RZ, 0x7 ;  /* 0x00000007ff0c7424 */ /* 0x000fe200078e00ff */
[----:B------:R-:W-:-:S05]  /*168b0*/  @!P0 LEA R14, P1, R37, R14, 0x1 ;  /* 0x0000000e250e8211 */ /* 0x000fca00078208ff */
[----:B------:R-:W-:-:S08]  /*168c0*/  @!P0 IMAD.MOV.U32 R2, RZ, RZ, R14 ;  /* 0x000000ffff028224 */ /* 0x000fd000078e000e */
[----:B------:R-:W-:Y:S05]  /*168d0*/  WARPSYNC.COLLECTIVE R15, `(.L_x_2352) ;  /* 0x000000000f087348 */ /* 0x000fea0003c00000 */
[----:B------:R0:W1:Y:S02]  /*168e0*/  SHFL.IDX P6, R14, R13, R12, R11 ;  /* 0x0000000c0d0e7389 */ /* 0x00006400000c000b */
[----:B01----:R-:W-:Y:S01]  /*168f0*/  ENDCOLLECTIVE ;  /* 0x000000000000791b */ /* 0x003fe20003800000 */
.L_x_2352:
        /* <DEDUP_REMOVED lines=10> */
[----:B------:R-:W-:-:S07]  /*169a0*/  MOV R6, R14 ;  /* 0x0000000e00067202 */ /* 0x000fce0000000f00 */
[----:B0-----:R-:W-:Y:S05]  /*169b0*/  WARPSYNC.COLLECTIVE R15, `(.L_x_2353) ;  /* 0x000000000f087348 */ /* 0x001fea0003c00000 */
[----:B------:R1:W2:Y:S02]  /*169c0*/  SHFL.IDX P6, R14, R13, R12, R11 ;  /* 0x0000000c0d0e7389 */ /* 0x0002a400000c000b */
[----:B012---:R-:W-:Y:S01]  /*169d0*/  ENDCOLLECTIVE ;  /* 0x000000000000791b */ /* 0x007fe20003800000 */
.L_x_2353:
[----:B------:R-:W-:Y:S05]  /*169e0*/  BRA `(.L_x_2354) ;  /* 0xffffffc800e07947 */ /* 0x000fea000383ffff */
.L_x_2282:
[----:B0-----:R0:W2:Y:S02]  /*169f0*/  SYNCS.PHASECHK.TRANS64.TRYWAIT P0, [R17+URZ+0x38820], R0 ;  /* 0x03882000110075a7 */ /* 0x0010a4000800017f */
[----:B--2---:R-:W-:Y:S05]  /*16a00*/  @!P0 NANOSLEEP.SYNCS 0x989680 ;  /* 0x009896800000895d */ /* 0x004fea0003900000 */
[----:B------:R-:W2:Y:S02]  /*16a10*/  @!P0 SYNCS.PHASECHK.TRANS64 P0, [R17+URZ+0x38820], R0 ;  /* 0x03882000110085a7 */ /* 0x000ea4000800007f */
[----:B--2---:R-:W-:Y:S05]  /*16a20*/  @!P0 BRA `(.L_x_2282) ;  /* 0xfffffffc00f08947 */ /* 0x004fea000383ffff */
[----:B------:R-:W-:Y:S05]  /*16a30*/  BRA `(.L_x_2355) ;  /* 0xffffffcc00487947 */ /* 0x000fea000383ffff */
.L_x_2286:
[----:B-1----:R1:W2:Y:S02]  /*16a40*/  SYNCS.PHASECHK.TRANS64.TRYWAIT P0, [R6+URZ+0x38840], R3 ;  /* 0x03884003060075a7 */ /* 0x0022a4000800017f */
[----:B--2---:R-:W-:Y:S05]  /*16a50*/  @!P0 NANOSLEEP.SYNCS 0x989680 ;  /* 0x009896800000895d */ /* 0x004fea0003900000 */
[----:B------:R-:W2:Y:S02]  /*16a60*/  @!P0 SYNCS.PHASECHK.TRANS64 P0, [R6+URZ+0x38840], R3 ;  /* 0x03884003060085a7 */ /* 0x000ea4000800007f */
[----:B--2---:R-:W-:Y:S05]  /*16a70*/  @!P0 BRA `(.L_x_2286) ;  /* 0xfffffffc00f08947 */ /* 0x004fea000383ffff */
[----:B------:R-:W-:Y:S05]  /*16a80*/  BRA `(.L_x_2356) ;  /* 0xffffffd000087947 */ /* 0x000fea000383ffff */
.L_x_2287:
        /* <DEDUP_REMOVED lines=8> */
.L_x_2358:
[----:B------:R-:W-:Y:S05]  /*16b10*/  BSYNC B1 ;  /* 0x0000000000017941 */ /* 0x000fea0003800000 */
.L_x_2357:
[----:B------:R-:W-:Y:S01]  /*16b20*/  IMAD.MOV.U32 R13, RZ, RZ, R8 ;  /* 0x000000ffff0d7224 */ /* 0x000fe200078e0008 */
[----:B------:R-:W-:Y:S01]  /*16b30*/  LEA R9, R9, R17, 0x1 ;  /* 0x0000001109097211 */ /* 0x000fe200078e08ff */
        /* <DEDUP_REMOVED lines=8> */
.L_x_2359:
[----:B------:R-:W-:Y:S02]  /*16bc0*/  IMAD.MOV.U32 R13, RZ, RZ, R20 ;  /* 0x000000ffff0d7224 */ /* 0x000fe400078e0014 */
[----:B------:R-:W-:Y:S01]  /*16bd0*/  IMAD.MOV.U32 R12, RZ, RZ, 0x1 ;  /* 0x00000001ff0c7424 */ /* 0x000fe200078e00ff */
[----:B------:R-:W-:-:S13]  /*16be0*/  IADD3 R2, P0, R14, R0, RZ ;  /* 0x000000000e027210 */ /* 0x000fda0007f1e0ff */
[----:B------:R-:W-:Y:S05]  /*16bf0*/  WARPSYNC.COLLECTIVE R15, `(.L_x_2360) ;  /* 0x000000000f087348 */ /* 0x000fea0003c00000 */
[----:B------:R0:W1:Y:S02]  /*16c00*/  SHFL.IDX P6, R14, R13, R12, R11 ;  /* 0x0000000c0d0e7389 */ /* 0x00006400000c000b */
[----:B01----:R-:W-:Y:S01]  /*16c10*/  ENDCOLLECTIVE ;  /* 0x000000000000791b */ /* 0x003fe20003800000 */
.L_x_2360:
        /* <DEDUP_REMOVED lines=13> */
.L_x_2361:
[----:B------:R-:W-:Y:S02]  /*16cf0*/  IMAD.MOV.U32 R13, RZ, RZ, R20 ;  /* 0x000000ffff0d7224 */ /* 0x000fe400078e0014 */
[----:B------:R-:W-:Y:S01]  /*16d00*/  IMAD.MOV.U32 R12, RZ, RZ, 0x2 ;  /* 0x00000002ff0c7424 */ /* 0x000fe200078e00ff */
[----:B------:R-:W-:-:S13]  /*16d10*/  IADD3 R2, P0, R14, R0, RZ ;  /* 0x000000000e027210 */ /* 0x000fda0007f1e0ff */
[----:B------:R-:W-:Y:S05]  /*16d20*/  WARPSYNC.COLLECTIVE R15, `(.L_x_2362) ;  /* 0x000000000f087348 */ /* 0x000fea0003c00000 */
[----:B------:R0:W1:Y:S02]  /*16d30*/  SHFL.IDX P6, R14, R13, R12, R11 ;  /* 0x0000000c0d0e7389 */ /* 0x00006400000c000b */
[----:B01----:R-:W-:Y:S01]  /*16d40*/  ENDCOLLECTIVE ;  /* 0x000000000000791b */ /* 0x003fe20003800000 */
.L_x_2362:
        /* <DEDUP_REMOVED lines=13> */
.L_x_2363:
[----:B------:R-:W-:Y:S02]  /*16e20*/  IMAD.MOV.U32 R13, RZ, RZ, R20 ;  /* 0x000000ffff0d7224 */ /* 0x000fe400078e0014 */
[----:B------:R-:W-:Y:S01]  /*16e30*/  IMAD.MOV.U32 R12, RZ, RZ, 0x3 ;  /* 0x00000003ff0c7424 */ /* 0x000fe200078e00ff */
[----:B------:R-:W-:-:S13]  /*16e40*/  IADD3 R2, P0, R14, R0, RZ ;  /* 0x000000000e027210 */ /* 0x000fda0007f1e0ff */
[----:B------:R-:W-:Y:S05]  /*16e50*/  WARPSYNC.COLLECTIVE R15, `(.L_x_2364) ;  /* 0x000000000f087348 */ /* 0x000fea0003c00000 */
[----:B------:R0:W1:Y:S02]  /*16e60*/  SHFL.IDX P6, R14, R13, R12, R11 ;  /* 0x0000000c0d0e7389 */ /* 0x00006400000c000b */
[----:B01----:R-:W-:Y:S01]  /*16e70*/  ENDCOLLECTIVE ;  /* 0x000000000000791b */ /* 0x003fe20003800000 */
.L_x_2364:
        /* <DEDUP_REMOVED lines=13> */
.L_x_2365:
[----:B------:R-:W-:Y:S02]  /*16f50*/  IMAD.MOV.U32 R13, RZ, RZ, R20 ;  /* 0x000000ffff0d7224 */ /* 0x000fe400078e0014 */
[----:B------:R-:W-:Y:S01]  /*16f60*/  IMAD.MOV.U32 R12, RZ, RZ, 0x4 ;  /* 0x00000004ff0c7424 */ /* 0x000fe200078e00ff */
[----:B------:R-:W-:-:S13]  /*16f70*/  IADD3 R2, P0, R14, R0, RZ ;  /* 0x000000000e027210 */ /* 0x000fda0007f1e0ff */
[----:B------:R-:W-:Y:S05]  /*16f80*/  WARPSYNC.COLLECTIVE R15, `(.L_x_2366) ;  /* 0x000000000f087348 */ /* 0x000fea0003c00000 */
[----:B------:R0:W1:Y:S02]  /*16f90*/  SHFL.IDX P6, R14, R13, R12, R11 ;  /* 0x0000000c0d0e7389 */ /* 0x00006400000c000b */
[----:B01----:R-:W-:Y:S01]  /*16fa0*/  ENDCOLLECTIVE ;  /* 0x000000000000791b */ /* 0x003fe20003800000 */
.L_x_2366:
        /* <DEDUP_REMOVED lines=13> */
.L_x_2367:
[----:B------:R-:W-:Y:S05]  /*17080*/  BRA `(.L_x_2368) ;  /* 0xffffffcc00887947 */ /* 0x000fea000383ffff */
.L_x_2292:
[----:B0-----:R0:W1:Y:S02]  /*17090*/  SYNCS.PHASECHK.TRANS64.TRYWAIT P0, [R6+URZ+0x38860], R3 ;  /* 0x03886003060075a7 */ /* 0x001064000800017f */
[----:B-1----:R-:W-:Y:S05]  /*170a0*/  @!P0 NANOSLEEP.SYNCS 0x989680 ;  /* 0x009896800000895d */ /* 0x002fea0003900000 */
[----:B------:R-:W1:Y:S02]  /*170b0*/  @!P0 SYNCS.PHASECHK.TRANS64 P0, [R6+URZ+0x38860], R3 ;  /* 0x03886003060085a7 */ /* 0x000e64000800007f */
[----:B-1----:R-:W-:Y:S05]  /*170c0*/  @!P0 BRA `(.L_x_2292) ;  /* 0xfffffffc00f08947 */ /* 0x002fea000383ffff */
[----:B------:R-:W-:Y:S05]  /*170d0*/  BRA `(.L_x_2369) ;  /* 0xffffffcc00e87947 */ /* 0x000fea000383ffff */
.L_x_2293:
        /* <DEDUP_REMOVED lines=8> */
.L_x_2371:
[----:B------:R-:W-:Y:S05]  /*17160*/  BSYNC B1 ;  /* 0x0000000000017941 */ /* 0x000fea0003800000 */
.L_x_2370:
[----:B------:R-:W-:Y:S01]  /*17170*/  IMAD.MOV.U32 R13, RZ, RZ, R18 ;  /* 0x000000ffff0d7224 */ /* 0x000fe200078e0012 */
[----:B------:R-:W-:Y:S01]  /*17180*/  MOV R12, RZ ;  /* 0x000000ff000c7202 */ /* 0x000fe20000000f00 */
[----:B------:R-:W-:Y:S02]  /*17190*/  IMAD.MOV.U32 R11, RZ, RZ, 0x181f ;  /* 0x0000181fff0b7424 */ /* 0x000fe400078e00ff */
[----:B------:R-:W-:Y:S02]  /*171a0*/  IMAD.MOV.U32 R15, RZ, RZ, -0x1 ;  /* 0xffffffffff0f7424 */ /* 0x000fe400078e00ff */
[----:B------:R-:W-:Y:S02]  /*171b0*/  IMAD.MOV.U32 R3, RZ, RZ, R14 ;  /* 0x000000ffff037224 */ /* 0x000fe400078e000e */
[----:B------:R-:W-:-:S07]  /*171c0*/  IMAD R7, R7, 0x2, R17 ;  /* 0x0000000207077824 */ /* 0x000fce00078e0211 */
[----:B------:R-:W-:Y:S05]  /*171d0*/  WARPSYNC.COLLECTIVE R15, `(.L_x_2372) ;  /* 0x000000000f087348 */ /* 0x000fea0003c00000 */
[----:B------:R0:W1:Y:S02]  /*171e0*/  SHFL.IDX P6, R14, R13, R12, R11 ;  /* 0x0000000c0d0e7389 */ /* 0x00006400000c000b */
[----:B01----:R-:W-:Y:S01]  /*171f0*/  ENDCOLLECTIVE ;  /* 0x000000000000791b */ /* 0x003fe20003800000 */
.L_x_2372:
[----:B------:R-:W-:Y:S02]  /*17200*/  IMAD.MOV.U32 R13, RZ, RZ, R19 ;  /* 0x000000ffff0d7224 */ /* 0x000fe400078e0013 */
[----:B------:R-:W-:Y:S01]  /*17210*/  IMAD.MOV.U32 R12, RZ, RZ, 0x1 ;  /* 0x00000001ff0c7424 */ /* 0x000fe200078e00ff */
[----:B------:R-:W-:-:S13]  /*17220*/  IADD3 R2, P0, R14, R0, RZ ;  /* 0x000000000e027210 */ /* 0x000fda0007f1e0ff */
[----:B------:R-:W-:Y:S05]  /*17230*/  WARPSYNC.COLLECTIVE R15, `(.L_x_2373) ;  /* 0x000000000f087348 */ /* 0x000fea0003c00000 */
[----:B------:R0:W1:Y:S02]  /*17240*/  SHFL.IDX P6, R14, R13, R12, R11 ;  /* 0x0000000c0d0e7389 */ /* 0x00006400000c000b */
[----:B01----:R-:W-:Y:S01]  /*17250*/  ENDCOLLECTIVE ;  /* 0x000000000000791b */ /* 0x003fe20003800000 */
.L_x_2373:
        /* <DEDUP_REMOVED lines=17> */
.L_x_2374:
[----:B------:R-:W-:Y:S02]  /*17370*/  IMAD.MOV.U32 R13, RZ, RZ, R19 ;  /* 0x000000ffff0d7224 */ /* 0x000fe400078e0013 */
[----:B------:R-:W-:Y:S01]  /*17380*/  IMAD.MOV.U32 R12, RZ, RZ, 0x2 ;  /* 0x00000002ff0c7424 */ /* 0x000fe200078e00ff */
[----:B------:R-:W-:-:S13]  /*17390*/  IADD3 R2, P0, R14, R0, RZ ;  /* 0x000000000e027210 */ /* 0x000fda0007f1e0ff */
[----:B------:R-:W-:Y:S05]  /*173a0*/  WARPSYNC.COLLECTIVE R15, `(.L_x_2375) ;  /* 0x000000000f087348 */ /* 0x000fea0003c00000 */
[----:B------:R0:W1:Y:S02]  /*173b0*/  SHFL.IDX P6, R14, R13, R12, R11 ;  /* 0x0000000c0d0e7389 */ /* 0x00006400000c000b */
[----:B01----:R-:W-:Y:S01]  /*173c0*/  ENDCOLLECTIVE ;  /* 0x000000000000791b */ /* 0x003fe20003800000 */
.L_x_2375:
        /* <DEDUP_REMOVED lines=17> */
.L_x_2376:
[----:B------:R-:W-:Y:S02]  /*174e0*/  IMAD.MOV.U32 R13, RZ, RZ, R19 ;  /* 0x000000ffff0d7224 */ /* 0x000fe400078e0013 */
[----:B------:R-:W-:Y:S01]  /*174f0*/  IMAD.MOV.U32 R12, RZ, RZ, 0x3 ;  /* 0x00000003ff0c7424 */ /* 0x000fe200078e00ff */
[----:B------:R-:W-:-:S13]  /*17500*/  IADD3 R2, P0, R14, R0, RZ ;  /* 0x000000000e027210 */ /* 0x000fda0007f1e0ff */
[----:B------:R-:W-:Y:S05]  /*17510*/  WARPSYNC.COLLECTIVE R15, `(.L_x_2377) ;  /* 0x000000000f087348 */ /* 0x000fea0003c00000 */
[----:B------:R0:W1:Y:S02]  /*17520*/  SHFL.IDX P6, R14, R13, R12, R11 ;  /* 0x0000000c0d0e7389 */ /* 0x00006400000c000b */
[----:B01----:R-:W-:Y:S01]  /*17530*/  ENDCOLLECTIVE ;  /* 0x000000000000791b */ /* 0x003fe20003800000 */
.L_x_2377:
        /* <DEDUP_REMOVED lines=17> */
.L_x_2378:
[----:B------:R-:W-:Y:S02]  /*17650*/  IMAD.MOV.U32 R13, RZ, RZ, R19 ;  /* 0x000000ffff0d7224 */ /* 0x000fe400078e0013 */
[----:B------:R-:W-:Y:S01]  /*17660*/  IMAD.MOV.U32 R12, RZ, RZ, 0x4 ;  /* 0x00000004ff0c7424 */ /* 0x000fe200078e00ff */
[----:B------:R-:W-:-:S13]  /*17670*/  IADD3 R2, P0, R14, R0, RZ ;  /* 0x000000000e027210 */ /* 0x000fda0007f1e0ff */
[----:B------:R-:W-:Y:S05]  /*17680*/  WARPSYNC.COLLECTIVE R15, `(.L_x_2379) ;  /* 0x000000000f087348 */ /* 0x000fea0003c00000 */
[----:B------:R0:W1:Y:S02]  /*17690*/  SHFL.IDX P6, R14, R13, R12, R11 ;  /* 0x0000000c0d0e7389 */ /* 0x00006400000c000b */
[----:B01----:R-:W-:Y:S01]  /*176a0*/  ENDCOLLECTIVE ;  /* 0x000000000000791b */ /* 0x003fe20003800000 */
.L_x_2379:
        /* <DEDUP_REMOVED lines=12> */
.L_x_2380:
        /* <DEDUP_REMOVED lines=9> */
.L_x_2301:
[----:B0-----:R0:W2:Y:S02]  /*17800*/  SYNCS.PHASECHK.TRANS64.TRYWAIT P0, [R4+URZ+0x38860], R3 ;  /* 0x03886003040075a7 */ /* 0x0010a4000800017f */
[----:B--2---:R-:W-:Y:S05]  /*17810*/  @!P0 NANOSLEEP.SYNCS 0x989680 ;  /* 0x009896800000895d */ /* 0x004fea0003900000 */
[----:B------:R-:W2:Y:S02]  /*17820*/  @!P0 SYNCS.PHASECHK.TRANS64 P0, [R4+URZ+0x38860], R3 ;  /* 0x03886003040085a7 */ /* 0x000ea4000800007f */
[----:B--2---:R-:W-:Y:S05]  /*17830*/  @!P0 BRA `(.L_x_2301) ;  /* 0xfffffffc00f08947 */ /* 0x004fea000383ffff */
[----:B------:R-:W-:Y:S05]  /*17840*/  BRA `(.L_x_2382) ;  /* 0xffffffd000407947 */ /* 0x000fea000383ffff */
.L_x_2302:
        /* <DEDUP_REMOVED lines=8> */
.L_x_2384:
[----:B------:R-:W-:Y:S05]  /*178d0*/  BSYNC B0 ;  /* 0x0000000000007941 */ /* 0x000fea0003800000 */
.L_x_2383:
        /* <DEDUP_REMOVED lines=9> */
.L_x_2385:
[----:B------:R-:W-:Y:S02]  /*17970*/  IMAD.MOV.U32 R13, RZ, RZ, R19 ;  /* 0x000000ffff0d7224 */ /* 0x000fe400078e0013 */
[----:B------:R-:W-:Y:S01]  /*17980*/  IMAD.MOV.U32 R12, RZ, RZ, 0x1 ;  /* 0x00000001ff0c7424 */ /* 0x000fe200078e00ff */
[----:B------:R-:W-:-:S13]  /*17990*/  IADD3 R2, P0, R14, R6, RZ ;  /* 0x000000060e027210 */ /* 0x000fda0007f1e0ff */
[----:B------:R-:W-:Y:S05]  /*179a0*/  WARPSYNC.COLLECTIVE R15, `(.L_x_2386) ;  /* 0x000000000f087348 */ /* 0x000fea0003c00000 */
[----:B------:R0:W1:Y:S02]  /*179b0*/  SHFL.IDX P6, R14, R13, R12, R11 ;  /* 0x0000000c0d0e7389 */ /* 0x00006400000c000b */
[----:B01----:R-:W-:Y:S01]  /*179c0*/  ENDCOLLECTIVE ;  /* 0x000000000000791b */ /* 0x003fe20003800000 */
.L_x_2386:
[----:B------:R-:W-:Y:S01]  /*179d0*/  IMAD.X R3, RZ, RZ, R0, P0 ;  /* 0x000000ffff037224 */ /* 0x000fe200000e0600 */
[----:B------:R-:W-:Y:S01]  /*179e0*/  ISETP.LT.OR P0, PT, R5, 0x1, P5 ;  /* 0x000000010500780c */ /* 0x000fe20002f01670 */
[----:B------:R-:W-:Y:S01]  /*179f0*/  IMAD R0, R8, 0x2, R17 ;  /* 0x0000000208007824 */ /* 0x000fe200078e0211 */
        /* <DEDUP_REMOVED lines=10> */
.L_x_2387:
        /* <DEDUP_REMOVED lines=14> */
.L_x_2388:
        /* <DEDUP_REMOVED lines=12> */
.L_x_2389:
        /* <DEDUP_REMOVED lines=14> */
.L_x_2390:
        /* <DEDUP_REMOVED lines=12> */
.L_x_2391:
        /* <DEDUP_REMOVED lines=14> */
.L_x_2392:
        /* <DEDUP_REMOVED lines=12> */
.L_x_2393:
        /* <DEDUP_REMOVED lines=9> */
.L_x_2307:
        /* <DEDUP_REMOVED lines=8> */
.L_x_2396:
[----:B------:R-:W-:Y:S05]  /*18090*/  BSYNC B0 ;  /* 0x0000000000007941 */ /* 0x000fea0003800000 */
.L_x_2395:
[----:B------:R-:W-:Y:S05]  /*180a0*/  BRA `(.L_x_2397) ;  /* 0xffffffcc00d47947 */ /* 0x000fea000383ffff */
.L_x_2310:
[----:B-1----:R1:W2:Y:S02]  /*180b0*/  SYNCS.PHASECHK.TRANS64.TRYWAIT P0, [R4+URZ+0x38820], R0 ;  /* 0x03882000040075a7 */ /* 0x0022a4000800017f */
[----:B--2---:R-:W-:Y:S05]  /*180c0*/  @!P0 NANOSLEEP.SYNCS 0x989680 ;  /* 0x009896800000895d */ /* 0x004fea0003900000 */
[----:B------:R-:W2:Y:S02]  /*180d0*/  @!P0 SYNCS.PHASECHK.TRANS64 P0, [R4+URZ+0x38820], R0 ;  /* 0x03882000040085a7 */ /* 0x000ea4000800007f */
[----:B--2---:R-:W-:Y:S05]  /*180e0*/  @!P0 BRA `(.L_x_2310) ;  /* 0xfffffffc00f08947 */ /* 0x004fea000383ffff */
[----:B------:R-:W-:Y:S05]  /*180f0*/  BRA `(.L_x_2398) ;  /* 0xffffffd0001c7947 */ /* 0x000fea000383ffff */
.L_x_2311:
        /* <DEDUP_REMOVED lines=11> */
.L_x_2400:
[----:B------:R-:W-:Y:S05]  /*181b0*/  BSYNC B0 ;  /* 0x0000000000007941 */ /* 0x000fea0003800000 */
.L_x_2399:
[----:B------:R-:W-:Y:S05]  /*181c0*/  BRA `(.L_x_2401) ;  /* 0xffffffd000047947 */ /* 0x000fea000383ffff */
.L_x_2314:
[----:B------:R-:W-:Y:S01]  /*181d0*/  BSSY B1, `(.L_x_2402) ;  /* 0x0000006000017945 */ /* 0x000fe20003800000 */
[----:B------:R-:W-:-:S07]  /*181e0*/  IMAD.MOV.U32 R15, RZ, RZ, -0x1 ;  /* 0xffffffffff0f7424 */ /* 0x000fce00078e00ff */
[----:B01---5:R-:W-:Y:S05]  /*181f0*/  WARPSYNC.COLLECTIVE R15, `(.L_x_2403) ;  /* 0x000000000f0c7348 */ /* 0x023fea0003c00000 */
[----:B------:R-:W-:Y:S02]  /*18200*/  ELECT P6, UR62, PT ;  /* 0x00000000003e782f */ /* 0x000fe400038c0000 */
[----:B------:R-:W-:Y:S01]  /*18210*/  MOV R14, UR62 ;  /* 0x0000003e000e7c02 */ /* 0x000fe20008000f00 */
[----:B01---5:R-:W-:Y:S10]  /*18220*/  ENDCOLLECTIVE ;  /* 0x000000000000791b */ /* 0x023ff40003800000 */
.L_x_2403:
[----:B------:R-:W-:Y:S05]  /*18230*/  BSYNC B1 ;  /* 0x0000000000017941 */ /* 0x000fea0003800000 */
.L_x_2402:
[----:B------:R-:W-:Y:S05]  /*18240*/  BRA `(.L_x_2404) ;  /* 0xffffffcc00fc7947 */ /* 0x000fea000383ffff */
.L_x_2316:
[----:B-1----:R1:W2:Y:S02]  /*18250*/  SYNCS.PHASECHK.TRANS64.TRYWAIT P1, [R5+URZ+0x38840], R0 ;  /* 0x03884000050075a7 */ /* 0x0022a4000802017f */
[----:B--2---:R-:W-:Y:S05]  /*18260*/  @!P1 NANOSLEEP.SYNCS 0x989680 ;  /* 0x009896800000995d */ /* 0x004fea0003900000 */
[----:B------:R-:W2:Y:S02]  /*18270*/  @!P1 SYNCS.PHASECHK.TRANS64 P1, [R5+URZ+0x38840], R0 ;  /* 0x03884000050095a7 */ /* 0x000ea4000802007f */
[----:B--2---:R-:W-:Y:S05]  /*18280*/  @!P1 BRA `(.L_x_2316) ;  /* 0xfffffffc00f09947 */ /* 0x004fea000383ffff */
[----:B------:R-:W-:Y:S05]  /*18290*/  BRA `(.L_x_2405) ;  /* 0xffffffd000247947 */ /* 0x000fea000383ffff */
.L_x_2318:
[----:B--2---:R2:W3:Y:S02]  /*182a0*/  SYNCS.PHASECHK.TRANS64.TRYWAIT P1, [R23+URZ+0x38840], R2 ;  /* 0x03884002170075a7 */ /* 0x0044e4000802017f */
[----:B---3--:R-:W-:Y:S05]  /*182b0*/  @!P1 NANOSLEEP.SYNCS 0x989680 ;  /* 0x009896800000995d */ /* 0x008fea0003900000 */
[----:B------:R-:W3:Y:S02]  /*182c0*/  @!P1 SYNCS.PHASECHK.TRANS64 P1, [R23+URZ+0x38840], R2 ;  /* 0x03884002170095a7 */ /* 0x000ee4000802007f */
[----:B---3--:R-:W-:Y:S05]  /*182d0*/  @!P1 BRA `(.L_x_2318) ;  /* 0xfffffffc00f09947 */ /* 0x008fea000383ffff */
[----:B------:R-:W-:Y:S05]  /*182e0*/  BRA `(.L_x_2406) ;  /* 0xffffffd000307947 */ /* 0x000fea000383ffff */
.L_x_2320:
[----:B---3--:R3:W4:Y:S02]  /*182f0*/  SYNCS.PHASECHK.TRANS64.TRYWAIT P1, [R5+URZ+0x38860], R0 ;  /* 0x03886000050075a7 */ /* 0x008724000802017f */
[----:B----4-:R-:W-:Y:S05]  /*18300*/  @!P1 NANOSLEEP.SYNCS 0x989680 ;  /* 0x009896800000995d */ /* 0x010fea0003900000 */
[----:B------:R-:W4:Y:S02]  /*18310*/  @!P1 SYNCS.PHASECHK.TRANS64 P1, [R5+URZ+0x38860], R0 ;  /* 0x03886000050095a7 */ /* 0x000f24000802007f */
[----:B----4-:R-:W-:Y:S05]  /*18320*/  @!P1 BRA `(.L_x_2320) ;  /* 0xfffffffc00f09947 */ /* 0x010fea000383ffff */
[----:B------:R-:W-:Y:S05]  /*18330*/  BRA `(.L_x_2407) ;  /* 0xffffffd0002c7947 */ /* 0x000fea000383ffff */
.L_x_2408:
        /* <DEDUP_REMOVED lines=12> */
.L_x_3299:


//--------------------- .text._ZN7cutlass13device_kernelIN5flash11enable_sm90INS1_16FlashAttnFwdSm90INS1_25CollectiveMainloopFwdSm90ILi2EN4cute5tupleIJNS5_1CILi1EEES8_S8_EEENS6_IJNS7_ILi128EEENS7_ILi80EEENS7_ILi256EEEEEELi256ENS_6half_tEfNS_4arch4Sm90ELb1ELb0ELb0ELb1ELb1ELb0ELb0ELb1ELb1ELb1ELb0ELb0EEENS1_21CollectiveEpilogueFwdINS6_IJSA_SC_SB_EEES9_SE_SG_Li256ELb1ELb1ELb0ELb0EEENS1_36VarlenDynamicPersistentTileSchedulerILi128ELi80ELi256ELi128ELb0ELb1ELb1ELb1ELb1ELb1EEEEEEEEEvNT_6ParamsE --------------------------
	.section	.text._ZN7cutlass13device_kernelIN5flash11enable_sm90INS1_16FlashAttnFwdSm90INS1_25CollectiveMainloopFwdSm90ILi2EN4cute5tupleIJNS5_1CILi1EEES8_S8_EEENS6_IJNS7_ILi128EEENS7_ILi80EEENS7_ILi256EEEEEELi256ENS_6half_tEfNS_4arch4Sm90ELb1ELb0ELb0ELb1ELb1ELb0ELb0ELb1ELb1ELb1ELb0ELb0EEENS1_21CollectiveEpilogueFwdINS6_IJSA_SC_SB_EEES9_SE_SG_Li256ELb1ELb1ELb0ELb0EEENS1_36VarlenDynamicPersistentTileSchedulerILi128ELi80ELi256ELi128ELb0ELb1ELb1ELb1ELb1ELb1EEEEEEEEEvNT_6ParamsE,"ax",@progbits
	.align	128
.text._ZN7cutlass13device_kernelIN5flash11enable_sm90INS1_16FlashAttnFwdSm90INS1_25CollectiveMainloopFwdSm90ILi2EN4cute5tupleIJNS5_1CILi1EEES8_S8_EEENS6_IJNS7_ILi128EEENS7_ILi80EEENS7_ILi256EEEEEELi256ENS_6half_tEfNS_4arch4Sm90ELb1ELb0ELb0ELb1ELb1ELb0ELb0ELb1ELb1ELb1ELb0ELb0EEENS1_21CollectiveEpilogueFwdINS6_IJSA_SC_SB_EEES9_SE_SG_Li256ELb1ELb1ELb0ELb0EEENS1_36VarlenDynamicPersistentTileSchedulerILi128ELi80ELi256ELi128ELb0ELb1ELb1ELb1ELb1ELb1EEEEEEEEEvNT_6ParamsE:
        .type           _ZN7cutlass13device_kernelIN5flash11enable_sm90INS1_16FlashAttnFwdSm90INS1_25CollectiveMainloopFwdSm90ILi2EN4cute5tupleIJNS5_1CILi1EEES8_S8_EEENS6_IJNS7_ILi128EEENS7_ILi80EEENS7_ILi256EEEEEELi256ENS_6half_tEfNS_4arch4Sm90ELb1ELb0ELb0ELb1ELb1ELb0ELb0ELb1ELb1ELb1ELb0ELb0EEENS1_21CollectiveEpilogueFwdINS6_IJSA_SC_SB_EEES9_SE_SG_Li256ELb1ELb1ELb0ELb0EEENS1_36VarlenDynamicPersistentTileSchedulerILi128ELi80ELi256ELi128ELb0ELb1ELb1ELb1ELb1ELb1EEEEEEEEEvNT_6ParamsE,@function
        .size           _ZN7cutlass13device_kernelIN5flash11enable_sm90INS1_16FlashAttnFwdSm90INS1_25CollectiveMainloopFwdSm90ILi2EN4cute5tupleIJNS5_1CILi1EEES8_S8_EEENS6_IJNS7_ILi128EEENS7_ILi80EEENS7_ILi256EEEEEELi256ENS_6half_tEfNS_4arch4Sm90ELb1ELb0ELb0ELb1ELb1ELb0ELb0ELb1ELb1ELb1ELb0ELb0EEENS1_21CollectiveEpilogueFwdINS6_IJSA_SC_SB_EEES9_SE_SG_Li256ELb1ELb1ELb0ELb0EEENS1_36VarlenDynamicPersistentTileSchedulerILi128ELi80ELi256ELi128ELb0ELb1ELb1ELb1ELb1ELb1EEEEEEEEEvNT_6ParamsE,(.L_x_3300 - _ZN7cutlass13device_kernelIN5flash11enable_sm90INS1_16FlashAttnFwdSm90INS1_25CollectiveMainloopFwdSm90ILi2EN4cute5tupleIJNS5_1CILi1EEES8_S8_EEENS6_IJNS7_ILi128EEENS7_ILi80EEENS7_ILi256EEEEEELi256ENS_6half_tEfNS_4arch4Sm90ELb1ELb0ELb0ELb1ELb1ELb0ELb0ELb1ELb1ELb1ELb0ELb0EEENS1_21CollectiveEpilogueFwdINS6_IJSA_SC_SB_EEES9_SE_SG_Li256ELb1ELb1ELb0ELb0EEENS1_36VarlenDynamicPersistentTileSchedulerILi128ELi80ELi256ELi128ELb0ELb1ELb1ELb1ELb1ELb1EEEEEEEEEvNT_6ParamsE)
        .other          _ZN7cutlass13device_kernelIN5flash11enable_sm90INS1_16FlashAttnFwdSm90INS1_25CollectiveMainloopFwdSm90ILi2EN4cute5tupleIJNS5_1CILi1EEES8_S8_EEENS6_IJNS7_ILi128EEENS7_ILi80EEENS7_ILi256EEEEEELi256ENS_6half_tEfNS_4arch4Sm90ELb1ELb0ELb0ELb1ELb1ELb0ELb0ELb1ELb1ELb1ELb0ELb0EEENS1_21CollectiveEpilogueFwdINS6_IJSA_SC_SB_EEES9_SE_SG_Li256ELb1ELb1ELb0ELb0EEENS1_36VarlenDynamicPersistentTileSchedulerILi128ELi80ELi256ELi128ELb0ELb1ELb1ELb1ELb1ELb1EEEEEEEEEvNT_6ParamsE,@"STO_CUDA_ENTRY STV_DEFAULT"
_ZN7cutlass13device_kernelIN5flash11enable_sm90INS1_16FlashAttnFwdSm90INS1_25CollectiveMainloopFwdSm90ILi2EN4cute5tupleIJNS5_1CILi1EEES8_S8_EEENS6_IJNS7_ILi128EEENS7_ILi80EEENS7_ILi256EEEEEELi256ENS_6half_tEfNS_4arch4Sm90ELb1ELb0ELb0ELb1ELb1ELb0ELb0ELb1ELb1ELb1ELb0ELb0EEENS1_21CollectiveEpilogueFwdINS6_IJSA_SC_SB_EEES9_SE_SG_Li256ELb1ELb1ELb0ELb0EEENS1_36VarlenDynamicPersistentTileSchedulerILi128ELi80ELi256ELi128ELb0ELb1ELb1ELb1ELb1ELb1EEEEEEEEEvNT_6ParamsE:
        /* <DEDUP_REMOVED lines=45> */
.L_x_2409:
        /* <DEDUP_REMOVED lines=22> */
.L_x_2410:
        /* <DEDUP_REMOVED lines=18> */
.L_x_2411:
        /* <DEDUP_REMOVED lines=22> */
.L_x_2412:
        /* <DEDUP_REMOVED lines=23> */
.L_x_2413:
        /* <DEDUP_REMOVED lines=10> */
.L_x_2415:
        /* <DEDUP_REMOVED lines=18> */
[----:B------:R-:W0:Y:S02]  /*09e0*/  S2R R0, SR_TID.X ;  /* 0x0000000000007919 */ /* 0x000e240000002100 */
[----:B0-----:R-:W-:-:S05]  /*09f0*/  VIADD R12, R0, 0xffffff80 ;  /* 0xffffff80000c7836 */ /* 0x001fca0000000000 */
[----:B------:R-:W-:-:S04]  /*0a00*/  SHF.R.S32.HI R0, RZ, 0x1f, R12 ;  /* 0x0000001fff007819 */ /* 0x000fc8000001140c */
[CC--:B------:R-:W-:Y:S02]  /*0a10*/  LEA.HI R3, R0.reuse, R12.reuse, RZ, 0x4 ;  /* 0x0000000c00037211 */ /* 0x0c0fe400078f20ff */
[CC--:B------:R-:W-:Y:S02]  /*0a20*/  LEA.HI R4, R0.reuse, R12.reuse, RZ, 0x5 ;  /* 0x0000000c00047211 */ /* 0x0c0fe400078f28ff */
[----:B------:R-:W-:Y:S02]  /*0a30*/  SHF.R.S32.HI R6, RZ, 0x4, R3 ;  /* 0x00000004ff067819 */ /* 0x000fe40000011403 */
[----:B------:R-:W-:Y:S01]  /*0a40*/  LEA.HI R11, R0, R12, RZ, 0x2 ;  /* 0x0000000c000b7211 */ /* 0x000fe200078f10ff */
[----:B------:R-:W-:Y:S01]  /*0a50*/  IMAD.SHL.U32 R5, R4, 0x20, RZ ;  /* 0x0000002004057824 */ /* 0x000fe200078e00ff */
[C---:B------:R-:W-:Y:S02]  /*0a60*/  LOP3.LUT R4, R3.reuse, 0x3fffff0, RZ, 0xc0, !PT ;  /* 0x03fffff003047812 */ /* 0x040fe400078ec0ff */
[----:B------:R-:W-:-:S02]  /*0a70*/  LEA.HI R3, R3, R6, RZ, 0x1 ;  /* 0x0000000603037211 */ /* 0x000fc400078f08ff */
[----:B------:R-:W-:Y:S01]  /*0a80*/  LOP3.LUT R11, R11, 0xfffffffc, RZ, 0xc0, !PT ;  /* 0xfffffffc0b0b7812 */ /* 0x000fe200078ec0ff */
[C---:B------:R-:W-:Y:S01]  /*0a90*/  IMAD.IADD R4, R12.reuse, 0x1, -R4 ;  /* 0x000000010c047824 */ /* 0x040fe200078e0a04 */
[----:B------:R-:W-:Y:S02]  /*0aa0*/  LOP3.LUT R5, R5, 0xfffffc00, RZ, 0xc0, !PT ;  /* 0xfffffc0005057812 */ /* 0x000fe400078ec0ff */
[----:B------:R-:W-:Y:S01]  /*0ab0*/  LOP3.LUT R3, R3, 0x1ffffffe, RZ, 0xc0, !PT ;  /* 0x1ffffffe03037812 */ /* 0x000fe200078ec0ff */
[----:B------:R-:W-:Y:S02]  /*0ac0*/  IMAD.IADD R11, R12, 0x1, -R11 ;  /* 0x000000010c0b7824 */ /* 0x000fe400078e0a0b */
[----:B------:R-:W-:Y:S02]  /*0ad0*/  IMAD R4, R4, 0x40, R5 ;  /* 0x0000004004047824 */ /* 0x000fe400078e0205 */
[----:B------:R-:W-:Y:S01]  /*0ae0*/  IMAD.IADD R3, R6, 0x1, -R3 ;  /* 0x0000000106037824 */ /* 0x000fe200078e0a03 */
[----:B------:R-:W-:-:S03]  /*0af0*/  LEA.HI R5, R11, R11, RZ, 0x1 ;  /* 0x0000000b0b057211 */ /* 0x000fc600078f08ff */
[----:B------:R-:W-:Y:S01]  /*0b00*/  IMAD R3, R3, 0x8, R4 ;  /* 0x0000000803037824 */ /* 0x000fe200078e0204 */
[----:B------:R-:W-:-:S04]  /*0b10*/  LOP3.LUT R6, R5, 0x1ffffffe, RZ, 0xc0, !PT ;  /* 0x1ffffffe05067812 */ /* 0x000fc800078ec0ff */
[----:B------:R0:W-:Y:S01]  /*0b20*/  STL [R1+0x4], R3 ;  /* 0x0000040301007387 */ /* 0x0001e20000100800 */
[----:B------:R-:W-:Y:S01]  /*0b30*/  IMAD.IADD R6, R11, 0x1, -R6 ;  /* 0x000000010b067824 */ /* 0x000fe200078e0a06 */
[----:B--2---:R-:W-:Y:S02]  /*0b40*/  R2UR UR4, R2 ;  /* 0x00000000020472ca */ /* 0x004fe400000e0000 */
[CC--:B------:R-:W-:Y:S02]  /*0b50*/  LEA.HI R2, R0.reuse, R12.reuse, RZ, 0x7 ;  /* 0x0000000c00027211 */ /* 0x0c0fe400078f38ff */
[----:B------:R-:W-:Y:S02]  /*0b60*/  LEA.HI R0, R0, R12, RZ, 0x3 ;  /* 0x0000000c00007211 */ /* 0x000fe400078f18ff */
[----:B------:R-:W-:Y:S02]  /*0b70*/  LOP3.LUT R226, R2, 0xffffff80, RZ, 0xc0, !PT ;  /* 0xffffff8002e27812 */ /* 0x000fe400078ec0ff */
[----:B------:R-:W-:-:S02]  /*0b80*/  SHF.R.S32.HI R227, RZ, 0x7, R2 ;  /* 0x00000007ffe37819 */ /* 0x000fc40000011402 */
[----:B------:R-:W-:Y:S01]  /*0b90*/  LOP3.LUT R220, R0, 0xfffffff8, RZ, 0xc0, !PT ;  /* 0xfffffff800dc7812 */ /* 0x000fe200078ec0ff */
[----:B------:R-:W-:Y:S01]  /*0ba0*/  IMAD.IADD R226, R12, 0x1, -R226 ;  /* 0x000000010ce27824 */ /* 0x000fe200078e0ae2 */
[----:B------:R-:W-:Y:S01]  /*0bb0*/  LEA.HI R2, R2, R227, RZ, 0x1 ;  /* 0x000000e302027211 */ /* 0x000fe200078f08ff */
[----:B------:R-:W-:Y:S01]  /*0bc0*/  ULOP3.LUT UR7, UR4, 0x1, URZ, 0xfc, !UPT ;  /* 0x0000000104077892 */ /* 0x000fe2000f8efc3f */
[----:B------:R-:W-:Y:S02]  /*0bd0*/  IADD3 R220, R12, -R220, RZ ;  /* 0x800000dc0cdc7210 */ /* 0x000fe40007ffe0ff */
[----:B------:R-:W-:Y:S01]  /*0be0*/  SHF.R.S32.HI R7, RZ, 0x1f, R226 ;  /* 0x0000001fff077819 */ /* 0x000fe200000114e2 */
[----:B------:R-:W-:Y:S01]  /*0bf0*/  UMOV UR4, URZ ;  /* 0x0000003f00047c82 */ /* 0x000fe20008000000 */
[----:B------:R-:W-:Y:S01]  /*0c00*/  LOP3.LUT R2, R2, 0x3fffffe, RZ, 0xc0, !PT ;  /* 0x03fffffe02027812 */ /* 0x000fe200078ec0ff */
[----:B------:R-:W-:Y:S01]  /*0c10*/  IMAD.SHL.U32 R22, R220, 0x8, RZ ;  /* 0x00000008dc167824 */ /* 0x000fe200078e00ff */
[CC--:B------:R-:W-:Y:S01]  /*0c20*/  LEA.HI R8, R7.reuse, R226.reuse, RZ, 0x2 ;  /* 0x000000e207087211 */ /* 0x0c0fe200078f10ff */
[----:B0-----:R-:W-:Y:S01]  /*0c30*/  IMAD.U32 R3, RZ, RZ, UR7 ;  /* 0x00000007ff037e24 */ /* 0x001fe2000f8e00ff */
[----:B------:R-:W-:Y:S01]  /*0c40*/  LEA.HI R7, R7, R226, RZ, 0x5 ;  /* 0x000000e207077211 */ /* 0x000fe200078f28ff */
[----:B------:R-:W-:Y:S01]  /*0c50*/  IMAD.IADD R2, R227, 0x1, -R2 ;  /* 0x00000001e3027824 */ /* 0x000fe200078e0a02 */
[--C-:B------:R-:W-:Y:S01]  /*0c60*/  SHF.R.S32.HI R9, RZ, 0x2, R8.reuse ;  /* 0x00000002ff097819 */ /* 0x100fe20000011408 */
[C---:B------:R-:W-:Y:S01]  /*0c70*/  VIADD R218, R22.reuse, 0x40 ;  /* 0x0000004016da7836 */ /* 0x040fe20000000000 */
[----:B------:R-:W-:Y:S01]  /*0c80*/  SHF.R.S32.HI R10, RZ, 0x1f, R8 ;  /* 0x0000001fff0a7819 */ /* 0x000fe20000011408 */
[C---:B------:R-:W-:Y:S01]  /*0c90*/  VIADD R217, R22.reuse, 0x80 ;  /* 0x0000008016d97836 */ /* 0x040fe20000000000 */
[----:B------:R-:W-:Y:S01]  /*0ca0*/  SHF.R.S32.HI R7, RZ, 0x5, R7 ;  /* 0x00000005ff077819 */ /* 0x000fe20000011407 */
[----:B------:R-:W-:Y:S01]  /*0cb0*/  VIADD R219, R22, 0xc0 ;  /* 0x000000c016db7836 */ /* 0x000fe20000000000 */
[----:B------:R-:W-:Y:S01]  /*0cc0*/  LEA.HI R10, R10, R9, RZ, 0x3 ;  /* 0x000000090a0a7211 */ /* 0x000fe200078f18ff */
[----:B------:R-:W-:Y:S01]  /*0cd0*/  IMAD.U32 R225, RZ, RZ, UR4 ;  /* 0x00000004ffe17e24 */ /* 0x000fe2000f8e00ff */
[----:B------:R-:W-:Y:S01]  /*0ce0*/  LOP3.LUT R215, R8, 0x7ffffffc, RZ, 0xc0, !PT ;  /* 0x7ffffffc08d77812 */ /* 0x000fe200078ec0ff */
[----:B------:R-:W-:Y:S01]  /*0cf0*/  IMAD.U32 R17, RZ, RZ, UR4 ;  /* 0x00000004ff117e24 */ /* 0x000fe2000f8e00ff */
[----:B------:R-:W-:-:S02]  /*0d00*/  LOP3.LUT R10, R10, 0xfffffff8, RZ, 0xc0, !PT ;  /* 0xfffffff80a0a7812 */ /* 0x000fc400078ec0ff */
[----:B------:R-:W-:Y:S01]  /*0d10*/  SHF.R.S32.HI R224, RZ, 0x3, R0 ;  /* 0x00000003ffe07819 */ /* 0x000fe20000011400 */
[----:B------:R-:W-:Y:S01]  /*0d20*/  IMAD.IADD R215, R226, 0x1, -R215 ;  /* 0x00000001e2d77824 */ /* 0x000fe200078e0ad7 */
[----:B------:R-:W-:Y:S01]  /*0d30*/  SHF.R.S32.HI R0, RZ, 0x1f, R22 ;  /* 0x0000001fff007819 */ /* 0x000fe20000011416 */
[----:B------:R-:W-:Y:S01]  /*0d40*/  IMAD.IADD R10, R9, 0x1, -R10 ;  /* 0x00000001090a7824 */ /* 0x000fe200078e0a0a */
[----:B------:R-:W-:Y:S02]  /*0d50*/  SHF.R.S32.HI R4, RZ, 0x1f, R218 ;  /* 0x0000001fff047819 */ /* 0x000fe400000114da */
[----:B------:R-:W-:Y:S01]  /*0d60*/  SHF.R.S32.HI R0, RZ, 0x1f, R219 ;  /* 0x0000001fff007819 */ /* 0x000fe200000114db */
[----:B------:R-:W-:-:S04]  /*0d70*/  IMAD R7, R7, 0x10, R10 ;  /* 0x0000001007077824 */ /* 0x000fc800078e020a */
[----:B------:R-:W-:Y:S02]  /*0d80*/  IMAD R2, R2, 0x40, R7 ;  /* 0x0000004002027824 */ /* 0x000fe400078e0207 */
[----:B------:R-:W-:Y:S02]  /*0d90*/  IMAD.MOV.U32 R7, RZ, RZ, R15 ;  /* 0x000000ffff077224 */ /* 0x000fe400078e000f */
[----:B------:R-:W-:Y:S01]  /*0da0*/  IMAD R216, R6, 0x8, R2 ;  /* 0x0000000806d87824 */ /* 0x000fe200078e0202 */
[----:B------:R-:W-:Y:S04]  /*0db0*/  STL [R1], R2 ;  /* 0x0000000201007387 */ /* 0x000fe80000100800 */
[----:B------:R0:W-:Y:S02]  /*0dc0*/  STL [R1+0x8], R3 ;  /* 0x0000080301007387 */ /* 0x0001e40000100800 */
[----:B0-----:R-:W-:-:S07]  /*0dd0*/  SHF.R.S32.HI R3, RZ, 0x1f, R217 ;  /* 0x0000001fff037819 */ /* 0x001fce00000114d9 */
.L_x_2475:
[----:B012---:R-:W0:Y:S01]  /*0de0*/  LDC.64 R2, c[0x0][0xc88] ;  /* 0x00032200ff027b82 */ /* 0x007e220000000a00 */
[----:B------:R-:W-:Y:S01]  /*0df0*/  ULDC.64 UR8, c[0x0][0xa28] ;  /* 0x00028a0000087ab9 */ /* 0x000fe20000000a00 */
[----:B------:R-:W-:Y:S01]  /*0e00*/  ULDC.64 UR10, c[0x0][0xa18] ;  /* 0x00028600000a7ab9 */ /* 0x000fe20000000a00 */
[----:B0-----:R-:W-:-:S06]  /*0e10*/  IMAD.WIDE R2, R7, 0x4, R2 ;  /* 0x0000000407027825 */ /* 0x001fcc00078e0202 */
[----:B------:R-:W2:Y:S01]  /*0e20*/  LDG.E R2, desc[UR38][R2.64] ;  /* 0x0000002602027981 */ /* 0x000ea2000c1e1900 */
        /* <DEDUP_REMOVED lines=9> */
[----:B------:R-:W-:-:S04]  /*0ec0*/  @UP0 ULEA UR8, UP2, UR4, UR8, 0x2 ;  /* 0x0000000804080291 */ /* 0x000fc8000f84103f */
[----:B------:R-:W-:Y:S02]  /*0ed0*/  @UP0 ULEA.HI.X UR9, UR4, UR9, UR7, 0x2, UP2 ;  /* 0x0000000904090291 */ /* 0x000fe400090f1407 */
[----:B------:R-:W-:Y:S01]  /*0ee0*/  MOV R223, UR7 ;  /* 0x0000000700df7c02 */ /* 0x000fe20008000f00 */
[----:B------:R-:W-:Y:S01]  /*0ef0*/  @UP1 ULEA UR10, UP0, UR4, UR10, 0x2 ;  /* 0x0000000a040a1291 */ /* 0x000fe2000f80103f */
[----:B------:R-:W-:-:S03]  /*0f00*/  IMAD.U32 R2, RZ, RZ, UR8 ;  /* 0x00000008ff027e24 */ /* 0x000fc6000f8e00ff */
[----:B------:R-:W-:Y:S01]  /*0f10*/  @UP1 ULEA.HI.X UR11, UR4, UR11, UR7, 0x2, UP0 ;  /* 0x0000000b040b1291 */ /* 0x000fe200080f1407 */
[----:B------:R-:W-:Y:S01]  /*0f20*/  IMAD.U32 R3, RZ, RZ, UR9 ;  /* 0x00000009ff037e24 */ /* 0x000fe2000f8e00ff */
[----:B------:R-:W-:Y:S01]  /*0f30*/  ULDC.64 UR8, c[0x0][0x418] ;  /* 0x0001060000087ab9 */ /* 0x000fe20000000a00 */
[----:B------:R-:W-:Y:S01]  /*0f40*/  IMAD.U32 R4, RZ, RZ, UR10 ;  /* 0x0000000aff047e24 */ /* 0x000fe2000f8e00ff */
[----:B------:R-:W-:Y:S02]  /*0f50*/  ULDC UR7, c[0x0][0x424] ;  /* 0x0001090000077ab9 */ /* 0x000fe40000000800 */
[----:B------:R-:W-:Y:S01]  /*0f60*/  IMAD.U32 R5, RZ, RZ, UR11 ;  /* 0x0000000bff057e24 */ /* 0x000fe2000f8e00ff */
[----:B------:R-:W2:Y:S01]  /*0f70*/  @P0 LDG.E R2, desc[UR38][R2.64] ;  /* 0x0000002602020981 */ /* 0x000ea2000c1e1900 */
[----:B------:R-:W-:Y:S01]  /*0f80*/  UISETP.NE.U32.AND UP0, UPT, UR8, URZ, UPT ;  /* 0x0000003f0800728c */ /* 0x000fe2000bf05070 */
[----:B------:R-:W-:Y:S02]  /*0f90*/  ULDC.64 UR10, c[0x0][0xa20] ;  /* 0x00028800000a7ab9 */ /* 0x000fe40000000a00 */
[----:B---3--:R-:W3:Y:S01]  /*0fa0*/  @P2 LDG.E R4, desc[UR38][R4.64] ;  /* 0x0000002604042981 */ /* 0x008ee2000c1e1900 */
[----:B------:R-:W-:Y:S01]  /*0fb0*/  UISETP.NE.AND.EX UP0, UPT, UR9, URZ, UPT, UP0 ;  /* 0x0000003f0900728c */ /* 0x000fe2000bf05300 */
[----:B------:R-:W-:Y:S01]  /*0fc0*/  ISETP.NE.U32.AND P1, PT, RZ, UR10, PT ;  /* 0x0000000aff007c0c */ /* 0x000fe2000bf25070 */
[----:B------:R-:W-:Y:S01]  /*0fd0*/  ULDC UR8, c[0x0][0x2f0] ;  /* 0x0000bc0000087ab9 */ /* 0x000fe20000000800 */
[----:B------:R-:W-:Y:S01]  /*0fe0*/  UMOV UR4, URZ ;  /* 0x0000003f00047c82 */ /* 0x000fe20008000000 */
[----:B------:R-:W-:Y:S01]  /*0ff0*/  USEL UR7, UR7, 0x1, UP0 ;  /* 0x0000000107077887 */ /* 0x000fe20008000000 */
[----:B------:R-:W-:Y:S01]  /*1000*/  ISETP.NE.AND.EX P1, PT, RZ, UR11, PT, P1 ;  /* 0x0000000bff007c0c */ /* 0x000fe2000bf25310 */
[----:B------:R-:W-:-:S02]  /*1010*/  IMAD.U32 R222, RZ, RZ, UR6 ;  /* 0x00000006ffde7e24 */ /* 0x000fc4000f8e00ff */
[----:B------:R-:W-:Y:S01]  /*1020*/  UIMAD UR8, UR7, UR8, URZ ;  /* 0x00000008070872a4 */ /* 0x000fe2000f8e023f */
[----:B--2---:R-:W-:Y:S02]  /*1030*/  @P0 R2UR UR4, R2 ;  /* 0x00000000020402ca */ /* 0x004fe400000e0000 */
[----:B---3--:R-:W-:-:S13]  /*1040*/  @P2 R2UR UR7, R4 ;  /* 0x00000000040722ca */ /* 0x008fda00000e0000 */
[----:B------:R-:W-:Y:S01]  /*1050*/  IMAD.U32 R23, RZ, RZ, UR7 ;  /* 0x00000007ff177e24 */ /* 0x000fe2000f8e00ff */
[----:B----4-:R-:W-:Y:S06]  /*1060*/  @P2 BRA `(.L_x_2416) ;  /* 0x0000000000442947 */ /* 0x010fec0003800000 */
[----:B------:R-:W-:Y:S02]  /*1070*/  ULDC.64 UR6, c[0x0][0xa00] ;  /* 0x0002800000067ab9 */ /* 0x000fe40000000a00 */
[----:B------:R-:W-:Y:S01]  /*1080*/  ISETP.NE.U32.AND P0, PT, RZ, UR6, PT ;  /* 0x00000006ff007c0c */ /* 0x000fe2000bf05070 */
[----:B------:R-:W-:Y:S02]  /*1090*/  ULDC UR6, c[0x0][0x288] ;  /* 0x0000a20000067ab9 */ /* 0x000fe40000000800 */
[----:B------:R-:W-:Y:S01]  /*10a0*/  IMAD.U32 R23, RZ, RZ, UR6 ;  /* 0x00000006ff177e24 */ /* 0x000fe2000f8e00ff */
[----:B------:R-:W-:-:S13]  /*10b0*/  ISETP.NE.AND.EX P0, PT, RZ, UR7, PT, P0 ;  /* 0x00000007ff007c0c */ /* 0x000fda000bf05300 */
[----:B------:R-:W-:Y:S05]  /*10c0*/  @!P0 BRA `(.L_x_2416) ;  /* 0x00000000002c8947 */ /* 0x000fea0003800000 */
[----:B------:R-:W-:Y:S01]  /*10d0*/  R2UR UR9, R221 ;  /* 0x00000000dd0972ca */ /* 0x000fe200000e0000 */
[----:B------:R-:W-:-:S12]  /*10e0*/  ULDC.64 UR6, c[0x0][0xa00] ;  /* 0x0002800000067ab9 */ /* 0x000fd80000000a00 */
[----:B------:R-:W-:-:S06]  /*10f0*/  UIMAD.WIDE UR6, UR9, 0x4, UR6 ;  /* 0x00000004090678a5 */ /* 0x000fcc000f8e0206 */
[----:B------:R-:W-:Y:S02]  /*1100*/  IMAD.U32 R2, RZ, RZ, UR6 ;  /* 0x00000006ff027e24 */ /* 0x000fe4000f8e00ff */
[----:B------:R-:W-:-:S05]  /*1110*/  IMAD.U32 R3, RZ, RZ, UR7 ;  /* 0x00000007ff037e24 */ /* 0x000fca000f8e00ff */
[----:B------:R-:W2:Y:S04]  /*1120*/  LDG.E R4, desc[UR38][R2.64] ;  /* 0x0000002602047981 */ /* 0x000ea8000c1e1900 */
[----:B------:R-:W3:Y:S01]  /*1130*/  LDG.E R0, desc[UR38][R2.64+0x4] ;  /* 0x0000042602007981 */ /* 0x000ee2000c1e1900 */
[----:B--2---:R-:W-:Y:S02]  /*1140*/  R2UR UR6, R4 ;  /* 0x00000000040672ca */ /* 0x004fe400000e0000 */
[----:B---3--:R-:W-:-:S13]  /*1150*/  R2UR UR7, R0 ;  /* 0x00000000000772ca */ /* 0x008fda00000e0000 */
[----:B------:R-:W-:-:S06]  /*1160*/  UIADD3 UR6, -UR6, UR7, URZ ;  /* 0x0000000706067290 */ /* 0x000fcc000fffe13f */
[----:B------:R-:W-:-:S07]  /*1170*/  IMAD.U32 R23, RZ, RZ, UR6 ;  /* 0x00000006ff177e24 */ /* 0x000fce000f8e00ff */
.L_x_2416:
[----:B------:R-:W-:Y:S05]  /*1180*/  @!P1 BRA `(.L_x_2417) ;  /* 0x0000000000249947 */ /* 0x000fea0003800000 */
[----:B------:R-:W-:Y:S02]  /*1190*/  R2UR UR7, R221 ;  /* 0x00000000dd0772ca */ /* 0x000fe400000e0000 */
[----:B------:R-:W-:-:S11]  /*11a0*/  R2UR UR8, R223 ;  /* 0x00000000df0872ca */ /* 0x000fd600000e0000 */
[----:B------:R-:W-:-:S04]  /*11b0*/  ULEA UR6, UP0, UR7, UR10, 0x2 ;  /* 0x0000000a07067291 */ /* 0x000fc8000f80103f */
[----:B------:R-:W-:Y:S02]  /*11c0*/  ULEA.HI.X UR7, UR7, UR11, UR8, 0x2, UP0 ;  /* 0x0000000b07077291 */ /* 0x000fe400080f1408 */
[----:B------:R-:W-:-:S04]  /*11d0*/  IMAD.U32 R2, RZ, RZ, UR6 ;  /* 0x00000006ff027e24 */ /* 0x000fc8000f8e00ff */
[----:B------:R-:W-:-:S05]  /*11e0*/  IMAD.U32 R3, RZ, RZ, UR7 ;  /* 0x00000007ff037e24 */ /* 0x000fca000f8e00ff */
[----:B------:R-:W2:Y:S02]  /*11f0*/  LDG.E R2, desc[UR38][R2.64] ;  /* 0x0000002602027981 */ /* 0x000ea4000c1e1900 */
[----:B--2---:R-:W-:Y:S01]  /*1200*/  R2UR UR8, R2 ;  /* 0x00000000020872ca */ /* 0x004fe200000e0000 */
[----:B------:R-:W-:-:S14]  /*1210*/  BRA `(.L_x_2418) ;  /* 0x0000000000387947 */ /* 0x000fdc0003800000 */
.L_x_2417:
[----:B------:R-:W-:Y:S02]  /*1220*/  ULDC.64 UR6, c[0x0][0xa08] ;  /* 0x0002820000067ab9 */ /* 0x000fe40000000a00 */
[----:B------:R-:W-:-:S04]  /*1230*/  ISETP.NE.U32.AND P0, PT, RZ, UR6, PT ;  /* 0x00000006ff007c0c */ /* 0x000fc8000bf05070 */
[----:B------:R-:W-:-:S13]  /*1240*/  ISETP.NE.AND.EX P0, PT, RZ, UR7, PT, P0 ;  /* 0x00000007ff007c0c */ /* 0x000fda000bf05300 */
[----:B------:R-:W-:Y:S05]  /*1250*/  @!P0 BRA `(.L_x_2418) ;  /* 0x0000000000288947 */ /* 0x000fea0003800000 */
[----:B------:R-:W-:Y:S01]  /*1260*/  R2UR UR8, R221 ;  /* 0x00000000dd0872ca */ /* 0x000fe200000e0000 */
[----:B------:R-:W-:-:S12]  /*1270*/  ULDC.64 UR6, c[0x0][0xa08] ;  /* 0x0002820000067ab9 */ /* 0x000fd80000000a00 */
[----:B------:R-:W-:-:S06]  /*1280*/  UIMAD.WIDE UR6, UR8, 0x4, UR6 ;  /* 0x00000004080678a5 */ /* 0x000fcc000f8e0206 */
[----:B------:R-:W-:Y:S01]  /*1290*/  IMAD.U32 R2, RZ, RZ, UR6 ;  /* 0x00000006ff027e24 */ /* 0x000fe2000f8e00ff */
[----:B------:R-:W-:-:S05]  /*12a0*/  MOV R3, UR7 ;  /* 0x0000000700037c02 */ /* 0x000fca0008000f00 */
[----:B------:R-:W2:Y:S04]  /*12b0*/  LDG.E R4, desc[UR38][R2.64] ;  /* 0x0000002602047981 */ /* 0x000ea8000c1e1900 */
[----:B------:R-:W3:Y:S01]  /*12c0*/  LDG.E R0, desc[UR38][R2.64+0x4] ;  /* 0x0000042602007981 */ /* 0x000ee2000c1e1900 */
[----:B--2---:R-:W-:Y:S02]  /*12d0*/  R2UR UR8, R4 ;  /* 0x00000000040872ca */ /* 0x004fe400000e0000 */
[----:B---3--:R-:W-:-:S13]  /*12e0*/  R2UR UR6, R0 ;  /* 0x00000000000672ca */ /* 0x008fda00000e0000 */
[----:B------:R-:W-:-:S12]  /*12f0*/  UIADD3 UR8, -UR8, UR6, URZ ;  /* 0x0000000608087290 */ /* 0x000fd8000fffe13f */
.L_x_2418:
[----:B------:R-:W-:Y:S01]  /*1300*/  UIADD3 UR9, -UR4, UR8, URZ ;  /* 0x0000000804097290 */ /* 0x000fe2000fffe13f */
[----:B------:R-:W-:Y:S01]  /*1310*/  R2UR UR7, R23 ;  /* 0x00000000170772ca */ /* 0x000fe200000e0000 */
[----:B------:R-:W-:Y:S01]  /*1320*/  USHF.L.U32 UR5, UR5, 0x7, URZ ;  /* 0x0000000705057899 */ /* 0x000fe2000800063f */
[----:B------:R-:W-:Y:S01]  /*1330*/  PLOP3.LUT P0, PT, PT, PT, PT, 0x80, 0x0 ;  /* 0x000000000000781c */ /* 0x000fe20003f0f070 */
[----:B------:R-:W-:Y:S01]  /*1340*/  ULDC UR4, c[0x0][0x448] ;  /* 0x0001120000047ab9 */ /* 0x000fe20000000800 */
[----:B------:R-:W-:Y:S01]  /*1350*/  IMAD.MOV.U32 R0, RZ, RZ, RZ ;  /* 0x000000ffff007224 */ /* 0x000fe200078e00ff */
[----:B------:R-:W-:Y:S01]  /*1360*/  UISETP.NE.AND UP0, UPT, UR4, 0x1, UPT ;  /* 0x000000010400788c */ /* 0x000fe2000bf05270 */
[----:B------:R-:W-:Y:S01]  /*1370*/  IMAD.U32 R212, RZ, RZ, UR9 ;  /* 0x00000009ffd47e24 */ /* 0x000fe2000f8e00ff */
[----:B------:R-:W-:Y:S02]  /*1380*/  UIADD3 UR6, UR5, 0x7f, URZ ;  /* 0x0000007f05067890 */ /* 0x000fe4000fffe03f */
[----:B------:R-:W-:Y:S01]  /*1390*/  IMAD.U32 R214, RZ, RZ, UR5 ;  /* 0x00000005ffd67e24 */ /* 0x000fe2000f8e00ff */
[----:B------:R-:W-:Y:S01]  /*13a0*/  UP2UR UR4, UPR, URZ, 0x1 ;  /* 0x000000013f047883 */ /* 0x000fe20008000000 */
[----:B------:R-:W-:-:S02]  /*13b0*/  CS2R R2, SRZ ;  /* 0x0000000000027805 */ /* 0x000fc4000001ff00 */
[----:B------:R-:W-:Y:S02]  /*13c0*/  CS2R R150, SRZ ;  /* 0x0000000000967805 */ /* 0x000fe4000001ff00 */
[----:B------:R-:W-:Y:S01]  /*13d0*/  CS2R R148, SRZ ;  /* 0x0000000000947805 */ /* 0x000fe2000001ff00 */
[----:B------:R-:W-:Y:S01]  /*13e0*/  UIADD3 UR7, UR9, 0x50, -UR7 ;  /* 0x0000005009077890 */ /* 0x000fe2000fffe807 */
[----:B------:R-:W-:Y:S01]  /*13f0*/  CS2R R146, SRZ ;  /* 0x0000000000927805 */ /* 0x000fe2000001ff00 */
[----:B------:R-:W-:Y:S01]  /*1400*/  IMAD.U32 R213, RZ, RZ, UR4 ;  /* 0x00000004ffd57e24 */ /* 0x000fe2000f8e00ff */
[----:B------:R-:W-:Y:S01]  /*1410*/  @UP0 ULDC UR4, c[0x0][0x44c] ;  /* 0x0001130000040ab9 */ /* 0x000fe20000000800 */
[----:B------:R-:W-:Y:S01]  /*1420*/  @UP0 ULDC UR8, c[0x0][0x450] ;  /* 0x0001140000080ab9 */ /* 0x000fe20000000800 */
[----:B------:R-:W-:Y:S01]  /*1430*/  UIMAD.WIDE.U32 UR4, UR6, UR4, URZ ;  /* 0x00000004060472a5 */ /* 0x000fe2000f8e003f */
[----:B------:R-:W-:Y:S01]  /*1440*/  CS2R R144, SRZ ;  /* 0x0000000000907805 */ /* 0x000fe2000001ff00 */
[----:B------:R-:W-:Y:S01]  /*1450*/  UIADD3 UR4, UR9, 0x4f, URZ ;  /* 0x0000004f09047890 */ /* 0x000fe2000fffe03f */
[----:B------:R-:W-:Y:S01]  /*1460*/  CS2R R142, SRZ ;  /* 0x00000000008e7805 */ /* 0x000fe2000001ff00 */
[----:B------:R-:W-:Y:S01]  /*1470*/  @UP0 USHF.R.U32.HI UR6, URZ, UR8, UR5 ;  /* 0x000000083f060299 */ /* 0x000fe20008011605 */
[----:B------:R-:W-:Y:S01]  /*1480*/  CS2R R140, SRZ ;  /* 0x00000000008c7805 */ /* 0x000fe2000001ff00 */
[----:B------:R-:W-:Y:S01]  /*1490*/  UIMAD.WIDE UR4, UR4, 0x66666667, URZ ;  /* 0x66666667040478a5 */ /* 0x000fe2000f8e023f */
[----:B------:R-:W-:Y:S01]  /*14a0*/  CS2R R138, SRZ ;  /* 0x00000000008a7805 */ /* 0x000fe2000001ff00 */
[----:B------:R-:W-:Y:S01]  /*14b0*/  UIADD3 UR6, UR7, UR6, URZ ;  /* 0x0000000607067290 */ /* 0x000fe2000fffe03f */
[----:B------:R-:W-:Y:S01]  /*14c0*/  CS2R R136, SRZ ;  /* 0x0000000000887805 */ /* 0x000fe2000001ff00 */
[----:B------:R-:W-:Y:S01]  /*14d0*/  USHF.R.U32.HI UR4, URZ, 0x1f, UR5 ;  /* 0x0000001f3f047899 */ /* 0x000fe20008011605 */
[----:B------:R-:W-:Y:S01]  /*14e0*/  CS2R R134, SRZ ;  /* 0x0000000000867805 */ /* 0x000fe2000001ff00 */
[----:B------:R-:W-:Y:S01]  /*14f0*/  UIMAD.WIDE UR6, UR6, 0x66666667, URZ ;  /* 0x66666667060678a5 */ /* 0x000fe2000f8e023f */
[----:B------:R-:W-:Y:S01]  /*1500*/  CS2R R132, SRZ ;  /* 0x0000000000847805 */ /* 0x000fe2000001ff00 */
[----:B------:R-:W-:Y:S01]  /*1510*/  ULEA.HI.SX32 UR4, UR5, UR4, 0x1b ;  /* 0x0000000405047291 */ /* 0x000fe2000f8fda3f */
[----:B------:R-:W-:Y:S01]  /*1520*/  CS2R R130, SRZ ;  /* 0x0000000000827805 */ /* 0x000fe2000001ff00 */
[----:B------:R-:W-:Y:S01]  /*1530*/  USHF.R.U32.HI UR6, URZ, 0x1f, UR7 ;  /* 0x0000001f3f067899 */ /* 0x000fe20008011607 */
[----:B------:R-:W-:-:S02]  /*1540*/  CS2R R128, SRZ ;  /* 0x0000000000807805 */ /* 0x000fc4000001ff00 */
[----:B------:R-:W-:Y:S02]  /*1550*/  CS2R R126, SRZ ;  /* 0x00000000007e7805 */ /* 0x000fe4000001ff00 */
[----:B------:R-:W-:Y:S01]  /*1560*/  CS2R R124, SRZ ;  /* 0x00000000007c7805 */ /* 0x000fe2000001ff00 */
[----:B------:R-:W-:Y:S01]  /*1570*/  ULEA.HI.SX32 UR6, UR7, UR6, 0x1b ;  /* 0x0000000607067291 */ /* 0x000fe2000f8fda3f */
[----:B------:R-:W-:Y:S02]  /*1580*/  CS2R R122, SRZ ;  /* 0x00000000007a7805 */ /* 0x000fe4000001ff00 */
[----:B------:R-:W-:Y:S02]  /*1590*/  CS2R R120, SRZ ;  /* 0x0000000000787805 */ /* 0x000fe4000001ff00 */
[----:B------:R-:W-:Y:S01]  /*15a0*/  CS2R R118, SRZ ;  /* 0x0000000000767805 */ /* 0x000fe2000001ff00 */
[----:B------:R-:W-:Y:S01]  /*15b0*/  UISETP.LT.AND UP0, UPT, UR4, UR6, UPT ;  /* 0x000000060400728c */ /* 0x000fe2000bf01270 */
[----:B------:R-:W-:-:S02]  /*15c0*/  CS2R R116, SRZ ;  /* 0x0000000000747805 */ /* 0x000fc4000001ff00 */
[----:B------:R-:W-:Y:S02]  /*15d0*/  CS2R R114, SRZ ;  /* 0x0000000000727805 */ /* 0x000fe4000001ff00 */
[----:B------:R-:W-:Y:S01]  /*15e0*/  CS2R R112, SRZ ;  /* 0x0000000000707805 */ /* 0x000fe2000001ff00 */
[----:B------:R-:W-:Y:S01]  /*15f0*/  USEL UR60, UR4, UR6, UP0 ;  /* 0x00000006043c7287 */ /* 0x000fe20008000000 */
[----:B------:R-:W-:Y:S02]  /*1600*/  CS2R R110, SRZ ;  /* 0x00000000006e7805 */ /* 0x000fe4000001ff00 */
[----:B------:R-:W-:Y:S02]  /*1610*/  CS2R R108, SRZ ;  /* 0x00000000006c7805 */ /* 0x000fe4000001ff00 */
[----:B------:R-:W-:Y:S01]  /*1620*/  CS2R R106, SRZ ;  /* 0x00000000006a7805 */ /* 0x000fe2000001ff00 */
[----:B------:R-:W-:Y:S01]  /*1630*/  UISETP.GE.AND UP0, UPT, UR60, 0x1, UPT ;  /* 0x000000013c00788c */ /* 0x000fe2000bf06270 */
[----:B------:R-:W-:-:S02]  /*1640*/  CS2R R104, SRZ ;  /* 0x0000000000687805 */ /* 0x000fc4000001ff00 */
[----:B------:R-:W-:Y:S02]  /*1650*/  CS2R R102, SRZ ;  /* 0x0000000000667805 */ /* 0x000fe4000001ff00 */
[----:B------:R-:W-:Y:S02]  /*1660*/  CS2R R100, SRZ ;  /* 0x0000000000647805 */ /* 0x000fe4000001ff00 */
[----:B------:R-:W-:Y:S02]  /*1670*/  CS2R R166, SRZ ;  /* 0x0000000000a67805 */ /* 0x000fe4000001ff00 */
[----:B------:R-:W-:Y:S02]  /*1680*/  CS2R R96, SRZ ;  /* 0x0000000000607805 */ /* 0x000fe4000001ff00 */
[----:B------:R-:W-:Y:S02]  /*1690*/  PLOP3.LUT P1, PT, PT, PT, UP0, 0x80, 0x0 ;  /* 0x000000000000781c */ /* 0x000fe40003f2f008 */
        /* <DEDUP_REMOVED lines=69> */
.L_x_2420:
[----:B------:R-:W2:Y:S01]  /*1af0*/  LDL R2, [R1+0x8] ;  /* 0x0000080001027983 */ /* 0x000ea20000100800 */
        /* <DEDUP_REMOVED lines=12> */
.L_x_2564:
[----:B------:R-:W-:Y:S05]  /*1bc0*/  @!P0 BRA `(.L_x_2422) ;  /* 0x0000000000048947 */ /* 0x000fea0003800000 */
[----:B------:R-:W-:Y:S01]  /*1bd0*/  BPT.TRAP 0x1 ;  /* 0x000000040000795c */ /* 0x000fe20000300000 */
.L_x_2422:
        /* <DEDUP_REMOVED lines=9> */
.L_x_2423:
[----:B-1----:R-:W-:Y:S05]  /*1c70*/  @P1 BRA `(.L_x_2424) ;  /* 0x0000000000081947 */ /* 0x002fea0003800000 */
[----:B------:R-:W1:Y:S02]  /*1c80*/  SYNCS.PHASECHK.TRANS64.TRYWAIT P1, [R0+URZ+0x38830], R3 ;  /* 0x03883003000075a7 */ /* 0x000e64000802017f */
[----:B-1----:R-:W-:Y:S05]  /*1c90*/  @!P1 BRA `(.L_x_2425) ;  /* 0x0000015400749947 */ /* 0x002fea0003800000 */
.L_x_2424:
        /* <DEDUP_REMOVED lines=159> */
[----:B------:R-:W-:Y:S01]  /*2690*/  MOV R9, UR17 ;  /* 0x0000001100097c02 */ /* 0x000fe20008000f00 */
        /* <DEDUP_REMOVED lines=418> */
.L_x_2426:
[----:B------:R-:W-:Y:S01]  /*40c0*/  R2UR UR4, R213 ;  /* 0x00000000d50472ca */ /* 0x000fe200000e0000 */
[----:B------:R-:W-:Y:S01]  /*40d0*/  UMOV UR5, 0xffffffb0 ;  /* 0xffffffb000057882 */ /* 0x000fe20000000000 */
[----:B------:R-:W-:Y:S01]  /*40e0*/  R2UR UR7, R214 ;  /* 0x00000000d60772ca */ /* 0x000fe200000e0000 */
[----:B------:R-:W-:Y:S01]  /*40f0*/  UIMAD UR5, UR60, UR5, 0x51 ;  /* 0x000000513c0574a4 */ /* 0x000fe2000f8e0205 */
[----:B------:R-:W-:Y:S02]  /*4100*/  R2UR UR14, R212 ;  /* 0x00000000d40e72ca */ /* 0x000fe400000e0000 */
[----:B------:R-:W-:Y:S02]  /*4110*/  CS2R R150, SRZ ;  /* 0x0000000000967805 */ /* 0x000fe4000001ff00 */
[----:B------:R-:W-:Y:S02]  /*4120*/  R2UR UR15, R23 ;  /* 0x00000000170f72ca */ /* 0x000fe400000e0000 */
[----:B------:R-:W-:-:S02]  /*4130*/  CS2R R148, SRZ ;  /* 0x0000000000947805 */ /* 0x000fc4000001ff00 */
[----:B------:R-:W-:Y:S01]  /*4140*/  CS2R R146, SRZ ;  /* 0x0000000000927805 */ /* 0x000fe2000001ff00 */
[----:B------:R-:W-:Y:S01]  /*4150*/  IMAD.U32 R4, RZ, RZ, UR5 ;  /* 0x00000005ff047e24 */ /* 0x000fe2000f8e00ff */
[----:B------:R-:W-:Y:S01]  /*4160*/  ULDC UR5, c[0x0][0x988] ;  /* 0x0002620000057ab9 */ /* 0x000fe20000000800 */
[----:B------:R-:W-:Y:S02]  /*4170*/  CS2R R144, SRZ ;  /* 0x0000000000907805 */ /* 0x000fe4000001ff00 */
[----:B------:R-:W-:Y:S01]  /*4180*/  CS2R R142, SRZ ;  /* 0x00000000008e7805 */ /* 0x000fe2000001ff00 */
[----:B------:R-:W-:Y:S01]  /*4190*/  UISETP.NE.AND UP0, UPT, UR4, URZ, UPT ;  /* 0x0000003f0400728c */ /* 0x000fe2000bf05270 */
[----:B------:R-:W-:Y:S01]  /*41a0*/  IMAD R4, R215, -0x2, R4 ;  /* 0xfffffffed7047824 */ /* 0x000fe200078e0204 */
[----:B------:R-:W-:Y:S01]  /*41b0*/  UMOV UR10, UR7 ;  /* 0x00000007000a7c82 */ /* 0x000fe20008000000 */
[----:B------:R-:W-:Y:S01]  /*41c0*/  VIADD R2, R216, UR7 ;  /* 0x00000007d8027c36 */ /* 0x000fe20008000000 */
[----:B------:R-:W-:-:S02]  /*41d0*/  CS2R R140, SRZ ;  /* 0x00000000008c7805 */ /* 0x000fc4000001ff00 */
[----:B------:R-:W-:Y:S02]  /*41e0*/  CS2R R138, SRZ ;  /* 0x00000000008a7805 */ /* 0x000fe4000001ff00 */
[----:B------:R-:W-:Y:S01]  /*41f0*/  PLOP3.LUT P1, PT, PT, PT, UP0, 0x80, 0x0 ;  /* 0x000000000000781c */ /* 0x000fe20003f2f008 */
[----:B------:R-:W-:Y:S01]  /*4200*/  IMAD.U32 R21, RZ, RZ, UR15 ;  /* 0x0000000fff157e24 */ /* 0x000fe2000f8e00ff */
[----:B------:R-:W-:Y:S02]  /*4210*/  PLOP3.LUT P2, PT, PT, PT, UP0, 0x80, 0x0 ;  /* 0x000000000000781c */ /* 0x000fe40003f4f008 */
[----:B------:R-:W-:Y:S02]  /*4220*/  CS2R R136, SRZ ;  /* 0x0000000000887805 */ /* 0x000fe4000001ff00 */
[----:B------:R-:W-:Y:S01]  /*4230*/  CS2R R134, SRZ ;  /* 0x0000000000867805 */ /* 0x000fe2000001ff00 */
[----:B------:R-:W-:Y:S01]  /*4240*/  @UP0 ULDC UR4, c[0x0][0x44c] ;  /* 0x0001130000040ab9 */ /* 0x000fe20000000800 */
[----:B------:R-:W-:Y:S01]  /*4250*/  IADD3 R4, -R21, UR14, R4 ;  /* 0x0000000e15047c10 */ /* 0x000fe2000fffe104 */
[----:B------:R-:W-:Y:S01]  /*4260*/  @UP0 ULDC UR6, c[0x0][0x44c] ;  /* 0x0001130000060ab9 */ /* 0x000fe20000000800 */
[----:B------:R-:W-:Y:S01]  /*4270*/  @UP0 ULDC UR11, c[0x0][0x450] ;  /* 0x00011400000b0ab9 */ /* 0x000fe20000000800 */
[----:B------:R-:W-:Y:S01]  /*4280*/  UIMAD.WIDE.U32 UR6, UR7, UR6, URZ ;  /* 0x00000006070672a5 */ /* 0x000fe2000f8e003f */
[----:B------:R-:W-:-:S02]  /*4290*/  CS2R R132, SRZ ;  /* 0x0000000000847805 */ /* 0x000fc4000001ff00 */
[----:B------:R-:W-:Y:S02]  /*42a0*/  CS2R R130, SRZ ;  /* 0x0000000000827805 */ /* 0x000fe4000001ff00 */
[----:B------:R-:W-:Y:S01]  /*42b0*/  CS2R R128, SRZ ;  /* 0x0000000000807805 */ /* 0x000fe2000001ff00 */
[----:B------:R-:W-:Y:S01]  /*42c0*/  @P1 IMAD.HI.U32 R3, R2, UR4, RZ ;  /* 0x0000000402031c27 */ /* 0x000fe2000f8e00ff */
[----:B------:R-:W-:Y:S01]  /*42d0*/  @UP0 ULDC UR4, c[0x0][0x450] ;  /* 0x0001140000040ab9 */ /* 0x000fe20000000800 */
[----:B------:R-:W-:Y:S01]  /*42e0*/  @UP0 USHF.R.U32.HI UR10, URZ, UR11, UR7 ;  /* 0x0000000b3f0a0299 */ /* 0x000fe20008011607 */
[----:B------:R-:W-:Y:S02]  /*42f0*/  CS2R R126, SRZ ;  /* 0x00000000007e7805 */ /* 0x000fe4000001ff00 */
[----:B------:R-:W-:Y:S02]  /*4300*/  CS2R R124, SRZ ;  /* 0x00000000007c7805 */ /* 0x000fe4000001ff00 */
[----:B------:R-:W-:Y:S01]  /*4310*/  @P2 SHF.R.U32.HI R2, RZ, UR4, R3 ;  /* 0x00000004ff022c19 */ /* 0x000fe20008011603 */
[----:B------:R-:W-:Y:S01]  /*4320*/  UIMAD UR4, UR60, -0x50, UR14 ;  /* 0xffffffb03c0478a4 */ /* 0x000fe2000f8e020e */
[----:B------:R-:W-:Y:S01]  /*4330*/  CS2R R122, SRZ ;  /* 0x00000000007a7805 */ /* 0x000fe2000001ff00 */
[----:B------:R-:W-:Y:S01]  /*4340*/  UIADD3 UR6, UR10, UR14, -UR15 ;  /* 0x0000000e0a067290 */ /* 0x000fe2000fffe80f */
[----:B------:R-:W0:Y:S01]  /*4350*/  S2UR UR14, SR_CgaCtaId ;  /* 0x00000000000e79c3 */ /* 0x000e220000008800 */
[----:B------:R-:W1:Y:S01]  /*4360*/  SHFL.IDX PT, R5, R2, 0x1, 0x1c1f ;  /* 0x003c1f0002057f89 */ /* 0x000e6200000e0000 */
[----:B------:R-:W-:Y:S01]  /*4370*/  UIADD3 UR4, UR4, 0x50, URZ ;  /* 0x0000005004047890 */ /* 0x000fe2000fffe03f */
[----:B------:R-:W-:Y:S01]  /*4380*/  CS2R R120, SRZ ;  /* 0x0000000000787805 */ /* 0x000fe2000001ff00 */
[----:B------:R-:W-:Y:S01]  /*4390*/  UIMAD.WIDE UR6, UR6, 0x66666667, URZ ;  /* 0x66666667060678a5 */ /* 0x000fe2000f8e023f */
[----:B------:R-:W2:Y:S01]  /*43a0*/  SHFL.IDX PT, R2, R2, RZ, 0x1c1f ;  /* 0x001c1fff02027589 */ /* 0x000ea200000e0000 */
[----:B------:R-:W-:Y:S01]  /*43b0*/  UIADD3 UR60, UR60, -0x2, URZ ;  /* 0xfffffffe3c3c7890 */ /* 0x000fe2000fffe03f */
[----:B------:R-:W-:Y:S01]  /*43c0*/  CS2R R118, SRZ ;  /* 0x0000000000767805 */ /* 0x000fe2000001ff00 */
[----:B------:R-:W-:Y:S01]  /*43d0*/  IMAD.U32 R18, RZ, RZ, UR4 ;  /* 0x00000004ff127e24 */ /* 0x000fe2000f8e00ff */
[----:B------:R-:W-:Y:S01]  /*43e0*/  R2UR UR4, R0 ;  /* 0x00000000000472ca */ /* 0x000fe200000e0000 */
[----:B------:R-:W-:Y:S01]  /*43f0*/  USHF.R.U32.HI UR6, URZ, 0x1f, UR7 ;  /* 0x0000001f3f067899 */ /* 0x000fe20008011607 */
[----:B------:R-:W-:Y:S01]  /*4400*/  CS2R R116, SRZ ;  /* 0x0000000000747805 */ /* 0x000fe2000001ff00 */
[----:B------:R-:W-:Y:S01]  /*4410*/  IMAD R3, R215, -0x2, R18 ;  /* 0xfffffffed7037824 */ /* 0x000fe200078e0212 */
[----:B------:R-:W-:Y:S01]  /*4420*/  CS2R R114, SRZ ;  /* 0x0000000000727805 */ /* 0x000fe2000001ff00 */
[----:B------:R-:W-:Y:S01]  /*4430*/  ULEA.HI.SX32 UR6, UR7, UR6, 0x1b ;  /* 0x0000000607067291 */ /* 0x000fe2000f8fda3f */
        /* <DEDUP_REMOVED lines=8> */
[----:B------:R-:W-:Y:S01]  /*44c0*/  CS2R R100, SRZ ;  /* 0x0000000000647805 */ /* 0x000fe2000001ff00 */
[----:B------:R-:W-:Y:S01]  /*44d0*/  UIADD3 UR4, UR4, 0x38840, URZ ;  /* 0x0003884004047890 */ /* 0x000fe2000fffe03f */
[----:B-1----:R-:W-:Y:S01]  /*44e0*/  VIADDMNMX R5, R5, R4, R3, PT ;  /* 0x0000000405057246 */ /* 0x002fe20003800103 */
[----:B------:R-:W-:Y:S01]  /*44f0*/  UISETP.GE.AND UP0, UPT, UR60, UR10, UPT ;  /* 0x0000000a3c00728c */ /* 0x000fe2000bf06270 */
[----:B------:R-:W-:Y:S01]  /*4500*/  CS2R R98, SRZ ;  /* 0x0000000000627805 */ /* 0x000fe2000001ff00 */
[----:B0-----:R-:W-:Y:S01]  /*4510*/  UPRMT UR4, UR14, 0x654, UR4 ;  /* 0x000006540e047896 */ /* 0x001fe20008000004 */
[----:B------:R-:W-:-:S02]  /*4520*/  ISETP.GT.AND P1, PT, R5, RZ, PT ;  /* 0x000000ff0500720c */ /* 0x000fc40003f24270 */
[----:B------:R-:W-:Y:S02]  /*4530*/  CS2R R96, SRZ ;  /* 0x0000000000607805 */ /* 0x000fe4000001ff00 */
[C---:B------:R-:W-:Y:S02]  /*4540*/  ISETP.GT.AND P2, PT, R5.reuse, 0x1, PT ;  /* 0x000000010500780c */ /* 0x040fe40003f44270 */
[----:B------:R-:W-:Y:S02]  /*4550*/  CS2R R94, SRZ ;  /* 0x00000000005e7805 */ /* 0x000fe4000001ff00 */
[----:B------:R-:W-:Y:S02]  /*4560*/  ISETP.GT.AND P3, PT, R5, 0x8, PT ;  /* 0x000000080500780c */ /* 0x000fe40003f64270 */
[----:B------:R-:W-:Y:S02]  /*4570*/  CS2R R92, SRZ ;  /* 0x00000000005c7805 */ /* 0x000fe4000001ff00 */
[----:B------:R-:W-:-:S02]  /*4580*/  FSEL R58, R58, -INF , P1 ;  /* 0xff8000003a3a7808 */ /* 0x000fc40000800000 */
[----:B------:R-:W-:Y:S02]  /*4590*/  CS2R R90, SRZ ;  /* 0x00000000005a7805 */ /* 0x000fe4000001ff00 */
[----:B------:R-:W-:Y:S01]  /*45a0*/  FSEL R59, R59, -INF , P2 ;  /* 0xff8000003b3b7808 */ /* 0x000fe20001000000 */
[----:B------:R-:W-:Y:S01]  /*45b0*/  SYNCS.ARRIVE.TRANS64.RED.A1T0 RZ, [UR4], RZ ;  /* 0x000000ffffff79a7 */ /* 0x000fe20008100404 */
[----:B------:R-:W-:Y:S02]  /*45c0*/  ISETP.GT.AND P1, PT, R5, 0x9, PT ;  /* 0x000000090500780c */ /* 0x000fe40003f24270 */
[----:B------:R-:W-:Y:S02]  /*45d0*/  CS2R R88, SRZ ;  /* 0x0000000000587805 */ /* 0x000fe4000001ff00 */
[----:B------:R-:W-:Y:S02]  /*45e0*/  FSEL R62, R62, -INF , P3 ;  /* 0xff8000003e3e7808 */ /* 0x000fe40001800000 */
[----:B------:R-:W-:-:S02]  /*45f0*/  CS2R R86, SRZ ;  /* 0x0000000000567805 */ /* 0x000fc4000001ff00 */
[----:B------:R-:W-:Y:S02]  /*4600*/  FMNMX.FTZ R21, R58, R59, !PT ;  /* 0x0000003b3a157209 */ /* 0x000fe40007810000 */
[----:B------:R-:W-:Y:S02]  /*4610*/  CS2R R84, SRZ ;  /* 0x0000000000547805 */ /* 0x000fe4000001ff00 */
        /* <DEDUP_REMOVED lines=19> */
[----:B------:R-:W-:Y:S02]  /*4750*/  FSEL R54, R54, -INF , P2 ;  /* 0xff80000036367808 */ /* 0x000fe40001000000 */
[----:B------:R-:W-:Y:S02]  /*4760*/  FMNMX.FTZ R21, R51, R18, !PT ;  /* 0x0000001233157209 */ /* 0x000fe40007810000 */
[----:B------:R-:W-:-:S02]  /*4770*/  ISETP.GT.AND P2, PT, R5, 0x20, PT ;  /* 0x000000200500780c */ /* 0x000fc40003f44270 */
[----:B------:R-:W-:Y:S02]  /*4780*/  FSEL R55, R55, -INF , P1 ;  /* 0xff80000037377808 */ /* 0x000fe40000800000 */
[----:B------:R-:W-:Y:S02]  /*4790*/  FMNMX.FTZ R18, R54, R21, !PT ;  /* 0x0000001536127209 */ /* 0x000fe40007810000 */
        /* <DEDUP_REMOVED lines=33> */
[----:B------:R-:W-:-:S02]  /*49b0*/  FSEL R31, R31, -INF , P1 ;  /* 0xff8000001f1f7808 */ /* 0x000fc40000800000 */
[----:B------:R-:W-:Y:S02]  /*49c0*/  FMNMX.FTZ R18, R30, R5, !PT ;  /* 0x000000051e127209 */ /* 0x000fe40007810000 */
[----:B--2---:R-:W-:Y:S02]  /*49d0*/  VIADDMNMX R4, R2, R4, R3, PT ;  /* 0x0000000402047246 */ /* 0x004fe40003800103 */
[----:B------:R-:W-:Y:S02]  /*49e0*/  FMNMX.FTZ R18, R31, R18, !PT ;  /* 0x000000121f127209 */ /* 0x000fe40007810000 */
[C---:B------:R-:W-:Y:S02]  /*49f0*/  ISETP.GT.AND P1, PT, R4.reuse, RZ, PT ;  /* 0x000000ff0400720c */ /* 0x040fe40003f24270 */
[C---:B------:R-:W-:Y:S01]  /*4a00*/  ISETP.GT.AND P2, PT, R4.reuse, 0x1, PT ;  /* 0x000000010400780c */ /* 0x040fe20003f44270 */
[----:B------:R-:W0:Y:S01]  /*4a10*/  SHFL.BFLY PT, R5, R18, 0x2, 0x1f ;  /* 0x0c401f0012057f89 */ /* 0x000e2200000e0000 */
[----:B------:R-:W-:-:S02]  /*4a20*/  ISETP.GT.AND P3, PT, R4, 0x8, PT ;  /* 0x000000080400780c */ /* 0x000fc40003f64270 */
[----:B------:R-:W-:Y:S02]  /*4a30*/  FSEL R56, R56, -INF , P1 ;  /* 0xff80000038387808 */ /* 0x000fe40000800000 */
[----:B------:R-:W-:Y:S02]  /*4a40*/  FSEL R57, R57, -INF , P2 ;  /* 0xff80000039397808 */ /* 0x000fe40001000000 */
[----:B------:R-:W-:Y:S02]  /*4a50*/  ISETP.GT.AND P1, PT, R4, 0x9, PT ;  /* 0x000000090400780c */ /* 0x000fe40003f24270 */
[----:B------:R-:W-:Y:S02]  /*4a60*/  FSEL R60, R60, -INF , P3 ;  /* 0xff8000003c3c7808 */ /* 0x000fe40001800000 */
[----:B------:R-:W-:Y:S02]  /*4a70*/  FMNMX.FTZ R3, R56, R57, !PT ;  /* 0x0000003938037209 */ /* 0x000fe40007810000 */
[----:B------:R-:W-:-:S02]  /*4a80*/  FSEL R61, R61, -INF , P1 ;  /* 0xff8000003d3d7808 */ /* 0x000fc40000800000 */
[----:B------:R-:W-:Y:S02]  /*4a90*/  ISETP.GT.AND P1, PT, R4, 0x10, PT ;  /* 0x000000100400780c */ /* 0x000fe40003f24270 */
[----:B------:R-:W-:Y:S02]  /*4aa0*/  FMNMX.FTZ R2, R60, R3, !PT ;  /* 0x000000033c027209 */ /* 0x000fe40007810000 */
[----:B------:R-:W-:Y:S02]  /*4ab0*/  ISETP.GT.AND P2, PT, R4, 0x11, PT ;  /* 0x000000110400780c */ /* 0x000fe40003f44270 */
[----:B------:R-:W-:Y:S02]  /*4ac0*/  FSEL R48, R48, -INF , P1 ;  /* 0xff80000030307808 */ /* 0x000fe40000800000 */
[----:B------:R-:W-:Y:S02]  /*4ad0*/  FMNMX.FTZ R3, R61, R2, !PT ;  /* 0x000000023d037209 */ /* 0x000fe40007810000 */
[----:B------:R-:W-:-:S02]  /*4ae0*/  ISETP.GT.AND P1, PT, R4, 0x18, PT ;  /* 0x000000180400780c */ /* 0x000fc40003f24270 */
[----:B------:R-:W-:Y:S02]  /*4af0*/  FSEL R49, R49, -INF , P2 ;  /* 0xff80000031317808 */ /* 0x000fe40001000000 */
[----:B------:R-:W-:Y:S02]  /*4b00*/  FMNMX.FTZ R2, R48, R3, !PT ;  /* 0x0000000330027209 */ /* 0x000fe40007810000 */
[----:B0-----:R-:W-:Y:S02]  /*4b10*/  FMNMX.FTZ R20, R18, R5, !PT ;  /* 0x0000000512147209 */ /* 0x001fe40007810000 */
[----:B------:R-:W-:Y:S02]  /*4b20*/  ISETP.GT.AND P3, PT, R4, 0x19, PT ;  /* 0x000000190400780c */ /* 0x000fe40003f64270 */
[----:B------:R-:W-:Y:S01]  /*4b30*/  FSEL R52, R52, -INF , P1 ;  /* 0xff80000034347808 */ /* 0x000fe20000800000 */
[----:B------:R-:W0:Y:S01]  /*4b40*/  SHFL.BFLY PT, R21, R20, 0x1, 0x1f ;  /* 0x0c201f0014157f89 */ /* 0x000e2200000e0000 */
[----:B------:R-:W-:-:S02]  /*4b50*/  FMNMX.FTZ R5, R49, R2, !PT ;  /* 0x0000000231057209 */ /* 0x000fc40007810000 */
[----:B------:R-:W-:Y:S02]  /*4b60*/  FSEL R53, R53, -INF , P3 ;  /* 0xff80000035357808 */ /* 0x000fe40001800000 */
[----:B------:R-:W-:Y:S02]  /*4b70*/  ISETP.GT.AND P1, PT, R4, 0x20, PT ;  /* 0x000000200400780c */ /* 0x000fe40003f24270 */
        /* <DEDUP_REMOVED lines=35> */
[----:B------:R-:W-:Y:S02]  /*4db0*/  FMNMX.FTZ R2, R28, R5, !PT ;  /* 0x000000051c027209 */ /* 0x000fe40007810000 */
[----:B0-----:R-:W-:Y:S02]  /*4dc0*/  FMNMX.FTZ R3, R20, R21, !PT ;  /* 0x0000001514037209 */ /* 0x001fe40007810000 */
        /* <DEDUP_REMOVED lines=177> */
[----:B------:R-:W-:Y:S01]  /*58e0*/  UMOV UR37, UR36 ;  /* 0x0000002400257c82 */ /* 0x000fe20008000000 */
[----:B------:R-:W-:Y:S02]  /*58f0*/  IMAD.MOV.U32 R228, RZ, RZ, R4 ;  /* 0x000000ffffe47224 */ /* 0x000fe400078e0004 */
[----:B------:R-:W-:Y:S02]  /*5900*/  IMAD.MOV.U32 R2, RZ, RZ, 0x3f800000 ;  /* 0x3f800000ff027424 */ /* 0x000fe400078e00ff */
[----:B------:R-:W-:-:S06]  /*5910*/  IMAD.MOV.U32 R151, RZ, RZ, RZ ;  /* 0x000000ffff977224 */ /* 0x000fcc00078e00ff */
[----:B------:R-:W-:-:S07]  /*5920*/  MOV R229, UR4 ;  /* 0x0000000400e57c02 */ /* 0x000fce0008000f00 */
.L_x_2438:
[----:B------:R-:W-:Y:S01]  /*5930*/  R2UR UR5, R229 ;  /* 0x00000000e50572ca */ /* 0x000fe200000e0000 */
[----:B------:R-:W-:-:S04]  /*5940*/  UISETP.NE.AND UP0, UPT, UR37, 0x1, UPT ;  /* 0x000000012500788c */ /* 0x000fc8000bf05270 */
[----:B------:R-:W-:-:S08]  /*5950*/  USEL UR4, URZ, 0x1, UP0 ;  /* 0x000000013f047887 */ /* 0x000fd00008000000 */
[----:B------:R-:W-:-:S06]  /*5960*/  ULOP3.LUT UR4, UR5, UR4, URZ, 0x3c, !UPT ;  /* 0x0000000405047292 */ /* 0x000fcc000f8e3c3f */
[----:B------:R-:W-:Y:S01]  /*5970*/  IMAD.U32 R17, RZ, RZ, UR4 ;  /* 0x00000004ff117e24 */ /* 0x000fe2000f8e00ff */
[----:B------:R-:W-:Y:S06]  /*5980*/  @!P0 BRA `(.L_x_2428) ;  /* 0x0000000000048947 */ /* 0x000fec0003800000 */
[----:B------:R-:W-:Y:S01]  /*5990*/  BPT.TRAP 0x1 ;  /* 0x000000040000795c */ /* 0x000fe20000300000 */
.L_x_2428:
        /* <DEDUP_REMOVED lines=11> */
.L_x_2429:
[----:B-1----:R-:W-:Y:S05]  /*5a50*/  @P1 BRA `(.L_x_2430) ;  /* 0x0000000000081947 */ /* 0x002fea0003800000 */
[----:B------:R-:W1:Y:S02]  /*5a60*/  SYNCS.PHASECHK.TRANS64.TRYWAIT P1, [UR61+0x38830], R3 ;  /* 0x03883003ff0075a7 */ /* 0x000e64000802017d */
[----:B-1----:R-:W-:Y:S05]  /*5a70*/  @!P1 BRA `(.L_x_2431) ;  /* 0x0000011800109947 */ /* 0x002fea0003800000 */
.L_x_2430:
        /* <DEDUP_REMOVED lines=590> */
[----:B------:R-:W-:Y:S05]  /*7f60*/  @!P0 BRA `(.L_x_2432) ;  /* 0x0000000000048947 */ /* 0x000fea0003800000 */
[----:B------:R-:W-:Y:S01]  /*7f70*/  BPT.TRAP 0x1 ;  /* 0x000000040000795c */ /* 0x000fe20000300000 */
.L_x_2432:
        /* <DEDUP_REMOVED lines=8> */
.L_x_2433:
[----:B---3--:R-:W-:Y:S05]  /*8000*/  @P1 BRA `(.L_x_2434) ;  /* 0x0000000000081947 */ /* 0x008fea0003800000 */
[----:B------:R-:W3:Y:S02]  /*8010*/  SYNCS.PHASECHK.TRANS64.TRYWAIT P1, [UR4+0x38850], R0 ;  /* 0x03885000ff0075a7 */ /* 0x000ee40008020144 */
[----:B---3--:R-:W-:Y:S05]  /*8020*/  @!P1 BRA `(.L_x_2435) ;  /* 0x000000f000bc9947 */ /* 0x008fea0003800000 */
.L_x_2434:
        /* <DEDUP_REMOVED lines=37> */
.L_x_2436:
[----:B------:R-:W-:Y:S01]  /*8280*/  R2UR UR10, R213 ;  /* 0x00000000d50a72ca */ /* 0x000fe200000e0000 */
[----:B------:R-:W-:Y:S01]  /*8290*/  UIADD3 UR61, UR61, 0x38840, URZ ;  /* 0x000388403d3d7890 */ /* 0x000fe2000fffe03f */
[----:B------:R-:W-:Y:S02]  /*82a0*/  R2UR UR5, R214 ;  /* 0x00000000d60572ca */ /* 0x000fe400000e0000 */
[----:B------:R-:W-:Y:S02]  /*82b0*/  R2UR UR7, R23 ;  /* 0x00000000170772ca */ /* 0x000fe400000e0000 */
[----:B------:R-:W-:-:S07]  /*82c0*/  R2UR UR6, R212 ;  /* 0x00000000d40672ca */ /* 0x000fce00000e0000 */
[----:B------:R-:W-:Y:S02]  /*82d0*/  UISETP.NE.AND UP0, UPT, UR10, URZ, UPT ;  /* 0x0000003f0a00728c */ /* 0x000fe4000bf05270 */
[----:B---3--:R-:W-:Y:S02]  /*82e0*/  VIADD R2, R216, UR5 ;  /* 0x00000005d8027c36 */ /* 0x008fe40008000000 */
[----:B------:R-:W-:Y:S02]  /*82f0*/  IMAD.U32 R193, RZ, RZ, UR7 ;  /* 0x00000007ffc17e24 */ /* 0x000fe4000f8e00ff */
[----:B------:R-:W-:Y:S02]  /*8300*/  PLOP3.LUT P1, PT, PT, PT, UP0, 0x80, 0x0 ;  /* 0x000000000000781c */ /* 0x000fe40003f2f008 */
[----:B------:R-:W-:-:S03]  /*8310*/  PLOP3.LUT P2, PT, PT, PT, UP0, 0x80, 0x0 ;  /* 0x000000000000781c */ /* 0x000fc60003f4f008 */
[----:B------:R-:W-:-:S08]  /*8320*/  @UP0 ULDC UR5, c[0x0][0x44c] ;  /* 0x0001130000050ab9 */ /* 0x000fd00000000800 */
[----:B--2---:R-:W-:Y:S01]  /*8330*/  @P1 IMAD.HI.U32 R0, R2, UR5, RZ ;  /* 0x0000000502001c27 */ /* 0x004fe2000f8e00ff */
[----:B------:R-:W-:-:S04]  /*8340*/  @UP0 ULDC UR5, c[0x0][0x450] ;  /* 0x0001140000050ab9 */ /* 0x000fc80000000800 */
[----:B------:R-:W-:Y:S01]  /*8350*/  @P2 SHF.R.U32.HI R2, RZ, UR5, R0 ;  /* 0x00000005ff022c19 */ /* 0x000fe20008011600 */
[----:B------:R-:W-:Y:S01]  /*8360*/  UMOV UR5, 0x1 ;  /* 0x0000000100057882 */ /* 0x000fe20000000000 */
[----:B------:R-:W-:Y:S01]  /*8370*/  IMAD.MOV.U32 R0, RZ, RZ, -0x2 ;  /* 0xfffffffeff007424 */ /* 0x000fe200078e00ff */
[----:B------:R-:W-:Y:S02]  /*8380*/  UIMAD UR5, UR60, -0x50, UR5 ;  /* 0xffffffb03c0578a4 */ /* 0x000fe4000f8e0205 */
[----:B01----:R-:W0:Y:S04]  /*8390*/  SHFL.IDX PT, R3, R2, RZ, 0x1c1f ;  /* 0x001c1fff02037589 */ /* 0x003e2800000e0000 */
[----:B------:R-:W-:Y:S01]  /*83a0*/  IMAD R0, R215, R0, UR5 ;  /* 0x00000005d7007e24 */ /* 0x000fe2000f8e0200 */
[----:B------:R-:W-:-:S04]  /*83b0*/  ULDC UR5, c[0x0][0x988] ;  /* 0x0002620000057ab9 */ /* 0x000fc80000000800 */
[----:B------:R-:W-:Y:S01]  /*83c0*/  IADD3 R0, -R193, UR6, R0 ;  /* 0x00000006c1007c10 */ /* 0x000fe2000fffe100 */
[----:B------:R-:W1:Y:S04]  /*83d0*/  S2UR UR6, SR_CgaCtaId ;  /* 0x00000000000679c3 */ /* 0x000e680000008800 */
[----:B0-----:R-:W-:-:S05]  /*83e0*/  IMAD.IADD R3, R0, 0x1, R3 ;  /* 0x0000000100037824 */ /* 0x001fca00078e0203 */
[C---:B------:R-:W-:Y:S02]  /*83f0*/  ISETP.GT.AND P1, PT, R3.reuse, RZ, PT ;  /* 0x000000ff0300720c */ /* 0x040fe40003f24270 */
[C---:B------:R-:W-:Y:S02]  /*8400*/  ISETP.GT.AND P2, PT, R3.reuse, 0x1, PT ;  /* 0x000000010300780c */ /* 0x040fe40003f44270 */
[----:B------:R-:W-:Y:S01]  /*8410*/  FSEL R184, R184, -INF , P1 ;  /* 0xff800000b8b87808 */ /* 0x000fe20000800000 */
[----:B-1----:R-:W-:Y:S01]  /*8420*/  UPRMT UR61, UR6, 0x654, UR61 ;  /* 0x00000654063d7896 */ /* 0x002fe2000800003d */
[----:B------:R-:W-:Y:S02]  /*8430*/  ISETP.GT.AND P1, PT, R3, 0x8, PT ;  /* 0x000000080300780c */ /* 0x000fe40003f24270 */
[----:B------:R-:W-:Y:S02]  /*8440*/  FSEL R185, R185, -INF , P2 ;  /* 0xff800000b9b97808 */ /* 0x000fe40001000000 */
[----:B------:R-:W-:-:S02]  /*8450*/  FMNMX.FTZ R4, R184, R228, !PT ;  /* 0x000000e4b8047209 */ /* 0x000fc40007810000 */
[----:B------:R-:W-:Y:S02]  /*8460*/  ISETP.GT.AND P2, PT, R3, 0x9, PT ;  /* 0x000000090300780c */ /* 0x000fe40003f44270 */
[----:B------:R-:W-:Y:S01]  /*8470*/  FSEL R188, R188, -INF , P1 ;  /* 0xff800000bcbc7808 */ /* 0x000fe20000800000 */
[----:B------:R-:W-:Y:S01]  /*8480*/  SYNCS.ARRIVE.TRANS64.RED.A1T0 RZ, [UR61], RZ ;  /* 0x000000ffffff79a7 */ /* 0x000fe2000810043d */
        /* <DEDUP_REMOVED lines=54> */
[----:B0-----:R-:W-:-:S05]  /*87f0*/  IMAD.IADD R0, R0, 0x1, R3 ;  /* 0x0000000100007824 */ /* 0x001fca00078e0203 */
[----:B------:R-:W-:Y:S02]  /*8800*/  ISETP.GT.AND P1, PT, R0, RZ, PT ;  /* 0x000000ff0000720c */ /* 0x000fe40003f24270 */
[----:B-1----:R-:W-:Y:S02]  /*8810*/  FMNMX.FTZ R193, R192, R193, !PT ;  /* 0x000000c1c0c17209 */ /* 0x002fe40007810000 */
[----:B------:R-:W-:Y:S02]  /*8820*/  ISETP.GT.AND P2, PT, R0, 0x1, PT ;  /* 0x000000010000780c */ /* 0x000fe40003f44270 */
[----:B------:R-:W-:Y:S01]  /*8830*/  FSEL R186, R186, -INF , P1 ;  /* 0xff800000baba7808 */ /* 0x000fe20000800000 */
[----:B------:R-:W0:Y:S01]  /*8840*/  SHFL.BFLY PT, R194, R193, 0x1, 0x1f ;  /* 0x0c201f00c1c27f89 */ /* 0x000e2200000e0000 */
[----:B------:R-:W-:Y:S02]  /*8850*/  ISETP.GT.AND P1, PT, R0, 0x8, PT ;  /* 0x000000080000780c */ /* 0x000fe40003f24270 */
[----:B------:R-:W-:-:S02]  /*8860*/  FSEL R187, R187, -INF , P2 ;  /* 0xff800000bbbb7808 */ /* 0x000fc40001000000 */
[----:B------:R-:W-:Y:S02]  /*8870*/  FMNMX.FTZ R4, R186, R21, !PT ;  /* 0x00000015ba047209 */ /* 0x000fe40007810000 */
[----:B------:R-:W-:Y:S02]  /*8880*/  ISETP.GT.AND P2, PT, R0, 0x9, PT ;  /* 0x000000090000780c */ /* 0x000fe40003f44270 */
[----:B------:R-:W-:Y:S02]  /*8890*/  FSEL R190, R190, -INF , P1 ;  /* 0xff800000bebe7808 */ /* 0x000fe40000800000 */
[----:B------:R-:W-:Y:S02]  /*88a0*/  FMNMX.FTZ R3, R187, R4, !PT ;  /* 0x00000004bb037209 */ /* 0x000fe40007810000 */
[----:B------:R-:W-:Y:S02]  /*88b0*/  FSEL R191, R191, -INF , P2 ;  /* 0xff800000bfbf7808 */ /* 0x000fe40001000000 */
[----:B------:R-:W-:-:S02]  /*88c0*/  ISETP.GT.AND P1, PT, R0, 0x10, PT ;  /* 0x000000100000780c */ /* 0x000fc40003f24270 */
[----:B------:R-:W-:Y:S02]  /*88d0*/  FMNMX.FTZ R2, R190, R3, !PT ;  /* 0x00000003be027209 */ /* 0x000fe40007810000 */
[----:B------:R-:W-:Y:S02]  /*88e0*/  ISETP.GT.AND P2, PT, R0, 0x11, PT ;  /* 0x000000110000780c */ /* 0x000fe40003f44270 */
[----:B------:R-:W-:Y:S02]  /*88f0*/  FSEL R178, R178, -INF , P1 ;  /* 0xff800000b2b27808 */ /* 0x000fe40000800000 */
[----:B------:R-:W-:Y:S02]  /*8900*/  FMNMX.FTZ R3, R191, R2, !PT ;  /* 0x00000002bf037209 */ /* 0x000fe40007810000 */
[----:B0-----:R-:W-:Y:S02]  /*8910*/  FMNMX.FTZ R4, R193, R194, !PT ;  /* 0x000000c2c1047209 */ /* 0x001fe40007810000 */
[----:B------:R-:W-:-:S02]  /*8920*/  ISETP.GT.AND P3, PT, R0, 0x18, PT ;  /* 0x000000180000780c */ /* 0x000fc40003f64270 */
[----:B------:R-:W-:Y:S01]  /*8930*/  FSEL R179, R179, -INF , P2 ;  /* 0xff800000b3b37808 */ /* 0x000fe20001000000 */
[----:B------:R-:W-:Y:S01]  /*8940*/  FMUL.FTZ R192, R4, UR5 ;  /* 0x0000000504c07c20 */ /* 0x000fe20008410000 */
[----:B------:R-:W-:Y:S02]  /*8950*/  FMNMX.FTZ R2, R178, R3, !PT ;  /* 0x00000003b2027209 */ /* 0x000fe40007810000 */
[----:B------:R-:W-:Y:S02]  /*8960*/  FSETP.NEU.FTZ.AND P1, PT, R4, -INF , PT ;  /* 0xff8000000400780b */ /* 0x000fe40003f3d000 */
[----:B------:R-:W-:Y:S02]  /*8970*/  ISETP.GT.AND P4, PT, R0, 0x19, PT ;  /* 0x000000190000780c */ /* 0x000fe40003f84270 */
[----:B------:R-:W-:Y:S02]  /*8980*/  FSEL R182, R182, -INF , P3 ;  /* 0xff800000b6b67808 */ /* 0x000fe40001800000 */
[----:B------:R-:W-:-:S02]  /*8990*/  FMNMX.FTZ R3, R179, R2, !PT ;  /* 0x00000002b3037209 */ /* 0x000fc40007810000 */
        /* <DEDUP_REMOVED lines=81> */
[C---:B------:R-:W-:Y:S02]  /*8eb0*/  FMUL.FTZ R156, R3.reuse, UR5 ;  /* 0x00000005039c7c20 */ /* 0x040fe40008410000 */
[----:B------:R-:W-:Y:S01]  /*8ec0*/  MUFU.EX2 R158, R158 ;  /* 0x0000009e009e7308 */ /* 0x000fe20000000800 */
[----:B------:R-:W-:Y:S02]  /*8ed0*/  FSEL R2, R3, RZ, P2 ;  /* 0x000000ff03027208 */ /* 0x000fe40001000000 */
[----:B------:R-:W-:-:S03]  /*8ee0*/  FSEL R156, R156, RZ, P2 ;  /* 0x000000ff9c9c7208 */ /* 0x000fc60001000000 */
[----:B------:R-:W-:Y:S02]  /*8ef0*/  FADD.FTZ R2, -R2, R21 ;  /* 0x0000001502027221 */ /* 0x000fe40000010100 */
[----:B------:R-:W0:Y:S01]  /*8f00*/  MUFU.EX2 R0, R0 ;  /* 0x0000000000007308 */ /* 0x000e220000000800 */
[--C-:B------:R-:W-:Y:S01]  /*8f10*/  FFMA.FTZ R209, R186, UR5, -R156.reuse ;  /* 0x00000005bad17c23 */ /* 0x100fe2000801089c */
[--C-:B------:R-:W-:Y:S01]  /*8f20*/  FFMA.FTZ R164, R187, UR5, -R156.reuse ;  /* 0x00000005bba47c23 */ /* 0x100fe2000801089c */
[----:B------:R-:W-:Y:S01]  /*8f30*/  FMUL.FTZ R2, R2, UR5 ;  /* 0x0000000502027c20 */ /* 0x000fe20008410000 */
        /* <DEDUP_REMOVED lines=11> */
[----:B------:R-:W-:Y:S01]  /*8ff0*/  FFMA.FTZ R165, R184, UR5, -R156 ;  /* 0x00000005b8a57c23 */ /* 0x000fe2000801089c */
[----:B------:R-:W1:Y:S01]  /*9000*/  MUFU.EX2 R2, R2 ;  /* 0x0000000200027308 */ /* 0x000e620000000800 */
        /* <DEDUP_REMOVED lines=24> */
[----:B------:R-:W-:Y:S01]  /*9190*/  FADD.FTZ R5, R176, R21 ;  /* 0x00000015b0057221 */ /* 0x000fe20000010000 */
[--C-:B------:R-:W-:Y:S01]  /*91a0*/  FFMA.FTZ R21, R154, UR5, -R156.reuse ;  /* 0x000000059a157c23 */ /* 0x100fe2000801089c */
[--C-:B------:R-:W-:Y:S01]  /*91b0*/  FFMA.FTZ R154, R188, UR5, -R156.reuse ;  /* 0x00000005bc9a7c23 */ /* 0x100fe2000801089c */
[----:B------:R-:W-:Y:S01]  /*91c0*/  FFMA.FTZ R156, R193, UR5, -R156 ;  /* 0x00000005c19c7c23 */ /* 0x000fe2000801089c */
        /* <DEDUP_REMOVED lines=42> */
[----:B-1----:R-:W-:-:S03]  /*9470*/  FADD.FTZ R18, R153, R170 ;  /* 0x000000aa99127221 */ /* 0x002fc60000010000 */
[----:B0-----:R-:W-:Y:S01]  /*9480*/  FADD.FTZ R5, R156, R5 ;  /* 0x000000059c057221 */ /* 0x001fe20000010000 */
[----:B------:R-:W-:Y:S06]  /*9490*/  @!P0 BRA `(.L_x_2437) ;  /* 0x0000000000048947 */ /* 0x000fec0003800000 */
[----:B------:R-:W-:Y:S01]  /*94a0*/  BPT.TRAP 0x1 ;  /* 0x000000040000795c */ /* 0x000fe20000300000 */
.L_x_2437:
        /* <DEDUP_REMOVED lines=34> */
.L_x_2427:
[----:B------:R-:W-:-:S13]  /*96d0*/  ISETP.LE.AND P1, PT, RZ, UR60, PT ;  /* 0x0000003cff007c0c */ /* 0x000fda000bf23270 */
[----:B------:R-:W-:Y:S05]  /*96e0*/  @!P1 BRA `(.L_x_2439) ;  /* 0x0000003800b49947 */ /* 0x000fea0003800000 */
[----:B------:R-:W-:Y:S01]  /*96f0*/  R2UR UR61, R17 ;  /* 0x00000000113d72ca */ /* 0x000fe200000e0000 */
[----:B------:R-:W-:Y:S01]  /*9700*/  IMAD.MOV.U32 R20, RZ, RZ, R3 ;  /* 0x000000ffff147224 */ /* 0x000fe200078e0003 */
[----:B------:R-:W-:Y:S01]  /*9710*/  UMOV UR37, UR36 ;  /* 0x0000002400257c82 */ /* 0x000fe20008000000 */
[----:B------:R-:W-:-:S12]  /*9720*/  IMAD.MOV.U32 R21, RZ, RZ, R4 ;  /* 0x000000ffff157224 */ /* 0x000fd800078e0004 */
.L_x_2450:
[----:B------:R-:W-:-:S04]  /*9730*/  UIADD3 UR36, UR37, 0x1, URZ ;  /* 0x0000000125247890 */ /* 0x000fc8000fffe03f */
[----:B------:R-:W-:-:S04]  /*9740*/  UISETP.NE.AND UP0, UPT, UR36, 0x2, UPT ;  /* 0x000000022400788c */ /* 0x000fc8000bf05270 */
[----:B------:R-:W-:Y:S02]  /*9750*/  USEL UR4, URZ, 0x1, UP0 ;  /* 0x000000013f047887 */ /* 0x000fe40008000000 */
[----:B------:R-:W-:Y:S02]  /*9760*/  USEL UR36, UR36, URZ, UP0 ;  /* 0x0000003f24247287 */ /* 0x000fe40008000000 */
[----:B------:R-:W-:-:S06]  /*9770*/  ULOP3.LUT UR4, UR61, UR4, URZ, 0x3c, !UPT ;  /* 0x000000043d047292 */ /* 0x000fcc000f8e3c3f */
[----:B------:R-:W-:Y:S01]  /*9780*/  MOV R17, UR4 ;  /* 0x0000000400117c02 */ /* 0x000fe20008000f00 */
[----:B------:R-:W-:Y:S06]  /*9790*/  @!P0 BRA `(.L_x_2440) ;  /* 0x0000000000048947 */ /* 0x000fec0003800000 */
[----:B------:R-:W-:Y:S01]  /*97a0*/  BPT.TRAP 0x1 ;  /* 0x000000040000795c */ /* 0x000fe20000300000 */
.L_x_2440:
        /* <DEDUP_REMOVED lines=8> */
.L_x_2441:
[----:B-1----:R-:W-:Y:S05]  /*9830*/  @P1 BRA `(.L_x_2442) ;  /* 0x0000000000081947 */ /* 0x002fea0003800000 */
[----:B------:R-:W1:Y:S02]  /*9840*/  SYNCS.PHASECHK.TRANS64.TRYWAIT P1, [UR4+0x38830], R3 ;  /* 0x03883003ff0075a7 */ /* 0x000e640008020144 */
[----:B-1----:R-:W-:Y:S05]  /*9850*/  @!P1 BRA `(.L_x_2443) ;  /* 0x000000d800c89947 */ /* 0x002fea0003800000 */
.L_x_2442:
        /* <DEDUP_REMOVED lines=655> */
.L_x_2444:
[----:B------:R-:W-:Y:S01]  /*c150*/  R2UR UR4, R16 ;  /* 0x00000000100472ca */ /* 0x000fe200000e0000 */
[----:B------:R-:W-:-:S05]  /*c160*/  IMAD.U32 R0, RZ, RZ, UR61 ;  /* 0x0000003dff007e24 */ /* 0x000fca000f8e00ff */
[----:B------:R-:W-:-:S07]  /*c170*/  SHF.L.U32 R0, R0, 0x1f, RZ ;  /* 0x0000001f00007819 */ /* 0x000fce00000006ff */
[----:B------:R-:W-:-:S09]  /*c180*/  ULEA UR4, UR37, UR4, 0x3 ;  /* 0x0000000425047291 */ /* 0x000fd2000f8e183f */
[----:B------:R2:W3:Y:S01]  /*c190*/  SYNCS.PHASECHK.TRANS64.TRYWAIT P1, [UR4+0x38850], R0 ;  /* 0x03885000ff0075a7 */ /* 0x0004e20008020144 */
[----:B------:R-:W-:Y:S05]  /*c1a0*/  @!P0 BRA `(.L_x_2445) ;  /* 0x0000000000048947 */ /* 0x000fea0003800000 */
[----:B------:R-:W-:Y:S01]  /*c1b0*/  BPT.TRAP 0x1 ;  /* 0x000000040000795c */ /* 0x000fe20000300000 */
.L_x_2445:
[----:B---3--:R-:W-:Y:S05]  /*c1c0*/  @P1 BRA `(.L_x_2446) ;  /* 0x0000000000081947 */ /* 0x008fea0003800000 */
[----:B------:R-:W3:Y:S02]  /*c1d0*/  SYNCS.PHASECHK.TRANS64.TRYWAIT P1, [UR4+0x38850], R0 ;  /* 0x03885000ff0075a7 */ /* 0x000ee40008020144 */
[----:B---3--:R-:W-:Y:S05]  /*c1e0*/  @!P1 BRA `(.L_x_2447) ;  /* 0x000000b0007c9947 */ /* 0x008fea0003800000 */
.L_x_2446:
        /* <DEDUP_REMOVED lines=37> */
.L_x_2448:
        /* <DEDUP_REMOVED lines=185> */
.L_x_2449:
        /* <DEDUP_REMOVED lines=29> */
[----:B------:R-:W-:Y:S01]  /*d1a0*/  F2FP.F16.F32.PACK_AB R195, R152, R195 ;  /* 0x000000c398c3723e */ /* 0x000fe200000000ff */
[----:B------:R-:W-:Y:S06]  /*d1b0*/  @P1 BRA `(.L_x_2450) ;  /* 0xffffffc4005c1947 */ /* 0x000fec000383ffff */
.L_x_2439:
        /* <DEDUP_REMOVED lines=131> */
.L_x_2451:
        /* <DEDUP_REMOVED lines=8> */
.L_x_2452:
[----:B-1----:R-:W-:Y:S05]  /*da70*/  @P1 BRA `(.L_x_2453) ;  /* 0x0000000000081947 */ /* 0x002fea0003800000 */
[----:B------:R-:W1:Y:S02]  /*da80*/  SYNCS.PHASECHK.TRANS64.TRYWAIT P1, [UR8+0x38850], R0 ;  /* 0x03885000ff0075a7 */ /* 0x000e640008020148 */
[----:B-1----:R-:W-:Y:S05]  /*da90*/  @!P1 BRA `(.L_x_2454) ;  /* 0x0000009800689947 */ /* 0x002fea0003800000 */
.L_x_2453:
        /* <DEDUP_REMOVED lines=14> */
[----:B------:R-:W-:Y:S01]  /*db80*/  IMAD.MOV.U32 R5, RZ, RZ, RZ ;  /* 0x000000ffff057224 */ /* 0x000fe200078e00ff */
[----:B------:R-:W0:Y:S04]  /*db90*/  SHFL.BFLY PT, R0, R7, 0x1, 0x1f ;  /* 0x0c201f0007007f89 */ /* 0x000e2800000e0000 */
[----:B------:R-:W-:Y:S01]  /*dba0*/  UMOV UR6, UR4 ;  /* 0x0000000400067c82 */ /* 0x000fe20008000000 */
[----:B------:R-:W1:Y:S01]  /*dbb0*/  SHFL.BFLY PT, R9, R2, 0x1, 0x1f ;  /* 0x0c201f0002097f89 */ /* 0x000e6200000e0000 */
[----:B------:R-:W-:Y:S01]  /*dbc0*/  HGMMA.64x256x16.F32 R24, R208, gdesc[UR4].tnspB, R24, gsb0 ;  /* 0x43e00004d0187df0 */ /* 0x000fe20008000818 */
[----:B------:R-:W-:Y:S01]  /*dbd0*/  UIADD3 UR6, UR4, 0x80, URZ ;  /* 0x0000008004067890 */ /* 0x000fe2000fffe03f */
[----:B------:R-:W-:Y:S01]  /*dbe0*/  UMOV UR7, 0x40000040 ;  /* 0x4000004000077882 */ /* 0x000fe20000000000 */
        /* <DEDUP_REMOVED lines=42> */
.L_x_2455:
        /* <DEDUP_REMOVED lines=143> */
.L_x_2419:
[----:B------:R-:W0:Y:S08]  /*e780*/  S2UR UR4, SR_CgaCtaId ;  /* 0x00000000000479c3 */ /* 0x000e300000008800 */
[----:B------:R-:W-:Y:S06]  /*e790*/  BAR.SYNC.DEFER_BLOCKING 0x5, 0x180 ;  /* 0x0146000000007b1d */ /* 0x000fec0000010000 */
[----:B------:R-:W-:Y:S01]  /*e7a0*/  UMOV UR7, 0x400 ;  /* 0x0000040000077882 */ /* 0x000fe20000000000 */
[----:B------:R-:W-:Y:S01]  /*e7b0*/  BSSY B0, `(.L_x_2456) ;  /* 0x00002f0000007945 */ /* 0x000fe20003800000 */
[----:B0-----:R-:W-:-:S09]  /*e7c0*/  ULEA UR7, UR4, UR7, 0x18 ;  /* 0x0000000704077291 */ /* 0x001fd2000f8ec03f */
[----:B------:R-:W0:Y:S02]  /*e7d0*/  LDS.128 R4, [UR7+0x388d0] ;  /* 0x0388d007ff047984 */ /* 0x000e240008000c00 */
[----:B0-----:R-:W-:Y:S02]  /*e7e0*/  R2UR UR5, R5 ;  /* 0x00000000050572ca */ /* 0x001fe400000e0000 */
[----:B------:R-:W-:Y:S01]  /*e7f0*/  R2UR UR6, R6 ;  /* 0x00000000060672ca */ /* 0x000fe200000e0000 */
[----:B------:R-:W-:Y:S06]  /*e800*/  BAR.ARV 0x4, 0x180 ;  /* 0x0106000000007b1d */ /* 0x000fec0000002000 */
[----:B------:R-:W-:Y:S08]  /*e810*/  @P0 BRA `(.L_x_2457) ;  /* 0x0000002000100947 */ /* 0x000ff00003800000 */
[----:B------:R-:W2:Y:S01]  /*e820*/  LDL R8, [R1+0x4] ;  /* 0x0000040001087983 */ /* 0x000ea20000100800 */
[----:B------:R-:W0:Y:S01]  /*e830*/  S2UR UR4, SR_SWINHI ;  /* 0x00000000000479c3 */ /* 0x000e220000002f00 */
[----:B------:R-:W-:Y:S02]  /*e840*/  MOV R98, 0x2 ;  /* 0x0000000200627802 */ /* 0x000fe40000000f00 */
        /* <DEDUP_REMOVED lines=10> */
[----:B------:R-:W-:Y:S01]  /*e8f0*/  F2FP.F16.F32.PACK_AB R48, R49, R48 ;  /* 0x000000303130723e */ /* 0x000fe200000000ff */
[----:B------:R-:W-:Y:S01]  /*e900*/  UMOV UR8, UR7 ;  /* 0x0000000700087c82 */ /* 0x000fe20008000000 */
[----:B0-----:R-:W-:Y:S01]  /*e910*/  UMOV UR9, UR4 ;  /* 0x0000000400097c82 */ /* 0x001fe20008000000 */
        /* <DEDUP_REMOVED lines=16> */
[----:B------:R-:W-:-:S02]  /*ea20*/  R2UR UR11, R223 ;  /* 0x00000000df0b72ca */ /* 0x000fc400000e0000 */
[----:B------:R-:W-:Y:S02]  /*ea30*/  R2UR UR10, R221 ;  /* 0x00000000dd0a72ca */ /* 0x000fe400000e0000 */
[----:B------:R-:W-:Y:S02]  /*ea40*/  F2FP.F16.F32.PACK_AB R74, R77, R76 ;  /* 0x0000004c4d4a723e */ /* 0x000fe400000000ff */
[----:B------:R-:W-:Y:S02]  /*ea50*/  F2FP.F16.F32.PACK_AB R75, R16, R75 ;  /* 0x0000004b104b723e */ /* 0x000fe400000000ff */
[----:B------:R-:W-:Y:S01]  /*ea60*/  F2FP.F16.F32.PACK_AB R81, R3, R82 ;  /* 0x000000520351723e */ /* 0x000fe200000000ff */
[----:B------:R-:W0:Y:S01]  /*ea70*/  LDC R16, c[0x0][0xbe8] ;  /* 0x0002fa00ff107b82 */ /* 0x000e220000000800 */
[----:B------:R-:W-:Y:S02]  /*ea80*/  F2FP.F16.F32.PACK_AB R82, R85, R84 ;  /* 0x000000545552723e */ /* 0x000fe400000000ff */
[----:B------:R-:W-:-:S02]  /*ea90*/  F2FP.F16.F32.PACK_AB R83, R83, R86 ;  /* 0x000000565353723e */ /* 0x000fc400000000ff */
[----:B------:R-:W-:Y:S01]  /*eaa0*/  F2FP.F16.F32.PACK_AB R84, R89, R88 ;  /* 0x000000585954723e */ /* 0x000fe200000000ff */
[----:B------:R-:W-:Y:S01]  /*eab0*/  USHF.L.U64.HI UR13, UR10, 0x2, UR11 ;  /* 0x000000020a0d7899 */ /* 0x000fe2000801020b */
[----:B------:R-:W-:Y:S01]  /*eac0*/  F2FP.F16.F32.PACK_AB R85, R91, R90 ;  /* 0x0000005a5b55723e */ /* 0x000fe200000000ff */
[----:B------:R-:W-:Y:S01]  /*ead0*/  USHF.L.U32 UR12, UR10, 0x2, URZ ;  /* 0x000000020a0c7899 */ /* 0x000fe2000800063f */
[----:B------:R-:W-:Y:S02]  /*eae0*/  F2FP.F16.F32.PACK_AB R86, R93, R92 ;  /* 0x0000005c5d56723e */ /* 0x000fe400000000ff */
[----:B------:R-:W-:Y:S01]  /*eaf0*/  F2FP.F16.F32.PACK_AB R87, R165, R87 ;  /* 0x00000057a557723e */ /* 0x000fe200000000ff */
[----:B------:R-:W-:Y:S01]  /*eb00*/  ULDC.64 UR10, c[0x0][0xc00] ;  /* 0x00030000000a7ab9 */ /* 0x000fe20000000a00 */
[----:B------:R-:W-:Y:S01]  /*eb10*/  F2FP.F16.F32.PACK_AB R96, R97, R96 ;  /* 0x000000606160723e */ /* 0x000fe200000000ff */
[----:B------:R-:W-:Y:S01]  /*eb20*/  UISETP.NE.U32.AND UP0, UPT, UR10, URZ, UPT ;  /* 0x0000003f0a00728c */ /* 0x000fe2000bf05070 */
[----:B------:R-:W-:Y:S01]  /*eb30*/  F2FP.F16.F32.PACK_AB R104, R105, R104 ;  /* 0x000000686968723e */ /* 0x000fe200000000ff */
[----:B------:R-:W-:Y:S01]  /*eb40*/  UIADD3 UR4, UP1, UR12, UR10, URZ ;  /* 0x0000000a0c047290 */ /* 0x000fe2000ff3e03f */
[----:B------:R-:W-:Y:S01]  /*eb50*/  F2FP.F16.F32.PACK_AB R97, R167, R166 ;  /* 0x000000a6a761723e */ /* 0x000fe200000000ff */
[----:B------:R-:W-:Y:S01]  /*eb60*/  UISETP.NE.AND.EX UP0, UPT, UR11, URZ, UPT, UP0 ;  /* 0x0000003f0b00728c */ /* 0x000fe2000bf05300 */
[----:B------:R-:W-:Y:S01]  /*eb70*/  F2FP.F16.F32.PACK_AB R105, R107, R106 ;  /* 0x0000006a6b69723e */ /* 0x000fe200000000ff */
[----:B------:R-:W-:Y:S01]  /*eb80*/  UIADD3.X UR10, UR13, UR11, URZ, UP1, !UPT ;  /* 0x0000000b0d0a7290 */ /* 0x000fe20008ffe43f */
        /* <DEDUP_REMOVED lines=22> */
[----:B------:R-:W-:Y:S01]  /*ecf0*/  R2UR UR14, R214 ;  /* 0x00000000d60e72ca */ /* 0x000fe200000e0000 */
[----:B--2---:R-:W-:-:S03]  /*ed00*/  IMAD.WIDE R98, R8, R98, UR8 ;  /* 0x0000000808627e25 */ /* 0x004fc6000f8e0262 */
[C---:B------:R-:W-:Y:S02]  /*ed10*/  IADD3 R169, P1, R98.reuse, 0x20, RZ ;  /* 0x0000002062a97810 */ /* 0x040fe40007f3e0ff */
[C---:B------:R-:W-:Y:S02]  /*ed20*/  IADD3 R171, P0, R98.reuse, 0x40, RZ ;  /* 0x0000004062ab7810 */ /* 0x040fe40007f1e0ff */
[C---:B------:R-:W-:Y:S01]  /*ed30*/  IADD3 R173, P4, R98.reuse, 0x60, RZ ;  /* 0x0000006062ad7810 */ /* 0x040fe20007f9e0ff */
[--C-:B------:R-:W-:Y:S01]  /*ed40*/  IMAD.X R9, RZ, RZ, R99.reuse, P1 ;  /* 0x000000ffff097224 */ /* 0x100fe200008e0663 */
[C---:B------:R-:W-:Y:S01]  /*ed50*/  LOP3.LUT R5, R98.reuse, 0x380, RZ, 0xc0, !PT ;  /* 0x0000038062057812 */ /* 0x040fe200078ec0ff */
[--C-:B------:R-:W-:Y:S01]  /*ed60*/  IMAD.X R11, RZ, RZ, R99.reuse, P0 ;  /* 0x000000ffff0b7224 */ /* 0x100fe200000e0663 */
[C---:B------:R-:W-:Y:S01]  /*ed70*/  IADD3 R175, P3, R98.reuse, 0x4000, RZ ;  /* 0x0000400062af7810 */ /* 0x040fe20007f7e0ff */
[----:B------:R-:W-:Y:S01]  /*ed80*/  IMAD.X R13, RZ, RZ, R99, P4 ;  /* 0x000000ffff0d7224 */ /* 0x000fe200020e0663 */
[----:B------:R-:W-:-:S02]  /*ed90*/  IADD3 R177, P6, R98, 0x4020, RZ ;  /* 0x0000402062b17810 */ /* 0x000fc40007fde0ff */
[C---:B------:R-:W-:Y:S01]  /*eda0*/  IADD3 R179, P5, R98.reuse, 0x4040, RZ ;  /* 0x0000404062b37810 */ /* 0x040fe20007fbe0ff */
[--C-:B------:R-:W-:Y:S01]  /*edb0*/  IMAD.X R15, RZ, RZ, R99.reuse, P3 ;  /* 0x000000ffff0f7224 */ /* 0x100fe200018e0663 */
        /* <DEDUP_REMOVED lines=10> */
[----:B------:R-:W-:Y:S02]  /*ee60*/  LOP3.LUT R14, R175, 0x380, RZ, 0xc0, !PT ;  /* 0x00000380af0e7812 */ /* 0x000fe400078ec0ff */
[----:B------:R-:W-:Y:S02]  /*ee70*/  SHF.R.U64 R8, R8, 0x3, RZ ;  /* 0x0000000308087819 */ /* 0x000fe400000012ff */
[----:B------:R-:W-:Y:S02]  /*ee80*/  IADD3 R46, P0, R98, 0x8020, RZ ;  /* 0x00008020622e7810 */ /* 0x000fe40007f1e0ff */
[----:B------:R-:W-:Y:S02]  /*ee90*/  SHF.R.U64 R10, R10, 0x3, RZ ;  /* 0x000000030a0a7819 */ /* 0x000fe400000012ff */
        /* <DEDUP_REMOVED lines=10> */
[----:B------:R-:W-:Y:S01]  /*ef40*/  IADD3 R6, P1, R98, 0xc060, RZ ;  /* 0x0000c06062067810 */ /* 0x000fe20007f3e0ff */
[----:B------:R-:W-:Y:S01]  /*ef50*/  IMAD.X R79, RZ, RZ, R99, P5 ;  /* 0x000000ffff4f7224 */ /* 0x000fe200028e0663 */
[----:B------:R-:W-:-:S02]  /*ef60*/  SHF.R.U64 R12, R12, 0x3, RZ ;  /* 0x000000030c0c7819 */ /* 0x000fc400000012ff */
[----:B------:R-:W-:Y:S02]  /*ef70*/  LOP3.LUT R20, R179, 0x380, RZ, 0xc0, !PT ;  /* 0x00000380b3147812 */ /* 0x000fe400078ec0ff */
[----:B------:R-:W-:Y:S01]  /*ef80*/  LOP3.LUT R98, R5, R98, RZ, 0x3c, !PT ;  /* 0x0000006205627212 */ /* 0x000fe200078e3cff */
[----:B------:R-:W-:Y:S01]  /*ef90*/  IMAD.X R5, RZ, RZ, R99, P1 ;  /* 0x000000ffff057224 */ /* 0x000fe200008e0663 */
[----:B------:R-:W-:Y:S02]  /*efa0*/  SHF.R.U64 R14, R14, 0x3, RZ ;  /* 0x000000030e0e7819 */ /* 0x000fe400000012ff */
[----:B------:R-:W-:Y:S02]  /*efb0*/  LOP3.LUT R30, R181, 0x380, RZ, 0xc0, !PT ;  /* 0x00000380b51e7812 */ /* 0x000fe400078ec0ff */
        /* <DEDUP_REMOVED lines=8> */
[----:B------:R-:W-:Y:S02]  /*f040*/  IADD3.X R95, RZ, R99, RZ, P2, !PT ;  /* 0x00000063ff5f7210 */ /* 0x000fe400017fe4ff */
[----:B------:R-:W-:Y:S02]  /*f050*/  LOP3.LUT R14, R14, R175, RZ, 0x3c, !PT ;  /* 0x000000af0e0e7212 */ /* 0x000fe400078e3cff */
[----:B------:R-:W-:Y:S02]  /*f060*/  SHF.R.U64 R30, R30, 0x3, RZ ;  /* 0x000000031e1e7819 */ /* 0x000fe400000012ff */
[----:B------:R-:W-:Y:S02]  /*f070*/  LOP3.LUT R173, R62, 0x380, RZ, 0xc0, !PT ;  /* 0x000003803ead7812 */ /* 0x000fe400078ec0ff */
[----:B------:R-:W-:Y:S01]  /*f080*/  MOV R98, R98 ;  /* 0x0000006200627202 */ /* 0x000fe20000000f00 */
[----:B------:R-:W-:Y:S01]  /*f090*/  BAR.SYNC.DEFER_BLOCKING 0x1, 0x100 ;  /* 0x0044000000007b1d */ /* 0x000fe20000010000 */
[----:B------:R-:W-:-:S02]  /*f0a0*/  LOP3.LUT R78, R4, 0x380, RZ, 0xc0, !PT ;  /* 0x00000380044e7812 */ /* 0x000fc400078ec0ff */
[----:B------:R-:W-:Y:S02]  /*f0b0*/  SHF.R.U64 R38, R38, 0x3, RZ ;  /* 0x0000000326267819 */ /* 0x000fe400000012ff */
[----:B------:R-:W-:Y:S02]  /*f0c0*/  LOP3.LUT R175, R70, 0x380, RZ, 0xc0, !PT ;  /* 0x0000038046af7812 */ /* 0x000fe400078ec0ff */
[----:B------:R-:W-:Y:S02]  /*f0d0*/  LOP3.LUT R99, R6, 0x380, RZ, 0xc0, !PT ;  /* 0x0000038006637812 */ /* 0x000fe400078ec0ff */
[----:B------:R-:W-:Y:S02]  /*f0e0*/  LOP3.LUT R18, R18, R177, RZ, 0x3c, !PT ;  /* 0x000000b112127212 */ /* 0x000fe400078e3cff */
[----:B------:R-:W-:Y:S02]  /*f0f0*/  SHF.R.U64 R169, R169, 0x3, RZ ;  /* 0x00000003a9a97819 */ /* 0x000fe400000012ff */
[----:B------:R-:W-:-:S02]  /*f100*/  MOV R8, R8 ;  /* 0x0000000800087202 */ /* 0x000fc40000000f00 */
[----:B------:R-:W-:Y:S02]  /*f110*/  LOP3.LUT R20, R20, R179, RZ, 0x3c, !PT ;  /* 0x000000b314147212 */ /* 0x000fe400078e3cff */
[----:B------:R-:W-:Y:S02]  /*f120*/  SHF.R.U64 R171, R171, 0x3, RZ ;  /* 0x00000003abab7819 */ /* 0x000fe400000012ff */
[----:B------:R-:W-:Y:S02]  /*f130*/  LOP3.LUT R94, R23, 0x380, RZ, 0xc0, !PT ;  /* 0x00000380175e7812 */ /* 0x000fe400078ec0ff */
[----:B------:R-:W-:Y:S02]  /*f140*/  MOV R10, R10 ;  /* 0x0000000a000a7202 */ /* 0x000fe40000000f00 */
[----:B------:R-:W-:Y:S01]  /*f150*/  LOP3.LUT R30, R30, R181, RZ, 0x3c, !PT ;  /* 0x000000b51e1e7212 */ /* 0x000fe200078e3cff */
[----:B------:R1:W-:Y:S01]  /*f160*/  STSM.16.M88.4 [R98], R24 ;  /* 0x0000001862007844 */ /* 0x0003e20000000200 */
[----:B------:R-:W-:-:S02]  /*f170*/  SHF.R.U64 R173, R173, 0x3, RZ ;  /* 0x00000003adad7819 */ /* 0x000fc400000012ff */
[----:B------:R-:W-:Y:S01]  /*f180*/  SHF.R.U64 R29, R78, 0x3, RZ ;  /* 0x000000034e1d7819 */ /* 0x000fe200000012ff */
[----:B------:R2:W-:Y:S01]  /*f190*/  STSM.16.M88.4 [R8], R32 ;  /* 0x0000002008007844 */ /* 0x0005e20000000200 */
[----:B------:R-:W-:Y:S02]  /*f1a0*/  MOV R12, R12 ;  /* 0x0000000c000c7202 */ /* 0x000fe40000000f00 */
[----:B------:R-:W-:Y:S01]  /*f1b0*/  LOP3.LUT R38, R38, R183, RZ, 0x3c, !PT ;  /* 0x000000b726267212 */ /* 0x000fe200078e3cff */
[----:B------:R3:W-:Y:S01]  /*f1c0*/  STSM.16.M88.4 [R10], R40 ;  /* 0x000000280a007844 */ /* 0x0007e20000000200 */
[----:B------:R-:W-:Y:S02]  /*f1d0*/  SHF.R.U64 R175, R175, 0x3, RZ ;  /* 0x00000003afaf7819 */ /* 0x000fe400000012ff */
[----:B------:R-:W-:Y:S01]  /*f1e0*/  SHF.R.U64 R99, R99, 0x3, RZ ;  /* 0x0000000363637819 */ /* 0x000fe200000012ff */
[----:B------:R4:W-:Y:S01]  /*f1f0*/  STSM.16.M88.4 [R12], R48 ;  /* 0x000000300c007844 */ /* 0x0009e20000000200 */
[----:B------:R-:W-:-:S02]  /*f200*/  MOV R14, R14 ;  /* 0x0000000e000e7202 */ /* 0x000fc40000000f00 */
[----:B------:R-:W-:Y:S02]  /*f210*/  LOP3.LUT R46, R169, R46, RZ, 0x3c, !PT ;  /* 0x0000002ea92e7212 */ /* 0x000fe400078e3cff */
[----:B------:R-:W-:Y:S01]  /*f220*/  MOV R18, R18 ;  /* 0x0000001200127202 */ /* 0x000fe20000000f00 */
[----:B------:R4:W-:Y:S01]  /*f230*/  STSM.16.M88.4 [R14], R56 ;  /* 0x000000380e007844 */ /* 0x0009e20000000200 */
[----:B------:R-:W-:Y:S02]  /*f240*/  LOP3.LUT R54, R171, R54, RZ, 0x3c, !PT ;  /* 0x00000036ab367212 */ /* 0x000fe400078e3cff */
[----:B------:R-:W-:Y:S01]  /*f250*/  SHF.R.U64 R28, R94, 0x3, RZ ;  /* 0x000000035e1c7819 */ /* 0x000fe200000012ff */
[----:B------:R4:W-:Y:S01]  /*f260*/  STSM.16.M88.4 [R18], R64 ;  /* 0x0000004012007844 */ /* 0x0009e20000000200 */
[----:B------:R-:W-:Y:S02]  /*f270*/  MOV R20, R20 ;  /* 0x0000001400147202 */ /* 0x000fe40000000f00 */
[----:B------:R-:W-:-:S02]  /*f280*/  LOP3.LUT R62, R173, R62, RZ, 0x3c, !PT ;  /* 0x0000003ead3e7212 */ /* 0x000fc400078e3cff */
[----:B------:R-:W-:Y:S01]  /*f290*/  LOP3.LUT R78, R29, R4, RZ, 0x3c, !PT ;  /* 0x000000041d4e7212 */ /* 0x000fe200078e3cff */
[----:B------:R4:W-:Y:S01]  /*f2a0*/  STSM.16.M88.4 [R20], R72 ;  /* 0x0000004814007844 */ /* 0x0009e20000000200 */
[----:B------:R-:W-:Y:S02]  /*f2b0*/  MOV R30, R30 ;  /* 0x0000001e001e7202 */ /* 0x000fe40000000f00 */
[----:B------:R-:W-:Y:S02]  /*f2c0*/  LOP3.LUT R70, R175, R70, RZ, 0x3c, !PT ;  /* 0x00000046af467212 */ /* 0x000fe400078e3cff */
[----:B------:R-:W-:Y:S01]  /*f2d0*/  LOP3.LUT R4, R99, R6, RZ, 0x3c, !PT ;  /* 0x0000000663047212 */ /* 0x000fe200078e3cff */
[----:B------:R4:W-:Y:S01]  /*f2e0*/  STSM.16.M88.4 [R30], R80 ;  /* 0x000000501e007844 */ /* 0x0009e20000000200 */
[----:B------:R-:W-:Y:S02]  /*f2f0*/  MOV R38, R38 ;  /* 0x0000002600267202 */ /* 0x000fe40000000f00 */
[----:B------:R-:W-:-:S02]  /*f300*/  MOV R46, R46 ;  /* 0x0000002e002e7202 */ /* 0x000fc40000000f00 */
[----:B-1----:R-:W-:Y:S01]  /*f310*/  F2FP.F16.F32.PACK_AB R98, R101, R100 ;  /* 0x000000646562723e */ /* 0x002fe200000000ff */
[----:B------:R4:W-:Y:S01]  /*f320*/  STSM.16.M88.4 [R38], R84 ;  /* 0x0000005426007844 */ /* 0x0009e20000000200 */
[----:B------:R-:W-:Y:S02]  /*f330*/  F2FP.F16.F32.PACK_AB R99, R103, R102 ;  /* 0x000000666763723e */ /* 0x000fe400000000ff */
[----:B------:R-:W-:Y:S02]  /*f340*/  LOP3.LUT R94, R28, R23, RZ, 0x3c, !PT ;  /* 0x000000171c5e7212 */ /* 0x000fe400078e3cff */
[----:B------:R-:W-:Y:S01]  /*f350*/  MOV R54, R54 ;  /* 0x0000003600367202 */ /* 0x000fe20000000f00 */
[----:B------:R4:W-:Y:S01]  /*f360*/  STSM.16.M88.4 [R46], R96 ;  /* 0x000000602e007844 */ /* 0x0009e20000000200 */
[----:B------:R-:W-:Y:S02]  /*f370*/  MOV R62, R62 ;  /* 0x0000003e003e7202 */ /* 0x000fe40000000f00 */
[----:B------:R-:W-:Y:S01]  /*f380*/  MOV R70, R70 ;  /* 0x0000004600467202 */ /* 0x000fe20000000f00 */
[----:B------:R4:W-:Y:S01]  /*f390*/  STSM.16.M88.4 [R54], R104 ;  /* 0x0000006836007844 */ /* 0x0009e20000000200 */
[----:B------:R-:W-:-:S02]  /*f3a0*/  MOV R78, R78 ;  /* 0x0000004e004e7202 */ /* 0x000fc40000000f00 */
[----:B------:R-:W-:Y:S01]  /*f3b0*/  MOV R94, R94 ;  /* 0x0000005e005e7202 */ /* 0x000fe20000000f00 */
[----:B------:R4:W-:Y:S01]  /*f3c0*/  STSM.16.M88.4 [R62], R112 ;  /* 0x000000703e007844 */ /* 0x0009e20000000200 */
[----:B------:R-:W-:Y:S01]  /*f3d0*/  MOV R6, R4 ;  /* 0x0000000400067202 */ /* 0x000fe20000000f00 */
[----:B------:R-:W-:Y:S01]  /*f3e0*/  IMAD.U32 R4, RZ, RZ, UR4 ;  /* 0x00000004ff047e24 */ /* 0x000fe2000f8e00ff */
[----:B------:R-:W-:Y:S01]  /*f3f0*/  PLOP3.LUT P0, PT, PT, PT, UP0, 0x80, 0x0 ;  /* 0x000000000000781c */ /* 0x000fe20003f0f008 */
[----:B------:R4:W-:Y:S01]  /*f400*/  STSM.16.M88.4 [R70], R120 ;  /* 0x0000007846007844 */ /* 0x0009e20000000200 */
[----:B------:R-:W-:Y:S01]  /*f410*/  IMAD.U32 R5, RZ, RZ, UR10 ;  /* 0x0000000aff057e24 */ /* 0x000fe2000f8e00ff */
[----:B------:R-:W-:Y:S02]  /*f420*/  ULDC.64 UR10, c[0x0][0xc08] ;  /* 0x00030200000a7ab9 */ /* 0x000fe40000000a00 */
[----:B------:R4:W-:Y:S04]  /*f430*/  STSM.16.M88.4 [R78], R128 ;  /* 0x000000804e007844 */ /* 0x0009e80000000200 */
[----:B------:R4:W-:Y:S04]  /*f440*/  STSM.16.M88.4 [R94], R136 ;  /* 0x000000885e007844 */ /* 0x0009e80000000200 */
[----:B------:R4:W-:Y:S01]  /*f450*/  STSM.16.M88.4 [R6], R144 ;  /* 0x0000009006007844 */ /* 0x0009e20000000200 */
[----:B------:R-:W-:Y:S06]  /*f460*/  BAR.SYNC.DEFER_BLOCKING 0x1, 0x100 ;  /* 0x0044000000007b1d */ /* 0x000fec0000010000 */
[----:B------:R-:W4:Y:S01]  /*f470*/  @P0 LDG.E R3, desc[UR38][R4.64] ;  /* 0x0000002604030981 */ /* 0x000f22000c1e1900 */
[----:B------:R-:W-:Y:S01]  /*f480*/  UISETP.NE.U32.AND UP1, UPT, UR10, URZ, UPT ;  /* 0x0000003f0a00728c */ /* 0x000fe2000bf25070 */
[----:B0-----:R-:W-:Y:S01]  /*f490*/  ISETP.NE.AND P1, PT, R16, 0x1, PT ;  /* 0x000000011000780c */ /* 0x001fe20003f25270 */
[----:B------:R-:W-:Y:S01]  /*f4a0*/  UMOV UR4, URZ ;  /* 0x0000003f00047c82 */ /* 0x000fe20008000000 */
[----:B------:R-:W-:Y:S01]  /*f4b0*/  VIADD R13, R216, UR14 ;  /* 0x0000000ed80d7c36 */ /* 0x000fe20008000000 */
[----:B------:R-:W-:-:S06]  /*f4c0*/  UISETP.NE.AND.EX UP1, UPT, UR11, URZ, UPT, UP1 ;  /* 0x0000003f0b00728c */ /* 0x000fcc000bf25310 */
[----:B------:R-:W-:-:S04]  /*f4d0*/  PLOP3.LUT P2, PT, PT, PT, UP1, 0x80, 0x0 ;  /* 0x000000000000781c */ /* 0x000fc80003f4f018 */
[----:B--2---:R-:W0:Y:S01]  /*f4e0*/  @P1 LDC R8, c[0x0][0xbec] ;  /* 0x0002fb00ff081b82 */ /* 0x004e220000000800 */
[----:B------:R-:W-:-:S03]  /*f4f0*/  @UP1 UIADD3 UR10, UP2, UR12, UR10, URZ ;  /* 0x0000000a0c0a1290 */ /* 0x000fc6000ff5e03f */
[----:B------:R-:W-:Y:S01]  /*f500*/  ULDC UR12, c[0x0][0xa88] ;  /* 0x0002a200000c7ab9 */ /* 0x000fe20000000800 */
[----:B------:R-:W-:Y:S02]  /*f510*/  @UP1 UIADD3.X UR11, UR13, UR11, URZ, UP2, !UPT ;  /* 0x0000000b0d0b1290 */ /* 0x000fe400097fe43f */
[----:B---3--:R-:W-:Y:S01]  /*f520*/  IMAD.U32 R10, RZ, RZ, UR10 ;  /* 0x0000000aff0a7e24 */ /* 0x008fe2000f8e00ff */
[----:B------:R-:W1:Y:S03]  /*f530*/  @P1 LDC R9, c[0x0][0xbf0] ;  /* 0x0002fc00ff091b82 */ /* 0x000e660000000800 */
[----:B------:R-:W-:Y:S01]  /*f540*/  IMAD.U32 R11, RZ, RZ, UR11 ;  /* 0x0000000bff0b7e24 */ /* 0x000fe2000f8e00ff */
[----:B----4-:R-:W-:Y:S01]  /*f550*/  @P0 R2UR UR4, R3 ;  /* 0x00000000030402ca */ /* 0x010fe200000e0000 */
[----:B------:R-:W-:-:S06]  /*f560*/  IMAD.U32 R3, RZ, RZ, UR12 ;  /* 0x0000000cff037e24 */ /* 0x000fcc000f8e00ff */
[----:B------:R2:W5:Y:S01]  /*f570*/  @P2 LDG.E R3, desc[UR38][R10.64] ;  /* 0x000000260a032981 */ /* 0x000562000c1e1900 */
[----:B01----:R-:W-:Y:S07]  /*f580*/  @P2 BRA `(.L_x_2458) ;  /* 0x0000000000102947 */ /* 0x003fee0003800000 */
[----:B------:R-:W-:Y:S05]  /*f590*/  @!P0 BRA `(.L_x_2458) ;  /* 0x00000000000c8947 */ /* 0x000fea0003800000 */
[----:B------:R-:W3:Y:S04]  /*f5a0*/  LDG.E R6, desc[UR38][R4.64] ;  /* 0x0000002604067981 */ /* 0x000ee8000c1e1900 */
[----:B-----5:R-:W3:Y:S02]  /*f5b0*/  LDG.E R3, desc[UR38][R4.64+0x4] ;  /* 0x0000042604037981 */ /* 0x020ee4000c1e1900 */
[----:B---3--:R-:W-:-:S07]  /*f5c0*/  IMAD.IADD R3, R3, 0x1, -R6 ;  /* 0x0000000103037824 */ /* 0x008fce00078e0a06 */
.L_x_2458:
[----:B------:R-:W3:Y:S01]  /*f5d0*/  LDL R14, [R1] ;  /* 0x00000000010e7983 */ /* 0x000ee20000100800 */
[----:B------:R-:W-:Y:S01]  /*f5e0*/  R2UR UR21, R222 ;  /* 0x00000000de1572ca */ /* 0x000fe200000e0000 */
[----:B------:R-:W-:Y:S01]  /*f5f0*/  ULDC.64 UR16, c[0x0][0xb90] ;  /* 0x0002e40000107ab9 */ /* 0x000fe20000000a00 */
[----:B------:R-:W-:Y:S01]  /*f600*/  R2UR UR19, R223 ;  /* 0x00000000df1372ca */ /* 0x000fe200000e0000 */
[----:B------:R-:W-:Y:S01]  /*f610*/  @P1 IMAD.HI.U32 R4, R13, R8, RZ ;  /* 0x000000080d041227 */ /* 0x000fe200078e00ff */
[----:B------:R-:W-:Y:S01]  /*f620*/  R2UR UR18, R221 ;  /* 0x00000000dd1272ca */ /* 0x000fe200000e0000 */
[----:B------:R-:W-:Y:S01]  /*f630*/  USHF.R.S32.HI UR11, URZ, 0x1f, UR4 ;  /* 0x0000001f3f0b7899 */ /* 0x000fe20008011404 */
[----:B------:R-:W-:Y:S01]  /*f640*/  R2UR UR20, R214 ;  /* 0x00000000d61472ca */ /* 0x000fe200000e0000 */
[----:B------:R-:W-:Y:S01]  /*f650*/  UMOV UR10, UR4 ;  /* 0x00000004000a7c82 */ /* 0x000fe20008000000 */
[----:B------:R-:W-:Y:S01]  /*f660*/  IMAD.MOV.U32 R8, RZ, RZ, R13 ;  /* 0x000000ffff087224 */ /* 0x000fe200078e000d */
[----:B------:R-:W-:Y:S01]  /*f670*/  @P1 SHF.R.U32.HI R8, RZ, R9, R4 ;  /* 0x00000009ff081219 */ /* 0x000fe20000011604 */
[----:B------:R-:W-:-:S02]  /*f680*/  IMAD R4, R224, 0x40, R22 ;  /* 0x00000040e0047824 */ /* 0x000fc400078e0216 */
[----:B------:R-:W-:Y:S01]  /*f690*/  IMAD.MOV.U32 R5, RZ, RZ, 0x2 ;  /* 0x00000002ff057424 */ /* 0x000fe200078e00ff */
[----:B------:R-:W-:Y:S01]  /*f6a0*/  USHF.R.S32.HI UR15, URZ, 0x1f, UR21 ;  /* 0x0000001f3f0f7899 */ /* 0x000fe20008011415 */
[--C-:B--2---:R-:W-:Y:S01]  /*f6b0*/  IMAD.MOV R11, RZ, RZ, -R8.reuse ;  /* 0x000000ffff0b7224 */ /* 0x104fe200078e0a08 */
[----:B------:R-:W-:Y:S01]  /*f6c0*/  USEL UR19, UR19, URZ, !UP0 ;  /* 0x0000003f13137287 */ /* 0x000fe2000c000000 */
[----:B------:R-:W-:Y:S01]  /*f6d0*/  SHF.R.S32.HI R9, RZ, 0x1f, R8 ;  /* 0x0000001fff097819 */ /* 0x000fe20000011408 */
[----:B------:R-:W-:Y:S01]  /*f6e0*/  UIMAD UR14, UR15, UR16, URZ ;  /* 0x000000100f0e72a4 */ /* 0x000fe2000f8e023f */
[----:B------:R-:W-:Y:S01]  /*f6f0*/  IMAD R11, R16, R11, R13 ;  /* 0x0000000b100b7224 */ /* 0x000fe200078e020d */
[----:B------:R-:W-:Y:S01]  /*f700*/  UIMAD.WIDE.U32 UR12, UR21, UR16, UR10 ;  /* 0x00000010150c72a5 */ /* 0x000fe2000f8e000a */
[----:B------:R-:W-:Y:S01]  /*f710*/  IMAD.WIDE R4, R4, R5, UR8 ;  /* 0x0000000804047e25 */ /* 0x000fe2000f8e0205 */
[----:B------:R-:W-:Y:S02]  /*f720*/  UIMAD UR14, UR21, UR17, UR14 ;  /* 0x00000011150e72a4 */ /* 0x000fe4000f8e020e */
[----:B------:R-:W-:Y:S01]  /*f730*/  USEL UR18, UR18, URZ, !UP0 ;  /* 0x0000003f12127287 */ /* 0x000fe2000c000000 */
[----:B------:R-:W-:Y:S01]  /*f740*/  SHF.R.S32.HI R6, RZ, 0x1f, R11 ;  /* 0x0000001fff067819 */ /* 0x000fe2000001140b */
[----:B------:R-:W-:Y:S01]  /*f750*/  ULDC.64 UR16, c[0x0][0xb98] ;  /* 0x0002e60000107ab9 */ /* 0x000fe20000000a00 */
[----:B------:R-:W-:Y:S01]  /*f760*/  UIADD3 UR13, UR13, UR14, URZ ;  /* 0x0000000e0d0d7290 */ /* 0x000fe2000fffe03f */
[C---:B------:R-:W-:Y:S01]  /*f770*/  IADD3 R33, P3, R4.reuse, 0x4000, RZ ;  /* 0x0000400004217810 */ /* 0x040fe20007f7e0ff */
[----:B------:R-:W-:Y:S01]  /*f780*/  UIMAD UR10, UR19, UR16, URZ ;  /* 0x00000010130a72a4 */ /* 0x000fe2000f8e023f */
[----:B------:R-:W-:Y:S01]  /*f790*/  IADD3 R37, P2, R4, 0x5000, RZ ;  /* 0x0000500004257810 */ /* 0x000fe20007f5e0ff */
[----:B------:R-:W-:Y:S01]  /*f7a0*/  UIMAD.WIDE.U32 UR12, UR18, UR16, UR12 ;  /* 0x00000010120c72a5 */ /* 0x000fe2000f8e000c */
[----:B------:R-:W-:Y:S01]  /*f7b0*/  LOP3.LUT R32, R33, 0x380, RZ, 0xc0, !PT ;  /* 0x0000038021207812 */ /* 0x000fe200078ec0ff */
[----:B------:R-:W-:Y:S01]  /*f7c0*/  UIMAD UR10, UR18, UR17, UR10 ;  /* 0x00000011120a72a4 */ /* 0x000fe2000f8e020a */
[----:B------:R-:W-:Y:S01]  /*f7d0*/  LOP3.LUT R36, R37, 0x380, RZ, 0xc0, !PT ;  /* 0x0000038025247812 */ /* 0x000fe200078ec0ff */
[----:B------:R-:W-:Y:S01]  /*f7e0*/  ULDC.64 UR8, c[0x0][0xb88] ;  /* 0x0002e20000087ab9 */ /* 0x000fe20000000a00 */
[----:B------:R-:W-:Y:S01]  /*f7f0*/  SHF.R.U64 R32, R32, 0x3, RZ ;  /* 0x0000000320207819 */ /* 0x000fe200000012ff */
[----:B------:R-:W-:Y:S01]  /*f800*/  IMAD R6, R6, UR8, RZ ;  /* 0x0000000806067c24 */ /* 0x000fe2000f8e02ff */
[----:B------:R-:W-:Y:S01]  /*f810*/  IADD3 R8, P0, R8, UR12, RZ ;  /* 0x0000000c08087c10 */ /* 0x000fe2000ff1e0ff */
[----:B------:R-:W-:Y:S01]  /*f820*/  IMAD.U32 R10, RZ, RZ, UR10 ;  /* 0x0000000aff0a7e24 */ /* 0x000fe2000f8e00ff */
[----:B------:R-:W-:Y:S01]  /*f830*/  LOP3.LUT R32, R32, R33, RZ, 0x3c, !PT ;  /* 0x0000002120207212 */ /* 0x000fe200078e3cff */
[----:B------:R-:W-:Y:S01]  /*f840*/  IMAD R15, R11, UR9, R6 ;  /* 0x000000090b0f7c24 */ /* 0x000fe2000f8e0206 */
[----:B------:R-:W-:Y:S01]  /*f850*/  SHF.R.U64 R36, R36, 0x3, RZ ;  /* 0x0000000324247819 */ /* 0x000fe200000012ff */
[----:B------:R-:W-:Y:S01]  /*f860*/  IMAD.X R33, RZ, RZ, R5, P3 ;  /* 0x000000ffff217224 */ /* 0x000fe200018e0605 */
[----:B------:R-:W-:Y:S01]  /*f870*/  IADD3.X R9, R9, UR13, R10, P0, !PT ;  /* 0x0000000d09097c10 */ /* 0x000fe200087fe40a */
[----:B-----5:R-:W-:Y:S01]  /*f880*/  IMAD R23, R3, R16, RZ ;  /* 0x0000001003177224 */ /* 0x020fe200078e02ff */
[----:B------:R-:W-:Y:S01]  /*f890*/  IADD3 R53, P3, R4, 0xa000, RZ ;  /* 0x0000a00004357810 */ /* 0x000fe20007f7e0ff */
[----:B------:R-:W-:Y:S01]  /*f8a0*/  ULDC.64 UR12, c[0x0][0xaa0] ;  /* 0x0002a800000c7ab9 */ /* 0x000fe20000000a00 */
[----:B------:R-:W-:Y:S01]  /*f8b0*/  LOP3.LUT R36, R36, R37, RZ, 0x3c, !PT ;  /* 0x0000002524247212 */ /* 0x000fe200078e3cff */
[----:B------:R-:W-:Y:S01]  /*f8c0*/  IMAD.WIDE.U32 R8, R11, UR8, R8 ;  /* 0x000000080b087c25 */ /* 0x000fe2000f8e0008 */
[----:B------:R-:W-:Y:S01]  /*f8d0*/  ULDC.64 UR8, c[0x0][0xb50] ;  /* 0x0002d40000087ab9 */ /* 0x000fe20000000a00 */
[----:B------:R-:W-:-:S02]  /*f8e0*/  LOP3.LUT R52, R53, 0x380, RZ, 0xc0, !PT ;  /* 0x0000038035347812 */ /* 0x000fc400078ec0ff */
[----:B------:R-:W-:Y:S01]  /*f8f0*/  IMAD.X R37, RZ, RZ, R5, P2 ;  /* 0x000000ffff257224 */ /* 0x000fe200010e0605 */
[----:B------:R-:W-:Y:S02]  /*f900*/  IADD3 R9, R9, R15, RZ ;  /* 0x0000000f09097210 */ /* 0x000fe40007ffe0ff */
[----:B------:R-:W-:Y:S02]  /*f910*/  LEA R10, P0, R8, UR8, 0x2 ;  /* 0x00000008080a7c11 */ /* 0x000fe4000f8010ff */
[----:B------:R-:W-:Y:S02]  /*f920*/  IADD3 R57, P2, R4, 0xb000, RZ ;  /* 0x0000b00004397810 */ /* 0x000fe40007f5e0ff */
[----:B------:R-:W-:Y:S01]  /*f930*/  LEA.HI.X R11, R8, UR9, R9, 0x2, P0 ;  /* 0x00000009080b7c11 */ /* 0x000fe200080f1409 */
[----:B------:R-:W-:Y:S01]  /*f940*/  SHFL.IDX PT, R18, R10, RZ, 0x1c1f ;  /* 0x001c1fff0a127589 */ /* 0x000fe200000e0000 */
[----:B------:R-:W-:Y:S02]  /*f950*/  IADD3 R29, P0, R4, 0x3000, RZ ;  /* 0x00003000041d7810 */ /* 0x000fe40007f1e0ff */
[----:B------:R-:W-:Y:S01]  /*f960*/  SHF.R.U64 R52, R52, 0x3, RZ ;  /* 0x0000000334347819 */ /* 0x000fe200000012ff */
[----:B------:R-:W0:Y:S01]  /*f970*/  SHFL.IDX PT, R19, R11, RZ, 0x1c1f ;  /* 0x001c1fff0b137589 */ /* 0x000e2200000e0000 */
[----:B------:R-:W-:-:S02]  /*f980*/  LOP3.LUT R28, R29, 0x380, RZ, 0xc0, !PT ;  /* 0x000003801d1c7812 */ /* 0x000fc400078ec0ff */
[----:B------:R-:W-:Y:S01]  /*f990*/  LOP3.LUT R56, R57, 0x380, RZ, 0xc0, !PT ;  /* 0x0000038039387812 */ /* 0x000fe200078ec0ff */
[----:B------:R-:W-:Y:S01]  /*f9a0*/  SHFL.IDX PT, R20, R10, 0x1, 0x1c1f ;  /* 0x003c1f000a147f89 */ /* 0x000fe200000e0000 */
[----:B------:R-:W-:Y:S02]  /*f9b0*/  SHF.R.U64 R28, R28, 0x3, RZ ;  /* 0x000000031c1c7819 */ /* 0x000fe400000012ff */
[----:B------:R-:W-:Y:S01]  /*f9c0*/  LOP3.LUT R52, R52, R53, RZ, 0x3c, !PT ;  /* 0x0000003534347212 */ /* 0x000fe200078e3cff */
[--C-:B------:R-:W-:Y:S01]  /*f9d0*/  IMAD.X R53, RZ, RZ, R5.reuse, P3 ;  /* 0x000000ffff357224 */ /* 0x100fe200018e0605 */
[----:B------:R-:W-:Y:S01]  /*f9e0*/  LOP3.LUT R28, R28, R29, RZ, 0x3c, !PT ;  /* 0x0000001d1c1c7212 */ /* 0x000fe200078e3cff */
[----:B------:R-:W-:Y:S01]  /*f9f0*/  IMAD.X R29, RZ, RZ, R5, P0 ;  /* 0x000000ffff1d7224 */ /* 0x000fe200000e0605 */
[C---:B------:R-:W-:Y:S01]  /*fa00*/  IADD3 R49, P0, R4.reuse, 0x9000, RZ ;  /* 0x0000900004317810 */ /* 0x040fe20007f1e0ff */
[----:B------:R-:W1:Y:S01]  /*fa10*/  SHFL.IDX PT, R21, R11, 0x1, 0x1c1f ;  /* 0x003c1f000b157f89 */ /* 0x000e6200000e0000 */
[----:B------:R-:W-:-:S02]  /*fa20*/  IADD3 R13, P5, R4, 0x1000, RZ ;  /* 0x00001000040d7810 */ /* 0x000fc40007fbe0ff */
[----:B------:R-:W-:Y:S02]  /*fa30*/  LOP3.LUT R48, R49, 0x380, RZ, 0xc0, !PT ;  /* 0x0000038031307812 */ /* 0x000fe400078ec0ff */
[----:B------:R-:W-:Y:S02]  /*fa40*/  IADD3 R25, P4, R4, 0x2000, RZ ;  /* 0x0000200004197810 */ /* 0x000fe40007f9e0ff */
[----:B------:R-:W-:Y:S02]  /*fa50*/  SHF.R.U64 R48, R48, 0x3, RZ ;  /* 0x0000000330307819 */ /* 0x000fe400000012ff */
[----:B------:R-:W-:Y:S02]  /*fa60*/  SHF.R.U64 R56, R56, 0x3, RZ ;  /* 0x0000000338387819 */ /* 0x000fe400000012ff */
[----:B------:R-:W-:Y:S01]  /*fa70*/  LOP3.LUT R48, R48, R49, RZ, 0x3c, !PT ;  /* 0x0000003130307212 */ /* 0x000fe200078e3cff */
[----:B------:R-:W-:Y:S01]  /*fa80*/  IMAD.X R49, RZ, RZ, R5, P0 ;  /* 0x000000ffff317224 */ /* 0x000fe200000e0605 */
[----:B------:R-:W-:-:S02]  /*fa90*/  IADD3 R8, P3, R4, 0xf000, RZ ;  /* 0x0000f00004087810 */ /* 0x000fc40007f7e0ff */
[----:B------:R-:W-:Y:S02]  /*faa0*/  LOP3.LUT P0, RZ, R226, 0x3, RZ, 0xc0, !PT ;  /* 0x00000003e2ff7812 */ /* 0x000fe4000780c0ff */
[----:B------:R-:W-:Y:S02]  /*fab0*/  LOP3.LUT R12, R13, 0x380, RZ, 0xc0, !PT ;  /* 0x000003800d0c7812 */ /* 0x000fe400078ec0ff */
[----:B------:R-:W-:Y:S01]  /*fac0*/  IADD3 R41, P6, R4, 0x6000, RZ ;  /* 0x0000600004297810 */ /* 0x000fe20007fde0ff */
[----:B------:R-:W-:Y:S01]  /*fad0*/  UIMAD UR10, UR11, UR12, URZ ;  /* 0x0000000c0b0a72a4 */ /* 0x000fe2000f8e023f */
[----:B------:R-:W-:Y:S01]  /*fae0*/  LOP3.LUT R24, R25, 0x380, RZ, 0xc0, !PT ;  /* 0x0000038019187812 */ /* 0x000fe200078ec0ff */
[----:B------:R-:W-:Y:S01]  /*faf0*/  UIMAD.WIDE.U32 UR8, UR4, UR12, URZ ;  /* 0x0000000c040872a5 */ /* 0x000fe2000f8e003f */
[----:B------:R-:W-:Y:S01]  /*fb00*/  LOP3.LUT R56, R56, R57, RZ, 0x3c, !PT ;  /* 0x0000003938387212 */ /* 0x000fe200078e3cff */
[--C-:B------:R-:W-:Y:S01]  /*fb10*/  IMAD.X R57, RZ, RZ, R5.reuse, P2 ;  /* 0x000000ffff397224 */ /* 0x100fe200010e0605 */
[----:B------:R-:W-:Y:S01]  /*fb20*/  LOP3.LUT R3, R8, 0x380, RZ, 0xc0, !PT ;  /* 0x0000038008037812 */ /* 0x000fe200078ec0ff */
[----:B------:R-:W-:Y:S01]  /*fb30*/  IMAD.X R61, RZ, RZ, R5, P3 ;  /* 0x000000ffff3d7224 */ /* 0x000fe200018e0605 */
[----:B------:R-:W-:-:S02]  /*fb40*/  SHF.R.U64 R12, R12, 0x3, RZ ;  /* 0x000000030c0c7819 */ /* 0x000fc400000012ff */
[----:B------:R-:W-:Y:S02]  /*fb50*/  SHF.R.U64 R24, R24, 0x3, RZ ;  /* 0x0000000318187819 */ /* 0x000fe400000012ff */
[----:B------:R-:W-:Y:S02]  /*fb60*/  SHF.R.U64 R3, R3, 0x3, RZ ;  /* 0x0000000303037819 */ /* 0x000fe400000012ff */
[----:B------:R-:W-:Y:S01]  /*fb70*/  LOP3.LUT R12, R12, R13, RZ, 0x3c, !PT ;  /* 0x0000000d0c0c7212 */ /* 0x000fe200078e3cff */
[--C-:B------:R-:W-:Y:S01]  /*fb80*/  IMAD.X R13, RZ, RZ, R5.reuse, P5 ;  /* 0x000000ffff0d7224 */ /* 0x100fe200028e0605 */
[----:B------:R-:W-:Y:S01]  /*fb90*/  LOP3.LUT R24, R24, R25, RZ, 0x3c, !PT ;  /* 0x0000001918187212 */ /* 0x000fe200078e3cff */
[----:B------:R-:W-:Y:S01]  /*fba0*/  IMAD.X R25, RZ, RZ, R5, P4 ;  /* 0x000000ffff197224 */ /* 0x000fe200020e0605 */
[C---:B------:R-:W-:Y:S02]  /*fbb0*/  IADD3 R45, P5, R4.reuse, 0x7000, RZ ;  /* 0x00007000042d7810 */ /* 0x040fe40007fbe0ff */
[----:B------:R-:W-:-:S02]  /*fbc0*/  IADD3 R69, P4, R4, 0x8000, RZ ;  /* 0x0000800004457810 */ /* 0x000fc40007f9e0ff */
[----:B------:R-:W-:Y:S02]  /*fbd0*/  LOP3.LUT R60, R3, R8, RZ, 0x3c, !PT ;  /* 0x00000008033c7212 */ /* 0x000fe400078e3cff */
[----:B------:R-:W2:Y:S01]  /*fbe0*/  @P1 LDC R3, c[0x0][0xbec] ;  /* 0x0002fb00ff031b82 */ /* 0x000ea20000000800 */
[----:B------:R-:W-:Y:S02]  /*fbf0*/  LOP3.LUT R40, R41, 0x380, RZ, 0xc0, !PT ;  /* 0x0000038029287812 */ /* 0x000fe400078ec0ff */
[----:B------:R-:W-:Y:S02]  /*fc00*/  LOP3.LUT R44, R45, 0x380, RZ, 0xc0, !PT ;  /* 0x000003802d2c7812 */ /* 0x000fe400078ec0ff */
[----:B------:R-:W-:Y:S02]  /*fc10*/  LOP3.LUT R68, R69, 0x380, RZ, 0xc0, !PT ;  /* 0x0000038045447812 */ /* 0x000fe400078ec0ff */
[----:B------:R-:W-:Y:S02]  /*fc20*/  LOP3.LUT R9, R4, 0x380, RZ, 0xc0, !PT ;  /* 0x0000038004097812 */ /* 0x000fe400078ec0ff */
[----:B------:R-:W-:-:S02]  /*fc30*/  SHF.R.U64 R40, R40, 0x3, RZ ;  /* 0x0000000328287819 */ /* 0x000fc400000012ff */
[----:B------:R-:W-:Y:S02]  /*fc40*/  SHF.R.U64 R44, R44, 0x3, RZ ;  /* 0x000000032c2c7819 */ /* 0x000fe400000012ff */
[----:B------:R-:W-:Y:S02]  /*fc50*/  SHF.R.U64 R68, R68, 0x3, RZ ;  /* 0x0000000344447819 */ /* 0x000fe400000012ff */
[----:B------:R-:W-:Y:S02]  /*fc60*/  SHF.R.U64 R9, R9, 0x3, RZ ;  /* 0x0000000309097819 */ /* 0x000fe400000012ff */
[----:B------:R-:W-:Y:S01]  /*fc70*/  LOP3.LUT R40, R40, R41, RZ, 0x3c, !PT ;  /* 0x0000002928287212 */ /* 0x000fe200078e3cff */
[--C-:B------:R-:W-:Y:S01]  /*fc80*/  IMAD.X R41, RZ, RZ, R5.reuse, P6 ;  /* 0x000000ffff297224 */ /* 0x100fe200030e0605 */
[----:B------:R-:W-:Y:S01]  /*fc90*/  LOP3.LUT R44, R44, R45, RZ, 0x3c, !PT ;  /* 0x0000002d2c2c7212 */ /* 0x000fe200078e3cff */
[--C-:B------:R-:W-:Y:S01]  /*fca0*/  IMAD.X R45, RZ, RZ, R5.reuse, P5 ;  /* 0x000000ffff2d7224 */ /* 0x100fe200028e0605 */
[----:B------:R-:W-:Y:S01]  /*fcb0*/  LOP3.LUT R68, R68, R69, RZ, 0x3c, !PT ;  /* 0x0000004544447212 */ /* 0x000fe200078e3cff */
[----:B------:R-:W-:Y:S01]  /*fcc0*/  IMAD.X R69, RZ, RZ, R5, P4 ;  /* 0x000000ffff457224 */ /* 0x000fe200020e0605 */
[C---:B------:R-:W-:Y:S01]  /*fcd0*/  IADD3 R77, P6, R4.reuse, 0xc000, RZ ;  /* 0x0000c000044d7810 */ /* 0x040fe20007fde0ff */
[----:B------:R-:W-:Y:S01]  /*fce0*/  UIMAD UR10, UR4, UR13, UR10 ;  /* 0x0000000d040a72a4 */ /* 0x000fe2000f8e020a */
[----:B------:R-:W-:-:S02]  /*fcf0*/  IADD3 R73, P5, R4, 0xd000, RZ ;  /* 0x0000d00004497810 */ /* 0x000fc40007fbe0ff */
[----:B------:R-:W-:Y:S01]  /*fd00*/  IADD3 R65, P4, R4, 0xe000, RZ ;  /* 0x0000e00004417810 */ /* 0x000fe20007f9e0ff */
[----:B------:R-:W-:Y:S01]  /*fd10*/  ULDC.64 UR12, c[0x0][0xae8] ;  /* 0x0002ba00000c7ab9 */ /* 0x000fe20000000a00 */
[----:B------:R-:W-:Y:S01]  /*fd20*/  LOP3.LUT R4, R9, R4, RZ, 0x3c, !PT ;  /* 0x0000000409047212 */ /* 0x000fe200078e3cff */
[----:B------:R-:W-:Y:S01]  /*fd30*/  UIADD3 UR9, UR9, UR10, URZ ;  /* 0x0000000a09097290 */ /* 0x000fe2000fffe03f */
[----:B------:R-:W-:Y:S01]  /*fd40*/  LOP3.LUT R76, R77, 0x380, RZ, 0xc0, !PT ;  /* 0x000003804d4c7812 */ /* 0x000fe200078ec0ff */
[----:B------:R-:W-:Y:S01]  /*fd50*/  UIMAD UR4, UR15, UR12, URZ ;  /* 0x0000000c0f0472a4 */ /* 0x000fe2000f8e023f */
[----:B------:R-:W-:Y:S02]  /*fd60*/  LOP3.LUT R72, R73, 0x380, RZ, 0xc0, !PT ;  /* 0x0000038049487812 */ /* 0x000fe400078ec0ff */
[----:B------:R-:W-:Y:S01]  /*fd70*/  LOP3.LUT R64, R65, 0x380, RZ, 0xc0, !PT ;  /* 0x0000038041407812 */ /* 0x000fe200078ec0ff */
[----:B------:R-:W-:Y:S01]  /*fd80*/  UIMAD UR4, UR21, UR13, UR4 ;  /* 0x0000000d150472a4 */ /* 0x000fe2000f8e0204 */
[----:B------:R-:W-:Y:S01]  /*fd90*/  SHF.R.U64 R76, R76, 0x3, RZ ;  /* 0x000000034c4c7819 */ /* 0x000fe200000012ff */
[----:B------:R-:W-:Y:S01]  /*fda0*/  UIMAD.WIDE.U32 UR8, UR21, UR12, UR8 ;  /* 0x0000000c150872a5 */ /* 0x000fe2000f8e0008 */
[----:B------:R-:W-:Y:S01]  /*fdb0*/  SHF.R.U64 R72, R72, 0x3, RZ ;  /* 0x0000000348487819 */ /* 0x000fe200000012ff */
[----:B------:R-:W-:Y:S01]  /*fdc0*/  ULDC.64 UR10, c[0x0][0xaf0] ;  /* 0x0002bc00000a7ab9 */ /* 0x000fe20000000a00 */
[----:B------:R-:W-:Y:S01]  /*fdd0*/  SHF.R.U64 R64, R64, 0x3, RZ ;  /* 0x0000000340407819 */ /* 0x000fe200000012ff */
[----:B------:R-:W-:Y:S01]  /*fde0*/  UIADD3 UR9, UR9, UR4, URZ ;  /* 0x0000000409097290 */ /* 0x000fe2000fffe03f */
[----:B------:R-:W-:Y:S01]  /*fdf0*/  LOP3.LUT R76, R76, R77, RZ, 0x3c, !PT ;  /* 0x0000004d4c4c7212 */ /* 0x000fe200078e3cff */
[----:B------:R-:W-:Y:S01]  /*fe00*/  UIMAD UR4, UR19, UR10, URZ ;  /* 0x0000000a130472a4 */ /* 0x000fe2000f8e023f */
[----:B------:R-:W-:Y:S01]  /*fe10*/  LOP3.LUT R72, R72, R73, RZ, 0x3c, !PT ;  /* 0x0000004948487212 */ /* 0x000fe200078e3cff */
[--C-:B------:R-:W-:Y:S01]  /*fe20*/  IMAD.X R73, RZ, RZ, R5.reuse, P5 ;  /* 0x000000ffff497224 */ /* 0x100fe200028e0605 */
[----:B------:R-:W-:Y:S01]  /*fe30*/  LOP3.LUT R64, R64, R65, RZ, 0x3c, !PT ;  /* 0x0000004140407212 */ /* 0x000fe200078e3cff */
[----:B------:R-:W-:Y:S01]  /*fe40*/  IMAD.X R65, RZ, RZ, R5, P4 ;  /* 0x000000ffff417224 */ /* 0x000fe200020e0605 */
[----:B------:R-:W-:Y:S01]  /*fe50*/  IADD3.X R77, RZ, R5, RZ, P6, !PT ;  /* 0x00000005ff4d7210 */ /* 0x000fe200037fe4ff */
[----:B------:R-:W-:-:S02]  /*fe60*/  UIMAD UR4, UR18, UR11, UR4 ;  /* 0x0000000b120472a4 */ /* 0x000fc4000f8e0204 */
[----:B------:R-:W-:-:S03]  /*fe70*/  UIMAD.WIDE.U32 UR8, UR18, UR10, UR8 ;  /* 0x0000000a120872a5 */ /* 0x000fc6000f8e0008 */
[----:B------:R-:W-:Y:S01]  /*fe80*/  ULDC.64 UR10, c[0x0][0xae0] ;  /* 0x0002b800000a7ab9 */ /* 0x000fe20000000a00 */
[----:B------:R-:W-:Y:S01]  /*fe90*/  UIADD3 UR4, UR9, UR4, URZ ;  /* 0x0000000409047290 */ /* 0x000fe2000fffe03f */
[----:B------:R-:W-:Y:S01]  /*fea0*/  VIADD R80, R224, UR20 ;  /* 0x00000014e0507c36 */ /* 0x000fe20008000000 */
[----:B------:R-:W-:-:S04]  /*feb0*/  UIADD3 UR7, UR7, 0x38820, URZ ;  /* 0x0003882007077890 */ /* 0x000fc8000fffe03f */
[----:B------:R-:W-:Y:S01]  /*fec0*/  UPRMT UR7, URZ, 0x654, UR7 ;  /* 0x000006543f077896 */ /* 0x000fe20008000007 */
[----:B------:R-:W-:Y:S01]  /*fed0*/  BSSY B1, `(.L_x_2459) ;  /* 0x0000054000017945 */ /* 0x000fe20003800000 */
[----:B------:R-:W-:Y:S02]  /*fee0*/  SHF.R.S32.HI R81, RZ, 0x1f, R219 ;  /* 0x0000001fff517819 */ /* 0x000fe400000114db */
[----:B------:R-:W-:Y:S02]  /*fef0*/  SHF.R.S32.HI R82, RZ, 0x1f, R217 ;  /* 0x0000001fff527819 */ /* 0x000fe400000114d9 */
[----:B------:R-:W-:Y:S02]  /*ff00*/  SHF.R.S32.HI R83, RZ, 0x1f, R218 ;  /* 0x0000001fff537819 */ /* 0x000fe400000114da */
[----:B------:R-:W-:Y:S01]  /*ff10*/  SHF.R.S32.HI R84, RZ, 0x1f, R22 ;  /* 0x0000001fff547819 */ /* 0x000fe20000011416 */
[----:B---3--:R-:W-:-:S04]  /*ff20*/  VIADD R14, R14, UR20 ;  /* 0x000000140e0e7c36 */ /* 0x008fc80008000000 */
[C---:B------:R-:W-:Y:S01]  /*ff30*/  VIADD R6, R14.reuse, 0x8 ;  /* 0x000000080e067836 */ /* 0x040fe20000000000 */
[----:B------:R-:W-:-:S04]  /*ff40*/  ISETP.GE.OR P2, PT, R14, R23, P0 ;  /* 0x000000170e00720c */ /* 0x000fc80000746670 */
[----:B------:R-:W-:-:S09]  /*ff50*/  ISETP.GE.OR P0, PT, R6, R23, P0 ;  /* 0x000000170600720c */ /* 0x000fd20000706670 */
[----:B0-----:R0:W-:Y:S04]  /*ff60*/  @!P2 ST.E desc[UR38][R18.64], R2 ;  /* 0x000000021200a985 */ /* 0x0011e8000c101926 */
[----:B-1----:R1:W-:Y:S04]  /*ff70*/  @!P0 ST.E desc[UR38][R20.64], R0 ;  /* 0x0000000014008985 */ /* 0x0023e8000c101926 */
[----:B------:R3:W5:Y:S01]  /*ff80*/  LD.E.128 R8, desc[UR38][R4.64] ;  /* 0x0000002604087980 */ /* 0x000762000c101d00 */
[----:B0-----:R-:W0:Y:S01]  /*ff90*/  @P1 LDC R19, c[0x0][0xbf0] ;  /* 0x0002fc00ff131b82 */ /* 0x001e220000000800 */
[----:B------:R-:W-:-:S02]  /*ffa0*/  IMAD.U32 R2, RZ, RZ, UR8 ;  /* 0x00000008ff027e24 */ /* 0x000fc4000f8e00ff */
[----:B------:R-:W5:Y:S01]  /*ffb0*/  LD.E.128 R12, desc[UR38][R12.64] ;  /* 0x000000260c0c7980 */ /* 0x000f62000c101d00 */
[----:B-1----:R-:W-:-:S03]  /*ffc0*/  IMAD R0, R220, 0x20, R224 ;  /* 0x00000020dc007824 */ /* 0x002fc600078e02e0 */
[----:B------:R-:W5:Y:S01]  /*ffd0*/  LD.E.128 R24, desc[UR38][R24.64] ;  /* 0x0000002618187980 */ /* 0x000f62000c101d00 */
[----:B---3--:R-:W-:-:S03]  /*ffe0*/  VIADD R4, R0, UR20 ;  /* 0x0000001400047c36 */ /* 0x008fc60008000000 */
[----:B------:R-:W5:Y:S01]  /*fff0*/  LD.E.128 R28, desc[UR38][R28.64] ;  /* 0x000000261c1c7980 */ /* 0x000f62000c101d00 */
[----:B--2---:R-:W-:-:S03]  /*10000*/  @P1 IMAD.HI.U32 R0, R4, R3, RZ ;  /* 0x0000000304001227 */ /* 0x004fc600078e00ff */
[----:B------:R-:W5:Y:S01]  /*10010*/  LD.E.128 R32, desc[UR38][R32.64] ;  /* 0x0000002620207980 */ /* 0x000f62000c101d00 */
[----:B------:R-:W-:-:S03]  /*10020*/  IMAD.MOV.U32 R5, RZ, RZ, R4 ;  /* 0x000000ffff057224 */ /* 0x000fc600078e0004 */
[----:B------:R-:W5:Y:S04]  /*10030*/  LD.E.128 R36, desc[UR38][R36.64] ;  /* 0x0000002624247980 */ /* 0x000f68000c101d00 */
[----:B------:R-:W5:Y:S01]  /*10040*/  LD.E.128 R40, desc[UR38][R40.64] ;  /* 0x0000002628287980 */ /* 0x000f62000c101d00 */
[----:B0-----:R-:W-:-:S03]  /*10050*/  @P1 SHF.R.U32.HI R5, RZ, R19, R0 ;  /* 0x00000013ff051219 */ /* 0x001fc60000011600 */
[----:B------:R-:W5:Y:S01]  /*10060*/  LD.E.128 R44, desc[UR38][R44.64] ;  /* 0x000000262c2c7980 */ /* 0x000f62000c101d00 */
[--C-:B------:R-:W-:Y:S01]  /*10070*/  SHF.R.S32.HI R0, RZ, 0x1f, R5.reuse ;  /* 0x0000001fff007819 */ /* 0x100fe20000011405 */
[----:B------:R-:W-:Y:S02]  /*10080*/  IMAD.MOV R19, RZ, RZ, -R5 ;  /* 0x000000ffff137224 */ /* 0x000fe400078e0a05 */
[----:B------:R-:W5:Y:S01]  /*10090*/  LD.E.128 R68, desc[UR38][R68.64] ;  /* 0x0000002644447980 */ /* 0x000f62000c101d00 */
[----:B------:R-:W-:Y:S01]  /*100a0*/  IMAD.U32 R3, RZ, RZ, UR9 ;  /* 0x00000009ff037e24 */ /* 0x000fe2000f8e00ff */
[----:B------:R-:W-:Y:S01]  /*100b0*/  ULDC.64 UR8, c[0x0][0xad8] ;  /* 0x0002b60000087ab9 */ /* 0x000fe20000000a00 */
[----:B------:R-:W-:Y:S01]  /*100c0*/  IMAD R0, R0, UR10, RZ ;  /* 0x0000000a00007c24 */ /* 0x000fe2000f8e02ff */
[----:B------:R-:W5:Y:S01]  /*100d0*/  LD.E.128 R48, desc[UR38][R48.64] ;  /* 0x0000002630307980 */ /* 0x000f62000c101d00 */
[----:B------:R-:W-:Y:S02]  /*100e0*/  IMAD R19, R16, R19, R4 ;  /* 0x0000001310137224 */ /* 0x000fe400078e0204 */
[----:B------:R-:W-:Y:S01]  /*100f0*/  IMAD.U32 R3, RZ, RZ, UR4 ;  /* 0x00000004ff037e24 */ /* 0x000fe2000f8e00ff */
[----:B------:R-:W5:Y:S01]  /*10100*/  LD.E.128 R52, desc[UR38][R52.64] ;  /* 0x0000002634347980 */ /* 0x000f62000c101d00 */
[----:B------:R-:W-:Y:S01]  /*10110*/  IMAD R21, R5, UR11, R0 ;  /* 0x0000000b05157c24 */ /* 0x000fe2000f8e0200 */
[----:B------:R-:W-:-:S02]  /*10120*/  SHF.R.S32.HI R0, RZ, 0x1f, R19 ;  /* 0x0000001fff007819 */ /* 0x000fc40000011413 */
[----:B------:R-:W5:Y:S01]  /*10130*/  LD.E.128 R56, desc[UR38][R56.64] ;  /* 0x0000002638387980 */ /* 0x000f62000c101d00 */
[----:B------:R-:W-:-:S03]  /*10140*/  IMAD.WIDE.U32 R2, R5, UR10, R2 ;  /* 0x0000000a05027c25 */ /* 0x000fc6000f8e0002 */
[----:B------:R-:W5:Y:S04]  /*10150*/  LD.E.128 R76, desc[UR38][R76.64] ;  /* 0x000000264c4c7980 */ /* 0x000f68000c101d00 */
[----:B------:R-:W5:Y:S04]  /*10160*/  LD.E.128 R72, desc[UR38][R72.64] ;  /* 0x0000002648487980 */ /* 0x000f68000c101d00 */
[----:B------:R-:W5:Y:S04]  /*10170*/  LD.E.128 R64, desc[UR38][R64.64] ;  /* 0x0000002640407980 */ /* 0x000f68000c101d00 */
[----:B------:R-:W5:Y:S01]  /*10180*/  LD.E.128 R60, desc[UR38][R60.64] ;  /* 0x000000263c3c7980 */ /* 0x000f62000c101d00 */
[----:B------:R-:W-:Y:S01]  /*10190*/  IMAD.IADD R3, R3, 0x1, R21 ;  /* 0x0000000103037824 */ /* 0x000fe200078e0215 */
[----:B------:R-:W-:Y:S01]  /*101a0*/  ISETP.GE.AND P2, PT, R80, R23, PT ;  /* 0x000000175000720c */ /* 0x000fe20003f46270 */
[----:B------:R-:W-:Y:S01]  /*101b0*/  IMAD R4, R0, UR8, RZ ;  /* 0x0000000800047c24 */ /* 0x000fe2000f8e02ff */
[----:B------:R-:W-:Y:S01]  /*101c0*/  @!PT LDS RZ, [RZ] ;  /* 0x00000000fffff984 */ /* 0x000fe20000000800 */
[----:B------:R-:W-:Y:S01]  /*101d0*/  @!PT LDS RZ, [RZ] ;  /* 0x00000000fffff984 */ /* 0x000fe20000000800 */
[----:B------:R-:W-:Y:S01]  /*101e0*/  @!PT LDS RZ, [RZ] ;  /* 0x00000000fffff984 */ /* 0x000fe20000000800 */
[----:B------:R-:W-:Y:S01]  /*101f0*/  @!PT LDS RZ, [RZ] ;  /* 0x00000000fffff984 */ /* 0x000fe20000000800 */
[----:B------:R0:W-:Y:S06]  /*10200*/  MEMBAR.ALL.CTA ;  /* 0x0000000000007992 */ /* 0x0001ec0000008000 */
[----:B0-----:R-:W0:Y:S01]  /*10210*/  FENCE.VIEW.ASYNC.S ;  /* 0x00000000000073c6 */ /* 0x001e220000000000 */
[----:B------:R-:W-:-:S04]  /*10220*/  IMAD.WIDE.U32 R2, R19, UR8, R2 ;  /* 0x0000000813027c25 */ /* 0x000fc8000f8e0002 */
[----:B------:R-:W-:Y:S01]  /*10230*/  IMAD R5, R19, UR9, R4 ;  /* 0x0000000913057c24 */ /* 0x000fe2000f8e0204 */
[----:B------:R-:W-:Y:S01]  /*10240*/  ULDC.64 UR8, c[0x0][0xa80] ;  /* 0x0002a00000087ab9 */ /* 0x000fe20000000a00 */
[----:B------:R-:W-:Y:S01]  /*10250*/  VIADD R0, R80, 0x20 ;  /* 0x0000002050007836 */ /* 0x000fe20000000000 */
[----:B------:R-:W-:Y:S01]  /*10260*/  LEA R6, P3, R2, UR8, 0x1 ;  /* 0x0000000802067c11 */ /* 0x000fe2000f8608ff */
[----:B------:R-:W-:-:S03]  /*10270*/  IMAD.IADD R3, R3, 0x1, R5 ;  /* 0x0000000103037824 */ /* 0x000fc600078e0205 */
[-C--:B------:R-:W-:Y:S01]  /*10280*/  ISETP.GE.AND P1, PT, R0, R23.reuse, PT ;  /* 0x000000170000720c */ /* 0x080fe20003f26270 */
[----:B0-----:R0:W1:Y:S01]  /*10290*/  SHFL.IDX PT, R20, R6, RZ, 0x181f ;  /* 0x00181fff06147589 */ /* 0x00106200000e0000 */
[----:B------:R-:W-:Y:S02]  /*102a0*/  IADD3 R0, R80, 0x40, RZ ;  /* 0x0000004050007810 */ /* 0x000fe40007ffe0ff */
[----:B------:R-:W-:Y:S02]  /*102b0*/  LEA.HI.X R16, R2, UR9, R3, 0x1, P3 ;  /* 0x0000000902107c11 */ /* 0x000fe400098f0c03 */
[----:B------:R-:W-:-:S03]  /*102c0*/  ISETP.GE.AND P0, PT, R0, R23, PT ;  /* 0x000000170000720c */ /* 0x000fc60003f06270 */
[----:B------:R0:W2:Y:S01]  /*102d0*/  SHFL.IDX PT, R0, R16, RZ, 0x181f ;  /* 0x00181fff10007589 */ /* 0x0000a200000e0000 */
[----:B------:R-:W-:Y:S01]  /*102e0*/  SYNCS.ARRIVE.TRANS64.RED.A1T0 RZ, [UR7], RZ ;  /* 0x000000ffffff79a7 */ /* 0x000fe20008100407 */
        /* <DEDUP_REMOVED lines=18> */
.L_x_2460:
[----:B------:R-:W-:Y:S05]  /*10410*/  BSYNC B1 ;  /* 0x0000000000017941 */ /* 0x000fea0003800000 */
.L_x_2459:
        /* <DEDUP_REMOVED lines=21> */
.L_x_2462:
[----:B------:R-:W-:Y:S05]  /*10570*/  BSYNC B1 ;  /* 0x0000000000017941 */ /* 0x000fea0003800000 */
.L_x_2461:
        /* <DEDUP_REMOVED lines=21> */
.L_x_2464:
[----:B------:R-:W-:Y:S05]  /*106d0*/  BSYNC B1 ;  /* 0x0000000000017941 */ /* 0x000fea0003800000 */
.L_x_2463:
[----:B0-----:R-:W-:Y:S01]  /*106e0*/  VIADD R0, R80, 0x60 ;  /* 0x0000006050007836 */ /* 0x001fe20000000000 */
[----:B--2-4-:R-:W4:Y:S04]  /*106f0*/  SHFL.IDX PT, R16, R16, 0x3, 0x181f ;  /* 0x00781f0010107f89 */ /* 0x014f2800000e0000 */
[----:B------:R-:W-:Y:S01]  /*10700*/  ISETP.GE.AND P0, PT, R0, R23, PT ;  /* 0x000000170000720c */ /* 0x000fe20003f06270 */
[----:B------:R-:W0:-:S12]  /*10710*/  SHFL.IDX PT, R6, R6, 0x3, 0x181f ;  /* 0x00781f0006067f89 */ /* 0x000e1800000e0000 */
[----:B------:R-:W-:Y:S05]  /*10720*/  @P0 BRA `(.L_x_2465) ;  /* 0x0000000c00e00947 */ /* 0x000fea0003800000 */
[----:B------:R-:W-:Y:S02]  /*10730*/  ULDC UR4, c[0x0][0xac8] ;  /* 0x0002b20000047ab9 */ /* 0x000fe40000000800 */
[----:B------:R-:W-:Y:S02]  /*10740*/  ISETP.GE.AND P3, PT, R22, UR4, PT ;  /* 0x0000000416007c0c */ /* 0x000fe4000bf66270 */
[----:B------:R-:W-:Y:S02]  /*10750*/  ISETP.GE.AND P4, PT, R218, UR4, PT ;  /* 0x00000004da007c0c */ /* 0x000fe4000bf86270 */
[----:B------:R-:W-:-:S09]  /*10760*/  ISETP.GE.AND P5, PT, R217, UR4, PT ;  /* 0x00000004d9007c0c */ /* 0x000fd2000bfa6270 */
[-C--:B0-----:R-:W-:Y:S02]  /*10770*/  @!P3 LEA R2, P0, R22, R6.reuse, 0x1 ;  /* 0x000000061602b211 */ /* 0x081fe400078008ff */
[-C--:B------:R-:W-:Y:S02]  /*10780*/  @!P4 LEA R4, P1, R218, R6.reuse, 0x1 ;  /* 0x00000006da04c211 */ /* 0x080fe400078208ff */
[C---:B------:R-:W-:Y:S02]  /*10790*/  @!P5 LEA R8, P2, R217.reuse, R6, 0x1 ;  /* 0x00000006d908d211 */ /* 0x040fe400078408ff */
        /* <DEDUP_REMOVED lines=12> */
.L_x_2457:
        /* <DEDUP_REMOVED lines=28> */
[----:B0-----:R-:W-:-:S05]  /*10a20*/  VIADD R8, R8, 0xffffff80 ;  /* 0xffffff8008087836 */ /* 0x001fca0000000000 */
        /* <DEDUP_REMOVED lines=8> */
.L_x_2466:
        /* <DEDUP_REMOVED lines=49> */
.L_x_2468:
[----:B------:R-:W-:Y:S05]  /*10dc0*/  BSYNC B1 ;  /* 0x0000000000017941 */ /* 0x000fea0003800000 */
.L_x_2467:
[----:B0-----:R-:W0:Y:S01]  /*10dd0*/  @P0 LDC R3, c[0x0][0xbf0] ;  /* 0x0002fc00ff030b82 */ /* 0x001e220000000800 */
[----:B------:R-:W-:Y:S01]  /*10de0*/  R2UR UR16, R214 ;  /* 0x00000000d61072ca */ /* 0x000fe200000e0000 */
[----:B------:R-:W-:Y:S01]  /*10df0*/  ULDC.64 UR14, c[0x0][0xaa0] ;  /* 0x0002a800000e7ab9 */ /* 0x000fe20000000a00 */
[----:B------:R-:W-:Y:S01]  /*10e00*/  R2UR UR17, R222 ;  /* 0x00000000de1172ca */ /* 0x000fe200000e0000 */
[----:B------:R-:W-:Y:S01]  /*10e10*/  UIMAD UR7, UR10, UR14, URZ ;  /* 0x0000000e0a0772a4 */ /* 0x000fe2000f8e023f */
[----:B------:R-:W-:Y:S01]  /*10e20*/  IMAD R2, R220, 0x20, R224 ;  /* 0x00000020dc027824 */ /* 0x000fe200078e02e0 */
[----:B------:R-:W-:Y:S01]  /*10e30*/  UIMAD.WIDE.U32 UR8, UR4, UR14, URZ ;  /* 0x0000000e040872a5 */ /* 0x000fe2000f8e003f */
[----:B------:R-:W-:Y:S01]  /*10e40*/  BSSY B1, `(.L_x_2469) ;  /* 0x0000044000017945 */ /* 0x000fe20003800000 */
[----:B------:R-:W-:Y:S01]  /*10e50*/  UIMAD UR7, UR4, UR15, UR7 ;  /* 0x0000000f040772a4 */ /* 0x000fe2000f8e0207 */
[----:B------:R-:W-:Y:S02]  /*10e60*/  SHF.R.S32.HI R16, RZ, 0x1f, R219 ;  /* 0x0000001fff107819 */ /* 0x000fe400000114db */
[----:B------:R-:W-:Y:S01]  /*10e70*/  ULDC.64 UR14, c[0x0][0xae8] ;  /* 0x0002ba00000e7ab9 */ /* 0x000fe20000000a00 */
[----:B------:R-:W-:Y:S01]  /*10e80*/  UIADD3 UR9, UR9, UR7, URZ ;  /* 0x0000000709097290 */ /* 0x000fe2000fffe03f */
[----:B------:R-:W-:Y:S01]  /*10e90*/  SHF.R.S32.HI R18, RZ, 0x1f, R217 ;  /* 0x0000001fff127819 */ /* 0x000fe200000114d9 */
[----:B------:R-:W-:Y:S01]  /*10ea0*/  UIMAD UR4, UR11, UR14, URZ ;  /* 0x0000000e0b0472a4 */ /* 0x000fe2000f8e023f */
[----:B------:R-:W-:Y:S01]  /*10eb0*/  VIADD R6, R2, UR16 ;  /* 0x0000001002067c36 */ /* 0x000fe20008000000 */
[----:B------:R-:W-:Y:S01]  /*10ec0*/  UIMAD.WIDE.U32 UR8, UR17, UR14, UR8 ;  /* 0x0000000e110872a5 */ /* 0x000fe2000f8e0008 */
[----:B------:R-:W-:Y:S01]  /*10ed0*/  SHF.R.S32.HI R19, RZ, 0x1f, R218 ;  /* 0x0000001fff137819 */ /* 0x000fe200000114da */
[----:B------:R-:W-:Y:S01]  /*10ee0*/  UIMAD UR4, UR17, UR15, UR4 ;  /* 0x0000000f110472a4 */ /* 0x000fe2000f8e0204 */
[----:B------:R-:W-:Y:S01]  /*10ef0*/  @P0 IMAD.HI.U32 R2, R6, R11, RZ ;  /* 0x0000000b06020227 */ /* 0x000fe200078e00ff */
[----:B------:R-:W-:Y:S01]  /*10f00*/  ULDC.64 UR10, c[0x0][0xaf0] ;  /* 0x0002bc00000a7ab9 */ /* 0x000fe20000000a00 */
[----:B------:R-:W-:Y:S01]  /*10f10*/  SHF.R.S32.HI R20, RZ, 0x1f, R22 ;  /* 0x0000001fff147819 */ /* 0x000fe20000011416 */
[----:B------:R-:W-:Y:S01]  /*10f20*/  UIADD3 UR9, UR9, UR4, URZ ;  /* 0x0000000409097290 */ /* 0x000fe2000fffe03f */
[----:B------:R-:W-:Y:S01]  /*10f30*/  IMAD.MOV.U32 R5, RZ, RZ, R6 ;  /* 0x000000ffff057224 */ /* 0x000fe200078e0006 */
        /* <DEDUP_REMOVED lines=52> */
.L_x_2470:
[----:B------:R-:W-:Y:S05]  /*11280*/  BSYNC B1 ;  /* 0x0000000000017941 */ /* 0x000fea0003800000 */
.L_x_2469:
        /* <DEDUP_REMOVED lines=21> */
.L_x_2472:
[----:B------:R-:W-:Y:S05]  /*113e0*/  BSYNC B1 ;  /* 0x0000000000017941 */ /* 0x000fea0003800000 */
.L_x_2471:
        /* <DEDUP_REMOVED lines=21> */
.L_x_2474:
[----:B------:R-:W-:Y:S05]  /*11540*/  BSYNC B1 ;  /* 0x0000000000017941 */ /* 0x000fea0003800000 */
.L_x_2473:
[----:B0-----:R-:W-:Y:S01]  /*11550*/  IADD3 R0, R6, 0x60, RZ ;  /* 0x0000006006007810 */ /* 0x001fe20007ffe0ff */
[----:B--2-4-:R-:W0:Y:S03]  /*11560*/  SHFL.IDX PT, R5, R5, 0x3, 0x181f ;  /* 0x00781f0005057f89 */ /* 0x014e2600000e0000 */
        /* <DEDUP_REMOVED lines=20> */
.L_x_2465:
[----:B------:R-:W-:Y:S05]  /*116b0*/  BSYNC B0 ;  /* 0x0000000000007941 */ /* 0x000fea0003800000 */
.L_x_2456:
[----:B------:R-:W-:Y:S02]  /*116c0*/  ULDC UR4, c[0x0][0xc3c] ;  /* 0x00030f0000047ab9 */ /* 0x000fe40000000800 */
[----:B------:R-:W-:-:S13]  /*116d0*/  ISETP.GE.AND P0, PT, R7, UR4, PT ;  /* 0x0000000407007c0c */ /* 0x000fda000bf06270 */
[----:B------:R-:W-:Y:S05]  /*116e0*/  @!P0 BRA `(.L_x_2475) ;  /* 0xfffffef400bc8947 */ /* 0x000fea000383ffff */
[----:B------:R-:W-:Y:S05]  /*116f0*/  EXIT ;  /* 0x000000000000794d */ /* 0x000fea0003800000 */
.L_x_2414:
        /* <DEDUP_REMOVED lines=16> */
.L_x_2476:
        /* <DEDUP_REMOVED lines=34> */
[----:B------:R-:W-:Y:S01]  /*11a20*/  IMAD.MOV.U32 R3, RZ, RZ, R4 ;  /* 0x000000ffff037224 */ /* 0x000fe200078e0004 */
[----:B-1----:R-:W-:-:S13]  /*11a30*/  ISETP.GT.AND P6, PT, R4, UR6, PT ;  /* 0x0000000604007c0c */ /* 0x002fda000bfc4270 */
[----:B------:R-:W-:Y:S05]  /*11a40*/  @P6 BRA `(.L_x_2478) ;  /* 0x0000000000906947 */ /* 0x000fea0003800000 */
[----:B------:R-:W-:Y:S01]  /*11a50*/  IMAD.MOV.U32 R4, RZ, RZ, R3 ;  /* 0x000000ffff047224 */ /* 0x000fe200078e0003 */
[----:B------:R-:W-:Y:S01]  /*11a60*/  UMOV UR4, URZ ;  /* 0x0000003f00047c82 */ /* 0x000fe20008000000 */
[----:B------:R-:W-:-:S05]  /*11a70*/  ULDC UR5, c[0x0][0xc38] ;  /* 0x00030e0000057ab9 */ /* 0x000fca0000000800 */
.L_x_2482:
        /* <DEDUP_REMOVED lines=12> */
.L_x_2481:
[----:B------:R-:W-:Y:S05]  /*11b40*/  BSYNC B0 ;  /* 0x0000000000007941 */ /* 0x000fea0003800000 */
.L_x_2480:
        /* <DEDUP_REMOVED lines=20> */
.L_x_2478:
        /* <DEDUP_REMOVED lines=20> */
.L_x_2483:
[----:B-1----:R-:W-:Y:S02]  /*11dd0*/  IMAD.MOV R2, RZ, RZ, -R3 ;  /* 0x000000ffff027224 */ /* 0x002fe400078e0a03 */
[----:B---3--:R-:W-:Y:S02]  /*11de0*/  IMAD R16, R16, UR5, R11 ;  /* 0x0000000510107c24 */ /* 0x008fe4000f8e020b */
[----:B------:R-:W-:Y:S01]  /*11df0*/  IMAD.MOV.U32 R11, RZ, RZ, R2 ;  /* 0x000000ffff0b7224 */ /* 0x000fe200078e0002 */
[----:B------:R-:W-:Y:S02]  /*11e00*/  IABS R2, R4 ;  /* 0x0000000400027213 */ /* 0x000fe40000000000 */
[----:B--2---:R-:W-:Y:S01]  /*11e10*/  IADD3 R9, -R16, UR6, RZ ;  /* 0x0000000610097c10 */ /* 0x004fe2000fffe1ff */
[----:B------:R-:W-:Y:S02]  /*11e20*/  IMAD R11, R11, R12, RZ ;  /* 0x0000000c0b0b7224 */ /* 0x000fe400078e02ff */
[----:B------:R-:W-:Y:S01]  /*11e30*/  IMAD.MOV R8, RZ, RZ, -R2 ;  /* 0x000000ffff087224 */ /* 0x000fe200078e0a02 */
[----:B------:R-:W-:Y:S01]  /*11e40*/  IABS R6, R9 ;  /* 0x0000000900067213 */ /* 0x000fe20000000000 */
[----:B------:R-:W-:-:S04]  /*11e50*/  IMAD.MOV.U32 R2, RZ, RZ, RZ ;  /* 0x000000ffff027224 */ /* 0x000fc800078e00ff */
[----:B------:R-:W-:-:S04]  /*11e60*/  IMAD.HI.U32 R2, R3, R11, R2 ;  /* 0x0000000b03027227 */ /* 0x000fc800078e0002 */
[----:B------:R-:W-:Y:S02]  /*11e70*/  IMAD.MOV.U32 R3, RZ, RZ, R6 ;  /* 0x000000ffff037224 */ /* 0x000fe400078e0006 */
[----:B------:R-:W-:Y:S02]  /*11e80*/  IMAD.MOV.U32 R6, RZ, RZ, R8 ;  /* 0x000000ffff067224 */ /* 0x000fe400078e0008 */
[----:B------:R-:W-:-:S04]  /*11e90*/  IMAD.HI.U32 R2, R2, R3, RZ ;  /* 0x0000000302027227 */ /* 0x000fc800078e00ff */
[----:B------:R-:W-:-:S05]  /*11ea0*/  IMAD R3, R2, R6, R3 ;  /* 0x0000000602037224 */ /* 0x000fca00078e0203 */
[----:B------:R-:W-:-:S13]  /*11eb0*/  ISETP.GT.U32.AND P1, PT, R12, R3, PT ;  /* 0x000000030c00720c */ /* 0x000fda0003f24070 */
[-C--:B------:R-:W-:Y:S01]  /*11ec0*/  @!P1 IADD3 R3, R3, -R12.reuse, RZ ;  /* 0x8000000c03039210 */ /* 0x080fe20007ffe0ff */
        /* <DEDUP_REMOVED lines=15> */
[-C--:B------:R-:W-:Y:S01]  /*11fc0*/  IABS R8, R13.reuse ;  /* 0x0000000d00087213 */ /* 0x080fe20000000000 */
[----:B------:R-:W-:Y:S01]  /*11fd0*/  IMAD.MOV R18, RZ, RZ, -R13 ;  /* 0x000000ffff127224 */ /* 0x000fe200078e0a0d */
[----:B0-----:R-:W-:Y:S02]  /*11fe0*/  IABS R10, R13 ;  /* 0x0000000d000a7213 */ /* 0x001fe40000000000 */
[----:B------:R-:W0:Y:S08]  /*11ff0*/  I2F.RP R6, R8 ;  /* 0x0000000800067306 */ /* 0x000e300000209400 */
[----:B0-----:R-:W0:Y:S02]  /*12000*/  MUFU.RCP R6, R6 ;  /* 0x0000000600067308 */ /* 0x001e240000001000 */
[----:B0-----:R-:W-:-:S06]  /*12010*/  VIADD R3, R6, 0xffffffe ;  /* 0x0ffffffe06037836 */ /* 0x001fcc0000000000 */
[----:B------:R-:W0:Y:S02]  /*12020*/  F2I.FTZ.U32.TRUNC.NTZ R3, R3 ;  /* 0x0000000300037305 */ /* 0x000e24000021f000 */
[----:B0-----:R-:W-:-:S04]  /*12030*/  IMAD.MOV R7, RZ, RZ, -R3 ;  /* 0x000000ffff077224 */ /* 0x001fc800078e0a03 */
        /* <DEDUP_REMOVED lines=11> */
[----:B------:R-:W-:Y:S02]  /*120f0*/  ISETP.GE.AND P2, PT, R3, RZ, PT ;  /* 0x000000ff0300720c */ /* 0x000fe40003f46270 */
[----:B------:R-:W-:-:S05]  /*12100*/  IADD3 R3, R4, R11, RZ ;  /* 0x0000000b04037210 */ /* 0x000fca0007ffe0ff */
[----:B------:R-:W-:-:S06]  /*12110*/  @P0 VIADD R2, R2, 0x1 ;  /* 0x0000000102020836 */ /* 0x000fcc0000000000 */
[----:B------:R-:W-:Y:S01]  /*12120*/  @!P2 IMAD.MOV R2, RZ, RZ, -R2 ;  /* 0x000000ffff02a224 */ /* 0x000fe200078e0a02 */
[----:B------:R-:W-:-:S04]  /*12130*/  @!P1 LOP3.LUT R2, RZ, R13, RZ, 0x33, !PT ;  /* 0x0000000dff029212 */ /* 0x000fc800078e33ff */
[----:B------:R-:W-:Y:S01]  /*12140*/  LOP3.LUT R17, RZ, R2, RZ, 0x33, !PT ;  /* 0x00000002ff117212 */ /* 0x000fe200078e33ff */
[----:B------:R-:W-:-:S04]  /*12150*/  IMAD R18, R2, R18, R3 ;  /* 0x0000001202127224 */ /* 0x000fc800078e0203 */
[----:B------:R-:W-:Y:S01]  /*12160*/  IMAD.IADD R17, R0, 0x1, R17 ;  /* 0x0000000100117824 */ /* 0x000fe200078e0211 */
[----:B------:R-:W-:Y:S06]  /*12170*/  BRA `(.L_x_2484) ;  /* 0x0000000000147947 */ /* 0x000fec0003800000 */
.L_x_2479:
[----:B------:R-:W-:Y:S01]  /*12180*/  ULDC UR4, c[0x0][0xc3c] ;  /* 0x00030f0000047ab9 */ /* 0x000fe20000000800 */
[----:B------:R-:W-:Y:S02]  /*12190*/  IMAD.MOV.U32 R17, RZ, RZ, RZ ;  /* 0x000000ffff117224 */ /* 0x000fe400078e00ff */
[----:B------:R-:W-:Y:S02]  /*121a0*/  IMAD.U32 R16, RZ, RZ, UR6 ;  /* 0x00000006ff107e24 */ /* 0x000fe4000f8e00ff */
[----:B------:R-:W-:Y:S02]  /*121b0*/  IMAD.MOV.U32 R18, RZ, RZ, RZ ;  /* 0x000000ffff127224 */ /* 0x000fe400078e00ff */
[----:B------:R-:W-:-:S07]  /*121c0*/  IMAD.U32 R19, RZ, RZ, UR4 ;  /* 0x00000004ff137e24 */ /* 0x000fce000f8e00ff */
.L_x_2484:
[----:B------:R-:W-:-:S13]  /*121d0*/  ISETP.NE.AND P0, PT, R5, RZ, PT ;  /* 0x000000ff0500720c */ /* 0x000fda0003f05270 */
[----:B------:R-:W0:Y:S01]  /*121e0*/  @!P0 S2R R3, SR_CgaCtaId ;  /* 0x0000000000038919 */ /* 0x000e220000008800 */
[----:B------:R-:W-:-:S04]  /*121f0*/  @!P0 MOV R0, 0x400 ;  /* 0x0000040000008802 */ /* 0x000fc80000000f00 */
[----:B0-----:R-:W-:-:S05]  /*12200*/  @!P0 LEA R0, R3, R0, 0x18 ;  /* 0x0000000003008211 */ /* 0x001fca00078ec0ff */
[----:B------:R1:W-:Y:S01]  /*12210*/  @!P0 STS.128 [R0+0x388d0], R16 ;  /* 0x0388d01000008388 */ /* 0x0003e20000000c00 */
[----:B------:R-:W-:Y:S06]  /*12220*/  BAR.ARV 0x5, 0x180 ;  /* 0x0146000000007b1d */ /* 0x000fec0000002000 */
.L_x_2477:
        /* <DEDUP_REMOVED lines=8> */
[----:B------:R-:W-:Y:S01]  /*122b0*/  BSSY B8, `(.L_x_2485) ;  /* 0x00004b8000087945 */ /* 0x000fe20003800000 */
[----:B------:R-:W-:Y:S01]  /*122c0*/  IMAD.MOV.U32 R28, RZ, RZ, 0x1 ;  /* 0x00000001ff1c7424 */ /* 0x000fe200078e00ff */
[----:B------:R-:W1:Y:S01]  /*122d0*/  S2R R2, SR_TID.X ;  /* 0x0000000000027919 */ /* 0x000e620000002100 */
[----:B------:R-:W-:Y:S01]  /*122e0*/  IMAD.MOV.U32 R27, RZ, RZ, RZ ;  /* 0x000000ffff1b7224 */ /* 0x000fe200078e00ff */
[----:B------:R-:W-:Y:S01]  /*122f0*/  ULDC UR37, c[0x0][0xc] ;  /* 0x0000030000257ab9 */ /* 0x000fe20000000800 */
[----:B------:R3:W-:Y:S01]  /*12300*/  STL [R1+0x28], RZ ;  /* 0x000028ff01007387 */ /* 0x0007e20000100800 */
[C---:B-1----:R-:W-:Y:S01]  /*12310*/  IMAD.SHL.U32 R33, R2.reuse, 0x8, RZ ;  /* 0x0000000802217824 */ /* 0x042fe200078e00ff */
        /* <DEDUP_REMOVED lines=15> */
[----:B------:R-:W-:-:S05]  /*12410*/  IMAD.U32 R22, RZ, RZ, UR4 ;  /* 0x00000004ff167e24 */ /* 0x000fca000f8e00ff */
[----:B---3--:R-:W-:-:S07]  /*12420*/  LEA R34, R32, R22, 0x1 ;  /* 0x0000001620227211 */ /* 0x008fce00078e08ff */
.L_x_2550:
        /* <DEDUP_REMOVED lines=8> */
[----:B------:R-:W-:Y:S01]  /*124b0*/  ISETP.NE.AND.EX P0, PT, RZ, UR5, PT, P0 ;  /* 0x00000005ff007c0c */ /* 0x000fe2000bf05300 */
[----:B------:R-:W-:Y:S01]  /*124c0*/  IMAD.MOV.U32 R35, RZ, RZ, RZ ;  /* 0x000000ffff237224 */ /* 0x000fe200078e00ff */
[----:B--2---:R-:W-:-:S11]  /*124d0*/  SHF.R.S32.HI R0, RZ, 0x1f, R29 ;  /* 0x0000001fff007819 */ /* 0x004fd6000001141d */
        /* <DEDUP_REMOVED lines=38> */
.L_x_2486:
        /* <DEDUP_REMOVED lines=9> */
.L_x_2487:
        /* <DEDUP_REMOVED lines=9> */
.L_x_2488:
[----:B------:R-:W3:Y:S01]  /*12860*/  LDL R5, [R1+0x10] ;  /* 0x0000100001057983 */ /* 0x000ee20000100800 */
[----:B-12---:R-:W1:Y:S01]  /*12870*/  LDC R2, c[0x0][0x448] ;  /* 0x00011200ff027b82 */ /* 0x006e620000000800 */
[----:B-----5:R-:W-:Y:S01]  /*12880*/  IMAD.IADD R0, R0, 0x1, -R30 ;  /* 0x0000000100007824 */ /* 0x020fe200078e0a1e */
[----:B------:R-:W-:Y:S01]  /*12890*/  LOP3.LUT R23, R23, 0xfffffeff, RZ, 0xc0, !PT ;  /* 0xfffffeff17177812 */ /* 0x000fe200078ec0ff */
[----:B------:R-:W-:Y:S03]  /*128a0*/  BSSY B7, `(.L_x_2489) ;  /* 0x0000397000077945 */ /* 0x000fe60003800000 */
[----:B------:R2:W-:Y:S01]  /*128b0*/  STL [R1+0x4], R0 ;  /* 0x0000040001007387 */ /* 0x0005e20000100800 */
[----:B-1----:R-:W-:Y:S01]  /*128c0*/  ISETP.NE.AND P0, PT, R2, 0x1, PT ;  /* 0x000000010200780c */ /* 0x002fe20003f05270 */
[----:B------:R-:W-:-:S04]  /*128d0*/  IMAD.SHL.U32 R2, R17, 0x80, RZ ;  /* 0x0000008011027824 */ /* 0x000fc800078e00ff */
[----:B------:R-:W-:-:S08]  /*128e0*/  VIADD R2, R2, 0x7f ;  /* 0x0000007f02027836 */ /* 0x000fd00000000000 */
[----:B------:R-:W1:Y:S01]  /*128f0*/  @P0 LDC R3, c[0x0][0x44c] ;  /* 0x00011300ff030b82 */ /* 0x000e620000000800 */
[----:B------:R-:W-:-:S07]  /*12900*/  @P0 LOP3.LUT R23, R23, 0x100, RZ, 0xfc, !PT ;  /* 0x0000010017170812 */ /* 0x000fce00078efcff */
[----:B0-----:R-:W0:Y:S01]  /*12910*/  @P0 LDC R4, c[0x0][0x450] ;  /* 0x00011400ff040b82 */ /* 0x001e220000000800 */
[----:B-1----:R-:W-:-:S05]  /*12920*/  @P0 IMAD.HI.U32 R3, R2, R3, RZ ;  /* 0x0000000302030227 */ /* 0x002fca00078e00ff */
[----:B0-----:R-:W-:Y:S02]  /*12930*/  @P0 SHF.R.U32.HI R2, RZ, R4, R3 ;  /* 0x00000004ff020219 */ /* 0x001fe40000011603 */
[C---:B---3--:R-:W-:Y:S01]  /*12940*/  IADD3 R3, R0.reuse, 0x50, -R5 ;  /* 0x0000005000037810 */ /* 0x048fe20007ffe805 */
[----:B--2---:R-:W-:-:S04]  /*12950*/  VIADD R0, R0, 0x4f ;  /* 0x0000004f00007836 */ /* 0x004fc80000000000 */
[----:B------:R-:W-:Y:S02]  /*12960*/  IMAD.IADD R2, R3, 0x1, R2 ;  /* 0x0000000103027824 */ /* 0x000fe400078e0202 */
[----:B------:R-:W-:-:S04]  /*12970*/  IMAD.HI R0, R0, 0x66666667, RZ ;  /* 0x6666666700007827 */ /* 0x000fc800078e02ff */
[----:B------:R-:W-:Y:S01]  /*12980*/  IMAD.HI R2, R2, 0x66666667, RZ ;  /* 0x6666666702027827 */ /* 0x000fe200078e02ff */
[----:B------:R-:W-:-:S04]  /*12990*/  SHF.R.U32.HI R3, RZ, 0x1f, R0 ;  /* 0x0000001fff037819 */ /* 0x000fc80000011600 */
[----:B------:R-:W-:Y:S02]  /*129a0*/  SHF.R.U32.HI R5, RZ, 0x1f, R2 ;  /* 0x0000001fff057819 */ /* 0x000fe40000011602 */
[----:B------:R-:W-:Y:S02]  /*129b0*/  LEA.HI.SX32 R3, R0, R3, 0x1b ;  /* 0x0000000300037211 */ /* 0x000fe400078fdaff */
[----:B------:R-:W-:-:S04]  /*129c0*/  LEA.HI.SX32 R2, R2, R5, 0x1b ;  /* 0x0000000502027211 */ /* 0x000fc800078fdaff */
[----:B------:R-:W-:-:S04]  /*129d0*/  VIMNMX R4, R3, R2, PT ;  /* 0x0000000203047248 */ /* 0x000fc80003fe0100 */
[----:B------:R-:W-:Y:S01]  /*129e0*/  ISETP.GT.AND P0, PT, R4, RZ, PT ;  /* 0x000000ff0400720c */ /* 0x000fe20003f04270 */
[----:B------:R0:W-:-:S12]  /*129f0*/  STL [R1+0x14], R4 ;  /* 0x0000140401007387 */ /* 0x0001d80000100800 */
        /* <DEDUP_REMOVED lines=18> */
.L_x_2490:
        /* <DEDUP_REMOVED lines=20> */
.L_x_2493:
[----:B------:R-:W-:Y:S05]  /*12c60*/  BSYNC B6 ;  /* 0x0000000000067941 */ /* 0x000fea0003800000 */
.L_x_2492:
        /* <DEDUP_REMOVED lines=20> */
.L_x_2496:
[----:B------:R0:W1:Y:S01]  /*12db0*/  LDC.64 R2, c[0x4][R26] ;  /* 0x010000001a027b82 */ /* 0x0000620000000a00 */
[----:B------:R-:W-:Y:S01]  /*12dc0*/  ULDC.64 UR6, c[0x4][0xa8] ;  /* 0x01002a0000067ab9 */ /* 0x000fe20000000a00 */
[----:B------:R-:W-:Y:S01]  /*12dd0*/  ULDC.64 UR8, c[0x4][0xb0] ;  /* 0x01002c0000087ab9 */ /* 0x000fe20000000a00 */
[----:B------:R-:W-:Y:S01]  /*12de0*/  ULDC.64 UR4, c[0x4][0x18] ;  /* 0x0100060000047ab9 */ /* 0x000fe20000000a00 */
[----:B------:R-:W-:Y:S01]  /*12df0*/  IMAD.U32 R4, RZ, RZ, UR6 ;  /* 0x00000006ff047e24 */ /* 0x000fe2000f8e00ff */
[----:B------:R-:W-:Y:S01]  /*12e00*/  MOV R13, RZ ;  /* 0x000000ff000d7202 */ /* 0x000fe20000000f00 */
[----:B------:R-:W-:Y:S02]  /*12e10*/  IMAD.U32 R5, RZ, RZ, UR7 ;  /* 0x00000007ff057e24 */ /* 0x000fe4000f8e00ff */
[----:B------:R-:W-:Y:S02]  /*12e20*/  IMAD.U32 R6, RZ, RZ, UR8 ;  /* 0x00000008ff067e24 */ /* 0x000fe4000f8e00ff */
[----:B------:R-:W-:-:S02]  /*12e30*/  IMAD.U32 R7, RZ, RZ, UR9 ;  /* 0x00000009ff077e24 */ /* 0x000fc4000f8e00ff */
[----:B------:R-:W-:Y:S02]  /*12e40*/  IMAD.U32 R10, RZ, RZ, UR4 ;  /* 0x00000004ff0a7e24 */ /* 0x000fe4000f8e00ff */
[----:B------:R-:W-:Y:S02]  /*12e50*/  IMAD.U32 R11, RZ, RZ, UR5 ;  /* 0x00000005ff0b7e24 */ /* 0x000fe4000f8e00ff */
[----:B------:R-:W-:Y:S02]  /*12e60*/  IMAD.MOV.U32 R8, RZ, RZ, 0x70 ;  /* 0x00000070ff087424 */ /* 0x000fe400078e00ff */
[----:B0-----:R-:W-:-:S07]  /*12e70*/  IMAD.MOV.U32 R12, RZ, RZ, 0x1 ;  /* 0x00000001ff0c7424 */ /* 0x001fce00078e00ff */
[----:B------:R-:W-:-:S07]  /*12e80*/  LEPC R20, `(.L_x_2495) ;  /* 0x000000001014794e */ /* 0x000fce0000000000 */
[----:B-1----:R-:W-:Y:S05]  /*12e90*/  CALL.ABS.NOINC R2 ;  /* 0x0000000002007343 */ /* 0x002fea0003c00000 */
.L_x_2495:
[----:B------:R-:W-:Y:S05]  /*12ea0*/  BSYNC B6 ;  /* 0x0000000000067941 */ /* 0x000fea0003800000 */
.L_x_2494:
[----:B------:R-:W2:Y:S01]  /*12eb0*/  LDL R2, [R1+0x14] ;  /* 0x0000140001027983 */ /* 0x000ea20000100800 */
[----:B------:R-:W-:Y:S01]  /*12ec0*/  ULDC.64 UR4, c[0x0][0x9f8] ;  /* 0x00027e0000047ab9 */ /* 0x000fe20000000a00 */
[----:B------:R-:W0:Y:S01]  /*12ed0*/  LDC R9, c[0x0][0x430] ;  /* 0x00010c00ff097b82 */ /* 0x000e220000000800 */
[----:B------:R-:W-:-:S04]  /*12ee0*/  ISETP.NE.U32.AND P0, PT, RZ, UR4, PT ;  /* 0x00000004ff007c0c */ /* 0x000fc8000bf05070 */
[----:B------:R-:W-:-:S13]  /*12ef0*/  ISETP.NE.AND.EX P0, PT, RZ, UR5, PT, P0 ;  /* 0x00000005ff007c0c */ /* 0x000fda000bf05300 */
[----:B------:R-:W-:Y:S01]  /*12f00*/  @P0 IADD3 R24, P1, R24, UR4, RZ ;  /* 0x0000000418180c10 */ /* 0x000fe2000ff3e0ff */
[----:B------:R-:W-:-:S03]  /*12f10*/  ULDC UR4, c[0x0][0x2f4] ;  /* 0x0000bd0000047ab9 */ /* 0x000fc60000000800 */
[----:B------:R-:W-:-:S05]  /*12f20*/  @P0 IADD3.X R25, R25, UR5, RZ, P1, !PT ;  /* 0x0000000519190c10 */ /* 0x000fca0008ffe4ff */
[----:B------:R1:W5:Y:S01]  /*12f30*/  @P0 LDG.E R31, desc[UR38][R24.64] ;  /* 0x00000026181f0981 */ /* 0x000362000c1e1900 */
[C---:B------:R-:W-:Y:S01]  /*12f40*/  ISETP.GE.AND P0, PT, R33.reuse, UR4, PT ;  /* 0x0000000421007c0c */ /* 0x040fe2000bf06270 */
[----:B------:R-:W-:Y:S01]  /*12f50*/  UMOV UR5, 0xffffffff ;  /* 0xffffffff00057882 */ /* 0x000fe20000000000 */
[----:B------:R-:W-:Y:S02]  /*12f60*/  LOP3.LUT R20, R33, 0x40, RZ, 0xfc, !PT ;  /* 0x0000004021147812 */ /* 0x000fe400078efcff */
[----:B------:R-:W-:Y:S02]  /*12f70*/  LOP3.LUT R23, R23, 0xffffffef, RZ, 0xc0, !PT ;  /* 0xffffffef17177812 */ /* 0x000fe400078ec0ff */
[----:B------:R-:W-:Y:S02]  /*12f80*/  ISETP.GE.AND P2, PT, R20, UR4, PT ;  /* 0x0000000414007c0c */ /* 0x000fe4000bf46270 */
[----:B------:R-:W-:-:S05]  /*12f90*/  ISETP.GE.AND P1, PT, R37, UR4, PT ;  /* 0x0000000425007c0c */ /* 0x000fca000bf26270 */
        /* <DEDUP_REMOVED lines=8> */
[----:B--2---:R-:W-:Y:S01]  /*13020*/  VIADD R26, R2, 0xffffffff ;  /* 0xffffffff021a7836 */ /* 0x004fe20000000000 */
[----:B01----:R-:W-:Y:S06]  /*13030*/  BRA.DIV UR5, `(.L_x_2497) ;  /* 0x0000004605187947 */ /* 0x003fec000b800000 */
.L_x_2567:
[----:B------:R-:W0:Y:S01]  /*13040*/  S2R R0, SR_TID.X ;  /* 0x0000000000007919 */ /* 0x000e220000002100 */
[----:B------:R-:W1:Y:S01]  /*13050*/  S2R R3, SR_TID.X ;  /* 0x0000000000037919 */ /* 0x000e620000002100 */
[----:B0-----:R-:W-:-:S04]  /*13060*/  LOP3.LUT R0, R0, 0x7f, RZ, 0xc0, !PT ;  /* 0x0000007f00007812 */ /* 0x001fc800078ec0ff */
[----:B------:R-:W-:Y:S02]  /*13070*/  SHF.R.U32.HI R2, RZ, 0x3, R0 ;  /* 0x00000003ff027819 */ /* 0x000fe40000011600 */
[----:B------:R-:W2:Y:S01]  /*13080*/  LDL R0, [R1+0x4] ;  /* 0x0000040001007983 */ /* 0x000ea20000100800 */
[----:B-1----:R-:W-:Y:S01]  /*13090*/  IMAD.SHL.U32 R8, R3, 0x10, RZ ;  /* 0x0000001003087824 */ /* 0x002fe200078e00ff */
[----:B------:R-:W-:Y:S02]  /*130a0*/  ISETP.NE.AND P1, PT, R9, 0x1, PT ;  /* 0x000000010900780c */ /* 0x000fe40003f25270 */
[----:B-----5:R-:W-:Y:S02]  /*130b0*/  SHF.R.S32.HI R10, RZ, 0x1f, R31 ;  /* 0x0000001fff0a7819 */ /* 0x020fe4000001141f */
[----:B------:R-:W-:Y:S02]  /*130c0*/  LOP3.LUT R8, R2, 0x70, R8, 0xf8, !PT ;  /* 0x0000007002087812 */ /* 0x000fe400078ef808 */
[----:B------:R-:W-:Y:S01]  /*130d0*/  LOP3.LUT R23, R23, 0xffffffbf, RZ, 0xc0, !PT ;  /* 0xffffffbf17177812 */ /* 0x000fe200078ec0ff */
[----:B------:R0:W-:Y:S02]  /*130e0*/  STL [R1+0xc], R10 ;  /* 0x00000c0a01007387 */ /* 0x0001e40000100800 */
[----:B------:R-:W-:-:S04]  /*130f0*/  IMAD R6, R26, 0x50, R8 ;  /* 0x000000501a067824 */ /* 0x000fc800078e0208 */
[----:B------:R-:W1:Y:S01]  /*13100*/  @P1 LDC R5, c[0x0][0x434] ;  /* 0x00010d00ff051b82 */ /* 0x000e620000000800 */
[----:B------:R-:W-:-:S04]  /*13110*/  @P1 LOP3.LUT R23, R23, 0x40, RZ, 0xfc, !PT ;  /* 0x0000004017171812 */ /* 0x000fc800078efcff */
[----:B------:R-:W-:Y:S02]  /*13120*/  LOP3.LUT R23, R23, 0xffffffdf, RZ, 0xc0, !PT ;  /* 0xffffffdf17177812 */ /* 0x000fe400078ec0ff */
[C---:B--2---:R-:W-:Y:S01]  /*13130*/  ISETP.GE.AND P0, PT, R6.reuse, R0, PT ;  /* 0x000000000600720c */ /* 0x044fe20003f06270 */
[----:B------:R-:W-:Y:S01]  /*13140*/  IMAD.IADD R6, R6, 0x1, R30 ;  /* 0x0000000106067824 */ /* 0x000fe200078e021e */
[----:B------:R-:W2:Y:S02]  /*13150*/  @P1 LDC R0, c[0x0][0x438] ;  /* 0x00010e00ff001b82 */ /* 0x000ea40000000800 */
[----:B------:R-:W-:Y:S01]  /*13160*/  ISETP.GT.U32.OR P0, PT, R8, 0x4f, P0 ;  /* 0x0000004f0800780c */ /* 0x000fe20000704470 */
[----:B-1----:R-:W-:-:S04]  /*13170*/  @P1 IMAD.HI.U32 R4, R6, R5, RZ ;  /* 0x0000000506041227 */ /* 0x002fc800078e00ff */
[----:B------:R-:W-:-:S08]  /*13180*/  IMAD.MOV.U32 R7, RZ, RZ, R6 ;  /* 0x000000ffff077224 */ /* 0x000fd000078e0006 */
[----:B------:R-:W1:Y:S01]  /*13190*/  @!P0 LDC.64 R2, c[0x0][0x428] ;  /* 0x00010a00ff028b82 */ /* 0x000e620000000a00 */
[----:B--2---:R-:W-:-:S04]  /*131a0*/  @P1 SHF.R.U32.HI R7, RZ, R0, R4 ;  /* 0x00000000ff071219 */ /* 0x004fc80000011604 */
        /* <DEDUP_REMOVED lines=15> */
[----:B------:R-:W-:Y:S02]  /*132a0*/  ISETP.GT.U32.AND P0, PT, R8, 0x4f, PT ;  /* 0x0000004f0800780c */ /* 0x000fe40003f04070 */
[----:B------:R-:W-:-:S07]  /*132b0*/  SHF.R.S32.HI R30, RZ, 0x1f, R18 ;  /* 0x0000001fff1e7819 */ /* 0x000fce0000011412 */
[----:B------:R-:W-:-:S04]  /*132c0*/  @P2 LOP3.LUT R23, R23, 0x20, RZ, 0xfc, !PT ;  /* 0x0000002017172812 */ /* 0x000fc800078efcff */
[----:B------:R-:W-:-:S04]  /*132d0*/  LOP3.LUT R23, R23, 0xfffffffe, RZ, 0xc0, !PT ;  /* 0xfffffffe17177812 */ /* 0x000fc800078ec0ff */
[----:B------:R-:W-:Y:S01]  /*132e0*/  @P0 LOP3.LUT R23, R23, 0x1, RZ, 0xfc, !PT ;  /* 0x0000000117170812 */ /* 0x000fe200078efcff */
[----:B0-----:R-:W-:Y:S06]  /*132f0*/  @!P2 BRA `(.L_x_2498) ;  /* 0x000000000004a947 */ /* 0x001fec0003800000 */
[----:B------:R-:W-:Y:S01]  /*13300*/  BPT.TRAP 0x1 ;  /* 0x000000040000795c */ /* 0x000fe20000300000 */
.L_x_2498:
        /* <DEDUP_REMOVED lines=25> */
.L_x_2568:
[----:B------:R-:W-:Y:S05]  /*134a0*/  BSYNC B0 ;  /* 0x0000000000007941 */ /* 0x000fea0003800000 */
.L_x_2499:
        /* <DEDUP_REMOVED lines=8> */
[----:B------:R-:W-:Y:S02]  /*13530*/  IADD3 R3, R3, R6, RZ ;  /* 0x0000000603037210 */ /* 0x000fe40007ffe0ff */
        /* <DEDUP_REMOVED lines=10> */
[----:B-1----:R-:W-:Y:S02]  /*135e0*/  LOP3.LUT R8, R8, 0x7f, RZ, 0xc0, !PT ;  /* 0x0000007f08087812 */ /* 0x002fe400078ec0ff */
[C---:B------:R-:W-:Y:S01]  /*135f0*/  LEA R0, P0, R2.reuse, UR4, 0x1 ;  /* 0x0000000402007c11 */ /* 0x040fe2000f8008ff */
[----:B------:R-:W-:Y:S01]  /*13600*/  UMOV UR4, 0xffffffff ;  /* 0xffffffff00047882 */ /* 0x000fe20000000000 */
[----:B------:R-:W-:Y:S02]  /*13610*/  SHF.R.U32.HI R8, RZ, 0x3, R8 ;  /* 0x00000003ff087819 */ /* 0x000fe40000011608 */
[----:B------:R-:W-:Y:S01]  /*13620*/  LEA.HI.X R6, R2, UR5, R6, 0x1, P0 ;  /* 0x0000000502067c11 */ /* 0x000fe200080f0c06 */
        /* <DEDUP_REMOVED lines=52> */
.L_x_2580:
        /* <DEDUP_REMOVED lines=17> */
.L_x_2503:
[----:B------:R-:W-:Y:S05]  /*13a80*/  BSYNC B0 ;  /* 0x0000000000007941 */ /* 0x000fea0003800000 */
.L_x_2502:
[----:B------:R-:W-:Y:S01]  /*13a90*/  NOP ;  /* 0x0000000000007918 */ /* 0x000fe20000000000 */
[----:B------:R-:W-:-:S13]  /*13aa0*/  PLOP3.LUT P0, PT, PT, PT, PT, 0x80, 0x0 ;  /* 0x000000000000781c */ /* 0x000fda0003f0f070 */
.L_x_2504:
        /* <DEDUP_REMOVED lines=10> */
.L_x_2505:
[----:B------:R3:W5:Y:S01]  /*13b50*/  LDL.LU R0, [R1+0x18] ;  /* 0x0000180001007983 */ /* 0x0007620000300800 */
[----:B------:R-:W-:Y:S01]  /*13b60*/  LOP3.LUT P0, RZ, R23, 0x80, RZ, 0xc0, !PT ;  /* 0x0000008017ff7812 */ /* 0x000fe2000780c0ff */
[----:B------:R3:W-:-:S12]  /*13b70*/  SYNCS.ARRIVE.TRANS64.A1T0 RZ, [R5+URZ+0x38830], RZ ;  /* 0x038830ff05ff79a7 */ /* 0x0007d8000810003f */
[----:B------:R-:W-:Y:S05]  /*13b80*/  WARPSYNC.ALL ;  /* 0x0000000000007948 */ /* 0x000fea0003800000 */
[----:B------:R-:W-:Y:S01]  /*13b90*/  ULDC.64 UR4, c[0x0][0x298] ;  /* 0x0000a60000047ab9 */ /* 0x000fe20000000a00 */
[----:B01----:R-:W-:Y:S01]  /*13ba0*/  IADD3 R2, R22, 0x14400, RZ ;  /* 0x0001440016027810 */ /* 0x003fe20007ffe0ff */
[----:B------:R-:W-:Y:S01]  /*13bb0*/  IMAD.WIDE.U32 R6, R35, UR4, RZ ;  /* 0x0000000423067c25 */ /* 0x000fe2000f8e00ff */
[----:B------:R-:W-:Y:S01]  /*13bc0*/  SEL R29, R29, RZ, !P0 ;  /* 0x000000ff1d1d7207 */ /* 0x000fe20004000000 */
        /* <DEDUP_REMOVED lines=8> */
[----:B------:R-:W-:-:S04]  /*13c50*/  IMAD R0, R35, UR5, R0 ;  /* 0x0000000523007c24 */ /* 0x000fc8000f8e0200 */
[----:B------:R-:W-:Y:S01]  /*13c60*/  IMAD.IADD R35, R7, 0x1, R0 ;  /* 0x0000000107237824 */ /* 0x000fe200078e0200 */
[----:B-1----:R-:W-:Y:S06]  /*13c70*/  @!P0 BRA `(.L_x_2507) ;  /* 0x0000000000408947 */ /* 0x002fec0003800000 */
[----:B------:R-:W-:Y:S01]  /*13c80*/  MOV R2, 0x0 ;  /* 0x0000000000027802 */ /* 0x000fe20000000f00 */
[----:B------:R-:W-:Y:S01]  /*13c90*/  ULDC.64 UR6, c[0x4][0xa8] ;  /* 0x01002a0000067ab9 */ /* 0x000fe20000000a00 */
[----:B------:R-:W-:Y:S01]  /*13ca0*/  ULDC.64 UR8, c[0x4][0xb0] ;  /* 0x01002c0000087ab9 */ /* 0x000fe20000000a00 */
[----:B------:R-:W-:Y:S01]  /*13cb0*/  ULDC.64 UR4, c[0x4][0x20] ;  /* 0x0100080000047ab9 */ /* 0x000fe20000000a00 */
[----:B------:R-:W-:Y:S02]  /*13cc0*/  IMAD.U32 R4, RZ, RZ, UR6 ;  /* 0x00000006ff047e24 */ /* 0x000fe4000f8e00ff */
[----:B------:R-:W0:Y:S01]  /*13cd0*/  LDC.64 R2, c[0x4][R2] ;  /* 0x0100000002027b82 */ /* 0x000e220000000a00 */
[----:B---3--:R-:W-:Y:S02]  /*13ce0*/  IMAD.U32 R5, RZ, RZ, UR7 ;  /* 0x00000007ff057e24 */ /* 0x008fe4000f8e00ff */
[----:B------:R-:W-:Y:S02]  /*13cf0*/  IMAD.U32 R6, RZ, RZ, UR8 ;  /* 0x00000008ff067e24 */ /* 0x000fe4000f8e00ff */
[----:B------:R-:W-:-:S02]  /*13d00*/  IMAD.U32 R7, RZ, RZ, UR9 ;  /* 0x00000009ff077e24 */ /* 0x000fc4000f8e00ff */
[----:B------:R-:W-:Y:S02]  /*13d10*/  IMAD.U32 R10, RZ, RZ, UR4 ;  /* 0x00000004ff0a7e24 */ /* 0x000fe4000f8e00ff */
[----:B------:R-:W-:Y:S02]  /*13d20*/  IMAD.U32 R11, RZ, RZ, UR5 ;  /* 0x00000005ff0b7e24 */ /* 0x000fe4000f8e00ff */
[----:B--2---:R-:W-:Y:S02]  /*13d30*/  IMAD.MOV.U32 R8, RZ, RZ, 0x70 ;  /* 0x00000070ff087424 */ /* 0x004fe400078e00ff */
[----:B------:R-:W-:Y:S02]  /*13d40*/  IMAD.MOV.U32 R12, RZ, RZ, 0x1 ;  /* 0x00000001ff0c7424 */ /* 0x000fe400078e00ff */
[----:B------:R-:W-:-:S07]  /*13d50*/  IMAD.MOV.U32 R13, RZ, RZ, RZ ;  /* 0x000000ffff0d7224 */ /* 0x000fce00078e00ff */
[----:B------:R-:W-:-:S07]  /*13d60*/  LEPC R20, `(.L_x_2507) ;  /* 0x000000001014794e */ /* 0x000fce0000000000 */
[----:B0-----:R-:W-:Y:S05]  /*13d70*/  CALL.ABS.NOINC R2 ;  /* 0x0000000002007343 */ /* 0x001fea0003c00000 */
.L_x_2507:
[----:B------:R-:W-:Y:S05]  /*13d80*/  BSYNC B6 ;  /* 0x0000000000067941 */ /* 0x000fea0003800000 */
.L_x_2506:
[----:B------:R-:W4:Y:S01]  /*13d90*/  LDL.LU R2, [R1+0x18] ;  /* 0x0000180001027983 */ /* 0x000f220000300800 */
[----:B------:R-:W-:-:S03]  /*13da0*/  ULDC.64 UR4, c[0x0][0x2d8] ;  /* 0x0000b60000047ab9 */ /* 0x000fc60000000a00 */
[----:B------:R-:W3:Y:S01]  /*13db0*/  LDL.LU.64 R20, [R1+0x20] ;  /* 0x0000200001147983 */ /* 0x000ee20000300a00 */
[----:B------:R-:W-:Y:S02]  /*13dc0*/  IMAD.MOV.U32 R3, RZ, RZ, R35 ;  /* 0x000000ffff037224 */ /* 0x000fe400078e0023 */
[----:B------:R-:W-:Y:S01]  /*13dd0*/  IMAD R0, R30, UR4, RZ ;  /* 0x000000041e007c24 */ /* 0x000fe2000f8e02ff */
[----:B------:R0:W5:Y:S03]  /*13de0*/  LDL R9, [R1+0x10] ;  /* 0x0000100001097983 */ /* 0x0001660000100800 */
[C---:B------:R-:W-:Y:S01]  /*13df0*/  IMAD R0, R18.reuse, UR5, R0 ;  /* 0x0000000512007c24 */ /* 0x040fe2000f8e0200 */
[----:B--2---:R-:W-:Y:S01]  /*13e00*/  LOP3.LUT R8, R33, 0x40, RZ, 0xfc, !PT ;  /* 0x0000004021087812 */ /* 0x004fe200078efcff */
[----:B----4-:R-:W-:Y:S02]  /*13e10*/  IMAD.MOV.U32 R4, RZ, RZ, R2 ;  /* 0x000000ffff047224 */ /* 0x010fe400078e0002 */
[----:B---3--:R-:W-:Y:S01]  /*13e20*/  IMAD.MOV.U32 R2, RZ, RZ, R20 ;  /* 0x000000ffff027224 */ /* 0x008fe200078e0014 */
[----:B------:R-:W1:Y:S01]  /*13e30*/  S2R R21, SR_TID.X ;  /* 0x0000000000157919 */ /* 0x000e620000002100 */
[----:B------:R-:W2:Y:S02]  /*13e40*/  LDC R20, c[0x0][0x448] ;  /* 0x00011200ff147b82 */ /* 0x000ea40000000800 */
[----:B------:R-:W-:Y:S01]  /*13e50*/  IMAD.WIDE.U32 R2, R18, UR4, R2 ;  /* 0x0000000412027c25 */ /* 0x000fe2000f8e0002 */
[----:B------:R-:W-:-:S03]  /*13e60*/  ULDC.64 UR4, c[0x0][0x2e0] ;  /* 0x0000b80000047ab9 */ /* 0x000fc60000000a00 */
[----:B------:R-:W-:Y:S01]  /*13e70*/  IMAD R4, R4, UR4, RZ ;  /* 0x0000000404047c24 */ /* 0x000fe2000f8e02ff */
[----:B------:R-:W-:-:S03]  /*13e80*/  IADD3 R3, R3, R0, RZ ;  /* 0x0000000003037210 */ /* 0x000fc60007ffe0ff */
[C---:B------:R-:W-:Y:S02]  /*13e90*/  IMAD R4, R29.reuse, UR5, R4 ;  /* 0x000000051d047c24 */ /* 0x040fe4000f8e0204 */
[----:B------:R-:W-:Y:S01]  /*13ea0*/  IMAD.WIDE.U32 R2, R29, UR4, R2 ;  /* 0x000000041d027c25 */ /* 0x000fe2000f8e0002 */
[----:B------:R-:W-:Y:S01]  /*13eb0*/  ULDC.64 UR4, c[0x0][0x2d0] ;  /* 0x0000b40000047ab9 */ /* 0x000fe20000000a00 */
[----:B--2---:R-:W-:Y:S02]  /*13ec0*/  ISETP.NE.AND P6, PT, R20, 0x1, PT ;  /* 0x000000011400780c */ /* 0x004fe40003fc5270 */
[----:B------:R-:W2:Y:S01]  /*13ed0*/  S2R R20, SR_TID.X ;  /* 0x0000000000147919 */ /* 0x000ea20000002100 */
[----:B-1----:R-:W-:-:S04]  /*13ee0*/  LOP3.LUT R21, R21, 0x7f, RZ, 0xc0, !PT ;  /* 0x0000007f15157812 */ /* 0x002fc800078ec0ff */
[----:B------:R-:W-:-:S06]  /*13ef0*/  SHF.R.U32.HI R21, RZ, 0x3, R21 ;  /* 0x00000003ff157819 */ /* 0x000fcc0000011615 */
[----:B------:R-:W1:Y:S08]  /*13f00*/  @P6 LDC R7, c[0x0][0x44c] ;  /* 0x00011300ff076b82 */ /* 0x000e700000000800 */
[----:B------:R-:W3:Y:S01]  /*13f10*/  @P6 LDC R5, c[0x0][0x450] ;  /* 0x00011400ff056b82 */ /* 0x000ee20000000800 */
[----:B--2---:R-:W-:-:S05]  /*13f20*/  IMAD.SHL.U32 R20, R20, 0x10, RZ ;  /* 0x0000001014147824 */ /* 0x004fca00078e00ff */
[----:B------:R-:W-:-:S05]  /*13f30*/  LOP3.LUT R20, R21, 0x70, R20, 0xf8, !PT ;  /* 0x0000007015147812 */ /* 0x000fca00078ef814 */
[----:B------:R-:W-:-:S04]  /*13f40*/  IMAD R6, R17, 0x80, R20 ;  /* 0x0000008011067824 */ /* 0x000fc800078e0214 */
[----:B-1----:R-:W-:-:S04]  /*13f50*/  @P6 IMAD.HI.U32 R7, R6, R7, RZ ;  /* 0x0000000706076227 */ /* 0x002fc800078e00ff */
[----:B------:R-:W-:Y:S01]  /*13f60*/  IMAD.MOV.U32 R0, RZ, RZ, R6 ;  /* 0x000000ffff007224 */ /* 0x000fe200078e0006 */
[----:B---3--:R-:W-:Y:S02]  /*13f70*/  @P6 SHF.R.U32.HI R0, RZ, R5, R7 ;  /* 0x00000005ff006219 */ /* 0x008fe40000011607 */
[----:B------:R-:W1:Y:S01]  /*13f80*/  LDC R5, c[0x0][0x448] ;  /* 0x00011200ff057b82 */ /* 0x000e620000000800 */
[----:B------:R-:W-:Y:S02]  /*13f90*/  IMAD.IADD R3, R3, 0x1, R4 ;  /* 0x0000000103037824 */ /* 0x000fe400078e0204 */
[----:B------:R-:W-:Y:S01]  /*13fa0*/  IMAD.MOV R4, RZ, RZ, -R0 ;  /* 0x000000ffff047224 */ /* 0x000fe200078e0a00 */
[----:B------:R-:W2:Y:S01]  /*13fb0*/  S2R R20, SR_TID.X ;  /* 0x0000000000147919 */ /* 0x000ea20000002100 */
[----:B------:R-:W-:-:S04]  /*13fc0*/  IMAD.WIDE.U32 R2, R0, UR4, R2 ;  /* 0x0000000400027c25 */ /* 0x000fc8000f8e0002 */
[----:B-1----:R-:W-:Y:S01]  /*13fd0*/  IMAD R4, R5, R4, R6 ;  /* 0x0000000405047224 */ /* 0x002fe200078e0206 */
[----:B------:R-:W-:-:S05]  /*13fe0*/  SHF.R.S32.HI R6, RZ, 0x1f, R0 ;  /* 0x0000001fff067819 */ /* 0x000fca0000011400 */
        /* <DEDUP_REMOVED lines=11> */
[----:B------:R-:W-:Y:S01]  /*140a0*/  ULDC UR4, c[0x0][0x2b8] ;  /* 0x0000ae0000047ab9 */ /* 0x000fe20000000800 */
[----:B--2---:R-:W-:-:S03]  /*140b0*/  LOP3.LUT R20, R20, 0x7f, RZ, 0xc0, !PT ;  /* 0x0000007f14147812 */ /* 0x004fc600078ec0ff */
[----:B------:R-:W-:Y:S01]  /*140c0*/  LEA.HI.X R0, R2, UR5, R3, 0x1, P0 ;  /* 0x0000000502007c11 */ /* 0x000fe200080f0c03 */
[----:B------:R-:W-:Y:S01]  /*140d0*/  UMOV UR5, 0xffffffff ;  /* 0xffffffff00057882 */ /* 0x000fe20000000000 */
[----:B------:R-:W-:Y:S02]  /*140e0*/  ISETP.GE.AND P4, PT, R33, UR4, PT ;  /* 0x0000000421007c0c */ /* 0x000fe4000bf86270 */
[----:B------:R-:W-:Y:S02]  /*140f0*/  ISETP.GE.AND P3, PT, R8, UR4, PT ;  /* 0x0000000408007c0c */ /* 0x000fe4000bf66270 */
[----:B------:R-:W-:Y:S02]  /*14100*/  ISETP.GE.AND P2, PT, R37, UR4, PT ;  /* 0x0000000425007c0c */ /* 0x000fe4000bf46270 */
[----:B------:R-:W-:Y:S02]  /*14110*/  ISETP.GE.AND P1, PT, R36, UR4, PT ;  /* 0x0000000424007c0c */ /* 0x000fe4000bf26270 */
[----:B------:R-:W-:Y:S01]  /*14120*/  SHF.R.U32.HI R8, RZ, 0x3, R20 ;  /* 0x00000003ff087819 */ /* 0x000fe20000011614 */
[----:B0-----:R-:W-:Y:S10]  /*14130*/  BRA.DIV UR5, `(.L_x_2508) ;  /* 0x0000003a05e47947 */ /* 0x001ff4000b800000 */
[----:B------:R-:W0:Y:S01]  /*14140*/  SHFL.IDX PT, R14, R4, RZ, 0x181f ;  /* 0x00181fff040e7589 */ /* 0x000e2200000e0000 */
[----:B-----5:R-:W-:Y:S02]  /*14150*/  IMAD R5, R9, R5, RZ ;  /* 0x0000000509057224 */ /* 0x020fe400078e02ff */
[----:B------:R-:W-:Y:S01]  /*14160*/  IMAD R17, R17, 0x80, R8 ;  /* 0x0000008011117824 */ /* 0x000fe200078e0208 */
        /* <DEDUP_REMOVED lines=11> */
[----:B------:R-:W-:Y:S01]  /*14220*/  ISETP.GE.AND P0, PT, R6, R5, PT ;  /* 0x000000050600720c */ /* 0x000fe20003f06270 */
[----:B------:R-:W-:-:S02]  /*14230*/  VIADD R6, R17, 0x20 ;  /* 0x0000002011067836 */ /* 0x000fc40000000000 */
[----:B-1----:R-:W1:Y:S10]  /*14240*/  SHFL.IDX PT, R2, R0, 0x1, 0x181f ;  /* 0x00381f0000027f89 */ /* 0x002e7400000e0000 */
[----:B0-----:R-:W-:-:S05]  /*14250*/  @!P0 LEA R14, P5, R33, R14, 0x1 ;  /* 0x0000000e210e8211 */ /* 0x001fca00078a08ff */
[----:B-1----:R-:W-:Y:S02]  /*14260*/  @!P0 IMAD.X R7, RZ, RZ, R2, P5 ;  /* 0x000000ffff078224 */ /* 0x002fe400028e0602 */
[----:B------:R-:W-:Y:S02]  /*14270*/  @!P0 IMAD.MOV.U32 R2, RZ, RZ, R14 ;  /* 0x000000ffff028224 */ /* 0x000fe400078e000e */
[----:B------:R-:W0:Y:S01]  /*14280*/  SHFL.IDX PT, R14, R4, 0x2, 0x181f ;  /* 0x00581f00040e7f89 */ /* 0x000e2200000e0000 */
[----:B------:R-:W-:-:S05]  /*14290*/  @!P0 MOV R3, R7 ;  /* 0x0000000700038202 */ /* 0x000fca0000000f00 */
        /* <DEDUP_REMOVED lines=10> */
[----:B------:R-:W-:Y:S01]  /*14340*/  @!P0 IMAD.MOV.U32 R3, RZ, RZ, R7 ;  /* 0x000000ffff038224 */ /* 0x000fe200078e0007 */
        /* <DEDUP_REMOVED lines=32> */
[----:B0-----:R-:W-:-:S04]  /*14550*/  @!P0 LEA R14, P5, R33, R14, 0x1 ;  /* 0x0000000e210e8211 */ /* 0x001fc800078a08ff */
[----:B-1----:R-:W-:Y:S01]  /*14560*/  @!P0 IADD3.X R7, RZ, R2, RZ, P5, !PT ;  /* 0x00000002ff078210 */ /* 0x002fe20002ffe4ff */
[----:B------:R-:W-:Y:S02]  /*14570*/  @!P0 IMAD.MOV.U32 R2, RZ, RZ, R14 ;  /* 0x000000ffff028224 */ /* 0x000fe400078e000e */
[----:B------:R-:W0:Y:S02]  /*14580*/  SHFL.IDX PT, R14, R4, 0x6, 0x181f ;  /* 0x00d81f00040e7f89 */ /* 0x000e2400000e0000 */
[----:B------:R-:W-:-:S05]  /*14590*/  @!P0 IMAD.MOV.U32 R3, RZ, RZ, R7 ;  /* 0x000000ffff038224 */ /* 0x000fca00078e0007 */
[----:B------:R-:W-:Y:S04]  /*145a0*/  @!P0 LDGSTS.E.BYPASS.LTC128B.128 [R34+0x16c00], desc[UR38][R2.64], !P4 ;  /* 0x16c0000002228fae */ /* 0x000fe8000e101d66 */
[----:B------:R-:W-:Y:S04]  /*145b0*/  @!P0 LDGSTS.E.BYPASS.LTC128B.128 [R34+0x1ac00], desc[UR38][R2.64+0x80], !P3 ;  /* 0x1ac0008002228fae */ /* 0x000fe8000d901d66 */
[----:B------:R-:W-:Y:S04]  /*145c0*/  @!P0 LDGSTS.E.BYPASS.LTC128B.128 [R34+0x1ec00], desc[UR38][R2.64+0x100], !P2 ;  /* 0x1ec0010002228fae */ /* 0x000fe8000d101d66 */
[----:B------:R1:W-:Y:S01]  /*145d0*/  @!P0 LDGSTS.E.BYPASS.LTC128B.128 [R34+0x22c00], desc[UR38][R2.64+0x180], !P1 ;  /* 0x22c0018002228fae */ /* 0x0003e2000c901d66 */
[----:B------:R-:W-:-:S03]  /*145e0*/  ISETP.GE.AND P0, PT, R6, R5, PT ;  /* 0x000000050600720c */ /* 0x000fc60003f06270 */
[----:B------:R-:W-:Y:S04]  /*145f0*/  SHFL.IDX PT, R6, R0, 0x7, 0x181f ;  /* 0x00f81f0000067f89 */ /* 0x000fe800000e0000 */
[----:B-1----:R-:W1:Y:S06]  /*14600*/  SHFL.IDX PT, R2, R0, 0x6, 0x181f ;  /* 0x00d81f0000027f89 */ /* 0x002e6c00000e0000 */
        /* <DEDUP_REMOVED lines=9> */
.L_x_2597:
[----:B------:R-:W-:Y:S01]  /*146a0*/  VIADD R0, R17, 0x70 ;  /* 0x0000007011007836 */ /* 0x000fe20000000000 */
[----:B------:R-:W-:Y:S04]  /*146b0*/  BSSY B0, `(.L_x_2509) ;  /* 0x000000c000007945 */ /* 0x000fe80003800000 */
[----:B------:R-:W-:-:S13]  /*146c0*/  ISETP.GE.AND P0, PT, R0, R5, PT ;  /* 0x000000050000720c */ /* 0x000fda0003f06270 */
[----:B------:R-:W-:Y:S05]  /*146d0*/  @P0 BRA `(.L_x_2510) ;  /* 0x0000000000240947 */ /* 0x000fea0003800000 */
[----:B01----:R-:W-:-:S05]  /*146e0*/  LEA R2, P0, R33, R14, 0x1 ;  /* 0x0000000e21027211 */ /* 0x003fca00078008ff */
        /* <DEDUP_REMOVED lines=8> */
.L_x_2510:
[----:B------:R-:W-:Y:S05]  /*14770*/  BSYNC B0 ;  /* 0x0000000000007941 */ /* 0x000fea0003800000 */
.L_x_2509:
[----:B------:R-:W-:Y:S01]  /*14780*/  NOP ;  /* 0x0000000000007918 */ /* 0x000fe20000000000 */
[----:B------:R-:W-:-:S13]  /*14790*/  PLOP3.LUT P0, PT, PT, PT, PT, 0x80, 0x0 ;  /* 0x000000000000781c */ /* 0x000fda0003f0f070 */
.L_x_2511:
[----:B------:R-:W-:Y:S02]  /*147a0*/  PLOP3.LUT P1, PT, P1, P0, PT, 0xa2, 0x0 ;  /* 0x000000000000781c */ /* 0x000fe40000f21472 */
[----:B------:R-:W-:-:S08]  /*147b0*/  @P0 R2UR P1, UR4, R22 ;  /* 0x00000000160402ca */ /* 0x000fd00000020000 */
[----:B------:R-:W-:-:S05]  /*147c0*/  @P0 PLOP3.LUT P0, PT, P1, PT, PT, 0x80, 0x0 ;  /* 0x000000000000081c */ /* 0x000fca0000f0f070 */
[----:B------:R-:W-:Y:S01]  /*147d0*/  @!P1 SYNCS.ARRIVE.TRANS64.RED.A0T1 RZ, [UR4+0x38800], RZ ;  /* 0x038800ffffff99a7 */ /* 0x000fe20008200404 */
[----:B------:R-:W-:Y:S07]  /*147e0*/  @!P1 ARRIVES.LDGSTSBAR.64.TRANSCNT [UR4+0x38800] ;  /* 0x03880000ff0099b0 */ /* 0x000fee0008000a84 */
[----:B------:R-:W-:Y:S05]  /*147f0*/  @P0 BRA.U.ANY `(.L_x_2511) ;  /* 0xfffffffd00e80947 */ /* 0x000fea000393ffff */
[----:B0-2---:R-:W2:Y:S02]  /*14800*/  LDL.LU R2, [R1+0x28] ;  /* 0x0000280001027983 */ /* 0x005ea40000300800 */
[----:B--2---:R-:W-:-:S05]  /*14810*/  VIADD R2, R2, 0x1 ;  /* 0x0000000102027836 */ /* 0x004fca0000000000 */
        /* <DEDUP_REMOVED lines=10> */
.L_x_2598:
[----:B------:R-:W-:Y:S05]  /*148c0*/  BSYNC B0 ;  /* 0x0000000000007941 */ /* 0x000fea0003800000 */
.L_x_2512:
[----:B------:R-:W2:Y:S01]  /*148d0*/  LDL R0, [R1+0x14] ;  /* 0x0000140001007983 */ /* 0x000ea20000100800 */
[----:B------:R-:W-:Y:S01]  /*148e0*/  BSSY B0, `(.L_x_2514) ;  /* 0x0000115000007945 */ /* 0x000fe20003800000 */
[----:B--2---:R-:W-:-:S13]  /*148f0*/  ISETP.GE.AND P0, PT, R0, 0x2, PT ;  /* 0x000000020000780c */ /* 0x004fda0003f06270 */
[----:B------:R-:W-:Y:S05]  /*14900*/  @!P0 BRA `(.L_x_2515) ;  /* 0x0000001000488947 */ /* 0x000fea0003800000 */
[C---:B------:R-:W-:Y:S01]  /*14910*/  LOP3.LUT R2, R33.reuse, 0x40, RZ, 0xfc, !PT ;  /* 0x0000004021027812 */ /* 0x040fe200078efcff */
[----:B------:R-:W-:Y:S01]  /*14920*/  ULDC UR4, c[0x0][0x2f4] ;  /* 0x0000bd0000047ab9 */ /* 0x000fe20000000800 */
[----:B------:R-:W-:Y:S01]  /*14930*/  VIADD R0, R0, 0xfffffffe ;  /* 0xfffffffe00007836 */ /* 0x000fe20000000000 */
[----:B------:R-:W-:Y:S01]  /*14940*/  MOV R29, R26 ;  /* 0x0000001a001d7202 */ /* 0x000fe20000000f00 */
[----:B------:R-:W-:Y:S01]  /*14950*/  IMAD.MOV.U32 R17, RZ, RZ, R28 ;  /* 0x000000ffff117224 */ /* 0x000fe200078e001c */
[----:B------:R-:W-:Y:S01]  /*14960*/  ISETP.GE.AND P4, PT, R33, UR4, PT ;  /* 0x0000000421007c0c */ /* 0x000fe2000bf86270 */
[----:B------:R-:W-:Y:S01]  /*14970*/  IMAD.MOV.U32 R7, RZ, RZ, R27 ;  /* 0x000000ffff077224 */ /* 0x000fe200078e001b */
[----:B------:R-:W-:Y:S02]  /*14980*/  ISETP.GE.AND P3, PT, R2, UR4, PT ;  /* 0x0000000402007c0c */ /* 0x000fe4000bf66270 */
[----:B------:R-:W-:Y:S02]  /*14990*/  ISETP.GE.AND P2, PT, R37, UR4, PT ;  /* 0x0000000425007c0c */ /* 0x000fe4000bf46270 */
[----:B------:R-:W-:-:S13]  /*149a0*/  ISETP.GE.AND P1, PT, R36, UR4, PT ;  /* 0x0000000424007c0c */ /* 0x000fda000bf26270 */
.L_x_2528:
        /* <DEDUP_REMOVED lines=14> */
[----:B--2---:R-:W-:-:S04]  /*14a90*/  IMAD R6, R0, 0x50, R6 ;  /* 0x0000005000067824 */ /* 0x004fc800078e0206 */
[----:B------:R-:W-:-:S04]  /*14aa0*/  IMAD.IADD R6, R9, 0x1, R6 ;  /* 0x0000000109067824 */ /* 0x000fc800078e0206 */
        /* <DEDUP_REMOVED lines=27> */
.L_x_2516:
[----:B------:R-:W-:Y:S01]  /*14c60*/  IMAD R6, R27, 0x8, R22 ;  /* 0x000000081b067824 */ /* 0x000fe200078e0216 */
[----:B------:R-:W-:Y:S01]  /*14c70*/  SHF.L.U32 R3, R28, 0x1f, RZ ;  /* 0x0000001f1c037819 */ /* 0x000fe200000006ff */
[----:B------:R-:W-:Y:S03]  /*14c80*/  BSSY B1, `(.L_x_2517) ;  /* 0x0000003000017945 */ /* 0x000fe60003800000 */
[----:B------:R-:W0:Y:S02]  /*14c90*/  SYNCS.PHASECHK.TRANS64.TRYWAIT P0, [R6+URZ+0x38840], R3 ;  /* 0x03884003060075a7 */ /* 0x000e24000800017f */
[----:B0-----:R-:W-:Y:S05]  /*14ca0*/  @!P0 BRA `(.L_x_2518) ;  /* 0x0000003800d48947 */ /* 0x001fea0003800000 */
.L_x_2599:
[----:B------:R-:W-:Y:S05]  /*14cb0*/  BSYNC B1 ;  /* 0x0000000000017941 */ /* 0x000fea0003800000 */
.L_x_2517:
        /* <DEDUP_REMOVED lines=69> */
.L_x_2611:
        /* <DEDUP_REMOVED lines=17> */
.L_x_2520:
        /* <DEDUP_REMOVED lines=10> */
.L_x_2521:
[----:B------:R2:W-:Y:S01]  /*152c0*/  SYNCS.ARRIVE.TRANS64.A1T0 RZ, [R6+URZ+0x38830], RZ ;  /* 0x038830ff06ff79a7 */ /* 0x0005e2000810003f */
[----:B------:R-:W-:Y:S05]  /*152d0*/  @!P6 BRA `(.L_x_2522) ;  /* 0x000000000004e947 */ /* 0x000fea0003800000 */
[----:B------:R-:W-:Y:S01]  /*152e0*/  BPT.TRAP 0x1 ;  /* 0x000000040000795c */ /* 0x000fe20000300000 */
.L_x_2522:
[----:B-1----:R-:W-:Y:S01]  /*152f0*/  SHF.L.U32 R2, R17, 0x1f, RZ ;  /* 0x0000001f11027819 */ /* 0x002fe200000006ff */
[----:B--2---:R-:W-:Y:S01]  /*15300*/  IMAD R6, R7, 0x8, R22 ;  /* 0x0000000807067824 */ /* 0x004fe200078e0216 */
[----:B------:R-:W-:Y:S03]  /*15310*/  BSSY B1, `(.L_x_2523) ;  /* 0x0000003000017945 */ /* 0x000fe60003800000 */
[----:B------:R-:W1:Y:S02]  /*15320*/  SYNCS.PHASECHK.TRANS64.TRYWAIT P0, [R6+URZ+0x38860], R2 ;  /* 0x03886002060075a7 */ /* 0x000e64000800017f */
[----:B-1----:R-:W-:Y:S05]  /*15330*/  @!P0 BRA `(.L_x_2524) ;  /* 0x0000003c00088947 */ /* 0x002fea0003800000 */
.L_x_2612:
[----:B------:R-:W-:Y:S05]  /*15340*/  BSYNC B1 ;  /* 0x0000000000017941 */ /* 0x000fea0003800000 */
.L_x_2523:
        /* <DEDUP_REMOVED lines=60> */
.L_x_2624:
[----:B01----:R-:W-:Y:S01]  /*15710*/  IADD3 R2, P0, R14, R0, RZ ;  /* 0x000000000e027210 */ /* 0x003fe20007f1e0ff */
[----:B------:R-:W-:Y:S02]  /*15720*/  ULDC.64 UR4, c[0x0][0x328] ;  /* 0x0000ca0000047ab9 */ /* 0x000fe40000000a00 */
[----:B------:R-:W-:Y:S01]  /*15730*/  IMAD R20, R20, UR4, RZ ;  /* 0x0000000414147c24 */ /* 0x000fe2000f8e02ff */
[----:B------:R-:W-:Y:S02]  /*15740*/  IADD3.X R3, RZ, R25, RZ, P0, !PT ;  /* 0x00000019ff037210 */ /* 0x000fe400007fe4ff */
        /* <DEDUP_REMOVED lines=29> */
.L_x_2526:
        /* <DEDUP_REMOVED lines=10> */
.L_x_2527:
[C---:B------:R-:W-:Y:S01]  /*159c0*/  ISETP.GT.AND P0, PT, R26.reuse, RZ, PT ;  /* 0x000000ff1a00720c */ /* 0x040fe20003f04270 */
[----:B------:R2:W-:Y:S01]  /*159d0*/  SYNCS.ARRIVE.TRANS64.A1T0 RZ, [R6+URZ+0x38850], RZ ;  /* 0x038850ff06ff79a7 */ /* 0x0005e2000810003f */
[----:B------:R-:W-:Y:S02]  /*159e0*/  VIADD R0, R26, 0xffffffff ;  /* 0xffffffff1a007836 */ /* 0x000fe40000000000 */
[----:B------:R-:W-:Y:S02]  /*159f0*/  IMAD.MOV.U32 R17, RZ, RZ, R28 ;  /* 0x000000ffff117224 */ /* 0x000fe400078e001c */
[----:B------:R-:W-:Y:S02]  /*15a00*/  IMAD.MOV.U32 R7, RZ, RZ, R27 ;  /* 0x000000ffff077224 */ /* 0x000fe400078e001b */
[----:B------:R-:W-:-:S05]  /*15a10*/  IMAD.MOV.U32 R29, RZ, RZ, R26 ;  /* 0x000000ffff1d7224 */ /* 0x000fca00078e001a */
[----:B--2---:R-:W-:Y:S05]  /*15a20*/  @P0 BRA `(.L_x_2528) ;  /* 0xffffffec00e00947 */ /* 0x004fea000383ffff */
.L_x_2515:
[----:B------:R-:W-:Y:S05]  /*15a30*/  BSYNC B0 ;  /* 0x0000000000007941 */ /* 0x000fea0003800000 */
.L_x_2514:
        /* <DEDUP_REMOVED lines=17> */
.L_x_2530:
[----:B------:R-:W-:Y:S05]  /*15b50*/  BSYNC B0 ;  /* 0x0000000000007941 */ /* 0x000fea0003800000 */
.L_x_2529:
[----:B------:R-:W-:-:S13]  /*15b60*/  LOP3.LUT P0, RZ, R23, 0x20, RZ, 0xc0, !PT ;  /* 0x0000002017ff7812 */ /* 0x000fda000780c0ff */
[----:B------:R-:W-:Y:S05]  /*15b70*/  @!P0 BRA `(.L_x_2531) ;  /* 0x0000000000048947 */ /* 0x000fea0003800000 */
[----:B------:R-:W-:Y:S01]  /*15b80*/  BPT.TRAP 0x1 ;  /* 0x000000040000795c */ /* 0x000fe20000300000 */
.L_x_2531:
[----:B------:R-:W2:Y:S01]  /*15b90*/  LDL.LU R0, [R1+0x4] ;  /* 0x0000040001007983 */ /* 0x000ea20000300800 */
[----:B------:R-:W-:Y:S01]  /*15ba0*/  IMAD R4, R27, 0x8, R22 ;  /* 0x000000081b047824 */ /* 0x000fe200078e0216 */
[----:B0-----:R-:W-:Y:S01]  /*15bb0*/  SHF.L.U32 R3, R28, 0x1f, RZ ;  /* 0x0000001f1c037819 */ /* 0x001fe200000006ff */
[----:B------:R-:W-:Y:S03]  /*15bc0*/  BSSY B0, `(.L_x_2532) ;  /* 0x0000004000007945 */ /* 0x000fe60003800000 */
[----:B------:R-:W0:Y:S01]  /*15bd0*/  SYNCS.PHASECHK.TRANS64.TRYWAIT P0, [R4+URZ+0x38860], R3 ;  /* 0x03886003040075a7 */ /* 0x000e22000800017f */
[----:B--2---:R-:W-:Y:S01]  /*15be0*/  IMAD R5, R26, -0x50, R0 ;  /* 0xffffffb01a057824 */ /* 0x004fe200078e0200 */
[----:B0-----:R-:W-:Y:S06]  /*15bf0*/  @!P0 BRA `(.L_x_2533) ;  /* 0x0000003800c48947 */ /* 0x001fec0003800000 */
.L_x_2625:
[----:B------:R-:W-:Y:S05]  /*15c00*/  BSYNC B0 ;  /* 0x0000000000007941 */ /* 0x000fea0003800000 */
.L_x_2532:
[----:B------:R-:W2:Y:S01]  /*15c10*/  S2R R0, SR_TID.X ;  /* 0x0000000000007919 */ /* 0x000ea20000002100 */
[----:B------:R-:W-:Y:S01]  /*15c20*/  UMOV UR4, 0xffffffff ;  /* 0xffffffff00047882 */ /* 0x000fe20000000000 */
[----:B------:R-:W-:Y:S01]  /*15c30*/  IMAD R7, R27, 0x5000, R32 ;  /* 0x000050001b077824 */ /* 0x000fe200078e0220 */
[----:B--2---:R-:W-:-:S04]  /*15c40*/  LOP3.LUT R0, R0, 0x7f, RZ, 0xc0, !PT ;  /* 0x0000007f00007812 */ /* 0x004fc800078ec0ff */
        /* <DEDUP_REMOVED lines=61> */
.L_x_2637:
        /* <DEDUP_REMOVED lines=15> */
.L_x_2535:
        /* <DEDUP_REMOVED lines=10> */
.L_x_2536:
[----:B------:R1:W-:Y:S01]  /*161b0*/  SYNCS.ARRIVE.TRANS64.A1T0 RZ, [R4+URZ+0x38850], RZ ;  /* 0x038850ff04ff79a7 */ /* 0x0003e2000810003f */
[----:B------:R-:W-:-:S05]  /*161c0*/  VIADD R27, R27, 0x1 ;  /* 0x000000011b1b7836 */ /* 0x000fca0000000000 */
[----:B------:R-:W-:-:S04]  /*161d0*/  ISETP.NE.AND P0, PT, R27, 0x2, PT ;  /* 0x000000021b00780c */ /* 0x000fc80003f05270 */
[----:B0-----:R-:W-:Y:S02]  /*161e0*/  SEL R3, RZ, 0x1, P0 ;  /* 0x00000001ff037807 */ /* 0x001fe40000000000 */
[----:B------:R-:W-:Y:S02]  /*161f0*/  SEL R27, R27, RZ, P0 ;  /* 0x000000ff1b1b7207 */ /* 0x000fe40000000000 */
[----:B-1----:R-:W-:-:S07]  /*16200*/  LOP3.LUT R28, R28, R3, RZ, 0x3c, !PT ;  /* 0x000000031c1c7212 */ /* 0x002fce00078e3cff */
.L_x_2491:
[----:B------:R-:W-:Y:S05]  /*16210*/  BSYNC B7 ;  /* 0x0000000000077941 */ /* 0x000fea0003800000 */
.L_x_2489:
        /* <DEDUP_REMOVED lines=8> */
[----:B------:R0:W1:Y:S01]  /*162a0*/  LDS.128 R16, [R22+0x388d0] ;  /* 0x0388d00016107984 */ /* 0x0000620000000c00 */
[----:B------:R-:W-:Y:S06]  /*162b0*/  BAR.ARV 0x4, 0x180 ;  /* 0x0106000000007b1d */ /* 0x000fec0000002000 */
[----:B------:R-:W-:Y:S05]  /*162c0*/  BRA `(.L_x_2538) ;  /* 0x0000000800cc7947 */ /* 0x000fea0003800000 */
.L_x_2537:
[----:B------:R-:W0:Y:S01]  /*162d0*/  S2R R0, SR_TID.X ;  /* 0x0000000000007919 */ /* 0x000e220000002100 */
[----:B------:R-:W-:Y:S01]  /*162e0*/  UMOV UR4, 0xffffffff ;  /* 0xffffffff00047882 */ /* 0x000fe20000000000 */
[----:B0-----:R-:W-:-:S04]  /*162f0*/  LOP3.LUT R8, R0, 0x1f, RZ, 0xc0, !PT ;  /* 0x0000001f00087812 */ /* 0x001fc800078ec0ff */
[----:B------:R-:W-:Y:S01]  /*16300*/  ISETP.NE.AND P0, PT, R8, 0x1f, PT ;  /* 0x0000001f0800780c */ /* 0x000fe20003f05270 */
[----:B------:R-:W-:-:S12]  /*16310*/  BRA.DIV UR4, `(.L_x_2539) ;  /* 0x0000003e04187947 */ /* 0x000fd8000b800000 */
[----:B------:R-:W-:Y:S01]  /*16320*/  IMAD.IADD R5, R19, 0x1, R8 ;  /* 0x0000000113057824 */ /* 0x000fe200078e0208 */
[----:B------:R-:W-:-:S04]  /*16330*/  ULDC UR4, c[0x0][0xc3c] ;  /* 0x00030f0000047ab9 */ /* 0x000fc80000000800 */
[----:B------:R-:W-:-:S13]  /*16340*/  ISETP.GE.OR P1, PT, R5, UR4, !P0 ;  /* 0x0000000405007c0c */ /* 0x000fda000c726670 */
[----:B------:R-:W0:Y:S02]  /*16350*/  @!P1 LDC.64 R2, c[0x0][0xc80] ;  /* 0x00032000ff029b82 */ /* 0x000e240000000a00 */
[----:B0-----:R-:W-:-:S06]  /*16360*/  @!P1 IMAD.WIDE R2, R5, 0x4, R2 ;  /* 0x0000000405029825 */ /* 0x001fcc00078e0202 */
        /* <DEDUP_REMOVED lines=26> */
.L_x_2647:
[----:B------:R-:W-:Y:S02]  /*16510*/  ULDC UR4, c[0x0][0xc38] ;  /* 0x00030e0000047ab9 */ /* 0x000fe40000000800 */
[----:B------:R-:W-:-:S04]  /*16520*/  IMAD.U32 R7, RZ, RZ, UR4 ;  /* 0x00000004ff077e24 */ /* 0x000fc8000f8e00ff */
[----:B-1----:R-:W-:-:S05]  /*16530*/  IMAD R14, R14, R7, RZ ;  /* 0x000000070e0e7224 */ /* 0x002fca00078e02ff */
[----:B------:R-:W-:-:S04]  /*16540*/  IADD3 R9, R4, R14, RZ ;  /* 0x0000000e04097210 */ /* 0x000fc80007ffe0ff */
[----:B------:R-:W-:-:S13]  /*16550*/  ISETP.GT.AND P6, PT, R9, R0, PT ;  /* 0x000000000900720c */ /* 0x000fda0003fc4270 */
[----:B------:R-:W-:Y:S05]  /*16560*/  @P6 BRA `(.L_x_2540) ;  /* 0x00000000009c6947 */ /* 0x000fea0003800000 */
.L_x_2545:
[----:B------:R-:W1:Y:S01]  /*16570*/  LDC R2, c[0x0][0xc3c] ;  /* 0x00030f00ff027b82 */ /* 0x000e620000000800 */
[----:B------:R-:W-:-:S05]  /*16580*/  VIADD R19, R19, 0x1f ;  /* 0x0000001f13137836 */ /* 0x000fca0000000000 */
[----:B-1----:R-:W-:-:S13]  /*16590*/  ISETP.GE.AND P6, PT, R19, R2, PT ;  /* 0x000000021300720c */ /* 0x002fda0003fc6270 */
[----:B------:R-:W-:Y:S05]  /*165a0*/  @P6 BRA `(.L_x_2541) ;  /* 0x0000000400d06947 */ /* 0x000fea0003800000 */
[----:B------:R-:W1:Y:S01]  /*165b0*/  S2R R3, SR_TID.X ;  /* 0x0000000000037919 */ /* 0x000e620000002100 */
[----:B------:R-:W-:Y:S01]  /*165c0*/  BSSY B0, `(.L_x_2542) ;  /* 0x0000009000007945 */ /* 0x000fe20003800000 */
[----:B------:R-:W-:Y:S01]  /*165d0*/  IMAD.MOV.U32 R5, RZ, RZ, RZ ;  /* 0x000000ffff057224 */ /* 0x000fe200078e00ff */
[----:B-1----:R-:W-:-:S05]  /*165e0*/  LOP3.LUT R3, R3, 0x1f, RZ, 0xc0, !PT ;  /* 0x0000001f03037812 */ /* 0x002fca00078ec0ff */
[----:B------:R-:W-:-:S05]  /*165f0*/  IMAD.IADD R7, R19, 0x1, R3 ;  /* 0x0000000113077824 */ /* 0x000fca00078e0203 */
[----:B------:R-:W-:-:S13]  /*16600*/  ISETP.GE.OR P6, PT, R7, R2, !P0 ;  /* 0x000000020700720c */ /* 0x000fda00047c6670 */
[----:B------:R-:W-:Y:S05]  /*16610*/  @P6 BRA `(.L_x_2543) ;  /* 0x00000000000c6947 */ /* 0x000fea0003800000 */
[----:B------:R-:W1:Y:S02]  /*16620*/  LDC.64 R2, c[0x0][0xc80] ;  /* 0x00032000ff027b82 */ /* 0x000e640000000a00 */
[----:B-1----:R-:W-:-:S05]  /*16630*/  IMAD.WIDE R2, R7, 0x4, R2 ;  /* 0x0000000407027825 */ /* 0x002fca00078e0202 */
[----:B------:R1:W5:Y:S02]  /*16640*/  LDG.E R5, desc[UR38][R2.64] ;  /* 0x0000002602057981 */ /* 0x000364000c1e1900 */
.L_x_2543:
[----:B------:R-:W-:Y:S05]  /*16650*/  BSYNC B0 ;  /* 0x0000000000007941 */ /* 0x000fea0003800000 */
.L_x_2542:
[----:B------:R-:W-:-:S03]  /*16660*/  UMOV UR4, 0xffffffff ;  /* 0xffffffff00047882 */ /* 0x000fc60000000000 */
[----:B------:R-:W-:Y:S05]  /*16670*/  BRA.DIV UR4, `(.L_x_2544) ;  /* 0x0000003e04647947 */ /* 0x000fea000b800000 */
[----:B-----5:R-:W2:Y:S02]  /*16680*/  SHFL.UP PT, R14, R5, 0x1, RZ ;  /* 0x04200000050e7989 */ /* 0x020ea400000e00ff */
        /* <DEDUP_REMOVED lines=13> */
[----:B0-----:R-:W-:-:S05]  /*16760*/  IMAD.IADD R6, R4, 0x1, R7 ;  /* 0x0000000104067824 */ /* 0x001fca00078e0207 */
[----:B------:R0:W1:Y:S02]  /*16770*/  SHFL.IDX PT, R14, R6, 0x1f, 0x1f ;  /* 0x03e01f00060e7f89 */ /* 0x00006400000e0000 */
.L_x_2655:
[----:B------:R-:W-:Y:S02]  /*16780*/  ULDC UR4, c[0x0][0xc38] ;  /* 0x00030e0000047ab9 */ /* 0x000fe40000000800 */
[----:B------:R-:W-:-:S04]  /*16790*/  IMAD.U32 R7, RZ, RZ, UR4 ;  /* 0x00000004ff077e24 */ /* 0x000fc8000f8e00ff */
[----:B-1----:R-:W-:-:S04]  /*167a0*/  IMAD R14, R14, R7, RZ ;  /* 0x000000070e0e7224 */ /* 0x002fc800078e02ff */
[----:B------:R-:W-:-:S05]  /*167b0*/  IMAD.IADD R9, R14, 0x1, R9 ;  /* 0x000000010e097824 */ /* 0x000fca00078e0209 */
[----:B------:R-:W-:-:S13]  /*167c0*/  ISETP.GT.AND P6, PT, R9, R0, PT ;  /* 0x000000000900720c */ /* 0x000fda0003fc4270 */
[----:B------:R-:W-:Y:S05]  /*167d0*/  @!P6 BRA `(.L_x_2545) ;  /* 0xfffffffc0064e947 */ /* 0x000fea000383ffff */
.L_x_2540:
        /* <DEDUP_REMOVED lines=8> */
.L_x_2659:
[----:B------:R-:W-:Y:S01]  /*16860*/  ISETP.NE.AND P0, PT, R2, RZ, PT ;  /* 0x000000ff0200720c */ /* 0x000fe20003f05270 */
[----:B------:R-:W-:-:S12]  /*16870*/  IMAD.MOV.U32 R14, RZ, RZ, RZ ;  /* 0x000000ffff0e7224 */ /* 0x000fd800078e00ff */
[----:B------:R-:W-:Y:S05]  /*16880*/  @!P0 BRA `(.L_x_2547) ;  /* 0x0000000000108947 */ /* 0x000fea0003800000 */
[----:B------:R-:W-:Y:S01]  /*16890*/  UMOV UR4, 0xffffffff ;  /* 0xffffffff00047882 */ /* 0x000fe20000000000 */
[----:B------:R-:W-:Y:S02]  /*168a0*/  IADD3 R12, R4, -0x1, RZ ;  /* 0xffffffff040c7810 */ /* 0x000fe40007ffe0ff */
[----:B------:R-:W-:Y:S05]  /*168b0*/  BRA.DIV UR4, `(.L_x_2548) ;  /* 0x0000003e04d87947 */ /* 0x000fea000b800000 */
[----:B------:R3:W4:Y:S02]  /*168c0*/  SHFL.IDX PT, R14, R6, R12, 0x1f ;  /* 0x00001f0c060e7589 */ /* 0x00072400000e0000 */
.L_x_2547:
[----:B------:R-:W5:Y:S01]  /*168d0*/  LDC.64 R2, c[0x0][0xc90] ;  /* 0x00032400ff027b82 */ /* 0x000f620000000a00 */
[----:B------:R-:W-:-:S04]  /*168e0*/  IMAD.IADD R19, R4, 0x1, R19 ;  /* 0x0000000104137824 */ /* 0x000fc800078e0213 */
[----:B-----5:R-:W-:-:S05]  /*168f0*/  IMAD.WIDE R2, R19, 0x4, R2 ;  /* 0x0000000413027825 */ /* 0x020fca00078e0202 */
[----:B0--3--:R0:W1:Y:S01]  /*16900*/  LDG.E R6, desc[UR38][R2.64] ;  /* 0x0000002602067981 */ /* 0x009062000c1e1900 */
[----:B----4-:R-:W-:Y:S02]  /*16910*/  IMAD R16, R14, R7, R16 ;  /* 0x000000070e107224 */ /* 0x010fe400078e0210 */
[----:B0-----:R-:W-:Y:S02]  /*16920*/  IMAD.MOV.U32 R2, RZ, RZ, RZ ;  /* 0x000000ffff027224 */ /* 0x001fe400078e00ff */
[----:B-12---:R-:W-:-:S05]  /*16930*/  IMAD R4, R5, R6, RZ ;  /* 0x0000000605047224 */ /* 0x006fca00078e02ff */
        /* <DEDUP_REMOVED lines=24> */
[----:B------:R-:W-:Y:S01]  /*16ac0*/  IMAD R0, R6, R2, RZ ;  /* 0x0000000206007224 */ /* 0x000fe200078e02ff */
[----:B------:R-:W-:-:S03]  /*16ad0*/  IADD3 R2, -R2, RZ, RZ ;  /* 0x000000ff02027210 */ /* 0x000fc60007ffe1ff */
        /* <DEDUP_REMOVED lines=33> */
.L_x_2541:
[----:B------:R-:W-:Y:S01]  /*16cf0*/  UMOV UR4, URZ ;  /* 0x0000003f00047c82 */ /* 0x000fe20008000000 */
[----:B------:R-:W-:Y:S01]  /*16d00*/  UMOV UR5, URZ ;  /* 0x0000003f00057c82 */ /* 0x000fe20008000000 */
[----:B------:R-:W-:Y:S01]  /*16d10*/  ULDC UR6, c[0x0][0xc3c] ;  /* 0x00030f0000067ab9 */ /* 0x000fe20000000800 */
[----:B------:R-:W-:Y:S01]  /*16d20*/  IMAD.MOV.U32 R16, RZ, RZ, R0 ;  /* 0x000000ffff107224 */ /* 0x000fe200078e0000 */
[----:B------:R-:W-:Y:S01]  /*16d30*/  MOV R18, UR5 ;  /* 0x0000000500127c02 */ /* 0x000fe20008000f00 */
[----:B------:R-:W-:Y:S02]  /*16d40*/  IMAD.U32 R17, RZ, RZ, UR4 ;  /* 0x00000004ff117e24 */ /* 0x000fe4000f8e00ff */
[----:B------:R-:W-:-:S07]  /*16d50*/  IMAD.U32 R19, RZ, RZ, UR6 ;  /* 0x00000006ff137e24 */ /* 0x000fce000f8e00ff */
.L_x_2549:
[----:B------:R-:W1:Y:S01]  /*16d60*/  S2R R0, SR_TID.X ;  /* 0x0000000000007919 */ /* 0x000e620000002100 */
        /* <DEDUP_REMOVED lines=9> */
.L_x_2538:
[----:B------:R-:W-:Y:S02]  /*16e00*/  ULDC UR4, c[0x0][0xc3c] ;  /* 0x00030f0000047ab9 */ /* 0x000fe40000000800 */
[----:B-1----:R-:W-:-:S13]  /*16e10*/  ISETP.GE.AND P0, PT, R19, UR4, PT ;  /* 0x0000000413007c0c */ /* 0x002fda000bf06270 */
[----:B------:R-:W-:Y:S05]  /*16e20*/  @!P0 BRA `(.L_x_2550) ;  /* 0xffffffb400808947 */ /* 0x000fea000383ffff */
[----:B------:R-:W-:Y:S05]  /*16e30*/  BSYNC B8 ;  /* 0x0000000000087941 */ /* 0x000fea0003800000 */
.L_x_2485:
[----:B-1----:R-:W3:Y:S01]  /*16e40*/  LDL.LU R0, [R1+0x28] ;  /* 0x0000280001007983 */ /* 0x002ee20000300800 */
[----:B------:R-:W-:Y:S01]  /*16e50*/  BSSY B0, `(.L_x_2551) ;  /* 0x000000b000007945 */ /* 0x000fe20003800000 */
[----:B------:R-:W1:Y:S01]  /*16e60*/  S2R R5, SR_CgaCtaId ;  /* 0x0000000000057919 */ /* 0x000e620000008800 */
[----:B---3--:R-:W-:-:S05]  /*16e70*/  VIADD R0, R0, 0x1 ;  /* 0x0000000100007836 */ /* 0x008fca0000000000 */
        /* <DEDUP_REMOVED lines=8> */
.L_x_2662:
[----:B------:R-:W-:Y:S05]  /*16f00*/  BSYNC B0 ;  /* 0x0000000000007941 */ /* 0x000fea0003800000 */
.L_x_2551:
[----:B------:R-:W-:-:S03]  /*16f10*/  UMOV UR4, 0xffffffff ;  /* 0xffffffff00047882 */ /* 0x000fc60000000000 */
[----:B------:R-:W-:Y:S05]  /*16f20*/  BRA.DIV UR4, `(.L_x_2553) ;  /* 0x0000003a04747947 */ /* 0x000fea000b800000 */
[----:B-1----:R-:W1:Y:S02]  /*16f30*/  S2R R0, SR_TID.X ;  /* 0x0000000000007919 */ /* 0x002e640000002100 */
[----:B-1----:R-:W-:-:S04]  /*16f40*/  SHF.R.U32.HI R0, RZ, 0x5, R0 ;  /* 0x00000005ff007819 */ /* 0x002fc80000011600 */
[----:B------:R-:W-:-:S05]  /*16f50*/  LOP3.LUT R0, R0, 0x3, RZ, 0xc0, !PT ;  /* 0x0000000300007812 */ /* 0x000fca00078ec0ff */
[----:B------:R1:W3:Y:S02]  /*16f60*/  SHFL.IDX PT, R14, R0, RZ, 0x1f ;  /* 0x00001fff000e7589 */ /* 0x0002e400000e0000 */
.L_x_2665:
[----:B---3--:R-:W-:Y:S01]  /*16f70*/  ISETP.NE.AND P0, PT, R14, RZ, PT ;  /* 0x000000ff0e00720c */ /* 0x008fe20003f05270 */
[----:B------:R-:W-:-:S12]  /*16f80*/  BSSY B0, `(.L_x_2554) ;  /* 0x0000026000007945 */ /* 0x000fd80003800000 */
[----:B------:R-:W-:Y:S05]  /*16f90*/  @P0 BRA `(.L_x_2555) ;  /* 0x0000000000900947 */ /* 0x000fea0003800000 */
[----:B------:R-:W-:-:S03]  /*16fa0*/  UMOV UR4, 0xffffffff ;  /* 0xffffffff00047882 */ /* 0x000fc60000000000 */
[----:B------:R-:W-:Y:S05]  /*16fb0*/  BRA.DIV UR4, `(.L_x_2556) ;  /* 0x0000003a04847947 */ /* 0x000fea000b800000 */
[----:B------:R-:W-:-:S13]  /*16fc0*/  ELECT P6, URZ, PT ;  /* 0x00000000003f782f */ /* 0x000fda00038c0000 */
.L_x_2668:
[----:B------:R-:W-:Y:S05]  /*16fd0*/  @!P6 BRA `(.L_x_2555) ;  /* 0x000000000080e947 */ /* 0x000fea0003800000 */
[----:B-1----:R-:W3:Y:S02]  /*16fe0*/  LDL R0, [R1+0x2c] ;  /* 0x00002c0001007983 */ /* 0x002ee40000100800 */
[----:B---3--:R-:W-:-:S13]  /*16ff0*/  R2UR UR4, R0 ;  /* 0x00000000000472ca */ /* 0x008fda00000e0000 */
[----:B------:R-:W-:-:S06]  /*17000*/  ULOP3.LUT UR4, UR4, 0x2, URZ, 0xfc, !UPT ;  /* 0x0000000204047892 */ /* 0x000fcc000f8efc3f */
[----:B------:R-:W-:-:S05]  /*17010*/  IMAD.U32 R0, RZ, RZ, UR4 ;  /* 0x00000004ff007e24 */ /* 0x000fca000f8e00ff */
[----:B------:R-:W-:-:S13]  /*17020*/  ISETP.NE.AND P0, PT, R0, 0x3, PT ;  /* 0x000000030000780c */ /* 0x000fda0003f05270 */
[----:B------:R-:W-:Y:S05]  /*17030*/  @!P0 BRA `(.L_x_2557) ;  /* 0x0000000000048947 */ /* 0x000fea0003800000 */
[----:B------:R-:W-:Y:S01]  /*17040*/  BPT.TRAP 0x1 ;  /* 0x000000040000795c */ /* 0x000fe20000300000 */
.L_x_2557:
[C---:B------:R-:W-:Y:S01]  /*17050*/  IMAD R5, R27.reuse, 0x8, R4 ;  /* 0x000000081b057824 */ /* 0x040fe200078e0204 */
[----:B------:R-:W-:Y:S01]  /*17060*/  SHF.L.U32 R0, R28, 0x1f, RZ ;  /* 0x0000001f1c007819 */ /* 0x000fe200000006ff */
[----:B------:R-:W-:-:S03]  /*17070*/  VIADD R27, R27, 0x1 ;  /* 0x000000011b1b7836 */ /* 0x000fc60000000000 */
[----:B------:R-:W1:Y:S02]  /*17080*/  SYNCS.PHASECHK.TRANS64.TRYWAIT P1, [R5+URZ+0x38840], R0 ;  /* 0x03884000050075a7 */ /* 0x000e64000802017f */
[----:B------:R-:W-:-:S04]  /*17090*/  ISETP.NE.AND P2, PT, R27, 0x2, PT ;  /* 0x000000021b00780c */ /* 0x000fc80003f45270 */
[----:B------:R-:W-:Y:S01]  /*170a0*/  SEL R3, RZ, 0x1, P2 ;  /* 0x00000001ff037807 */ /* 0x000fe20001000000 */
[----:B-1----:R-:W-:Y:S08]  /*170b0*/  @!P1 BRA `(.L_x_2558) ;  /* 0x0000003800649947 */ /* 0x002ff00003800000 */
.L_x_2669:
[----:B------:R-:W-:Y:S02]  /*170c0*/  SEL R27, R27, RZ, P2 ;  /* 0x000000ff1b1b7207 */ /* 0x000fe40001000000 */
[----:B------:R-:W-:Y:S01]  /*170d0*/  LOP3.LUT R2, R28, R3, RZ, 0x3c, !PT ;  /* 0x000000031c027212 */ /* 0x000fe200078e3cff */
[----:B------:R-:W-:Y:S06]  /*170e0*/  @!P0 BRA `(.L_x_2559) ;  /* 0x0000000000048947 */ /* 0x000fec0003800000 */
[----:B------:R-:W-:Y:S01]  /*170f0*/  BPT.TRAP 0x1 ;  /* 0x000000040000795c */ /* 0x000fe20000300000 */
.L_x_2559:
[----:B------:R-:W-:Y:S01]  /*17100*/  IMAD R27, R27, 0x8, R4 ;  /* 0x000000081b1b7824 */ /* 0x000fe200078e0204 */
[----:B------:R-:W-:-:S04]  /*17110*/  SHF.L.U32 R2, R2, 0x1f, RZ ;  /* 0x0000001f02027819 */ /* 0x000fc800000006ff */
[----:B------:R-:W3:Y:S02]  /*17120*/  SYNCS.PHASECHK.TRANS64.TRYWAIT P1, [R27+URZ+0x38840], R2 ;  /* 0x038840021b0075a7 */ /* 0x000ee4000802017f */
[----:B---3--:R-:W-:Y:S05]  /*17130*/  @!P1 BRA `(.L_x_2560) ;  /* 0x0000003800589947 */ /* 0x008fea0003800000 */
.L_x_2670:
[----:B------:R-:W-:Y:S05]  /*17140*/  @!P0 BRA `(.L_x_2561) ;  /* 0x0000000000048947 */ /* 0x000fea0003800000 */
[----:B------:R-:W-:Y:S01]  /*17150*/  BPT.TRAP 0x1 ;  /* 0x000000040000795c */ /* 0x000fe20000300000 */
.L_x_2561:
[----:B------:R-:W4:Y:S02]  /*17160*/  SYNCS.PHASECHK.TRANS64.TRYWAIT P1, [R5+URZ+0x38860], R0 ;  /* 0x03886000050075a7 */ /* 0x000f24000802017f */
[----:B----4-:R-:W-:Y:S05]  /*17170*/  @!P1 BRA `(.L_x_2562) ;  /* 0x00000038005c9947 */ /* 0x010fea0003800000 */
.L_x_2671:
[----:B------:R-:W-:Y:S05]  /*17180*/  @!P0 BRA `(.L_x_2563) ;  /* 0x0000000000048947 */ /* 0x000fea0003800000 */
[----:B------:R-:W-:Y:S01]  /*17190*/  BPT.TRAP 0x1 ;  /* 0x000000040000795c */ /* 0x000fe20000300000 */
.L_x_2563:
[----:B------:R0:W0:Y:S02]  /*171a0*/  SYNCS.PHASECHK.TRANS64.TRYWAIT P0, [R27+URZ+0x38860], R2 ;  /* 0x038860021b0075a7 */ /* 0x000024000800017f */
[----:B0-----:R-:W-:Y:S05]  /*171b0*/  @!P0 NANOSLEEP.SYNCS 0x989680 ;  /* 0x009896800000895d */ /* 0x001fea0003900000 */
[----:B------:R-:W0:Y:S02]  /*171c0*/  @!P0 SYNCS.PHASECHK.TRANS64 P0, [R27+URZ+0x38860], R2 ;  /* 0x038860021b0085a7 */ /* 0x000e24000800007f */
[----:B0-----:R-:W-:Y:S05]  /*171d0*/  @!P0 BRA `(.L_x_2563) ;  /* 0xfffffffc00f08947 */ /* 0x001fea000383ffff */
.L_x_2555:
[----:B------:R-:W-:Y:S05]  /*171e0*/  BSYNC B0 ;  /* 0x0000000000007941 */ /* 0x000fea0003800000 */
.L_x_2554:
[----:B------:R-:W-:Y:S05]  /*171f0*/  EXIT ;  /* 0x000000000000794d */ /* 0x000fea0003800000 */
.L_x_2421:
[----:B------:R-:W-:-:S13]  /*17200*/  R2UR UR4, R16 ;  /* 0x00000000100472ca */ /* 0x000fda00000e0000 */
[----:B0-----:R-:W-:-:S04]  /*17210*/  IMAD.U32 R3, RZ, RZ, UR4 ;  /* 0x00000004ff037e24 */ /* 0x001fc8000f8e00ff */
[----:B------:R0:W1:Y:S03]  /*17220*/  SYNCS.PHASECHK.TRANS64.TRYWAIT P1, [R3+URZ+0x38800], R0 ;  /* 0x03880000030075a7 */ /* 0x000066000802017f */
[----:B-1----:R-:W-:Y:S05]  /*17230*/  @!P1 NANOSLEEP.SYNCS 0x989680 ;  /* 0x009896800000995d */ /* 0x002fea0003900000 */
[----:B------:R-:W1:Y:S02]  /*17240*/  @!P1 SYNCS.PHASECHK.TRANS64 P1, [R3+URZ+0x38800], R0 ;  /* 0x03880000030095a7 */ /* 0x000e64000802007f */
[----:B-1----:R-:W-:Y:S05]  /*17250*/  @!P1 BRA `(.L_x_2421) ;  /* 0xfffffffc00e89947 */ /* 0x002fea000383ffff */
[----:B------:R-:W-:Y:S05]  /*17260*/  BRA `(.L_x_2564) ;  /* 0xfffffea800547947 */ /* 0x000fea000383ffff */
.L_x_2425:
[----:B-1----:R1:W2:Y:S02]  /*17270*/  SYNCS.PHASECHK.TRANS64.TRYWAIT P1, [R0+URZ+0x38830], R3 ;  /* 0x03883003000075a7 */ /* 0x0022a4000802017f */
[----:B--2---:R-:W-:Y:S05]  /*17280*/  @!P1 NANOSLEEP.SYNCS 0x989680 ;  /* 0x009896800000995d */ /* 0x004fea0003900000 */
[----:B------:R-:W2:Y:S02]  /*17290*/  @!P1 SYNCS.PHASECHK.TRANS64 P1, [R0+URZ+0x38830], R3 ;  /* 0x03883003000095a7 */ /* 0x000ea4000802007f */
[----:B--2---:R-:W-:Y:S05]  /*172a0*/  @!P1 BRA `(.L_x_2425) ;  /* 0xfffffffc00f09947 */ /* 0x004fea000383ffff */
[----:B------:R-:W-:Y:S05]  /*172b0*/  BRA `(.L_x_2424) ;  /* 0xfffffea800787947 */ /* 0x000fea000383ffff */
.L_x_2431:
[----:B-1----:R-:W-:-:S04]  /*172c0*/  IMAD.U32 R4, RZ, RZ, UR61 ;  /* 0x0000003dff047e24 */ /* 0x002fc8000f8e00ff */
[----:B------:R1:W2:Y:S03]  /*172d0*/  SYNCS.PHASECHK.TRANS64.TRYWAIT P1, [R4+URZ+0x38830], R3 ;  /* 0x03883003040075a7 */ /* 0x0002a6000802017f */
[----:B--2---:R-:W-:Y:S05]  /*172e0*/  @!P1 NANOSLEEP.SYNCS 0x989680 ;  /* 0x009896800000995d */ /* 0x004fea0003900000 */
[----:B------:R-:W2:Y:S02]  /*172f0*/  @!P1 SYNCS.PHASECHK.TRANS64 P1, [R4+URZ+0x38830], R3 ;  /* 0x03883003040095a7 */ /* 0x000ea4000802007f */
[----:B--2---:R-:W-:Y:S05]  /*17300*/  @!P1 BRA `(.L_x_2431) ;  /* 0xfffffffc00ec9947 */ /* 0x004fea000383ffff */
[----:B------:R-:W-:Y:S05]  /*17310*/  BRA `(.L_x_2430) ;  /* 0xfffffee400d87947 */ /* 0x000fea000383ffff */
.L_x_2435:
[----:B---3--:R-:W-:-:S04]  /*17320*/  IMAD.U32 R2, RZ, RZ, UR4 ;  /* 0x00000004ff027e24 */ /* 0x008fc8000f8e00ff */
[----:B------:R3:W4:Y:S03]  /*17330*/  SYNCS.PHASECHK.TRANS64.TRYWAIT P1, [R2+URZ+0x38850], R0 ;  /* 0x03885000020075a7 */ /* 0x000726000802017f */
[----:B----4-:R-:W-:Y:S05]  /*17340*/  @!P1 NANOSLEEP.SYNCS 0x989680 ;  /* 0x009896800000995d */ /* 0x010fea0003900000 */
[----:B------:R-:W4:Y:S02]  /*17350*/  @!P1 SYNCS.PHASECHK.TRANS64 P1, [R2+URZ+0x38850], R0 ;  /* 0x03885000020095a7 */ /* 0x000f24000802007f */
[----:B----4-:R-:W-:Y:S05]  /*17360*/  @!P1 BRA `(.L_x_2435) ;  /* 0xfffffffc00ec9947 */ /* 0x010fea000383ffff */
[----:B------:R-:W-:Y:S05]  /*17370*/  BRA `(.L_x_2434) ;  /* 0xffffff0c002c7947 */ /* 0x000fea000383ffff */
.L_x_2443:
[----:B-1----:R-:W-:-:S04]  /*17380*/  IMAD.U32 R4, RZ, RZ, UR4 ;  /* 0x00000004ff047e24 */ /* 0x002fc8000f8e00ff */
[----:B------:R1:W2:Y:S03]  /*17390*/  SYNCS.PHASECHK.TRANS64.TRYWAIT P1, [R4+URZ+0x38830], R3 ;  /* 0x03883003040075a7 */ /* 0x0002a6000802017f */
[----:B--2---:R-:W-:Y:S05]  /*173a0*/  @!P1 NANOSLEEP.SYNCS 0x989680 ;  /* 0x009896800000995d */ /* 0x004fea0003900000 */
[----:B------:R-:W2:Y:S02]  /*173b0*/  @!P1 SYNCS.PHASECHK.TRANS64 P1, [R4+URZ+0x38830], R3 ;  /* 0x03883003040095a7 */ /* 0x000ea4000802007f */
[----:B--2---:R-:W-:Y:S05]  /*173c0*/  @!P1 BRA `(.L_x_2443) ;  /* 0xfffffffc00ec9947 */ /* 0x004fea000383ffff */
[----:B------:R-:W-:Y:S05]  /*173d0*/  BRA `(.L_x_2442) ;  /* 0xffffff2400207947 */ /* 0x000fea000383ffff */
.L_x_2447:
[----:B---3--:R-:W-:-:S04]  /*173e0*/  IMAD.U32 R2, RZ, RZ, UR4 ;  /* 0x00000004ff027e24 */ /* 0x008fc8000f8e00ff */
[----:B------:R3:W4:Y:S03]  /*173f0*/  SYNCS.PHASECHK.TRANS64.TRYWAIT P1, [R2+URZ+0x38850], R0 ;  /* 0x03885000020075a7 */ /* 0x000726000802017f */
[----:B----4-:R-:W-:Y:S05]  /*17400*/  @!P1 NANOSLEEP.SYNCS 0x989680 ;  /* 0x009896800000995d */ /* 0x010fea0003900000 */
[----:B------:R-:W4:Y:S02]  /*17410*/  @!P1 SYNCS.PHASECHK.TRANS64 P1, [R2+URZ+0x38850], R0 ;  /* 0x03885000020095a7 */ /* 0x000f24000802007f */
[----:B----4-:R-:W-:Y:S05]  /*17420*/  @!P1 BRA `(.L_x_2447) ;  /* 0xfffffffc00ec9947 */ /* 0x010fea000383ffff */
[----:B------:R-:W-:Y:S05]  /*17430*/  BRA `(.L_x_2446) ;  /* 0xffffff4c006c7947 */ /* 0x000fea000383ffff */
.L_x_2454:
[----:B-1----:R-:W-:-:S04]  /*17440*/  MOV R7, UR8 ;  /* 0x0000000800077c02 */ /* 0x002fc80008000f00 */
[----:B------:R1:W2:Y:S03]  /*17450*/  SYNCS.PHASECHK.TRANS64.TRYWAIT P1, [R7+URZ+0x38850], R0 ;  /* 0x03885000070075a7 */ /* 0x0002a6000802017f */
[----:B--2---:R-:W-:Y:S05]  /*17460*/  @!P1 NANOSLEEP.SYNCS 0x989680 ;  /* 0x009896800000995d */ /* 0x004fea0003900000 */
[----:B------:R-:W2:Y:S02]  /*17470*/  @!P1 SYNCS.PHASECHK.TRANS64 P1, [R7+URZ+0x38850], R0 ;  /* 0x03885000070095a7 */ /* 0x000ea4000802007f */
[----:B--2---:R-:W-:Y:S05]  /*17480*/  @!P1 BRA `(.L_x_2454) ;  /* 0xfffffffc00ec9947 */ /* 0x004fea000383ffff */
[----:B------:R-:W-:Y:S05]  /*17490*/  BRA `(.L_x_2453) ;  /* 0xffffff6400807947 */ /* 0x000fea000383ffff */
.L_x_2497:
[----:B------:R-:W0:Y:S01]  /*174a0*/  S2R R2, SR_TID.X ;  /* 0x0000000000027919 */ /* 0x000e220000002100 */
[----:B------:R-:W-:Y:S01]  /*174b0*/  BSSY B0, `(.L_x_2565) ;  /* 0x000000a000007945 */ /* 0x000fe20003800000 */
        /* <DEDUP_REMOVED lines=9> */
.L_x_2566:
[----:B------:R-:W-:Y:S05]  /*17550*/  BSYNC B0 ;  /* 0x0000000000007941 */ /* 0x000fea0003800000 */
.L_x_2565:
[----:B------:R-:W-:Y:S05]  /*17560*/  BRA `(.L_x_2567) ;  /* 0xffffffb800b47947 */ /* 0x000fea000383ffff */
.L_x_2500:
[----:B0-----:R0:W1:Y:S02]  /*17570*/  SYNCS.PHASECHK.TRANS64.TRYWAIT P0, [R5+URZ+0x38840], R2 ;  /* 0x03884002050075a7 */ /* 0x001064000800017f */
[----:B-1----:R-:W-:Y:S05]  /*17580*/  @!P0 NANOSLEEP.SYNCS 0x989680 ;  /* 0x009896800000895d */ /* 0x002fea0003900000 */
[----:B------:R-:W1:Y:S02]  /*17590*/  @!P0 SYNCS.PHASECHK.TRANS64 P0, [R5+URZ+0x38840], R2 ;  /* 0x03884002050085a7 */ /* 0x000e64000800007f */
[----:B-1----:R-:W-:Y:S05]  /*175a0*/  @!P0 BRA `(.L_x_2500) ;  /* 0xfffffffc00f08947 */ /* 0x002fea000383ffff */
[----:B------:R-:W-:Y:S05]  /*175b0*/  BRA `(.L_x_2568) ;  /* 0xffffffbc00b87947 */ /* 0x000fea000383ffff */
.L_x_2501:
        /* <DEDUP_REMOVED lines=8> */
.L_x_2570:
[----:B------:R-:W-:Y:S05]  /*17640*/  BSYNC B0 ;  /* 0x0000000000007941 */ /* 0x000fea0003800000 */
.L_x_2569:
[----:B------:R-:W-:Y:S01]  /*17650*/  IMAD.MOV.U32 R13, RZ, RZ, R0 ;  /* 0x000000ffff0d7224 */ /* 0x000fe200078e0000 */
[----:B------:R-:W-:Y:S01]  /*17660*/  MOV R15, 0xffffffff ;  /* 0xffffffff000f7802 */ /* 0x000fe20000000f00 */
[----:B------:R-:W-:Y:S01]  /*17670*/  IMAD.MOV.U32 R12, RZ, RZ, RZ ;  /* 0x000000ffff0c7224 */ /* 0x000fe200078e00ff */
[C---:B------:R-:W-:Y:S01]  /*17680*/  LOP3.LUT P5, RZ, R23.reuse, 0x10, RZ, 0xc0, !PT ;  /* 0x0000001017ff7812 */ /* 0x040fe200078ac0ff */
[----:B------:R-:W-:Y:S01]  /*17690*/  IMAD.MOV.U32 R11, RZ, RZ, 0x181f ;  /* 0x0000181fff0b7424 */ /* 0x000fe200078e00ff */
[C---:B------:R-:W-:Y:S01]  /*176a0*/  LOP3.LUT P4, RZ, R23.reuse, 0x8, RZ, 0xc0, !PT ;  /* 0x0000000817ff7812 */ /* 0x040fe2000788c0ff */
[----:B------:R-:W-:Y:S01]  /*176b0*/  IMAD.MOV.U32 R2, RZ, RZ, R14 ;  /* 0x000000ffff027224 */ /* 0x000fe200078e000e */
[----:B------:R-:W-:Y:S01]  /*176c0*/  LOP3.LUT P3, RZ, R23, 0x4, RZ, 0xc0, !PT ;  /* 0x0000000417ff7812 */ /* 0x000fe2000786c0ff */
[----:B------:R-:W-:-:S12]  /*176d0*/  @P0 IMAD R9, R7, 0x2, R22 ;  /* 0x0000000207090824 */ /* 0x000fd800078e0216 */
[----:B------:R-:W-:Y:S05]  /*176e0*/  WARPSYNC.COLLECTIVE R15, `(.L_x_2571) ;  /* 0x000000000f087348 */ /* 0x000fea0003c00000 */
[----:B------:R0:W1:Y:S02]  /*176f0*/  SHFL.IDX P6, R14, R13, R12, R11 ;  /* 0x0000000c0d0e7389 */ /* 0x00006400000c000b */
[----:B01----:R-:W-:Y:S01]  /*17700*/  ENDCOLLECTIVE ;  /* 0x000000000000791b */ /* 0x003fe20003800000 */
.L_x_2571:
[----:B------:R-:W-:Y:S01]  /*17710*/  LOP3.LUT P2, RZ, R23, 0x2, RZ, 0xc0, !PT ;  /* 0x0000000217ff7812 */ /* 0x000fe2000784c0ff */
[----:B------:R-:W-:Y:S02]  /*17720*/  IMAD.MOV.U32 R13, RZ, RZ, R6 ;  /* 0x000000ffff0d7224 */ /* 0x000fe400078e0006 */
[----:B------:R-:W-:Y:S02]  /*17730*/  IMAD.MOV.U32 R12, RZ, RZ, 0x1 ;  /* 0x00000001ff0c7424 */ /* 0x000fe400078e00ff */
[----:B------:R-:W-:-:S08]  /*17740*/  IMAD.MOV.U32 R3, RZ, RZ, R14 ;  /* 0x000000ffff037224 */ /* 0x000fd000078e000e */
[----:B------:R-:W-:Y:S05]  /*17750*/  WARPSYNC.COLLECTIVE R15, `(.L_x_2572) ;  /* 0x000000000f087348 */ /* 0x000fea0003c00000 */
[----:B------:R0:W1:Y:S02]  /*17760*/  SHFL.IDX P6, R14, R13, R12, R11 ;  /* 0x0000000c0d0e7389 */ /* 0x00006400000c000b */
[----:B01----:R-:W-:Y:S01]  /*17770*/  ENDCOLLECTIVE ;  /* 0x000000000000791b */ /* 0x003fe20003800000 */
.L_x_2572:
        /* <DEDUP_REMOVED lines=10> */
.L_x_2573:
        /* <DEDUP_REMOVED lines=14> */
.L_x_2574:
        /* <DEDUP_REMOVED lines=11> */
[----:B------:R0:W-:Y:S01]  /*179b0*/  @P0 LDGSTS.E.BYPASS.LTC128B.128 [R21+0x2c400], desc[UR38][R2.64+0x180], !P2 ;  /* 0x2c40018002150fae */ /* 0x0001e2000d101d66 */
[----:B------:R-:W-:-:S13]  /*179c0*/  ISETP.GE.AND P0, PT, R4, 0x21, PT ;  /* 0x000000210400780c */ /* 0x000fda0003f06270 */
[----:B0-----:R-:W-:Y:S05]  /*179d0*/  WARPSYNC.COLLECTIVE R15, `(.L_x_2575) ;  /* 0x000000000f087348 */ /* 0x001fea0003c00000 */
[----:B------:R1:W2:Y:S02]  /*179e0*/  SHFL.IDX P6, R14, R13, R12, R11 ;  /* 0x0000000c0d0e7389 */ /* 0x0002a400000c000b */
[----:B012---:R-:W-:Y:S01]  /*179f0*/  ENDCOLLECTIVE ;  /* 0x000000000000791b */ /* 0x007fe20003800000 */
.L_x_2575:
[----:B------:R-:W-:Y:S02]  /*17a00*/  @P0 IMAD R9, R7, 0x2, R22 ;  /* 0x0000000207090824 */ /* 0x000fe400078e0216 */
[----:B------:R-:W-:Y:S02]  /*17a10*/  IMAD.MOV.U32 R13, RZ, RZ, R6 ;  /* 0x000000ffff0d7224 */ /* 0x000fe400078e0006 */
[----:B------:R-:W-:Y:S02]  /*17a20*/  IMAD.MOV.U32 R12, RZ, RZ, 0x3 ;  /* 0x00000003ff0c7424 */ /* 0x000fe400078e00ff */
[----:B------:R-:W-:-:S07]  /*17a30*/  IMAD.MOV.U32 R2, RZ, RZ, R14 ;  /* 0x000000ffff027224 */ /* 0x000fce00078e000e */
[----:B------:R-:W-:Y:S05]  /*17a40*/  WARPSYNC.COLLECTIVE R15, `(.L_x_2576) ;  /* 0x000000000f087348 */ /* 0x000fea0003c00000 */
[----:B------:R0:W1:Y:S02]  /*17a50*/  SHFL.IDX P6, R14, R13, R12, R11 ;  /* 0x0000000c0d0e7389 */ /* 0x00006400000c000b */
[----:B01----:R-:W-:Y:S01]  /*17a60*/  ENDCOLLECTIVE ;  /* 0x000000000000791b */ /* 0x003fe20003800000 */
.L_x_2576:
        /* <DEDUP_REMOVED lines=15> */
.L_x_2577:
[----:B------:R-:W-:Y:S02]  /*17b60*/  @P0 IMAD R21, R7, 0x2, R22 ;  /* 0x0000000207150824 */ /* 0x000fe400078e0216 */
[----:B------:R-:W-:Y:S01]  /*17b70*/  IMAD.MOV.U32 R13, RZ, RZ, R6 ;  /* 0x000000ffff0d7224 */ /* 0x000fe200078e0006 */
[----:B------:R-:W-:Y:S01]  /*17b80*/  MOV R12, 0x4 ;  /* 0x00000004000c7802 */ /* 0x000fe20000000f00 */
[----:B------:R-:W-:-:S07]  /*17b90*/  IMAD.MOV.U32 R2, RZ, RZ, R14 ;  /* 0x000000ffff027224 */ /* 0x000fce00078e000e */
[----:B------:R-:W-:Y:S05]  /*17ba0*/  WARPSYNC.COLLECTIVE R15, `(.L_x_2578) ;  /* 0x000000000f087348 */ /* 0x000fea0003c00000 */
[----:B------:R0:W1:Y:S02]  /*17bb0*/  SHFL.IDX P6, R14, R13, R12, R11 ;  /* 0x0000000c0d0e7389 */ /* 0x00006400000c000b */
[----:B01----:R-:W-:Y:S01]  /*17bc0*/  ENDCOLLECTIVE ;  /* 0x000000000000791b */ /* 0x003fe20003800000 */
.L_x_2578:
        /* <DEDUP_REMOVED lines=14> */
.L_x_2579:
[----:B------:R-:W-:Y:S01]  /*17cb0*/  IMAD.MOV.U32 R0, RZ, RZ, R14 ;  /* 0x000000ffff007224 */ /* 0x000fe200078e000e */
[----:B------:R-:W-:Y:S06]  /*17cc0*/  BRA `(.L_x_2580) ;  /* 0xffffffbc00287947 */ /* 0x000fec000383ffff */
.L_x_2508:
[----:B------:R-:W-:Y:S02]  /*17cd0*/  IMAD.MOV.U32 R13, RZ, RZ, R0 ;  /* 0x000000ffff0d7224 */ /* 0x000fe400078e0000 */
[----:B------:R-:W-:Y:S02]  /*17ce0*/  IMAD.MOV.U32 R12, RZ, RZ, RZ ;  /* 0x000000ffff0c7224 */ /* 0x000fe400078e00ff */
[----:B------:R-:W-:Y:S02]  /*17cf0*/  IMAD.MOV.U32 R11, RZ, RZ, 0x181f ;  /* 0x0000181fff0b7424 */ /* 0x000fe400078e00ff */
[----:B------:R-:W-:Y:S02]  /*17d00*/  IMAD.MOV.U32 R15, RZ, RZ, -0x1 ;  /* 0xffffffffff0f7424 */ /* 0x000fe400078e00ff */
[----:B-----5:R-:W-:Y:S02]  /*17d10*/  IMAD R5, R9, R5, RZ ;  /* 0x0000000509057224 */ /* 0x020fe400078e02ff */
[----:B------:R-:W-:-:S07]  /*17d20*/  IMAD R17, R17, 0x80, R8 ;  /* 0x0000008011117824 */ /* 0x000fce00078e0208 */
[----:B------:R-:W-:Y:S05]  /*17d30*/  WARPSYNC.COLLECTIVE R15, `(.L_x_2581) ;  /* 0x000000000f087348 */ /* 0x000fea0003c00000 */
[----:B------:R0:W1:Y:S02]  /*17d40*/  SHFL.IDX P6, R14, R13, R12, R11 ;  /* 0x0000000c0d0e7389 */ /* 0x00006400000c000b */
[----:B01----:R-:W-:Y:S01]  /*17d50*/  ENDCOLLECTIVE ;  /* 0x000000000000791b */ /* 0x003fe20003800000 */
.L_x_2581:
[C---:B------:R-:W-:Y:S02]  /*17d60*/  ISETP.GE.AND P0, PT, R17.reuse, R5, PT ;  /* 0x000000051100720c */ /* 0x040fe40003f06270 */
[----:B------:R-:W-:Y:S01]  /*17d70*/  IADD3 R6, R17, 0x10, RZ ;  /* 0x0000001011067810 */ /* 0x000fe20007ffe0ff */
[----:B------:R-:W-:Y:S02]  /*17d80*/  IMAD.MOV.U32 R13, RZ, RZ, R4 ;  /* 0x000000ffff0d7224 */ /* 0x000fe400078e0004 */
[----:B------:R-:W-:-:S08]  /*17d90*/  IMAD.MOV.U32 R2, RZ, RZ, R14 ;  /* 0x000000ffff027224 */ /* 0x000fd000078e000e */
[----:B------:R-:W-:Y:S05]  /*17da0*/  WARPSYNC.COLLECTIVE R15, `(.L_x_2582) ;  /* 0x000000000f087348 */ /* 0x000fea0003c00000 */
[----:B------:R0:W1:Y:S02]  /*17db0*/  SHFL.IDX P6, R14, R13, R12, R11 ;  /* 0x0000000c0d0e7389 */ /* 0x00006400000c000b */
[----:B01----:R-:W-:Y:S01]  /*17dc0*/  ENDCOLLECTIVE ;  /* 0x000000000000791b */ /* 0x003fe20003800000 */
.L_x_2582:
        /* <DEDUP_REMOVED lines=8> */
.L_x_2583:
[----:B------:R-:W-:Y:S01]  /*17e50*/  @!PT LDS RZ, [RZ] ;  /* 0x00000000fffff984 */ /* 0x000fe20000000800 */
[----:B------:R-:W-:Y:S01]  /*17e60*/  @!PT LDS RZ, [RZ] ;  /* 0x00000000fffff984 */ /* 0x000fe20000000800 */
[----:B------:R-:W-:Y:S01]  /*17e70*/  @!PT LDS RZ, [RZ] ;  /* 0x00000000fffff984 */ /* 0x000fe20000000800 */
[----:B------:R-:W-:Y:S04]  /*17e80*/  @!P0 LDGSTS.E.BYPASS.LTC128B.128 [R34+0x14400], desc[UR38][R2.64], !P4 ;  /* 0x1440000002228fae */ /* 0x000fe8000e101d66 */
[----:B------:R-:W-:Y:S04]  /*17e90*/  @!P0 LDGSTS.E.BYPASS.LTC128B.128 [R34+0x18400], desc[UR38][R2.64+0x80], !P3 ;  /* 0x1840008002228fae */ /* 0x000fe8000d901d66 */
[----:B------:R-:W-:Y:S01]  /*17ea0*/  @!P0 LDGSTS.E.BYPASS.LTC128B.128 [R34+0x1c400], desc[UR38][R2.64+0x100], !P2 ;  /* 0x1c40010002228fae */ /* 0x000fe2000d101d66 */
[----:B------:R-:W-:-:S03]  /*17eb0*/  IMAD.MOV.U32 R13, RZ, RZ, R4 ;  /* 0x000000ffff0d7224 */ /* 0x000fc600078e0004 */
[----:B------:R0:W-:Y:S01]  /*17ec0*/  @!P0 LDGSTS.E.BYPASS.LTC128B.128 [R34+0x20400], desc[UR38][R2.64+0x180], !P1 ;  /* 0x2040018002228fae */ /* 0x0001e2000c901d66 */
[----:B------:R-:W-:Y:S01]  /*17ed0*/  ISETP.GE.AND P0, PT, R6, R5, PT ;  /* 0x000000050600720c */ /* 0x000fe20003f06270 */
[----:B------:R-:W-:Y:S02]  /*17ee0*/  VIADD R6, R17, 0x20 ;  /* 0x0000002011067836 */ /* 0x000fe40000000000 */
[----:B0-----:R-:W-:-:S10]  /*17ef0*/  IMAD.MOV.U32 R2, RZ, RZ, R14 ;  /* 0x000000ffff027224 */ /* 0x001fd400078e000e */
[----:B------:R-:W-:Y:S05]  /*17f00*/  WARPSYNC.COLLECTIVE R15, `(.L_x_2584) ;  /* 0x000000000f087348 */ /* 0x000fea0003c00000 */
[----:B------:R0:W1:Y:S02]  /*17f10*/  SHFL.IDX P6, R14, R13, R12, R11 ;  /* 0x0000000c0d0e7389 */ /* 0x00006400000c000b */
[----:B01----:R-:W-:Y:S01]  /*17f20*/  ENDCOLLECTIVE ;  /* 0x000000000000791b */ /* 0x003fe20003800000 */
.L_x_2584:
        /* <DEDUP_REMOVED lines=8> */
.L_x_2585:
[----:B------:R-:W-:-:S05]  /*17fb0*/  @!P0 IMAD.MOV.U32 R3, RZ, RZ, R7 ;  /* 0x000000ffff038224 */ /* 0x000fca00078e0007 */
        /* <DEDUP_REMOVED lines=9> */
[----:B------:R-:W-:Y:S02]  /*18050*/  VIADD R6, R17, 0x30 ;  /* 0x0000003011067836 */ /* 0x000fe40000000000 */
[----:B0-----:R-:W-:-:S10]  /*18060*/  IMAD.MOV.U32 R2, RZ, RZ, R14 ;  /* 0x000000ffff027224 */ /* 0x001fd400078e000e */
[----:B------:R-:W-:Y:S05]  /*18070*/  WARPSYNC.COLLECTIVE R15, `(.L_x_2586) ;  /* 0x000000000f087348 */ /* 0x000fea0003c00000 */
[----:B------:R0:W1:Y:S02]  /*18080*/  SHFL.IDX P6, R14, R13, R12, R11 ;  /* 0x0000000c0d0e7389 */ /* 0x00006400000c000b */
[----:B01----:R-:W-:Y:S01]  /*18090*/  ENDCOLLECTIVE ;  /* 0x000000000000791b */ /* 0x003fe20003800000 */
.L_x_2586:
        /* <DEDUP_REMOVED lines=8> */
.L_x_2587:
        /* <DEDUP_REMOVED lines=15> */
.L_x_2588:
        /* <DEDUP_REMOVED lines=8> */
.L_x_2589:
        /* <DEDUP_REMOVED lines=15> */
.L_x_2590:
        /* <DEDUP_REMOVED lines=8> */
.L_x_2591:
        /* <DEDUP_REMOVED lines=15> */
.L_x_2592:
        /* <DEDUP_REMOVED lines=8> */
.L_x_2593:
[----:B------:R-:W-:-:S05]  /*18570*/  @!P0 MOV R3, R7 ;  /* 0x0000000700038202 */ /* 0x000fca0000000f00 */
        /* <DEDUP_REMOVED lines=13> */
.L_x_2594:
        /* <DEDUP_REMOVED lines=8> */
.L_x_2595:
        /* <DEDUP_REMOVED lines=13> */
.L_x_2596:
[----:B------:R-:W-:Y:S05]  /*187a0*/  BRA `(.L_x_2597) ;  /* 0xffffffbc00bc7947 */ /* 0x000fea000383ffff */
.L_x_2513:
[----:B0-----:R0:W2:Y:S02]  /*187b0*/  SYNCS.PHASECHK.TRANS64.TRYWAIT P0, [R22+URZ+0x38820], R3 ;  /* 0x03882003160075a7 */ /* 0x0010a4000800017f */
[----:B--2---:R-:W-:Y:S05]  /*187c0*/  @!P0 NANOSLEEP.SYNCS 0x989680 ;  /* 0x009896800000895d */ /* 0x004fea0003900000 */
[----:B------:R-:W2:Y:S02]  /*187d0*/  @!P0 SYNCS.PHASECHK.TRANS64 P0, [R22+URZ+0x38820], R3 ;  /* 0x03882003160085a7 */ /* 0x000ea4000800007f */
[----:B--2---:R-:W-:Y:S05]  /*187e0*/  @!P0 BRA `(.L_x_2513) ;  /* 0xfffffffc00f08947 */ /* 0x004fea000383ffff */
[----:B------:R-:W-:Y:S05]  /*187f0*/  BRA `(.L_x_2598) ;  /* 0xffffffc000307947 */ /* 0x000fea000383ffff */
.L_x_2518:
[----:B0-----:R0:W1:Y:S02]  /*18800*/  SYNCS.PHASECHK.TRANS64.TRYWAIT P0, [R6+URZ+0x38840], R3 ;  /* 0x03884003060075a7 */ /* 0x001064000800017f */
[----:B-1----:R-:W-:Y:S05]  /*18810*/  @!P0 NANOSLEEP.SYNCS 0x989680 ;  /* 0x009896800000895d */ /* 0x002fea0003900000 */
[----:B------:R-:W1:Y:S02]  /*18820*/  @!P0 SYNCS.PHASECHK.TRANS64 P0, [R6+URZ+0x38840], R3 ;  /* 0x03884003060085a7 */ /* 0x000e64000800007f */
[----:B-1----:R-:W-:Y:S05]  /*18830*/  @!P0 BRA `(.L_x_2518) ;  /* 0xfffffffc00f08947 */ /* 0x002fea000383ffff */
[----:B------:R-:W-:Y:S05]  /*18840*/  BRA `(.L_x_2599) ;  /* 0xffffffc400187947 */ /* 0x000fea000383ffff */
.L_x_2519:
        /* <DEDUP_REMOVED lines=8> */
.L_x_2601:
[----:B------:R-:W-:Y:S05]  /*188d0*/  BSYNC B1 ;  /* 0x0000000000017941 */ /* 0x000fea0003800000 */
.L_x_2600:
        /* <DEDUP_REMOVED lines=12> */
.L_x_2602:
[----:B------:R-:W-:Y:S01]  /*189a0*/  LOP3.LUT R23, R23, 0xfffff7ff, RZ, 0xc0, !PT ;  /* 0xfffff7ff17177812 */ /* 0x000fe200078ec0ff */
[----:B------:R-:W-:-:S03]  /*189b0*/  IMAD R9, R9, 0x2, R22 ;  /* 0x0000000209097824 */ /* 0x000fc600078e0216 */
[----:B------:R-:W-:-:S04]  /*189c0*/  @P2 LOP3.LUT R23, R23, 0x800, RZ, 0xfc, !PT ;  /* 0x0000080017172812 */ /* 0x000fc800078efcff */
[C---:B------:R-:W-:Y:S02]  /*189d0*/  LOP3.LUT P2, RZ, R23.reuse, 0x8, RZ, 0xc0, !PT ;  /* 0x0000000817ff7812 */ /* 0x040fe4000784c0ff */
[----:B------:R-:W-:Y:S02]  /*189e0*/  LOP3.LUT R23, R23, 0xfffffbff, RZ, 0xc0, !PT ;  /* 0xfffffbff17177812 */ /* 0x000fe400078ec0ff */
[----:B------:R-:W-:Y:S01]  /*189f0*/  MOV R13, R10 ;  /* 0x0000000a000d7202 */ /* 0x000fe20000000f00 */
[----:B------:R-:W-:Y:S01]  /*18a00*/  IMAD.MOV.U32 R12, RZ, RZ, 0x1 ;  /* 0x00000001ff0c7424 */ /* 0x000fe200078e00ff */
[----:B------:R-:W-:-:S04]  /*18a10*/  @P1 LOP3.LUT R23, R23, 0x400, RZ, 0xfc, !PT ;  /* 0x0000040017171812 */ /* 0x000fc800078efcff */
[----:B------:R-:W-:Y:S01]  /*18a20*/  LOP3.LUT P1, RZ, R23, 0x4, RZ, 0xc0, !PT ;  /* 0x0000000417ff7812 */ /* 0x000fe2000782c0ff */
[----:B------:R-:W-:-:S12]  /*18a30*/  IMAD.MOV.U32 R2, RZ, RZ, R14 ;  /* 0x000000ffff027224 */ /* 0x000fd800078e000e */
[----:B------:R-:W-:Y:S05]  /*18a40*/  WARPSYNC.COLLECTIVE R15, `(.L_x_2603) ;  /* 0x000000000f087348 */ /* 0x000fea0003c00000 */
[----:B------:R0:W1:Y:S02]  /*18a50*/  SHFL.IDX P6, R14, R13, R12, R11 ;  /* 0x0000000c0d0e7389 */ /* 0x00006400000c000b */
[----:B01----:R-:W-:Y:S01]  /*18a60*/  ENDCOLLECTIVE ;  /* 0x000000000000791b */ /* 0x003fe20003800000 */
.L_x_2603:
        /* <DEDUP_REMOVED lines=14> */
.L_x_2604:
[----:B------:R-:W-:Y:S02]  /*18b50*/  IMAD.MOV.U32 R13, RZ, RZ, R10 ;  /* 0x000000ffff0d7224 */ /* 0x000fe400078e000a */
[----:B------:R-:W-:Y:S02]  /*18b60*/  IMAD.MOV.U32 R12, RZ, RZ, 0x2 ;  /* 0x00000002ff0c7424 */ /* 0x000fe400078e00ff */
[----:B------:R-:W-:-:S07]  /*18b70*/  IMAD.MOV.U32 R2, RZ, RZ, R14 ;  /* 0x000000ffff027224 */ /* 0x000fce00078e000e */
[----:B------:R-:W-:Y:S05]  /*18b80*/  WARPSYNC.COLLECTIVE R15, `(.L_x_2605) ;  /* 0x000000000f087348 */ /* 0x000fea0003c00000 */
[----:B------:R0:W1:Y:S02]  /*18b90*/  SHFL.IDX P6, R14, R13, R12, R11 ;  /* 0x0000000c0d0e7389 */ /* 0x00006400000c000b */
[----:B01----:R-:W-:Y:S01]  /*18ba0*/  ENDCOLLECTIVE ;  /* 0x000000000000791b */ /* 0x003fe20003800000 */
.L_x_2605:
        /* <DEDUP_REMOVED lines=14> */
.L_x_2606:
[----:B------:R-:W-:Y:S01]  /*18c90*/  IMAD.MOV.U32 R13, RZ, RZ, R10 ;  /* 0x000000ffff0d7224 */ /* 0x000fe200078e000a */
[----:B------:R-:W-:Y:S01]  /*18ca0*/  MOV R12, 0x3 ;  /* 0x00000003000c7802 */ /* 0x000fe20000000f00 */
[----:B------:R-:W-:-:S07]  /*18cb0*/  IMAD.MOV.U32 R2, RZ, RZ, R14 ;  /* 0x000000ffff027224 */ /* 0x000fce00078e000e */
[----:B------:R-:W-:Y:S05]  /*18cc0*/  WARPSYNC.COLLECTIVE R15, `(.L_x_2607) ;  /* 0x000000000f087348 */ /* 0x000fea0003c00000 */
[----:B------:R0:W1:Y:S02]  /*18cd0*/  SHFL.IDX P6, R14, R13, R12, R11 ;  /* 0x0000000c0d0e7389 */ /* 0x00006400000c000b */
[----:B01----:R-:W-:Y:S01]  /*18ce0*/  ENDCOLLECTIVE ;  /* 0x000000000000791b */ /* 0x003fe20003800000 */
.L_x_2607:
        /* <DEDUP_REMOVED lines=14> */
.L_x_2608:
[----:B------:R-:W-:Y:S02]  /*18dd0*/  IMAD.MOV.U32 R13, RZ, RZ, R10 ;  /* 0x000000ffff0d7224 */ /* 0x000fe400078e000a */
[----:B------:R-:W-:Y:S02]  /*18de0*/  IMAD.MOV.U32 R12, RZ, RZ, 0x4 ;  /* 0x00000004ff0c7424 */ /* 0x000fe400078e00ff */
[----:B------:R-:W-:-:S07]  /*18df0*/  IMAD.MOV.U32 R2, RZ, RZ, R14 ;  /* 0x000000ffff027224 */ /* 0x000fce00078e000e */
[----:B------:R-:W-:Y:S05]  /*18e00*/  WARPSYNC.COLLECTIVE R15, `(.L_x_2609) ;  /* 0x000000000f087348 */ /* 0x000fea0003c00000 */
[----:B------:R0:W1:Y:S02]  /*18e10*/  SHFL.IDX P6, R14, R13, R12, R11 ;  /* 0x0000000c0d0e7389 */ /* 0x00006400000c000b */
[----:B01----:R-:W-:Y:S01]  /*18e20*/  ENDCOLLECTIVE ;  /* 0x000000000000791b */ /* 0x003fe20003800000 */
.L_x_2609:
        /* <DEDUP_REMOVED lines=17> */
.L_x_2610:
[----:B------:R-:W-:Y:S01]  /*18f40*/  IMAD.MOV.U32 R2, RZ, RZ, R14 ;  /* 0x000000ffff027224 */ /* 0x000fe200078e000e */
[----:B------:R-:W-:Y:S06]  /*18f50*/  BRA `(.L_x_2611) ;  /* 0xffffffc0006c7947 */ /* 0x000fec000383ffff */
.L_x_2524:
[----:B-1----:R1:W2:Y:S02]  /*18f60*/  SYNCS.PHASECHK.TRANS64.TRYWAIT P0, [R6+URZ+0x38860], R2 ;  /* 0x03886002060075a7 */ /* 0x0022a4000800017f */
[----:B--2---:R-:W-:Y:S05]  /*18f70*/  @!P0 NANOSLEEP.SYNCS 0x989680 ;  /* 0x009896800000895d */ /* 0x004fea0003900000 */
[----:B------:R-:W2:Y:S02]  /*18f80*/  @!P0 SYNCS.PHASECHK.TRANS64 P0, [R6+URZ+0x38860], R2 ;  /* 0x03886002060085a7 */ /* 0x000ea4000800007f */
[----:B--2---:R-:W-:Y:S05]  /*18f90*/  @!P0 BRA `(.L_x_2524) ;  /* 0xfffffffc00f08947 */ /* 0x004fea000383ffff */
[----:B------:R-:W-:Y:S05]  /*18fa0*/  BRA `(.L_x_2612) ;  /* 0xffffffc000e47947 */ /* 0x000fea000383ffff */
.L_x_2525:
        /* <DEDUP_REMOVED lines=8> */
.L_x_2614:
[----:B------:R-:W-:Y:S05]  /*19030*/  BSYNC B1 ;  /* 0x0000000000017941 */ /* 0x000fea0003800000 */
.L_x_2613:
[----:B------:R-:W-:Y:S02]  /*19040*/  IMAD.MOV.U32 R13, RZ, RZ, R24 ;  /* 0x000000ffff0d7224 */ /* 0x000fe400078e0018 */
[----:B------:R-:W-:Y:S02]  /*19050*/  IMAD.MOV.U32 R12, RZ, RZ, RZ ;  /* 0x000000ffff0c7224 */ /* 0x000fe400078e00ff */
[----:B------:R-:W-:Y:S02]  /*19060*/  IMAD.MOV.U32 R11, RZ, RZ, 0x181f ;  /* 0x0000181fff0b7424 */ /* 0x000fe400078e00ff */
[----:B------:R-:W-:Y:S02]  /*19070*/  IMAD.MOV.U32 R15, RZ, RZ, -0x1 ;  /* 0xffffffffff0f7424 */ /* 0x000fe400078e00ff */
[----:B------:R-:W-:Y:S02]  /*19080*/  IMAD.MOV.U32 R3, RZ, RZ, R14 ;  /* 0x000000ffff037224 */ /* 0x000fe400078e000e */
[----:B------:R-:W-:-:S07]  /*19090*/  IMAD R7, R7, 0x2, R22 ;  /* 0x0000000207077824 */ /* 0x000fce00078e0216 */
[----:B------:R-:W-:Y:S05]  /*190a0*/  WARPSYNC.COLLECTIVE R15, `(.L_x_2615) ;  /* 0x000000000f087348 */ /* 0x000fea0003c00000 */
[----:B------:R0:W1:Y:S02]  /*190b0*/  SHFL.IDX P6, R14, R13, R12, R11 ;  /* 0x0000000c0d0e7389 */ /* 0x00006400000c000b */
[----:B01----:R-:W-:Y:S01]  /*190c0*/  ENDCOLLECTIVE ;  /* 0x000000000000791b */ /* 0x003fe20003800000 */
.L_x_2615:
[----:B------:R-:W-:Y:S02]  /*190d0*/  IMAD.MOV.U32 R13, RZ, RZ, R25 ;  /* 0x000000ffff0d7224 */ /* 0x000fe400078e0019 */
[----:B------:R-:W-:Y:S02]  /*190e0*/  IMAD.MOV.U32 R12, RZ, RZ, 0x1 ;  /* 0x00000001ff0c7424 */ /* 0x000fe400078e00ff */
[----:B------:R-:W-:-:S07]  /*190f0*/  IMAD.MOV.U32 R2, RZ, RZ, R14 ;  /* 0x000000ffff027224 */ /* 0x000fce00078e000e */
[----:B------:R-:W-:Y:S05]  /*19100*/  WARPSYNC.COLLECTIVE R15, `(.L_x_2616) ;  /* 0x000000000f087348 */ /* 0x000fea0003c00000 */
[----:B------:R0:W1:Y:S02]  /*19110*/  SHFL.IDX P6, R14, R13, R12, R11 ;  /* 0x0000000c0d0e7389 */ /* 0x00006400000c000b */
[----:B01----:R-:W-:Y:S01]  /*19120*/  ENDCOLLECTIVE ;  /* 0x000000000000791b */ /* 0x003fe20003800000 */
.L_x_2616:
        /* <DEDUP_REMOVED lines=18> */
.L_x_2617:
[----:B------:R-:W-:Y:S02]  /*19250*/  IMAD.MOV.U32 R13, RZ, RZ, R25 ;  /* 0x000000ffff0d7224 */ /* 0x000fe400078e0019 */
[----:B------:R-:W-:Y:S01]  /*19260*/  IMAD.MOV.U32 R12, RZ, RZ, 0x2 ;  /* 0x00000002ff0c7424 */ /* 0x000fe200078e00ff */
[----:B------:R-:W-:-:S07]  /*19270*/  MOV R2, R14 ;  /* 0x0000000e00027202 */ /* 0x000fce0000000f00 */
[----:B------:R-:W-:Y:S05]  /*19280*/  WARPSYNC.COLLECTIVE R15, `(.L_x_2618) ;  /* 0x000000000f087348 */ /* 0x000fea0003c00000 */
[----:B------:R0:W1:Y:S02]  /*19290*/  SHFL.IDX P6, R14, R13, R12, R11 ;  /* 0x0000000c0d0e7389 */ /* 0x00006400000c000b */
[----:B01----:R-:W-:Y:S01]  /*192a0*/  ENDCOLLECTIVE ;  /* 0x000000000000791b */ /* 0x003fe20003800000 */
.L_x_2618:
        /* <DEDUP_REMOVED lines=18> */
.L_x_2619:
[----:B------:R-:W-:Y:S02]  /*193d0*/  IMAD.MOV.U32 R13, RZ, RZ, R25 ;  /* 0x000000ffff0d7224 */ /* 0x000fe400078e0019 */
[----:B------:R-:W-:Y:S02]  /*193e0*/  IMAD.MOV.U32 R12, RZ, RZ, 0x3 ;  /* 0x00000003ff0c7424 */ /* 0x000fe400078e00ff */
[----:B------:R-:W-:-:S07]  /*193f0*/  IMAD.MOV.U32 R2, RZ, RZ, R14 ;  /* 0x000000ffff027224 */ /* 0x000fce00078e000e */
[----:B------:R-:W-:Y:S05]  /*19400*/  WARPSYNC.COLLECTIVE R15, `(.L_x_2620) ;  /* 0x000000000f087348 */ /* 0x000fea0003c00000 */
[----:B------:R0:W1:Y:S02]  /*19410*/  SHFL.IDX P6, R14, R13, R12, R11 ;  /* 0x0000000c0d0e7389 */ /* 0x00006400000c000b */
[----:B01----:R-:W-:Y:S01]  /*19420*/  ENDCOLLECTIVE ;  /* 0x000000000000791b */ /* 0x003fe20003800000 */
.L_x_2620:
        /* <DEDUP_REMOVED lines=18> */
.L_x_2621:
[----:B------:R-:W-:Y:S02]  /*19550*/  IMAD.MOV.U32 R13, RZ, RZ, R25 ;  /* 0x000000ffff0d7224 */ /* 0x000fe400078e0019 */
[----:B------:R-:W-:Y:S02]  /*19560*/  IMAD.MOV.U32 R12, RZ, RZ, 0x4 ;  /* 0x00000004ff0c7424 */ /* 0x000fe400078e00ff */
[----:B------:R-:W-:-:S07]  /*19570*/  IMAD.MOV.U32 R2, RZ, RZ, R14 ;  /* 0x000000ffff027224 */ /* 0x000fce00078e000e */
[----:B------:R-:W-:Y:S05]  /*19580*/  WARPSYNC.COLLECTIVE R15, `(.L_x_2622) ;  /* 0x000000000f087348 */ /* 0x000fea0003c00000 */
[----:B------:R0:W1:Y:S02]  /*19590*/  SHFL.IDX P6, R14, R13, R12, R11 ;  /* 0x0000000c0d0e7389 */ /* 0x00006400000c000b */
[----:B01----:R-:W-:Y:S01]  /*195a0*/  ENDCOLLECTIVE ;  /* 0x000000000000791b */ /* 0x003fe20003800000 */
.L_x_2622:
[----:B------:R-:W-:-:S04]  /*195b0*/  IADD3 R2, P0, R2, R0, RZ ;  /* 0x0000000002027210 */ /* 0x000fc80007f1e0ff */
[----:B------:R-:W-:Y:S02]  /*195c0*/  IADD3.X R3, RZ, R3, RZ, P0, !PT ;  /* 0x00000003ff037210 */ /* 0x000fe400007fe4ff */
        /* <DEDUP_REMOVED lines=11> */
.L_x_2623:
        /* <DEDUP_REMOVED lines=9> */
.L_x_2533:
[----:B0-----:R0:W2:Y:S02]  /*19710*/  SYNCS.PHASECHK.TRANS64.TRYWAIT P0, [R4+URZ+0x38860], R3 ;  /* 0x03886003040075a7 */ /* 0x0010a4000800017f */
[----:B--2---:R-:W-:Y:S05]  /*19720*/  @!P0 NANOSLEEP.SYNCS 0x989680 ;  /* 0x009896800000895d */ /* 0x004fea0003900000 */
[----:B------:R-:W2:Y:S02]  /*19730*/  @!P0 SYNCS.PHASECHK.TRANS64 P0, [R4+URZ+0x38860], R3 ;  /* 0x03886003040085a7 */ /* 0x000ea4000800007f */
[----:B--2---:R-:W-:Y:S05]  /*19740*/  @!P0 BRA `(.L_x_2533) ;  /* 0xfffffffc00f08947 */ /* 0x004fea000383ffff */
[----:B------:R-:W-:Y:S05]  /*19750*/  BRA `(.L_x_2625) ;  /* 0xffffffc400287947 */ /* 0x000fea000383ffff */
.L_x_2534:
[----:B------:R-:W-:Y:S01]  /*19760*/  BSSY B0, `(.L_x_2626) ;  /* 0x0000008000007945 */ /* 0x000fe20003800000 */
[----:B------:R-:W-:Y:S02]  /*19770*/  IMAD.MOV.U32 R13, RZ, RZ, R25 ;  /* 0x000000ffff0d7224 */ /* 0x000fe400078e0019 */
[----:B------:R-:W-:Y:S02]  /*19780*/  IMAD.MOV.U32 R12, RZ, RZ, RZ ;  /* 0x000000ffff0c7224 */ /* 0x000fe400078e00ff */
[----:B------:R-:W-:Y:S02]  /*19790*/  IMAD.MOV.U32 R11, RZ, RZ, 0x181f ;  /* 0x0000181fff0b7424 */ /* 0x000fe400078e00ff */
[----:B------:R-:W-:-:S07]  /*197a0*/  IMAD.MOV.U32 R15, RZ, RZ, -0x1 ;  /* 0xffffffffff0f7424 */ /* 0x000fce00078e00ff */
[----:B01----:R-:W-:Y:S05]  /*197b0*/  WARPSYNC.COLLECTIVE R15, `(.L_x_2627) ;  /* 0x000000000f087348 */ /* 0x003fea0003c00000 */
[----:B-1----:R1:W2:Y:S02]  /*197c0*/  SHFL.IDX P6, R14, R13, R12, R11 ;  /* 0x0000000c0d0e7389 */ /* 0x0022a400000c000b */
[----:B012---:R-:W-:Y:S01]  /*197d0*/  ENDCOLLECTIVE ;  /* 0x000000000000791b */ /* 0x007fe20003800000 */
.L_x_2627:
[----:B------:R-:W-:Y:S05]  /*197e0*/  BSYNC B0 ;  /* 0x0000000000007941 */ /* 0x000fea0003800000 */
.L_x_2626:
        /* <DEDUP_REMOVED lines=10> */
.L_x_2628:
        /* <DEDUP_REMOVED lines=21> */
.L_x_2629:
[----:B------:R-:W-:Y:S01]  /*199e0*/  @!PT LDS RZ, [RZ] ;  /* 0x00000000fffff984 */ /* 0x000fe20000000800 */
[----:B------:R-:W-:Y:S01]  /*199f0*/  @!PT LDS RZ, [RZ] ;  /* 0x00000000fffff984 */ /* 0x000fe20000000800 */
[----:B------:R-:W-:Y:S01]  /*19a00*/  @!PT LDS RZ, [RZ] ;  /* 0x00000000fffff984 */ /* 0x000fe20000000800 */
[----:B------:R0:W-:Y:S01]  /*19a10*/  LDGSTS.E.BYPASS.LTC128B.128 [R0+0x5400], desc[UR38][R2.64+0x100], !P4 ;  /* 0x0540010002007fae */ /* 0x0001e2000e101d66 */
[----:B------:R-:W-:Y:S01]  /*19a20*/  ISETP.LT.OR P4, PT, R5, 0x1, P0 ;  /* 0x000000010500780c */ /* 0x000fe20000781670 */
[----:B------:R-:W-:-:S12]  /*19a30*/  IMAD.MOV.U32 R13, RZ, RZ, R24 ;  /* 0x000000ffff0d7224 */ /* 0x000fd800078e0018 */
[----:B------:R0:W-:Y:S01]  /*19a40*/  LDGSTS.E.BYPASS.LTC128B.128 [R0+0x7c00], desc[UR38][R2.64+0x180], !P4 ;  /* 0x07c0018002007fae */ /* 0x0001e2000e101d66 */
[----:B------:R-:W-:-:S07]  /*19a50*/  IMAD.MOV.U32 R7, RZ, RZ, R14 ;  /* 0x000000ffff077224 */ /* 0x000fce00078e000e */
[----:B0-----:R-:W-:Y:S05]  /*19a60*/  WARPSYNC.COLLECTIVE R15, `(.L_x_2630) ;  /* 0x000000000f087348 */ /* 0x001fea0003c00000 */
[----:B------:R1:W2:Y:S02]  /*19a70*/  SHFL.IDX P6, R14, R13, R12, R11 ;  /* 0x0000000c0d0e7389 */ /* 0x0002a400000c000b */
[----:B012---:R-:W-:Y:S01]  /*19a80*/  ENDCOLLECTIVE ;  /* 0x000000000000791b */ /* 0x007fe20003800000 */
.L_x_2630:
[----:B------:R-:W-:Y:S02]  /*19a90*/  IMAD.MOV.U32 R13, RZ, RZ, R25 ;  /* 0x000000ffff0d7224 */ /* 0x000fe400078e0019 */
[----:B------:R-:W-:Y:S01]  /*19aa0*/  IMAD.MOV.U32 R12, RZ, RZ, 0x2 ;  /* 0x00000002ff0c7424 */ /* 0x000fe200078e00ff */
[----:B------:R-:W-:-:S13]  /*19ab0*/  IADD3 R2, P4, R14, R8, RZ ;  /* 0x000000080e027210 */ /* 0x000fda0007f9e0ff */
[----:B------:R-:W-:Y:S05]  /*19ac0*/  WARPSYNC.COLLECTIVE R15, `(.L_x_2631) ;  /* 0x000000000f087348 */ /* 0x000fea0003c00000 */
[----:B------:R0:W1:Y:S02]  /*19ad0*/  SHFL.IDX P6, R14, R13, R12, R11 ;  /* 0x0000000c0d0e7389 */ /* 0x00006400000c000b */
[----:B01----:R-:W-:Y:S01]  /*19ae0*/  ENDCOLLECTIVE ;  /* 0x000000000000791b */ /* 0x003fe20003800000 */
.L_x_2631:
        /* <DEDUP_REMOVED lines=12> */
.L_x_2632:
        /* <DEDUP_REMOVED lines=14> */
.L_x_2633:
        /* <DEDUP_REMOVED lines=12> */
.L_x_2634:
        /* <DEDUP_REMOVED lines=14> */
.L_x_2635:
        /* <DEDUP_REMOVED lines=12> */
.L_x_2636:
        /* <DEDUP_REMOVED lines=9> */
.L_x_2539:
        /* <DEDUP_REMOVED lines=8> */
.L_x_2639:
[----:B------:R-:W-:Y:S05]  /*1a000*/  BSYNC B0 ;  /* 0x0000000000007941 */ /* 0x000fea0003800000 */
.L_x_2638:
[----:B------:R-:W-:Y:S02]  /*1a010*/  IMAD.MOV.U32 R13, RZ, RZ, R16 ;  /* 0x000000ffff0d7224 */ /* 0x000fe400078e0010 */
        /* <DEDUP_REMOVED lines=8> */
.L_x_2640:
        /* <DEDUP_REMOVED lines=18> */
.L_x_2641:
[----:B------:R-:W-:Y:S01]  /*1a1c0*/  IMAD.MOV.U32 R12, RZ, RZ, 0x2 ;  /* 0x00000002ff0c7424 */ /* 0x000fe200078e00ff */
[----:B------:R-:W-:-:S05]  /*1a1d0*/  SEL R6, R14, RZ, P1 ;  /* 0x000000ff0e067207 */ /* 0x000fca0000800000 */
[----:B------:R-:W-:-:S05]  /*1a1e0*/  IMAD.IADD R6, R5, 0x1, R6 ;  /* 0x0000000105067824 */ /* 0x000fca00078e0206 */
[----:B------:R-:W-:-:S07]  /*1a1f0*/  MOV R13, R6 ;  /* 0x00000006000d7202 */ /* 0x000fce0000000f00 */
[----:B------:R-:W-:Y:S05]  /*1a200*/  WARPSYNC.COLLECTIVE R15, `(.L_x_2642) ;  /* 0x000000000f087348 */ /* 0x000fea0003c00000 */
[----:B------:R0:W1:Y:S02]  /*1a210*/  SHFL.UP P6, R14, R13, R12, R11 ;  /* 0x0400000c0d0e7389 */ /* 0x00006400000c000b */
[----:B01----:R-:W-:Y:S01]  /*1a220*/  ENDCOLLECTIVE ;  /* 0x000000000000791b */ /* 0x003fe20003800000 */
.L_x_2642:
[----:B------:R-:W-:Y:S01]  /*1a230*/  IMAD.MOV.U32 R12, RZ, RZ, 0x4 ;  /* 0x00000004ff0c7424 */ /* 0x000fe200078e00ff */
[----:B------:R-:W-:-:S05]  /*1a240*/  SEL R7, R14, RZ, P2 ;  /* 0x000000ff0e077207 */ /* 0x000fca0001000000 */
[----:B------:R-:W-:-:S04]  /*1a250*/  IMAD.IADD R7, R6, 0x1, R7 ;  /* 0x0000000106077824 */ /* 0x000fc800078e0207 */
[----:B------:R-:W-:-:S07]  /*1a260*/  IMAD.MOV.U32 R13, RZ, RZ, R7 ;  /* 0x000000ffff0d7224 */ /* 0x000fce00078e0007 */
[----:B------:R-:W-:Y:S05]  /*1a270*/  WARPSYNC.COLLECTIVE R15, `(.L_x_2643) ;  /* 0x000000000f087348 */ /* 0x000fea0003c00000 */
[----:B------:R0:W1:Y:S02]  /*1a280*/  SHFL.UP P6, R14, R13, R12, R11 ;  /* 0x0400000c0d0e7389 */ /* 0x00006400000c000b */
[----:B01----:R-:W-:Y:S01]  /*1a290*/  ENDCOLLECTIVE ;  /* 0x000000000000791b */ /* 0x003fe20003800000 */
.L_x_2643:
[----:B------:R-:W-:Y:S01]  /*1a2a0*/  IMAD.MOV.U32 R12, RZ, RZ, 0x8 ;  /* 0x00000008ff0c7424 */ /* 0x000fe200078e00ff */
[----:B------:R-:W-:-:S05]  /*1a2b0*/  SEL R2, R14, RZ, P3 ;  /* 0x000000ff0e027207 */ /* 0x000fca0001800000 */
[----:B------:R-:W-:-:S04]  /*1a2c0*/  IMAD.IADD R2, R7, 0x1, R2 ;  /* 0x0000000107027824 */ /* 0x000fc800078e0202 */
[----:B------:R-:W-:-:S07]  /*1a2d0*/  IMAD.MOV.U32 R13, RZ, RZ, R2 ;  /* 0x000000ffff0d7224 */ /* 0x000fce00078e0002 */
[----:B------:R-:W-:Y:S05]  /*1a2e0*/  WARPSYNC.COLLECTIVE R15, `(.L_x_2644) ;  /* 0x000000000f087348 */ /* 0x000fea0003c00000 */
[----:B------:R0:W1:Y:S02]  /*1a2f0*/  SHFL.UP P6, R14, R13, R12, R11 ;  /* 0x0400000c0d0e7389 */ /* 0x00006400000c000b */
[----:B01----:R-:W-:Y:S01]  /*1a300*/  ENDCOLLECTIVE ;  /* 0x000000000000791b */ /* 0x003fe20003800000 */
.L_x_2644:
[----:B------:R-:W-:Y:S01]  /*1a310*/  IMAD.MOV.U32 R12, RZ, RZ, 0x10 ;  /* 0x00000010ff0c7424 */ /* 0x000fe200078e00ff */
[----:B------:R-:W-:-:S05]  /*1a320*/  SEL R3, R14, RZ, P4 ;  /* 0x000000ff0e037207 */ /* 0x000fca0002000000 */
[----:B------:R-:W-:-:S04]  /*1a330*/  IMAD.IADD R3, R2, 0x1, R3 ;  /* 0x0000000102037824 */ /* 0x000fc800078e0203 */
[----:B------:R-:W-:-:S07]  /*1a340*/  IMAD.MOV.U32 R13, RZ, RZ, R3 ;  /* 0x000000ffff0d7224 */ /* 0x000fce00078e0003 */
[----:B------:R-:W-:Y:S05]  /*1a350*/  WARPSYNC.COLLECTIVE R15, `(.L_x_2645) ;  /* 0x000000000f087348 */ /* 0x000fea0003c00000 */
[----:B------:R0:W1:Y:S02]  /*1a360*/  SHFL.UP P6, R14, R13, R12, R11 ;  /* 0x0400000c0d0e7389 */ /* 0x00006400000c000b */
[----:B01----:R-:W-:Y:S01]  /*1a370*/  ENDCOLLECTIVE ;  /* 0x000000000000791b */ /* 0x003fe20003800000 */
.L_x_2645:
[----:B------:R-:W-:Y:S01]  /*1a380*/  MOV R12, 0x1f ;  /* 0x0000001f000c7802 */ /* 0x000fe20000000f00 */
[----:B------:R-:W-:Y:S01]  /*1a390*/  IMAD.MOV.U32 R11, RZ, RZ, 0x1f ;  /* 0x0000001fff0b7424 */ /* 0x000fe200078e00ff */
[----:B------:R-:W-:-:S05]  /*1a3a0*/  SEL R6, R14, RZ, P5 ;  /* 0x000000ff0e067207 */ /* 0x000fca0002800000 */
[----:B------:R-:W-:-:S04]  /*1a3b0*/  IMAD.IADD R6, R3, 0x1, R6 ;  /* 0x0000000103067824 */ /* 0x000fc800078e0206 */
[----:B------:R-:W-:-:S07]  /*1a3c0*/  IMAD.MOV.U32 R13, RZ, RZ, R6 ;  /* 0x000000ffff0d7224 */ /* 0x000fce00078e0006 */
[----:B------:R-:W-:Y:S05]  /*1a3d0*/  WARPSYNC.COLLECTIVE R15, `(.L_x_2646) ;  /* 0x000000000f087348 */ /* 0x000fea0003c00000 */
[----:B------:R0:W1:Y:S02]  /*1a3e0*/  SHFL.IDX P6, R14, R13, R12, R11 ;  /* 0x0000000c0d0e7389 */ /* 0x00006400000c000b */
[----:B01----:R-:W-:Y:S01]  /*1a3f0*/  ENDCOLLECTIVE ;  /* 0x000000000000791b */ /* 0x003fe20003800000 */
.L_x_2646:
[----:B------:R-:W-:Y:S05]  /*1a400*/  BRA `(.L_x_2647) ;  /* 0xffffffc000407947 */ /* 0x000fea000383ffff */
.L_x_2544:
[----:B------:R-:W-:Y:S01]  /*1a410*/  BSSY B0, `(.L_x_2648) ;  /* 0x0000008000007945 */ /* 0x000fe20003800000 */
[----:B-----5:R-:W-:Y:S02]  /*1a420*/  IMAD.MOV.U32 R13, RZ, RZ, R5 ;  /* 0x000000ffff0d7224 */ /* 0x020fe400078e0005 */
[----:B------:R-:W-:Y:S02]  /*1a430*/  IMAD.MOV.U32 R12, RZ, RZ, 0x1 ;  /* 0x00000001ff0c7424 */ /* 0x000fe400078e00ff */
[----:B------:R-:W-:Y:S02]  /*1a440*/  IMAD.MOV.U32 R11, RZ, RZ, RZ ;  /* 0x000000ffff0b7224 */ /* 0x000fe400078e00ff */
[----:B------:R-:W-:-:S07]  /*1a450*/  IMAD.MOV.U32 R15, RZ, RZ, -0x1 ;  /* 0xffffffffff0f7424 */ /* 0x000fce00078e00ff */
[----:B01----:R-:W-:Y:S05]  /*1a460*/  WARPSYNC.COLLECTIVE R15, `(.L_x_2649) ;  /* 0x000000000f087348 */ /* 0x003fea0003c00000 */
[----:B------:R2:W3:Y:S02]  /*1a470*/  SHFL.UP P6, R14, R13, R12, R11 ;  /* 0x0400000c0d0e7389 */ /* 0x0004e400000c000b */
[----:B0123--:R-:W-:Y:S01]  /*1a480*/  ENDCOLLECTIVE ;  /* 0x000000000000791b */ /* 0x00ffe20003800000 */
.L_x_2649:
[----:B------:R-:W-:Y:S05]  /*1a490*/  BSYNC B0 ;  /* 0x0000000000007941 */ /* 0x000fea0003800000 */
.L_x_2648:
        /* <DEDUP_REMOVED lines=8> */
.L_x_2650:
[----:B------:R-:W-:Y:S01]  /*1a520*/  IMAD.MOV.U32 R12, RZ, RZ, 0x4 ;  /* 0x00000004ff0c7424 */ /* 0x000fe200078e00ff */
[----:B------:R-:W-:-:S05]  /*1a530*/  SEL R2, R14, RZ, P2 ;  /* 0x000000ff0e027207 */ /* 0x000fca0001000000 */
[----:B------:R-:W-:-:S04]  /*1a540*/  IMAD.IADD R2, R13, 0x1, R2 ;  /* 0x000000010d027824 */ /* 0x000fc800078e0202 */
[----:B------:R-:W-:-:S07]  /*1a550*/  IMAD.MOV.U32 R13, RZ, RZ, R2 ;  /* 0x000000ffff0d7224 */ /* 0x000fce00078e0002 */
[----:B------:R-:W-:Y:S05]  /*1a560*/  WARPSYNC.COLLECTIVE R15, `(.L_x_2651) ;  /* 0x000000000f087348 */ /* 0x000fea0003c00000 */
[----:B------:R0:W1:Y:S02]  /*1a570*/  SHFL.UP P6, R14, R13, R12, R11 ;  /* 0x0400000c0d0e7389 */ /* 0x00006400000c000b */
[----:B01----:R-:W-:Y:S01]  /*1a580*/  ENDCOLLECTIVE ;  /* 0x000000000000791b */ /* 0x003fe20003800000 */
.L_x_2651:
[----:B------:R-:W-:Y:S01]  /*1a590*/  IMAD.MOV.U32 R12, RZ, RZ, 0x8 ;  /* 0x00000008ff0c7424 */ /* 0x000fe200078e00ff */
[----:B------:R-:W-:-:S04]  /*1a5a0*/  SEL R3, R14, RZ, P3 ;  /* 0x000000ff0e037207 */ /* 0x000fc80001800000 */
[----:B------:R-:W-:-:S05]  /*1a5b0*/  IADD3 R3, R2, R3, RZ ;  /* 0x0000000302037210 */ /* 0x000fca0007ffe0ff */
[----:B------:R-:W-:-:S07]  /*1a5c0*/  IMAD.MOV.U32 R13, RZ, RZ, R3 ;  /* 0x000000ffff0d7224 */ /* 0x000fce00078e0003 */
[----:B------:R-:W-:Y:S05]  /*1a5d0*/  WARPSYNC.COLLECTIVE R15, `(.L_x_2652) ;  /* 0x000000000f087348 */ /* 0x000fea0003c00000 */
[----:B------:R0:W1:Y:S02]  /*1a5e0*/  SHFL.UP P6, R14, R13, R12, R11 ;  /* 0x0400000c0d0e7389 */ /* 0x00006400000c000b */
[----:B01----:R-:W-:Y:S01]  /*1a5f0*/  ENDCOLLECTIVE ;  /* 0x000000000000791b */ /* 0x003fe20003800000 */
.L_x_2652:
[----:B------:R-:W-:Y:S01]  /*1a600*/  IMAD.MOV.U32 R12, RZ, RZ, 0x10 ;  /* 0x00000010ff0c7424 */ /* 0x000fe200078e00ff */
[----:B------:R-:W-:-:S05]  /*1a610*/  SEL R4, R14, RZ, P4 ;  /* 0x000000ff0e047207 */ /* 0x000fca0002000000 */
[----:B------:R-:W-:-:S04]  /*1a620*/  IMAD.IADD R4, R3, 0x1, R4 ;  /* 0x0000000103047824 */ /* 0x000fc800078e0204 */
[----:B------:R-:W-:-:S07]  /*1a630*/  IMAD.MOV.U32 R13, RZ, RZ, R4 ;  /* 0x000000ffff0d7224 */ /* 0x000fce00078e0004 */
[----:B------:R-:W-:Y:S05]  /*1a640*/  WARPSYNC.COLLECTIVE R15, `(.L_x_2653) ;  /* 0x000000000f087348 */ /* 0x000fea0003c00000 */
[----:B------:R0:W1:Y:S02]  /*1a650*/  SHFL.UP P6, R14, R13, R12, R11 ;  /* 0x0400000c0d0e7389 */ /* 0x00006400000c000b */
[----:B01----:R-:W-:Y:S01]  /*1a660*/  ENDCOLLECTIVE ;  /* 0x000000000000791b */ /* 0x003fe20003800000 */
.L_x_2653:
        /* <DEDUP_REMOVED lines=8> */
.L_x_2654:
[----:B------:R-:W-:Y:S05]  /*1a6f0*/  BRA `(.L_x_2655) ;  /* 0xffffffc000207947 */ /* 0x000fea000383ffff */
.L_x_2546:
[----:B------:R-:W-:Y:S01]  /*1a700*/  BSSY B0, `(.L_x_2656) ;  /* 0x0000006000007945 */ /* 0x000fe20003800000 */
[----:B------:R-:W-:Y:S01]  /*1a710*/  PLOP3.LUT P6, PT, P6, PT, PT, 0x8, 0x0 ;  /* 0x000000000000781c */ /* 0x000fe200037ce170 */
[----:B------:R-:W-:-:S12]  /*1a720*/  IMAD.MOV.U32 R15, RZ, RZ, -0x1 ;  /* 0xffffffffff0f7424 */ /* 0x000fd800078e00ff */
[----:B0-----:R-:W-:Y:S05]  /*1a730*/  WARPSYNC.COLLECTIVE R15, `(.L_x_2657) ;  /* 0x000000000f087348 */ /* 0x001fea0003c00000 */
[----:B------:R-:W-:Y:S01]  /*1a740*/  VOTE.ANY R14, PT, P6 ;  /* 0x00000000000e7806 */ /* 0x000fe200030e0100 */
[----:B0-----:R-:W-:Y:S06]  /*1a750*/  ENDCOLLECTIVE ;  /* 0x000000000000791b */ /* 0x001fec0003800000 */
.L_x_2657:
[----:B------:R-:W-:Y:S05]  /*1a760*/  BSYNC B0 ;  /* 0x0000000000007941 */ /* 0x000fea0003800000 */
.L_x_2656:
[----:B------:R-:W-:Y:S02]  /*1a770*/  IMAD.MOV.U32 R2, RZ, RZ, R14 ;  /* 0x000000ffff027224 */ /* 0x000fe400078e000e */
[----:B------:R-:W-:Y:S02]  /*1a780*/  IMAD.MOV.U32 R13, RZ, RZ, R5 ;  /* 0x000000ffff0d7224 */ /* 0x000fe400078e0005 */
[----:B------:R-:W0:Y:S01]  /*1a790*/  POPC R4, R2 ;  /* 0x0000000200047309 */ /* 0x000e220000000000 */
[----:B------:R-:W-:Y:S02]  /*1a7a0*/  IMAD.MOV.U32 R11, RZ, RZ, 0x1f ;  /* 0x0000001fff0b7424 */ /* 0x000fe400078e00ff */
[----:B------:R-:W-:Y:S01]  /*1a7b0*/  IMAD.MOV.U32 R15, RZ, RZ, -0x1 ;  /* 0xffffffffff0f7424 */ /* 0x000fe200078e00ff */
[----:B0-----:R-:W-:-:S07]  /*1a7c0*/  MOV R12, R4 ;  /* 0x00000004000c7202 */ /* 0x001fce0000000f00 */
[----:B------:R-:W-:Y:S05]  /*1a7d0*/  WARPSYNC.COLLECTIVE R15, `(.L_x_2658) ;  /* 0x000000000f087348 */ /* 0x000fea0003c00000 */
[----:B------:R0:W1:Y:S02]  /*1a7e0*/  SHFL.IDX P6, R14, R13, R12, R11 ;  /* 0x0000000c0d0e7389 */ /* 0x00006400000c000b */
[----:B01----:R-:W-:Y:S01]  /*1a7f0*/  ENDCOLLECTIVE ;  /* 0x000000000000791b */ /* 0x003fe20003800000 */
.L_x_2658:
[----:B------:R-:W-:Y:S01]  /*1a800*/  IMAD.MOV.U32 R5, RZ, RZ, R14 ;  /* 0x000000ffff057224 */ /* 0x000fe200078e000e */
[----:B------:R-:W-:Y:S06]  /*1a810*/  BRA `(.L_x_2659) ;  /* 0xffffffc000107947 */ /* 0x000fec000383ffff */
.L_x_2548:
[----:B------:R-:W-:Y:S01]  /*1a820*/  BSSY B0, `(.L_x_2660) ;  /* 0x0000007000007945 */ /* 0x000fe20003800000 */
[----:B------:R-:W-:Y:S02]  /*1a830*/  IMAD.MOV.U32 R13, RZ, RZ, R6 ;  /* 0x000000ffff0d7224 */ /* 0x000fe400078e0006 */
[----:B------:R-:W-:Y:S02]  /*1a840*/  IMAD.MOV.U32 R11, RZ, RZ, 0x1f ;  /* 0x0000001fff0b7424 */ /* 0x000fe400078e00ff */
[----:B------:R-:W-:-:S07]  /*1a850*/  IMAD.MOV.U32 R15, RZ, RZ, -0x1 ;  /* 0xffffffffff0f7424 */ /* 0x000fce00078e00ff */
[----:B012---:R-:W-:Y:S05]  /*1a860*/  WARPSYNC.COLLECTIVE R15, `(.L_x_2661) ;  /* 0x000000000f087348 */ /* 0x007fea0003c00000 */
[----:B------:R3:W4:Y:S02]  /*1a870*/  SHFL.IDX P6, R14, R13, R12, R11 ;  /* 0x0000000c0d0e7389 */ /* 0x00072400000c000b */
[----:B01234-:R-:W-:Y:S01]  /*1a880*/  ENDCOLLECTIVE ;  /* 0x000000000000791b */ /* 0x01ffe20003800000 */
.L_x_2661:
[----:B------:R-:W-:Y:S05]  /*1a890*/  BSYNC B0 ;  /* 0x0000000000007941 */ /* 0x000fea0003800000 */
.L_x_2660:
[----:B------:R-:W-:Y:S05]  /*1a8a0*/  BRA `(.L_x_2547) ;  /* 0xffffffc000087947 */ /* 0x000fea000383ffff */
.L_x_2552:
[----:B-1----:R1:W3:Y:S02]  /*1a8b0*/  SYNCS.PHASECHK.TRANS64.TRYWAIT P0, [R4+URZ+0x38820], R0 ;  /* 0x03882000040075a7 */ /* 0x0022e4000800017f */
[----:B---3--:R-:W-:Y:S05]  /*1a8c0*/  @!P0 NANOSLEEP.SYNCS 0x989680 ;  /* 0x009896800000895d */ /* 0x008fea0003900000 */
[----:B------:R-:W3:Y:S02]  /*1a8d0*/  @!P0 SYNCS.PHASECHK.TRANS64 P0, [R4+URZ+0x38820], R0 ;  /* 0x03882000040085a7 */ /* 0x000ee4000800007f */
[----:B---3--:R-:W-:Y:S05]  /*1a8e0*/  @!P0 BRA `(.L_x_2552) ;  /* 0xfffffffc00f08947 */ /* 0x008fea000383ffff */
[----:B------:R-:W-:Y:S05]  /*1a8f0*/  BRA `(.L_x_2662) ;  /* 0xffffffc400807947 */ /* 0x000fea000383ffff */
.L_x_2553:
        /* <DEDUP_REMOVED lines=11> */
.L_x_2664:
[----:B------:R-:W-:Y:S05]  /*1a9b0*/  BSYNC B0 ;  /* 0x0000000000007941 */ /* 0x000fea0003800000 */
.L_x_2663:
[----:B------:R-:W-:Y:S05]  /*1a9c0*/  BRA `(.L_x_2665) ;  /* 0xffffffc400687947 */ /* 0x000fea000383ffff */
.L_x_2556:
[----:B------:R-:W-:Y:S01]  /*1a9d0*/  BSSY B1, `(.L_x_2666) ;  /* 0x0000006000017945 */ /* 0x000fe20003800000 */
[----:B------:R-:W-:-:S07]  /*1a9e0*/  IMAD.MOV.U32 R15, RZ, RZ, -0x1 ;  /* 0xffffffffff0f7424 */ /* 0x000fce00078e00ff */
[----:B012---:R-:W-:Y:S05]  /*1a9f0*/  WARPSYNC.COLLECTIVE R15, `(.L_x_2667) ;  /* 0x000000000f0c7348 */ /* 0x007fea0003c00000 */
[----:B------:R-:W-:Y:S02]  /*1aa00*/  ELECT P6, UR62, PT ;  /* 0x00000000003e782f */ /* 0x000fe400038c0000 */
[----:B------:R-:W-:Y:S01]  /*1aa10*/  MOV R14, UR62 ;  /* 0x0000003e000e7c02 */ /* 0x000fe20008000f00 */
[----:B012---:R-:W-:Y:S10]  /*1aa20*/  ENDCOLLECTIVE ;  /* 0x000000000000791b */ /* 0x007ff40003800000 */
.L_x_2667:
[----:B------:R-:W-:Y:S05]  /*1aa30*/  BSYNC B1 ;  /* 0x0000000000017941 */ /* 0x000fea0003800000 */
.L_x_2666:
[----:B------:R-:W-:Y:S05]  /*1aa40*/  BRA `(.L_x_2668) ;  /* 0xffffffc400607947 */ /* 0x000fea000383ffff */
.L_x_2558:
[----:B-1----:R1:W3:Y:S02]  /*1aa50*/  SYNCS.PHASECHK.TRANS64.TRYWAIT P1, [R5+URZ+0x38840], R0 ;  /* 0x03884000050075a7 */ /* 0x0022e4000802017f */
[----:B---3--:R-:W-:Y:S05]  /*1aa60*/  @!P1 NANOSLEEP.SYNCS 0x989680 ;  /* 0x009896800000995d */ /* 0x008fea0003900000 */
[----:B------:R-:W3:Y:S02]  /*1aa70*/  @!P1 SYNCS.PHASECHK.TRANS64 P1, [R5+URZ+0x38840], R0 ;  /* 0x03884000050095a7 */ /* 0x000ee4000802007f */
[----:B---3--:R-:W-:Y:S05]  /*1aa80*/  @!P1 BRA `(.L_x_2558) ;  /* 0xfffffffc00f09947 */ /* 0x008fea000383ffff */
[----:B------:R-:W-:Y:S05]  /*1aa90*/  BRA `(.L_x_2669) ;  /* 0xffffffc400887947 */ /* 0x000fea000383ffff */
.L_x_2560:
[----:B---3--:R3:W4:Y:S02]  /*1aaa0*/  SYNCS.PHASECHK.TRANS64.TRYWAIT P1, [R27+URZ+0x38840], R2 ;  /* 0x038840021b0075a7 */ /* 0x008724000802017f */
[----:B----4-:R-:W-:Y:S05]  /*1aab0*/  @!P1 NANOSLEEP.SYNCS 0x989680 ;  /* 0x009896800000995d */ /* 0x010fea0003900000 */
[----:B------:R-:W4:Y:S02]  /*1aac0*/  @!P1 SYNCS.PHASECHK.TRANS64 P1, [R27+URZ+0x38840], R2 ;  /* 0x038840021b0095a7 */ /* 0x000f24000802007f */
[----:B----4-:R-:W-:Y:S05]  /*1aad0*/  @!P1 BRA `(.L_x_2560) ;  /* 0xfffffffc00f09947 */ /* 0x010fea000383ffff */
[----:B------:R-:W-:Y:S05]  /*1aae0*/  BRA `(.L_x_2670) ;  /* 0xffffffc400947947 */ /* 0x000fea000383ffff */
.L_x_2562:
[----:B----4-:R4:W0:Y:S02]  /*1aaf0*/  SYNCS.PHASECHK.TRANS64.TRYWAIT P1, [R5+URZ+0x38860], R0 ;  /* 0x03886000050075a7 */ /* 0x010824000802017f */
[----:B0-----:R-:W-:Y:S05]  /*1ab00*/  @!P1 NANOSLEEP.SYNCS 0x989680 ;  /* 0x009896800000995d */ /* 0x001fea0003900000 */
[----:B------:R-:W0:Y:S02]  /*1ab10*/  @!P1 SYNCS.PHASECHK.TRANS64 P1, [R5+URZ+0x38860], R0 ;  /* 0x03886000050095a7 */ /* 0x000e24000802007f */
[----:B0-----:R-:W-:Y:S05]  /*1ab20*/  @!P1 BRA `(.L_x_2562) ;  /* 0xfffffffc00f09947 */ /* 0x001fea000383ffff */
[----:B------:R-:W-:Y:S05]  /*1ab30*/  BRA `(.L_x_2671) ;  /* 0xffffffc400907947 */ /* 0x000fea000383ffff */
.L_x_2672:
        /* <DEDUP_REMOVED lines=12> */
.L_x_3300:


//--------------------- .text._ZN7cutlass13device_kernelIN5flash11enable_sm90INS1_16FlashAttnFwdSm90INS1_25CollectiveMainloopFwdSm90ILi2EN4cute5tupleIJNS5_1CILi1EEES8_S8_EEENS6_IJNS7_ILi128EEENS7_ILi80EEENS7_ILi256EEEEEELi256ENS_6half_tEfNS_4arch4Sm90ELb1ELb0ELb0ELb1ELb1ELb1ELb0ELb1ELb1ELb1ELb0ELb0EEENS1_21CollectiveEpilogueFwdINS6_IJSA_SC_SB_EEES9_SE_SG_Li256ELb1ELb1ELb0ELb0EEENS1_36VarlenDynamicPersistentTileSchedulerILi128ELi80ELi256ELi128ELb0ELb1ELb1ELb1ELb1ELb1EEEEEEEEEvNT_6ParamsE --------------------------
	.section	.text._ZN7cutlass13device_kernelIN5flash11enable_sm90INS1_16FlashAttnFwdSm90INS1_25CollectiveMainloopFwdSm90ILi2EN4cute5tupleIJNS5_1CILi1EEES8_S8_EEENS6_IJNS7_ILi128EEENS7_ILi80EEENS7_ILi256EEEEEELi256ENS_6half_tEfNS_4arch4Sm90ELb1ELb0ELb0ELb1ELb1ELb1ELb0ELb1ELb1ELb1ELb0ELb0EEENS1_21CollectiveEpilogueFwdINS6_IJSA_SC_SB_EEES9_SE_SG_Li256ELb1ELb1ELb0ELb0EEENS1_36VarlenDynamicPersistentTileSchedulerILi128ELi80ELi256ELi128ELb0ELb1ELb1ELb1ELb1ELb1EEEEEEEEEvNT_6ParamsE,"ax",@progbits
	.align	128
.text._ZN7cutlass13device_kernelIN5flash11enable_sm90INS1_16FlashAttnFwdSm90INS1_25CollectiveMainloopFwdSm90ILi2EN4cute5tupleIJNS5_1CILi1EEES8_S8_EEENS6_IJNS7_ILi128EEENS7_ILi80EEENS7_ILi256EEEEEELi256ENS_6half_tEfNS_4arch4Sm90ELb1ELb0ELb0ELb1ELb1ELb1ELb0ELb1ELb1ELb1ELb0ELb0EEENS1_21CollectiveEpilogueFwdINS6_IJSA_SC_SB_EEES9_SE_SG_Li256ELb1ELb1ELb0ELb0EEENS1_36VarlenDynamicPersistentTileSchedulerILi128ELi80ELi256ELi128ELb0ELb1ELb1ELb1ELb1ELb1EEEEEEEEEvNT_6ParamsE:
        .type           _ZN7cutlass13device_kernelIN5flash11enable_sm90INS1_16FlashAttnFwdSm90INS1_25CollectiveMainloopFwdSm90ILi2EN4cute5tupleIJNS5_1CILi1EEES8_S8_EEENS6_IJNS7_ILi128EEENS7_ILi80EEENS7_ILi256EEEEEELi256ENS_6half_tEfNS_4arch4Sm90ELb1ELb0ELb0ELb1ELb1ELb1ELb0ELb1ELb1ELb1ELb0ELb0EEENS1_21CollectiveEpilogueFwdINS6_IJSA_SC_SB_EEES9_SE_SG_Li256ELb1ELb1ELb0ELb0EEENS1_36VarlenDynamicPersistentTileSchedulerILi128ELi80ELi256ELi128ELb0ELb1ELb1ELb1ELb1ELb1EEEEEEEEEvNT_6ParamsE,@function
        .size           _ZN7cutlass13device_kernelIN5flash11enable_sm90INS1_16FlashAttnFwdSm90INS1_25CollectiveMainloopFwdSm90ILi2EN4cute5tupleIJNS5_1CILi1EEES8_S8_EEENS6_IJNS7_ILi128EEENS7_ILi80EEENS7_ILi256EEEEEELi256ENS_6half_tEfNS_4arch4Sm90ELb1ELb0ELb0ELb1ELb1ELb1ELb0ELb1ELb1ELb1ELb0ELb0EEENS1_21CollectiveEpilogueFwdINS6_IJSA_SC_SB_EEES9_SE_SG_Li256ELb1ELb1ELb0ELb0EEENS1_36VarlenDynamicPersistentTileSchedulerILi128ELi80ELi256ELi128ELb0ELb1ELb1ELb1ELb1ELb1EEEEEEEEEvNT_6ParamsE,(.L_x_3301 - _ZN7cutlass13device_kernelIN5flash11enable_sm90INS1_16FlashAttnFwdSm90INS1_25CollectiveMainloopFwdSm90ILi2EN4cute5tupleIJNS5_1CILi1EEES8_S8_EEENS6_IJNS7_ILi128EEENS7_ILi80EEENS7_ILi256EEEEEELi256ENS_6half_tEfNS_4arch4Sm90ELb1ELb0ELb0ELb1ELb1ELb1ELb0ELb1ELb1ELb1ELb0ELb0EEENS1_21CollectiveEpilogueFwdINS6_IJSA_SC_SB_EEES9_SE_SG_Li256ELb1ELb1ELb0ELb0EEENS1_36VarlenDynamicPersistentTileSchedulerILi128ELi80ELi256ELi128ELb0ELb1ELb1ELb1ELb1ELb1EEEEEEEEEvNT_6ParamsE)
        .other          _ZN7cutlass13device_kernelIN5flash11enable_sm90INS1_16FlashAttnFwdSm90INS1_25CollectiveMainloopFwdSm90ILi2EN4cute5tupleIJNS5_1CILi1EEES8_S8_EEENS6_IJNS7_ILi128EEENS7_ILi80EEENS7_ILi256EEEEEELi256ENS_6half_tEfNS_4arch4Sm90ELb1ELb0ELb0ELb1ELb1ELb1ELb0ELb1ELb1ELb1ELb0ELb0EEENS1_21CollectiveEpilogueFwdINS6_IJSA_SC_SB_EEES9_SE_SG_Li256ELb1ELb1ELb0ELb0EEENS1_36VarlenDynamicPersistentTileSchedulerILi128ELi80ELi256ELi128ELb0ELb1ELb1ELb1ELb1ELb1EEEEEEEEEvNT_6ParamsE,@"STO_CUDA_ENTRY STV_DEFAULT"
_ZN7cutlass13device_kernelIN5flash11enable_sm90INS1_16FlashAttnFwdSm90INS1_25CollectiveMainloopFwdSm90ILi2EN4cute5tupleIJNS5_1CILi1EEES8_S8_EEENS6_IJNS7_ILi128EEENS7_ILi80EEENS7_ILi256EEEEEELi256ENS_6half_tEfNS_4arch4Sm90ELb1ELb0ELb0ELb1ELb1ELb1ELb0ELb1ELb1ELb1ELb0ELb0EEENS1_21CollectiveEpilogueFwdINS6_IJSA_SC_SB_EEES9_SE_SG_Li256ELb1ELb1ELb0ELb0EEENS1_36VarlenDynamicPersistentTileSchedulerILi128ELi80ELi256ELi128ELb0ELb1ELb1ELb1ELb1ELb1EEEEEEEEEvNT_6ParamsE:
        /* <DEDUP_REMOVED lines=18> */
.L_x_2674:
[----:B------:R-:W-:Y:S05]  /*0120*/  BSYNC B0 ;  /* 0x0000000000007941 */ /* 0x000fea0003800000 */
.L_x_2673:
        /* <DEDUP_REMOVED lines=41> */
.L_x_2675:
        /* <DEDUP_REMOVED lines=22> */
.L_x_2676:
        /* <DEDUP_REMOVED lines=18> */
.L_x_2677:
        /* <DEDUP_REMOVED lines=22> */
.L_x_2678:
        /* <DEDUP_REMOVED lines=22> */
.L_x_2679:
[----:B------:R-:W-:Y:S01]  /*0900*/  PLOP3.LUT P0, PT, PT, PT, UP0, 0x80, 0x0 ;  /* 0x000000000000781c */ /* 0x000fe20003f0f008 */
[----:B------:R-:W-:Y:S01]  /*0910*/  UMOV UR60, 0x1 ;  /* 0x00000001003c7882 */ /* 0x000fe20000000000 */
[----:B------:R-:W-:Y:S01]  /*0920*/  NOP ;  /* 0x0000000000007918 */ /* 0x000fe20000000000 */
[----:B------:R-:W-:Y:S01]  /*0930*/  USEL UR60, UR60, 0x2, !UP0 ;  /* 0x000000023c3c7887 */ /* 0x000fe2000c000000 */
[----:B------:R-:W-:Y:S01]  /*0940*/  BSSY B9, `(.L_x_2680) ;  /* 0x0002e04000097945 */ /* 0x000fe20003800000 */
[----:B012-4-:R-:W-:Y:S08]  /*0950*/  BAR.SYNC.DEFER_BLOCKING 0x0 ;  /* 0x0000000000007b1d */ /* 0x017ff00000010000 */
[----:B------:R-:W-:Y:S05]  /*0960*/  @!P0 BRA `(.L_x_2681) ;  /* 0x0000026800308947 */ /* 0x000fea0003800000 */
.L_x_2682:
        /* <DEDUP_REMOVED lines=16> */
[----:B------:R-:W-:Y:S01]  /*0a70*/  VIADD R0, R0, 0xffffff80 ;  /* 0xffffff8000007836 */ /* 0x000fe20000000000 */
[----:B------:R-:W-:Y:S01]  /*0a80*/  R2UR UR4, R22 ;  /* 0x00000000160472ca */ /* 0x000fe200000e0000 */
[----:B------:R-:W-:Y:S01]  /*0a90*/  ULOP3.LUT UR5, UR60, 0x1, URZ, 0xfc, !UPT ;  /* 0x000000013c057892 */ /* 0x000fe2000f8efc3f */
[----:B------:R-:W-:Y:S01]  /*0aa0*/  MOV R212, RZ ;  /* 0x000000ff00d47202 */ /* 0x000fe20000000f00 */
[----:B------:R-:W-:Y:S01]  /*0ab0*/  IMAD.MOV.U32 R228, RZ, RZ, RZ ;  /* 0x000000ffffe47224 */ /* 0x000fe200078e00ff */
[----:B------:R-:W-:Y:S01]  /*0ac0*/  SHF.R.S32.HI R3, RZ, 0x1f, R0 ;  /* 0x0000001fff037819 */ /* 0x000fe20000011400 */
[----:B------:R-:W-:Y:S02]  /*0ad0*/  IMAD.MOV.U32 R225, RZ, RZ, RZ ;  /* 0x000000ffffe17224 */ /* 0x000fe400078e00ff */
[----:B------:R-:W-:Y:S01]  /*0ae0*/  IMAD.MOV.U32 R219, RZ, RZ, RZ ;  /* 0x000000ffffdb7224 */ /* 0x000fe200078e00ff */
[CC--:B------:R-:W-:Y:S02]  /*0af0*/  LEA.HI R2, R3.reuse, R0.reuse, RZ, 0x7 ;  /* 0x0000000003027211 */ /* 0x0c0fe400078f38ff */
[----:B------:R-:W-:-:S02]  /*0b00*/  LEA.HI R6, R3, R0, RZ, 0x5 ;  /* 0x0000000003067211 */ /* 0x000fc400078f28ff */
[----:B------:R-:W-:Y:S01]  /*0b10*/  LOP3.LUT R5, R2, 0xffffff80, RZ, 0xc0, !PT ;  /* 0xffffff8002057812 */ /* 0x000fe200078ec0ff */
[----:B------:R-:W-:Y:S01]  /*0b20*/  UIADD3 UR4, UR4, 0x14400, URZ ;  /* 0x0001440004047890 */ /* 0x000fe2000fffe03f */
[----:B------:R-:W-:Y:S01]  /*0b30*/  LEA.HI R4, R3, R0, RZ, 0x4 ;  /* 0x0000000003047211 */ /* 0x000fe200078f20ff */
[----:B------:R-:W-:Y:S01]  /*0b40*/  IMAD.SHL.U32 R6, R6, 0x20, RZ ;  /* 0x0000002006067824 */ /* 0x000fe200078e00ff */
[----:B------:R-:W-:Y:S02]  /*0b50*/  IADD3 R8, R0, -R5, RZ ;  /* 0x8000000500087210 */ /* 0x000fe40007ffe0ff */
[----:B------:R-:W-:Y:S02]  /*0b60*/  SHF.R.S32.HI R5, RZ, 0x7, R2 ;  /* 0x00000007ff057819 */ /* 0x000fe40000011402 */
[----:B------:R-:W-:Y:S02]  /*0b70*/  SHF.R.S32.HI R9, RZ, 0x1f, R8 ;  /* 0x0000001fff097819 */ /* 0x000fe40000011408 */
[----:B------:R-:W-:-:S02]  /*0b80*/  LEA.HI R2, R2, R5, RZ, 0x1 ;  /* 0x0000000502027211 */ /* 0x000fc400078f08ff */
[----:B------:R-:W-:Y:S02]  /*0b90*/  LEA.HI R10, R9, R8, RZ, 0x2 ;  /* 0x00000008090a7211 */ /* 0x000fe400078f10ff */
[----:B------:R-:W-:Y:S02]  /*0ba0*/  LEA.HI R13, R3, R0, RZ, 0x2 ;  /* 0x00000000030d7211 */ /* 0x000fe400078f10ff */
[--C-:B------:R-:W-:Y:S02]  /*0bb0*/  SHF.R.S32.HI R11, RZ, 0x2, R10.reuse ;  /* 0x00000002ff0b7819 */ /* 0x100fe4000001140a */
[----:B------:R-:W-:Y:S02]  /*0bc0*/  SHF.R.S32.HI R12, RZ, 0x1f, R10 ;  /* 0x0000001fff0c7819 */ /* 0x000fe4000001140a */
[----:B------:R-:W-:Y:S02]  /*0bd0*/  LOP3.LUT R2, R2, 0x3fffffe, RZ, 0xc0, !PT ;  /* 0x03fffffe02027812 */ /* 0x000fe400078ec0ff */
[----:B------:R-:W-:-:S02]  /*0be0*/  LEA.HI R12, R12, R11, RZ, 0x3 ;  /* 0x0000000b0c0c7211 */ /* 0x000fc400078f18ff */
[----:B------:R-:W-:Y:S02]  /*0bf0*/  LOP3.LUT R7, R4, 0x3fffff0, RZ, 0xc0, !PT ;  /* 0x03fffff004077812 */ /* 0x000fe400078ec0ff */
[----:B------:R-:W-:Y:S02]  /*0c00*/  LOP3.LUT R13, R13, 0xfffffffc, RZ, 0xc0, !PT ;  /* 0xfffffffc0d0d7812 */ /* 0x000fe400078ec0ff */
[----:B------:R-:W-:Y:S01]  /*0c10*/  IADD3 R2, R5, -R2, RZ ;  /* 0x8000000205027210 */ /* 0x000fe20007ffe0ff */
[----:B------:R-:W-:Y:S01]  /*0c20*/  IMAD.IADD R7, R0, 0x1, -R7 ;  /* 0x0000000100077824 */ /* 0x000fe200078e0a07 */
[----:B------:R-:W-:Y:S01]  /*0c30*/  LOP3.LUT R12, R12, 0xfffffff8, RZ, 0xc0, !PT ;  /* 0xfffffff80c0c7812 */ /* 0x000fe200078ec0ff */
[----:B------:R-:W-:Y:S01]  /*0c40*/  IMAD.IADD R13, R0, 0x1, -R13 ;  /* 0x00000001000d7824 */ /* 0x000fe200078e0a0d */
[----:B------:R-:W-:Y:S02]  /*0c50*/  LEA.HI R9, R9, R8, RZ, 0x5 ;  /* 0x0000000809097211 */ /* 0x000fe400078f28ff */
[----:B------:R-:W-:Y:S01]  /*0c60*/  LOP3.LUT R6, R6, 0xfffffc00, RZ, 0xc0, !PT ;  /* 0xfffffc0006067812 */ /* 0x000fe200078ec0ff */
[----:B------:R-:W-:Y:S01]  /*0c70*/  IMAD.IADD R12, R11, 0x1, -R12 ;  /* 0x000000010b0c7824 */ /* 0x000fe200078e0a0c */
[----:B------:R-:W-:-:S02]  /*0c80*/  SHF.R.S32.HI R5, RZ, 0x4, R4 ;  /* 0x00000004ff057819 */ /* 0x000fc40000011404 */
[----:B------:R-:W-:Y:S01]  /*0c90*/  SHF.R.S32.HI R9, RZ, 0x5, R9 ;  /* 0x00000005ff097819 */ /* 0x000fe20000011409 */
[----:B------:R-:W-:Y:S01]  /*0ca0*/  IMAD R7, R7, 0x40, R6 ;  /* 0x0000004007077824 */ /* 0x000fe200078e0206 */
[----:B------:R-:W-:Y:S02]  /*0cb0*/  LEA.HI R4, R4, R5, RZ, 0x1 ;  /* 0x0000000504047211 */ /* 0x000fe400078f08ff */
[----:B------:R-:W-:Y:S01]  /*0cc0*/  LEA.HI R6, R13, R13, RZ, 0x1 ;  /* 0x0000000d0d067211 */ /* 0x000fe200078f08ff */
[----:B------:R-:W-:Y:S01]  /*0cd0*/  IMAD R9, R9, 0x10, R12 ;  /* 0x0000001009097824 */ /* 0x000fe200078e020c */
[----:B------:R-:W-:Y:S02]  /*0ce0*/  LOP3.LUT R4, R4, 0x1ffffffe, RZ, 0xc0, !PT ;  /* 0x1ffffffe04047812 */ /* 0x000fe400078ec0ff */
[----:B------:R-:W-:Y:S01]  /*0cf0*/  LEA.HI R220, R3, R0, RZ, 0x3 ;  /* 0x0000000003dc7211 */ /* 0x000fe200078f18ff */
[----:B------:R-:W-:Y:S01]  /*0d00*/  IMAD R2, R2, 0x40, R9 ;  /* 0x0000004002027824 */ /* 0x000fe200078e0209 */
[----:B------:R-:W-:-:S02]  /*0d10*/  LOP3.LUT R6, R6, 0x1ffffffe, RZ, 0xc0, !PT ;  /* 0x1ffffffe06067812 */ /* 0x000fc400078ec0ff */
[----:B------:R-:W-:Y:S02]  /*0d20*/  IADD3 R4, R5, -R4, RZ ;  /* 0x8000000405047210 */ /* 0x000fe40007ffe0ff */
[----:B------:R-:W-:Y:S01]  /*0d30*/  LOP3.LUT R5, R220, 0xfffffff8, RZ, 0xc0, !PT ;  /* 0xfffffff8dc057812 */ /* 0x000fe200078ec0ff */
[----:B------:R-:W-:Y:S01]  /*0d40*/  IMAD.IADD R13, R13, 0x1, -R6 ;  /* 0x000000010d0d7824 */ /* 0x000fe200078e0a06 */
[----:B------:R-:W-:Y:S02]  /*0d50*/  LOP3.LUT R9, R10, 0x7ffffffc, RZ, 0xc0, !PT ;  /* 0x7ffffffc0a097812 */ /* 0x000fe400078ec0ff */
[----:B------:R-:W-:Y:S01]  /*0d60*/  LEA R6, R4, R7, 0x3 ;  /* 0x0000000704067211 */ /* 0x000fe200078e18ff */
[----:B------:R-:W-:Y:S01]  /*0d70*/  IMAD.IADD R5, R0, 0x1, -R5 ;  /* 0x0000000100057824 */ /* 0x000fe200078e0a05 */
[----:B------:R-:W-:Y:S01]  /*0d80*/  LEA.HI R3, R3, R0, RZ, 0x6 ;  /* 0x0000000003037211 */ /* 0x000fe200078f30ff */
[----:B------:R-:W-:Y:S01]  /*0d90*/  IMAD.IADD R4, R8, 0x1, -R9 ;  /* 0x0000000108047824 */ /* 0x000fe200078e0a09 */
[----:B------:R-:W-:Y:S01]  /*0da0*/  SHF.R.S32.HI R220, RZ, 0x3, R220 ;  /* 0x00000003ffdc7819 */ /* 0x000fe200000114dc */
[----:B------:R-:W-:Y:S01]  /*0db0*/  IMAD R0, R13, 0x8, R2 ;  /* 0x000000080d007824 */ /* 0x000fe200078e0202 */
[----:B------:R-:W-:Y:S01]  /*0dc0*/  STL [R1+0x8c], R6 ;  /* 0x00008c0601007387 */ /* 0x000fe20000100800 */
[----:B------:R-:W-:Y:S01]  /*0dd0*/  SHF.L.U32 R3, R3, 0x3, RZ ;  /* 0x0000000303037819 */ /* 0x000fe200000006ff */
[----:B------:R-:W-:Y:S01]  /*0de0*/  IMAD.SHL.U32 R214, R5, 0x4, RZ ;  /* 0x0000000405d67824 */ /* 0x000fe200078e00ff */
[----:B------:R-:W-:Y:S01]  /*0df0*/  SHF.L.U32 R229, R220, 0x6, RZ ;  /* 0x00000006dce57819 */ /* 0x000fe200000006ff */
[----:B------:R0:W-:Y:S01]  /*0e00*/  STL [R1+0x74], R4 ;  /* 0x0000740401007387 */ /* 0x0001e20000100800 */
[----:B------:R-:W-:Y:S01]  /*0e10*/  LOP3.LUT R3, R3, 0xfffffe00, RZ, 0xc0, !PT ;  /* 0xfffffe0003037812 */ /* 0x000fe200078ec0ff */
[----:B------:R-:W-:Y:S01]  /*0e20*/  IMAD.U32 R2, RZ, RZ, UR4 ;  /* 0x00000004ff027e24 */ /* 0x000fe2000f8e00ff */
[----:B------:R-:W-:Y:S01]  /*0e30*/  IADD3 R221, R214, 0x40, RZ ;  /* 0x00000040d6dd7810 */ /* 0x000fe20007ffe0ff */
[----:B------:R1:W-:Y:S01]  /*0e40*/  STL [R1+0x78], R0 ;  /* 0x0000780001007387 */ /* 0x0003e20000100800 */
[----:B------:R-:W-:Y:S01]  /*0e50*/  LOP3.LUT R229, R229, 0x1c0, RZ, 0xc0, !PT ;  /* 0x000001c0e5e57812 */ /* 0x000fe200078ec0ff */
[----:B------:R-:W-:-:S02]  /*0e60*/  IMAD.SHL.U32 R16, R5, 0x8, RZ ;  /* 0x0000000805107824 */ /* 0x000fc400078e00ff */
[----:B------:R-:W-:Y:S01]  /*0e70*/  STL [R1+0x88], RZ ;  /* 0x000088ff01007387 */ /* 0x000fe20000100800 */
[----:B------:R-:W-:Y:S02]  /*0e80*/  IMAD.IADD R213, R214, 0x1, R221 ;  /* 0x00000001d6d57824 */ /* 0x000fe400078e02dd */
[----:B0-----:R-:W-:Y:S01]  /*0e90*/  VIADD R4, R220, 0x40 ;  /* 0x00000040dc047836 */ /* 0x001fe20000000000 */
[----:B------:R-:W-:Y:S01]  /*0ea0*/  STL [R1+0x58], R3 ;  /* 0x0000580301007387 */ /* 0x000fe20000100800 */
[C---:B------:R-:W-:Y:S01]  /*0eb0*/  VIADD R19, R16.reuse, 0xc0 ;  /* 0x000000c010137836 */ /* 0x040fe20000000000 */
[----:B------:R-:W-:Y:S01]  /*0ec0*/  IADD3 R18, R16, 0x80, RZ ;  /* 0x0000008010127810 */ /* 0x000fe20007ffe0ff */
[----:B-1----:R-:W-:Y:S01]  /*0ed0*/  IMAD.U32 R0, RZ, RZ, UR5 ;  /* 0x00000005ff007e24 */ /* 0x002fe2000f8e00ff */
[----:B------:R0:W-:Y:S01]  /*0ee0*/  STL [R1+0x84], R2 ;  /* 0x0000840201007387 */ /* 0x0001e20000100800 */
[----:B------:R-:W-:Y:S01]  /*0ef0*/  VIADD R0, R220, 0x20 ;  /* 0x00000020dc007836 */ /* 0x000fe20000000000 */
[----:B------:R-:W-:Y:S01]  /*0f00*/  SHF.R.S32.HI R17, RZ, 0x1f, R16 ;  /* 0x0000001fff117819 */ /* 0x000fe20000011410 */
[C---:B------:R-:W-:Y:S01]  /*0f10*/  VIADD R222, R214.reuse, 0x20 ;  /* 0x00000020d6de7836 */ /* 0x040fe20000000000 */
[----:B------:R-:W-:Y:S01]  /*0f20*/  SHF.R.S32.HI R218, RZ, 0x1f, R18 ;  /* 0x0000001fffda7819 */ /* 0x000fe20000011412 */
[----:B------:R-:W-:Y:S01]  /*0f30*/  VIADD R224, R214, 0x60 ;  /* 0x00000060d6e07836 */ /* 0x000fe20000000000 */
[----:B------:R-:W-:-:S02]  /*0f40*/  SHF.R.S32.HI R7, RZ, 0x1f, R0 ;  /* 0x0000001fff077819 */ /* 0x000fc40000011400 */
[----:B------:R-:W-:Y:S02]  /*0f50*/  SHF.R.S32.HI R217, RZ, 0x1f, R19 ;  /* 0x0000001fffd97819 */ /* 0x000fe40000011413 */
[----:B------:R-:W-:Y:S01]  /*0f60*/  LEA.HI R7, R7, R0, RZ, 0x3 ;  /* 0x0000000007077211 */ /* 0x000fe200078f18ff */
[----:B------:R-:W-:Y:S01]  /*0f70*/  IMAD.SHL.U32 R0, R0, 0x40, RZ ;  /* 0x0000004000007824 */ /* 0x000fe200078e00ff */
[----:B0-----:R-:W-:-:S03]  /*0f80*/  SHF.R.S32.HI R2, RZ, 0x1f, R4 ;  /* 0x0000001fff027819 */ /* 0x001fc60000011404 */
[----:B------:R-:W-:Y:S01]  /*0f90*/  IMAD.SHL.U32 R7, R7, 0x40, RZ ;  /* 0x0000004007077824 */ /* 0x000fe200078e00ff */
[----:B------:R-:W-:Y:S02]  /*0fa0*/  LOP3.LUT R3, R0, 0x1c0, RZ, 0xc0, !PT ;  /* 0x000001c000037812 */ /* 0x000fe400078ec0ff */
[----:B------:R-:W-:Y:S02]  /*0fb0*/  LEA.HI R2, R2, R4, RZ, 0x3 ;  /* 0x0000000402027211 */ /* 0x000fe400078f18ff */
[----:B------:R-:W-:Y:S02]  /*0fc0*/  SHF.R.U32.HI R0, RZ, 0x3, R229 ;  /* 0x00000003ff007819 */ /* 0x000fe400000116e5 */
[----:B------:R-:W-:Y:S01]  /*0fd0*/  SHF.R.S32.HI R0, RZ, 0x1f, R213 ;  /* 0x0000001fff007819 */ /* 0x000fe200000114d5 */
[----:B------:R-:W-:Y:S01]  /*0fe0*/  IMAD.SHL.U32 R2, R2, 0x40, RZ ;  /* 0x0000004002027824 */ /* 0x000fe200078e00ff */
[----:B------:R-:W-:Y:S02]  /*0ff0*/  SHF.R.U32.HI R4, RZ, 0x3, R3 ;  /* 0x00000003ff047819 */ /* 0x000fe40000011603 */
[----:B------:R-:W-:-:S02]  /*1000*/  LEA.HI R0, R0, R213, RZ, 0x3 ;  /* 0x000000d500007211 */ /* 0x000fc400078f18ff */
[----:B------:R-:W-:Y:S02]  /*1010*/  LOP3.LUT R3, R7, 0xfffffe00, RZ, 0xc0, !PT ;  /* 0xfffffe0007037812 */ /* 0x000fe400078ec0ff */
[----:B------:R-:W-:Y:S02]  /*1020*/  LOP3.LUT R23, R0, 0xfffffff8, RZ, 0xc0, !PT ;  /* 0xfffffff800177812 */ /* 0x000fe400078ec0ff */
[----:B------:R-:W-:Y:S01]  /*1030*/  LOP3.LUT R0, R2, 0xfffffe00, RZ, 0xc0, !PT ;  /* 0xfffffe0002007812 */ /* 0x000fe200078ec0ff */
[----:B------:R0:W-:Y:S01]  /*1040*/  STL [R1+0x64], R3 ;  /* 0x0000640301007387 */ /* 0x0001e20000100800 */
[----:B------:R-:W-:-:S03]  /*1050*/  SHF.R.S32.HI R216, RZ, 0x1f, R23 ;  /* 0x0000001fffd87819 */ /* 0x000fc60000011417 */
[----:B------:R0:W-:Y:S04]  /*1060*/  STL [R1+0x60], R0 ;  /* 0x0000600001007387 */ /* 0x0001e80000100800 */
.L_x_2954:
[----:B0--34-:R-:W0:Y:S01]  /*1070*/  LDC.64 R2, c[0x0][0xc88] ;  /* 0x00032200ff027b82 */ /* 0x019e220000000a00 */
[----:B------:R-:W-:Y:S01]  /*1080*/  ULDC.64 UR10, c[0x0][0x208] ;  /* 0x00008200000a7ab9 */ /* 0x000fe20000000a00 */
[----:B------:R-:W-:Y:S01]  /*1090*/  ULDC.64 UR4, c[0x0][0xa28] ;  /* 0x00028a0000047ab9 */ /* 0x000fe20000000a00 */
[----:B------:R-:W-:Y:S01]  /*10a0*/  ULDC.64 UR8, c[0x0][0xa18] ;  /* 0x0002860000087ab9 */ /* 0x000fe20000000a00 */
[----:B------:R-:W-:Y:S01]  /*10b0*/  ULDC.64 UR6, c[0x0][0xa08] ;  /* 0x0002820000067ab9 */ /* 0x000fe20000000a00 */
[----:B0-----:R-:W-:-:S05]  /*10c0*/  IMAD.WIDE R2, R31, 0x4, R2 ;  /* 0x000000041f027825 */ /* 0x001fca00078e0202 */
[----:B------:R-:W2:Y:S01]  /*10d0*/  LDG.E R8, desc[UR10][R2.64] ;  /* 0x0000000a02087981 */ /* 0x000ea2000c1e1900 */
[----:B------:R-:W-:Y:S01]  /*10e0*/  ISETP.NE.U32.AND P2, PT, RZ, UR4, PT ;  /* 0x00000004ff007c0c */ /* 0x000fe2000bf45070 */
[----:B------:R-:W-:Y:S01]  /*10f0*/  IMAD.MOV.U32 R118, RZ, RZ, RZ ;  /* 0x000000ffff767224 */ /* 0x000fe200078e00ff */
[----:B------:R-:W-:Y:S02]  /*1100*/  ISETP.NE.U32.AND P1, PT, RZ, UR8, PT ;  /* 0x00000008ff007c0c */ /* 0x000fe4000bf25070 */
[----:B------:R-:W-:Y:S02]  /*1110*/  ISETP.NE.AND.EX P2, PT, RZ, UR5, PT, P2 ;  /* 0x00000005ff007c0c */ /* 0x000fe4000bf45320 */
[----:B------:R-:W-:Y:S02]  /*1120*/  ISETP.NE.AND.EX P1, PT, RZ, UR9, PT, P1 ;  /* 0x00000009ff007c0c */ /* 0x000fe4000bf25310 */
[----:B------:R-:W-:-:S04]  /*1130*/  ISETP.NE.U32.AND P0, PT, RZ, UR6, PT ;  /* 0x00000006ff007c0c */ /* 0x000fc8000bf05070 */
[----:B------:R-:W-:Y:S02]  /*1140*/  ISETP.NE.AND.EX P0, PT, RZ, UR7, PT, P0 ;  /* 0x00000007ff007c0c */ /* 0x000fe4000bf05300 */
[----:B--2---:R-:W-:Y:S01]  /*1150*/  SHF.R.S32.HI R0, RZ, 0x1f, R8 ;  /* 0x0000001fff007819 */ /* 0x004fe20000011408 */
[----:B------:R0:W-:Y:S02]  /*1160*/  STL [R1+0x7c], R8 ;  /* 0x00007c0801007387 */ /* 0x0001e40000100800 */
[C---:B------:R-:W-:Y:S02]  /*1170*/  @P2 LEA R2, P3, R8.reuse, UR4, 0x2 ;  /* 0x0000000408022c11 */ /* 0x040fe4000f8610ff */
[C-C-:B------:R-:W-:Y:S02]  /*1180*/  SHF.L.U64.HI R27, R8.reuse, 0x2, R0.reuse ;  /* 0x00000002081b7819 */ /* 0x140fe40000010200 */
[C---:B------:R-:W-:Y:S01]  /*1190*/  @P2 LEA.HI.X R3, R8.reuse, UR5, R0, 0x2, P3 ;  /* 0x0000000508032c11 */ /* 0x040fe200098f1400 */
[----:B------:R-:W-:Y:S01]  /*11a0*/  IMAD.MOV.U32 R0, RZ, RZ, RZ ;  /* 0x000000ffff007224 */ /* 0x000fe200078e00ff */
[----:B------:R-:W-:Y:S01]  /*11b0*/  SHF.L.U32 R26, R8, 0x2, RZ ;  /* 0x00000002081a7819 */ /* 0x000fe200000006ff */
[----:B------:R-:W-:-:S04]  /*11c0*/  ULDC UR4, c[0x0][0x288] ;  /* 0x0000a20000047ab9 */ /* 0x000fc80000000800 */
[----:B------:R0:W5:Y:S01]  /*11d0*/  @P2 LDG.E R0, desc[UR10][R2.64] ;  /* 0x0000000a02002981 */ /* 0x000162000c1e1900 */
[C---:B------:R-:W-:Y:S01]  /*11e0*/  @P1 IADD3 R4, P2, R26.reuse, UR8, RZ ;  /* 0x000000081a041c10 */ /* 0x040fe2000ff5e0ff */
[----:B------:R-:W-:Y:S01]  /*11f0*/  IMAD.U32 R9, RZ, RZ, UR4 ;  /* 0x00000004ff097e24 */ /* 0x000fe2000f8e00ff */
[----:B------:R-:W-:Y:S01]  /*1200*/  ULDC.64 UR4, c[0x0][0x418] ;  /* 0x0001060000047ab9 */ /* 0x000fe20000000a00 */
[----:B------:R-:W-:Y:S02]  /*1210*/  IADD3 R6, P4, R26, UR6, RZ ;  /* 0x000000061a067c10 */ /* 0x000fe4000ff9e0ff */
[C---:B------:R-:W-:Y:S01]  /*1220*/  @P1 IADD3.X R5, R27.reuse, UR9, RZ, P2, !PT ;  /* 0x000000091b051c10 */ /* 0x040fe200097fe4ff */
[----:B------:R-:W-:Y:S01]  /*1230*/  UISETP.NE.U32.AND UP0, UPT, UR4, URZ, UPT ;  /* 0x0000003f0400728c */ /* 0x000fe2000bf05070 */
[----:B------:R-:W-:Y:S01]  /*1240*/  IADD3.X R7, R27, UR7, RZ, P4, !PT ;  /* 0x000000071b077c10 */ /* 0x000fe2000a7fe4ff */
[----:B------:R-:W-:Y:S01]  /*1250*/  ULDC.64 UR6, c[0x0][0xa20] ;  /* 0x0002880000067ab9 */ /* 0x000fe20000000a00 */
[----:B------:R-:W-:Y:S01]  /*1260*/  ULDC UR4, c[0x0][0x424] ;  /* 0x0001090000047ab9 */ /* 0x000fe20000000800 */
[----:B------:R-:W2:Y:S01]  /*1270*/  @P1 LDG.E R9, desc[UR10][R4.64] ;  /* 0x0000000a04091981 */ /* 0x000ea2000c1e1900 */
[----:B------:R-:W-:Y:S01]  /*1280*/  UISETP.NE.AND.EX UP0, UPT, UR5, URZ, UPT, UP0 ;  /* 0x0000003f0500728c */ /* 0x000fe2000bf05300 */
[----:B------:R-:W-:-:S02]  /*1290*/  ISETP.NE.U32.AND P2, PT, RZ, UR6, PT ;  /* 0x00000006ff007c0c */ /* 0x000fc4000bf45070 */
[----:B------:R-:W-:Y:S01]  /*12a0*/  ULDC UR5, c[0x0][0x2f0] ;  /* 0x0000bc0000057ab9 */ /* 0x000fe20000000800 */
[----:B------:R-:W-:Y:S01]  /*12b0*/  USEL UR4, UR4, 0x1, UP0 ;  /* 0x0000000104047887 */ /* 0x000fe20008000000 */
[----:B------:R0:W5:Y:S01]  /*12c0*/  @P0 LDG.E R118, desc[UR10][R6.64] ;  /* 0x0000000a06760981 */ /* 0x000162000c1e1900 */
[----:B------:R-:W-:Y:S02]  /*12d0*/  ISETP.NE.AND.EX P2, PT, RZ, UR7, PT, P2 ;  /* 0x00000007ff007c0c */ /* 0x000fe4000bf45320 */
[----:B------:R-:W-:-:S03]  /*12e0*/  UIMAD UR4, UR4, UR5, URZ ;  /* 0x00000005040472a4 */ /* 0x000fc6000f8e023f */
[----:B------:R-:W-:Y:S01]  /*12f0*/  ULDC UR5, c[0x0][0x348] ;  /* 0x0000d20000057ab9 */ /* 0x000fe20000000800 */
[----:B------:R-:W-:Y:S01]  /*1300*/  IMAD.MOV.U32 R91, RZ, RZ, R8 ;  /* 0x000000ffff5b7224 */ /* 0x000fe200078e0008 */
[----:B--2---:R0:W-:Y:S04]  /*1310*/  STL [R1+0x6c], R9 ;  /* 0x00006c0901007387 */ /* 0x0041e80000100800 */
[----:B------:R0:W-:Y:S01]  /*1320*/  STL [R1+0x80], R30 ;  /* 0x0000801e01007387 */ /* 0x0001e20000100800 */
[----:B------:R-:W-:Y:S01]  /*1330*/  MOV R10, R9 ;  /* 0x00000009000a7202 */ /* 0x000fe20000000f00 */
[----:B-1----:R-:W-:Y:S06]  /*1340*/  @P1 BRA `(.L_x_2684) ;  /* 0x00000000002c1947 */ /* 0x002fec0003800000 */
        /* <DEDUP_REMOVED lines=9> */
[----:B--2---:R-:W-:-:S05]  /*13e0*/  IMAD.IADD R10, R5, 0x1, -R4 ;  /* 0x00000001050a7824 */ /* 0x004fca00078e0a04 */
[----:B------:R1:W-:Y:S02]  /*13f0*/  STL [R1+0x6c], R10 ;  /* 0x00006c0a01007387 */ /* 0x0003e40000100800 */
.L_x_2684:
[----:B0-----:R-:W-:Y:S01]  /*1400*/  IMAD.U32 R2, RZ, RZ, UR5 ;  /* 0x00000005ff027e24 */ /* 0x001fe2000f8e00ff */
[----:B------:R-:W-:Y:S01]  /*1410*/  MOV R25, UR4 ;  /* 0x0000000400197c02 */ /* 0x000fe20008000f00 */
[----:B------:R-:W-:Y:S06]  /*1420*/  @!P2 BRA `(.L_x_2685) ;  /* 0x000000000014a947 */ /* 0x000fec0003800000 */
[----:B------:R-:W-:Y:S01]  /*1430*/  IADD3 R4, P0, R26, UR6, RZ ;  /* 0x000000061a047c10 */ /* 0x000fe2000ff1e0ff */
[----:B------:R-:W-:-:S03]  /*1440*/  ULDC.64 UR4, c[0x0][0x208] ;  /* 0x0000820000047ab9 */ /* 0x000fc60000000a00 */
[----:B------:R-:W-:-:S05]  /*1450*/  IADD3.X R5, R27, UR7, RZ, P0, !PT ;  /* 0x000000071b057c10 */ /* 0x000fca00087fe4ff */
[----:B------:R0:W5:Y:S01]  /*1460*/  LDG.E R25, desc[UR4][R4.64] ;  /* 0x0000000404197981 */ /* 0x000162000c1e1900 */
[----:B------:R-:W-:Y:S05]  /*1470*/  BRA `(.L_x_2686) ;  /* 0x0000000000147947 */ /* 0x000fea0003800000 */
.L_x_2685:
[----:B------:R-:W-:Y:S05]  /*1480*/  @!P0 BRA `(.L_x_2686) ;  /* 0x0000000000108947 */ /* 0x000fea0003800000 */
[----:B------:R-:W-:Y:S02]  /*1490*/  ULDC.64 UR4, c[0x0][0x208] ;  /* 0x0000820000047ab9 */ /* 0x000fe40000000a00 */
[----:B------:R-:W2:Y:S04]  /*14a0*/  LDG.E R4, desc[UR4][R6.64] ;  /* 0x0000000406047981 */ /* 0x000ea8000c1e1900 */
[----:B------:R-:W2:Y:S02]  /*14b0*/  LDG.E R25, desc[UR4][R6.64+0x4] ;  /* 0x0000040406197981 */ /* 0x000ea4000c1e1900 */
[----:B--2---:R-:W-:-:S07]  /*14c0*/  IMAD.IADD R25, R25, 0x1, -R4 ;  /* 0x0000000119197824 */ /* 0x004fce00078e0a04 */
.L_x_2686:
[----:B------:R-:W-:Y:S01]  /*14d0*/  ULDC.64 UR4, c[0x0][0xa10] ;  /* 0x0002840000047ab9 */ /* 0x000fe20000000a00 */
[----:B------:R-:W-:Y:S01]  /*14e0*/  ULDC.64 UR6, c[0x0][0x208] ;  /* 0x0000820000067ab9 */ /* 0x000fe20000000a00 */
[----:B------:R-:W-:Y:S01]  /*14f0*/  ISETP.NE.U32.AND P0, PT, RZ, UR4, PT ;  /* 0x00000004ff007c0c */ /* 0x000fe2000bf05070 */
[----:B------:R-:W2:Y:S03]  /*1500*/  LDC R9, c[0x0][0x448] ;  /* 0x00011200ff097b82 */ /* 0x000ea60000000800 */
[----:B------:R-:W-:Y:S01]  /*1510*/  ISETP.NE.AND.EX P0, PT, RZ, UR5, PT, P0 ;  /* 0x00000005ff007c0c */ /* 0x000fe2000bf05300 */
[----:B------:R-:W-:-:S12]  /*1520*/  ULDC.64 UR4, c[0x0][0xa30] ;  /* 0x00028c0000047ab9 */ /* 0x000fd80000000a00 */
[----:B0-----:R-:W0:Y:S02]  /*1530*/  @P0 LDC.64 R4, c[0x0][0xa10] ;  /* 0x00028400ff040b82 */ /* 0x001e240000000a00 */
[----:B0-----:R-:W-:-:S05]  /*1540*/  @P0 IMAD.WIDE R4, R91, 0x4, R4 ;  /* 0x000000045b040825 */ /* 0x001fca00078e0204 */
[----:B------:R-:W3:Y:S04]  /*1550*/  @P0 LDG.E R3, desc[UR6][R4.64] ;  /* 0x0000000604030981 */ /* 0x000ee8000c1e1900 */
[----:B------:R0:W3:Y:S01]  /*1560*/  @P0 LDG.E R8, desc[UR6][R4.64+0x4] ;  /* 0x0000040604080981 */ /* 0x0000e2000c1e1900 */
[----:B------:R-:W-:Y:S01]  /*1570*/  ISETP.NE.U32.AND P1, PT, RZ, UR4, PT ;  /* 0x00000004ff007c0c */ /* 0x000fe2000bf25070 */
[----:B-----5:R-:W-:-:S03]  /*1580*/  IMAD.MOV.U32 R135, RZ, RZ, R25 ;  /* 0x000000ffff877224 */ /* 0x020fc600078e0019 */
[----:B------:R-:W-:-:S13]  /*1590*/  ISETP.NE.AND.EX P1, PT, RZ, UR5, PT, P1 ;  /* 0x00000005ff007c0c */ /* 0x000fda000bf25310 */
[----:B------:R-:W-:-:S04]  /*15a0*/  @P1 IADD3 R6, P2, R26, UR4, RZ ;  /* 0x000000041a061c10 */ /* 0x000fc8000ff5e0ff */
[----:B------:R-:W-:-:S05]  /*15b0*/  @P1 IADD3.X R7, R27, UR5, RZ, P2, !PT ;  /* 0x000000051b071c10 */ /* 0x000fca00097fe4ff */
[----:B------:R4:W5:Y:S01]  /*15c0*/  @P1 LDG.E R135, desc[UR6][R6.64] ;  /* 0x0000000606871981 */ /* 0x000962000c1e1900 */
[----:B--2---:R-:W-:Y:S01]  /*15d0*/  ISETP.NE.AND P1, PT, R9, 0x1, PT ;  /* 0x000000010900780c */ /* 0x004fe20003f25270 */
[----:B------:R-:W-:-:S05]  /*15e0*/  IMAD.SHL.U32 R11, R29, 0x80, RZ ;  /* 0x000000801d0b7824 */ /* 0x000fca00078e00ff */
[----:B0-----:R-:W-:Y:S01]  /*15f0*/  IADD3 R4, R11, 0x7f, RZ ;  /* 0x0000007f0b047810 */ /* 0x001fe20007ffe0ff */
[----:B------:R0:W-:Y:S06]  /*1600*/  STL [R1+0x68], R11 ;  /* 0x0000680b01007387 */ /* 0x0001ec0000100800 */
[----:B------:R-:W2:Y:S08]  /*1610*/  @P1 LDC R9, c[0x0][0x44c] ;  /* 0x00011300ff091b82 */ /* 0x000eb00000000800 */
[----:B------:R-:W1:Y:S01]  /*1620*/  @P1 LDC R5, c[0x0][0x450] ;  /* 0x00011400ff051b82 */ /* 0x000e620000000800 */
[----:B---3--:R-:W-:-:S02]  /*1630*/  @P0 IMAD.IADD R2, R8, 0x1, -R3 ;  /* 0x0000000108020824 */ /* 0x008fc400078e0a03 */
[----:B------:R-:W-:Y:S02]  /*1640*/  IMAD.IADD R8, R25, 0x1, -R0 ;  /* 0x0000000119087824 */ /* 0x000fe400078e0a00 */
[----:B--2---:R-:W-:-:S04]  /*1650*/  @P1 IMAD.HI.U32 R0, R4, R9, RZ ;  /* 0x0000000904001227 */ /* 0x004fc800078e00ff */
[----:B----4-:R-:W-:Y:S01]  /*1660*/  IMAD.IADD R6, R8, 0x1, R2 ;  /* 0x0000000108067824 */ /* 0x010fe200078e0202 */
[----:B-1----:R-:W-:Y:S01]  /*1670*/  @P1 SHF.R.U32.HI R4, RZ, R5, R0 ;  /* 0x00000005ff041219 */ /* 0x002fe20000011600 */
[----:B------:R-:W-:-:S03]  /*1680*/  IMAD.MOV R116, RZ, RZ, -R8 ;  /* 0x000000ffff747224 */ /* 0x000fc600078e0a08 */
[C---:B------:R-:W-:Y:S01]  /*1690*/  IADD3 R139, R6.reuse, 0x50, -R10 ;  /* 0x00000050068b7810 */ /* 0x040fe20007ffe80a */
[----:B------:R0:W-:Y:S01]  /*16a0*/  STL [R1+0x70], R6 ;  /* 0x0000700601007387 */ /* 0x0001e20000100800 */
[----:B------:R-:W-:Y:S02]  /*16b0*/  IADD3 R0, R6, 0x4f, RZ ;  /* 0x0000004f06007810 */ /* 0x000fe40007ffe0ff */
[----:B------:R-:W-:Y:S01]  /*16c0*/  VIMNMX R116, RZ, R116, !PT ;  /* 0x00000074ff747248 */ /* 0x000fe20007fe0100 */
[----:B------:R-:W-:Y:S02]  /*16d0*/  IMAD.IADD R4, R139, 0x1, R4 ;  /* 0x000000018b047824 */ /* 0x000fe400078e0204 */
[----:B------:R-:W-:-:S04]  /*16e0*/  IMAD.HI R0, R0, 0x66666667, RZ ;  /* 0x6666666700007827 */ /* 0x000fc800078e02ff */
[----:B------:R-:W-:Y:S01]  /*16f0*/  IMAD.HI R4, R4, 0x66666667, RZ ;  /* 0x6666666704047827 */ /* 0x000fe200078e02ff */
[----:B------:R-:W-:-:S04]  /*1700*/  SHF.R.U32.HI R3, RZ, 0x1f, R0 ;  /* 0x0000001fff037819 */ /* 0x000fc80000011600 */
[----:B------:R-:W-:Y:S02]  /*1710*/  SHF.R.U32.HI R5, RZ, 0x1f, R4 ;  /* 0x0000001fff057819 */ /* 0x000fe40000011604 */
[----:B------:R-:W-:Y:S02]  /*1720*/  LEA.HI.SX32 R140, R0, R3, 0x1b ;  /* 0x00000003008c7211 */ /* 0x000fe400078fdaff */
[----:B------:R-:W-:-:S04]  /*1730*/  LEA.HI.SX32 R5, R4, R5, 0x1b ;  /* 0x0000000504057211 */ /* 0x000fc800078fdaff */
[----:B------:R-:W-:-:S05]  /*1740*/  VIMNMX R5, R140, R5, PT ;  /* 0x000000058c057248 */ /* 0x000fca0003fe0100 */
[----:B------:R-:W-:-:S05]  /*1750*/  IMAD R5, R5, 0x50, -R8 ;  /* 0x0000005005057824 */ /* 0x000fca00078e0a08 */
[----:B------:R-:W-:-:S04]  /*1760*/  VIMNMX R5, R5, R2, PT ;  /* 0x0000000205057248 */ /* 0x000fc80003fe0100 */
[----:B------:R-:W-:Y:S01]  /*1770*/  ISETP.GT.AND P0, PT, R5, R116, PT ;  /* 0x000000740500720c */ /* 0x000fe20003f04270 */
[----:B------:R-:W-:-:S05]  /*1780*/  IMAD.WIDE.U32 R116, R116, -0x33333333, RZ ;  /* 0xcccccccd74747825 */ /* 0x000fca00078e00ff */
[----:B------:R-:W-:-:S04]  /*1790*/  SHF.R.U32.HI R116, RZ, 0x6, R117 ;  /* 0x00000006ff747819 */ /* 0x000fc80000011675 */
[----:B------:R-:W-:-:S03]  /*17a0*/  MOV R24, R116 ;  /* 0x0000007400187202 */ /* 0x000fc60000000f00 */
[----:B------:R-:W-:-:S04]  /*17b0*/  @P0 VIADD R0, R5, 0x4f ;  /* 0x0000004f05000836 */ /* 0x000fc80000000000 */
[----:B------:R-:W-:-:S05]  /*17c0*/  @P0 IMAD.HI R0, R0, 0x66666667, RZ ;  /* 0x6666666700000827 */ /* 0x000fca00078e02ff */
[----:B------:R-:W-:-:S04]  /*17d0*/  @P0 SHF.R.U32.HI R3, RZ, 0x1f, R0 ;  /* 0x0000001fff030819 */ /* 0x000fc80000011600 */
[----:B------:R-:W-:Y:S02]  /*17e0*/  @P0 LEA.HI.SX32 R24, R0, R3, 0x1b ;  /* 0x0000000300180211 */ /* 0x000fe400078fdaff */
[----:B------:R-:W-:Y:S02]  /*17f0*/  PLOP3.LUT P0, PT, PT, PT, PT, 0x80, 0x0 ;  /* 0x000000000000781c */ /* 0x000fe40003f0f070 */
[----:B------:R-:W-:-:S13]  /*1800*/  ISETP.GT.AND P1, PT, R24, R116, PT ;  /* 0x000000741800720c */ /* 0x000fda0003f24270 */
[----:B0-----:R-:W-:Y:S05]  /*1810*/  @!P1 BRA `(.L_x_2687) ;  /* 0x0000009000d49947 */ /* 0x001fea0003800000 */
        /* <DEDUP_REMOVED lines=19> */
[----:B-1---5:R-:W-:Y:S05]  /*1950*/  CALL.ABS.NOINC R14 ;  /* 0x000000000e007343 */ /* 0x022fea0003c00000 */
.L_x_2689:
[----:B------:R-:W-:Y:S05]  /*1960*/  BSYNC B6 ;  /* 0x0000000000067941 */ /* 0x000fea0003800000 */
.L_x_2688:
[----:B------:R-:W-:Y:S01]  /*1970*/  VIADD R0, R22, 0x400 ;  /* 0x0000040016007836 */ /* 0x000fe20000000000 */
[----:B------:R-:W-:Y:S04]  /*1980*/  BSSY B6, `(.L_x_2690) ;  /* 0x0000013000067945 */ /* 0x000fe80003800000 */
[----:B------:R-:W-:-:S13]  /*1990*/  LOP3.LUT P0, RZ, R0, 0x3ff, RZ, 0xc0, !PT ;  /* 0x000003ff00ff7812 */ /* 0x000fda000780c0ff */
[----:B------:R-:W-:Y:S05]  /*19a0*/  @!P0 BRA `(.L_x_2691) ;  /* 0x0000000000408947 */ /* 0x000fea0003800000 */
[----:B------:R-:W-:Y:S01]  /*19b0*/  MOV R0, 0x0 ;  /* 0x0000000000007802 */ /* 0x000fe20000000f00 */
[----:B------:R-:W-:Y:S01]  /*19c0*/  ULDC.64 UR4, c[0x4][0xa8] ;  /* 0x01002a0000047ab9 */ /* 0x000fe20000000a00 */
[----:B------:R-:W-:Y:S01]  /*19d0*/  ULDC.64 UR6, c[0x4][0x18] ;  /* 0x0100060000067ab9 */ /* 0x000fe20000000a00 */
[----:B------:R-:W-:Y:S01]  /*19e0*/  MOV R4, UR4 ;  /* 0x0000000400047c02 */ /* 0x000fe20008000f00 */
[----:B------:R0:W1:Y:S01]  /*19f0*/  LDC.64 R14, c[0x4][R0] ;  /* 0x01000000000e7b82 */ /* 0x0000620000000a00 */
[----:B------:R-:W-:Y:S01]  /*1a00*/  IMAD.U32 R5, RZ, RZ, UR5 ;  /* 0x00000005ff057e24 */ /* 0x000fe2000f8e00ff */
[----:B------:R-:W-:Y:S01]  /*1a10*/  ULDC.64 UR4, c[0x4][0xb0] ;  /* 0x01002c0000047ab9 */ /* 0x000fe20000000a00 */
[----:B------:R-:W-:Y:S01]  /*1a20*/  MOV R10, UR6 ;  /* 0x00000006000a7c02 */ /* 0x000fe20008000f00 */
[----:B------:R-:W-:Y:S01]  /*1a30*/  IMAD.U32 R6, RZ, RZ, UR4 ;  /* 0x00000004ff067e24 */ /* 0x000fe2000f8e00ff */
[----:B------:R-:W-:Y:S01]  /*1a40*/  MOV R13, RZ ;  /* 0x000000ff000d7202 */ /* 0x000fe20000000f00 */
[----:B------:R-:W-:-:S02]  /*1a50*/  IMAD.U32 R7, RZ, RZ, UR5 ;  /* 0x00000005ff077e24 */ /* 0x000fc4000f8e00ff */
[----:B------:R-:W-:Y:S02]  /*1a60*/  IMAD.U32 R11, RZ, RZ, UR7 ;  /* 0x00000007ff0b7e24 */ /* 0x000fe4000f8e00ff */
[----:B------:R-:W-:Y:S02]  /*1a70*/  IMAD.MOV.U32 R8, RZ, RZ, 0x70 ;  /* 0x00000070ff087424 */ /* 0x000fe400078e00ff */
[----:B0-----:R-:W-:-:S07]  /*1a80*/  IMAD.MOV.U32 R12, RZ, RZ, 0x1 ;  /* 0x00000001ff0c7424 */ /* 0x001fce00078e00ff */
[----:B------:R-:W-:-:S07]  /*1a90*/  LEPC R20, `(.L_x_2691) ;  /* 0x000000001014794e */ /* 0x000fce0000000000 */
[----:B-1---5:R-:W-:Y:S05]  /*1aa0*/  CALL.ABS.NOINC R14 ;  /* 0x000000000e007343 */ /* 0x022fea0003c00000 */
.L_x_2691:
[----:B------:R-:W-:Y:S05]  /*1ab0*/  BSYNC B6 ;  /* 0x0000000000067941 */ /* 0x000fea0003800000 */
.L_x_2690:
[----:B------:R-:W2:Y:S01]  /*1ac0*/  LDL R29, [R1+0x64] ;  /* 0x00006400011d7983 */ /* 0x000ea20000100800 */
[----:B------:R-:W-:-:S03]  /*1ad0*/  ULDC.64 UR4, c[0x0][0x9f8] ;  /* 0x00027e0000047ab9 */ /* 0x000fc60000000a00 */
[----:B------:R-:W3:Y:S01]  /*1ae0*/  LDL R31, [R1+0x58] ;  /* 0x00005800011f7983 */ /* 0x000ee20000100800 */
[----:B------:R-:W-:-:S03]  /*1af0*/  ISETP.NE.U32.AND P0, PT, RZ, UR4, PT ;  /* 0x00000004ff007c0c */ /* 0x000fc6000bf05070 */
[----:B------:R-:W4:Y:S01]  /*1b00*/  LDL R20, [R1+0x60] ;  /* 0x0000600001147983 */ /* 0x000f220000100800 */
[----:B------:R-:W-:Y:S01]  /*1b10*/  ISETP.NE.AND.EX P0, PT, RZ, UR5, PT, P0 ;  /* 0x00000005ff007c0c */ /* 0x000fe2000bf05300 */
[----:B------:R-:W-:Y:S01]  /*1b20*/  ULDC.64 UR6, c[0x0][0x208] ;  /* 0x0000820000067ab9 */ /* 0x000fe20000000a00 */
[----:B------:R-:W0:Y:S01]  /*1b30*/  LDC R115, c[0x0][0x3f4] ;  /* 0x0000fd00ff737b82 */ /* 0x000e220000000800 */
[----:B------:R-:W1:Y:S07]  /*1b40*/  S2R R0, SR_TID.X ;  /* 0x0000000000007919 */ /* 0x000e6e0000002100 */
[----:B------:R-:W0:Y:S03]  /*1b50*/  LDC.64 R98, c[0x0][0x3f8] ;  /* 0x0000fe00ff627b82 */ /* 0x000e260000000a00 */
[----:B------:R-:W-:Y:S01]  /*1b60*/  @P0 IADD3 R4, P1, R26, UR4, RZ ;  /* 0x000000041a040c10 */ /* 0x000fe2000ff3e0ff */
[----:B------:R-:W-:-:S03]  /*1b70*/  ULDC UR4, c[0x0][0x2f4] ;  /* 0x0000bd0000047ab9 */ /* 0x000fc60000000800 */
[----:B------:R-:W-:Y:S01]  /*1b80*/  @P0 IADD3.X R5, R27, UR5, RZ, P1, !PT ;  /* 0x000000051b050c10 */ /* 0x000fe20008ffe4ff */
[----:B------:R-:W0:Y:S04]  /*1b90*/  LDC.64 R92, c[0x0][0x408] ;  /* 0x00010200ff5c7b82 */ /* 0x000e280000000a00 */
[----:B------:R0:W4:Y:S01]  /*1ba0*/  @P0 LDG.E R91, desc[UR6][R4.64] ;  /* 0x00000006045b0981 */ /* 0x000122000c1e1900 */
[----:B------:R-:W-:Y:S02]  /*1bb0*/  ISETP.GE.AND P1, PT, R213, UR4, PT ;  /* 0x00000004d5007c0c */ /* 0x000fe4000bf26270 */
[----:B------:R-:W-:Y:S02]  /*1bc0*/  ISETP.GE.AND P0, PT, R16, UR4, PT ;  /* 0x0000000410007c0c */ /* 0x000fe4000bf06270 */
[----:B------:R-:W-:-:S05]  /*1bd0*/  SEL R3, RZ, 0xffffffff, P1 ;  /* 0xffffffffff037807 */ /* 0x000fca0000800000 */
[----:B------:R-:W-:Y:S02]  /*1be0*/  IMAD.SHL.U32 R3, R3, 0x2, RZ ;  /* 0x0000000203037824 */ /* 0x000fe400078e00ff */
[----:B-1----:R-:W-:Y:S01]  /*1bf0*/  VIADD R6, R0, 0xffffff80 ;  /* 0xffffff8000067836 */ /* 0x002fe20000000000 */
[----:B------:R-:W-:Y:S02]  /*1c00*/  SEL R0, RZ, 0x1, P0 ;  /* 0x00000001ff007807 */ /* 0x000fe40000000000 */
[----:B------:R-:W-:Y:S02]  /*1c10*/  ISETP.GE.AND P0, PT, R18, UR4, PT ;  /* 0x0000000412007c0c */ /* 0x000fe4000bf06270 */
[----:B------:R-:W-:Y:S02]  /*1c20*/  SHF.R.S32.HI R7, RZ, 0x1f, R6 ;  /* 0x0000001fff077819 */ /* 0x000fe40000011406 */
[----:B------:R-:W-:Y:S02]  /*1c30*/  LOP3.LUT R0, R3, 0x2, R0, 0xe2, !PT ;  /* 0x0000000203007812 */ /* 0x000fe400078ee200 */
[----:B------:R-:W-:-:S02]  /*1c40*/  SEL R3, RZ, 0x4, P0 ;  /* 0x00000004ff037807 */ /* 0x000fc40000000000 */
[----:B0-----:R-:W-:Y:S02]  /*1c50*/  ISETP.GE.AND P2, PT, R16, R115, PT ;  /* 0x000000731000720c */ /* 0x001fe40003f46270 */
[----:B------:R-:W-:Y:S02]  /*1c60*/  SHF.R.S32.HI R9, RZ, 0x1f, R220 ;  /* 0x0000001fff097819 */ /* 0x000fe400000114dc */
[----:B------:R-:W-:Y:S02]  /*1c70*/  LEA.HI R7, R7, R6, RZ, 0x3 ;  /* 0x0000000607077211 */ /* 0x000fe400078f18ff */
[----:B------:R-:W-:Y:S02]  /*1c80*/  LOP3.LUT R5, R0, R3, RZ, 0xfc, !PT ;  /* 0x0000000300057212 */ /* 0x000fe400078efcff */
[----:B------:R-:W-:Y:S01]  /*1c90*/  SEL R3, R115, RZ, P2 ;  /* 0x000000ff73037207 */ /* 0x000fe20001000000 */
[C---:B------:R-:W-:Y:S01]  /*1ca0*/  IMAD R4, R9.reuse, R98, RZ ;  /* 0x0000006209047224 */ /* 0x040fe200078e02ff */
[----:B------:R-:W-:Y:S01]  /*1cb0*/  SHF.R.S32.HI R215, RZ, 0x1f, R214 ;  /* 0x0000001fffd77819 */ /* 0x000fe200000114d6 */
[----:B------:R-:W-:Y:S01]  /*1cc0*/  IMAD R0, R9, R92, RZ ;  /* 0x0000005c09007224 */ /* 0x000fe200078e02ff */
[----:B------:R-:W-:Y:S01]  /*1cd0*/  LOP3.LUT R7, R7, 0xfffffff8, RZ, 0xc0, !PT ;  /* 0xfffffff807077812 */ /* 0x000fe200078ec0ff */
[----:B------:R-:W-:Y:S01]  /*1ce0*/  VIADD R21, R220, 0x40 ;  /* 0x00000040dc157836 */ /* 0x000fe20000000000 */
[----:B------:R-:W-:Y:S01]  /*1cf0*/  ISETP.GE.AND P1, PT, R213, R115, PT ;  /* 0x00000073d500720c */ /* 0x000fe20003f26270 */
[----:B------:R-:W-:Y:S01]  /*1d00*/  IMAD.IADD R3, R16, 0x1, R3 ;  /* 0x0000000110037824 */ /* 0x000fe200078e0203 */
[----:B------:R-:W-:Y:S01]  /*1d10*/  IADD3 R13, R6, -R7, RZ ;  /* 0x80000007060d7210 */ /* 0x000fe20007ffe0ff */
[----:B------:R-:W-:-:S02]  /*1d20*/  VIADD R33, R220, 0x20 ;  /* 0x00000020dc217836 */ /* 0x000fc40000000000 */
[C---:B------:R-:W-:Y:S02]  /*1d30*/  VIADD R28, R220.reuse, 0x20 ;  /* 0x00000020dc1c7836 */ /* 0x040fe40000000000 */
[C---:B------:R-:W-:Y:S02]  /*1d40*/  IMAD R7, R220.reuse, R99, R4 ;  /* 0x00000063dc077224 */ /* 0x040fe400078e0204 */
[----:B------:R-:W-:Y:S01]  /*1d50*/  IMAD.WIDE.U32 R102, R220, R98, R214 ;  /* 0x00000062dc667225 */ /* 0x000fe200078e00d6 */
[----:B------:R-:W-:-:S03]  /*1d60*/  SHF.R.S32.HI R4, RZ, 0x1f, R3 ;  /* 0x0000001fff047819 */ /* 0x000fc60000011403 */
[----:B------:R-:W-:Y:S01]  /*1d70*/  IMAD.WIDE.U32 R100, R220, R98, R16 ;  /* 0x00000062dc647225 */ /* 0x000fe200078e0010 */
[----:B------:R-:W-:-:S03]  /*1d80*/  SHF.L.U32 R28, R28, 0x6, RZ ;  /* 0x000000061c1c7819 */ /* 0x000fc600000006ff */
[----:B------:R-:W-:Y:S01]  /*1d90*/  IMAD R9, R220, R93, R0 ;  /* 0x0000005ddc097224 */ /* 0x000fe200078e0200 */
[----:B------:R-:W-:Y:S01]  /*1da0*/  SEL R0, R115, RZ, P1 ;  /* 0x000000ff73007207 */ /* 0x000fe20000800000 */
[----:B------:R-:W-:Y:S02]  /*1db0*/  IMAD.SHL.U32 R6, R21, 0x40, RZ ;  /* 0x0000004015067824 */ /* 0x000fe400078e00ff */
[----:B------:R-:W-:Y:S02]  /*1dc0*/  IMAD.SHL.U32 R33, R33, 0x40, RZ ;  /* 0x0000004021217824 */ /* 0x000fe400078e00ff */
[----:B------:R-:W-:Y:S02]  /*1dd0*/  IMAD.IADD R103, R103, 0x1, R7 ;  /* 0x0000000167677824 */ /* 0x000fe400078e0207 */
[----:B------:R-:W-:Y:S01]  /*1de0*/  IMAD.IADD R101, R7, 0x1, R101 ;  /* 0x0000000107657824 */ /* 0x000fe200078e0265 */
[----:B------:R-:W-:Y:S02]  /*1df0*/  IADD3 R7, R213, R0, RZ ;  /* 0x00000000d5077210 */ /* 0x000fe40007ffe0ff */
[----:B------:R-:W-:-:S02]  /*1e00*/  LOP3.LUT R0, R6, 0x1c0, RZ, 0xc0, !PT ;  /* 0x000001c006007812 */ /* 0x000fc400078ec0ff */
[CC--:B------:R-:W-:Y:S02]  /*1e10*/  LEA.HI R6, R4.reuse, R3.reuse, RZ, 0x6 ;  /* 0x0000000304067211 */ /* 0x0c0fe400078f30ff */
[----:B------:R-:W-:Y:S02]  /*1e20*/  LEA.HI R10, R4, R3, RZ, 0x3 ;  /* 0x00000003040a7211 */ /* 0x000fe400078f18ff */
[----:B------:R-:W-:Y:S02]  /*1e30*/  LOP3.LUT R33, R33, 0x1c0, RZ, 0xc0, !PT ;  /* 0x000001c021217812 */ /* 0x000fe400078ec0ff */
[----:B------:R-:W-:Y:S01]  /*1e40*/  LOP3.LUT R28, R28, 0x1c0, RZ, 0xc0, !PT ;  /* 0x000001c01c1c7812 */ /* 0x000fe200078ec0ff */
[CC--:B------:R-:W-:Y:S01]  /*1e50*/  IMAD.WIDE.U32 R94, R220.reuse, R92.reuse, R16 ;  /* 0x0000005cdc5e7225 */ /* 0x0c0fe200078e0010 */
[----:B------:R-:W-:Y:S02]  /*1e60*/  SHF.R.S32.HI R4, RZ, 0x1f, R7 ;  /* 0x0000001fff047819 */ /* 0x000fe40000011407 */
[----:B------:R-:W-:Y:S01]  /*1e70*/  SHF.R.S32.HI R6, RZ, 0x6, R6 ;  /* 0x00000006ff067819 */ /* 0x000fe20000011406 */
[----:B------:R-:W-:Y:S01]  /*1e80*/  IMAD.WIDE.U32 R96, R220, R92, R214 ;  /* 0x0000005cdc607225 */ /* 0x000fe200078e00d6 */
[----:B------:R-:W-:-:S02]  /*1e90*/  LOP3.LUT R8, R33, 0x38, R10, 0xf8, !PT ;  /* 0x0000003821087812 */ /* 0x000fc400078ef80a */
[----:B------:R-:W-:Y:S01]  /*1ea0*/  SHF.R.U32.HI R28, RZ, 0x3, R28 ;  /* 0x00000003ff1c7819 */ /* 0x000fe2000001161c */
[----:B------:R-:W-:Y:S01]  /*1eb0*/  IMAD.IADD R97, R97, 0x1, R9 ;  /* 0x0000000161617824 */ /* 0x000fe200078e0209 */
[----:B------:R-:W-:Y:S02]  /*1ec0*/  IADD3 R95, R9, R95, RZ ;  /* 0x0000005f095f7210 */ /* 0x000fe40007ffe0ff */
[----:B------:R-:W-:Y:S02]  /*1ed0*/  LOP3.LUT R3, R229, 0x38, R10, 0xf8, !PT ;  /* 0x00000038e5037812 */ /* 0x000fe400078ef80a */
[----:B------:R-:W-:Y:S02]  /*1ee0*/  SHF.R.U32.HI R32, RZ, 0x3, R229 ;  /* 0x00000003ff207819 */ /* 0x000fe400000116e5 */
[----:B------:R-:W-:Y:S01]  /*1ef0*/  LEA.HI R21, R4, R7, RZ, 0x3 ;  /* 0x0000000704157211 */ /* 0x000fe200078f18ff */
[----:B------:R-:W0:Y:S01]  /*1f00*/  S2R R141, SR_TID.X ;  /* 0x00000000008d7919 */ /* 0x000e220000002100 */
[----:B------:R-:W-:-:S02]  /*1f10*/  LOP3.LUT R9, R8, R28, RZ, 0x3c, !PT ;  /* 0x0000001c08097212 */ /* 0x000fc400078e3cff */
[----:B------:R-:W-:Y:S02]  /*1f20*/  LEA.HI R4, R4, R7, RZ, 0x6 ;  /* 0x0000000704047211 */ /* 0x000fe400078f30ff */
[----:B------:R-:W-:Y:S02]  /*1f30*/  SHF.R.U32.HI R138, RZ, 0x3, R0 ;  /* 0x00000003ff8a7819 */ /* 0x000fe40000011600 */
[----:B------:R-:W-:Y:S02]  /*1f40*/  LOP3.LUT R11, R0, 0x38, R10, 0xf8, !PT ;  /* 0x00000038000b7812 */ /* 0x000fe400078ef80a */
[----:B------:R-:W-:Y:S02]  /*1f50*/  LOP3.LUT R3, R3, R32, RZ, 0x3c, !PT ;  /* 0x0000002003037212 */ /* 0x000fe400078e3cff */
[----:B------:R-:W-:Y:S02]  /*1f60*/  SHF.R.S32.HI R4, RZ, 0x6, R4 ;  /* 0x00000006ff047819 */ /* 0x000fe40000011404 */
[----:B------:R-:W-:-:S02]  /*1f70*/  LOP3.LUT R11, R11, R138, RZ, 0x3c, !PT ;  /* 0x0000008a0b0b7212 */ /* 0x000fc400078e3cff */
[----:B------:R-:W-:Y:S01]  /*1f80*/  ISETP.GE.AND P0, PT, R19, UR4, PT ;  /* 0x0000000413007c0c */ /* 0x000fe2000bf06270 */
[----:B-----5:R-:W-:Y:S01]  /*1f90*/  IMAD.WIDE.U32 R100, R135, R98, R100 ;  /* 0x0000006287647225 */ /* 0x020fe200078e0064 */
[----:B------:R-:W-:-:S03]  /*1fa0*/  LOP3.LUT R7, R33, 0x38, R21, 0xf8, !PT ;  /* 0x0000003821077812 */ /* 0x000fc600078ef815 */
[----:B------:R-:W-:Y:S01]  /*1fb0*/  IMAD.WIDE.U32 R102, R135, R98, R102 ;  /* 0x0000006287667225 */ /* 0x000fe200078e0066 */
[----:B------:R-:W-:Y:S02]  /*1fc0*/  LOP3.LUT R8, R7, R28, RZ, 0x3c, !PT ;  /* 0x0000001c07087212 */ /* 0x000fe400078e3cff */
[C-C-:B------:R-:W-:Y:S01]  /*1fd0*/  SHF.L.U64.HI R104, R98.reuse, 0x5, R99.reuse ;  /* 0x0000000562687819 */ /* 0x140fe20000010263 */
[----:B------:R-:W-:Y:S01]  /*1fe0*/  IMAD R121, R99, 0x50, RZ ;  /* 0x0000005063797824 */ /* 0x000fe200078e02ff */
[C---:B------:R-:W-:Y:S01]  /*1ff0*/  SHF.L.U64.HI R108, R98.reuse, 0x6, R99 ;  /* 0x00000006626c7819 */ /* 0x040fe20000010263 */
[C---:B------:R-:W-:Y:S01]  /*2000*/  IMAD.SHL.U32 R105, R98.reuse, 0x20, RZ ;  /* 0x0000002062697824 */ /* 0x040fe200078e00ff */
[----:B------:R-:W-:Y:S01]  /*2010*/  SHF.L.U32 R109, R98, 0x6, RZ ;  /* 0x00000006626d7819 */ /* 0x000fe200000006ff */
[----:B------:R-:W-:Y:S01]  /*2020*/  IMAD R7, R93, 0x50, RZ ;  /* 0x000000505d077824 */ /* 0x000fe200078e02ff */
[C-C-:B------:R-:W-:Y:S01]  /*2030*/  SHF.L.U64.HI R106, R92.reuse, 0x5, R93.reuse ;  /* 0x000000055c6a7819 */ /* 0x140fe2000001025d */
[C---:B------:R-:W-:Y:S01]  /*2040*/  IMAD.SHL.U32 R107, R92.reuse, 0x20, RZ ;  /* 0x000000205c6b7824 */ /* 0x040fe200078e00ff */
[C---:B------:R-:W-:Y:S01]  /*2050*/  SHF.L.U64.HI R110, R92.reuse, 0x6, R93 ;  /* 0x000000065c6e7819 */ /* 0x040fe2000001025d */
[----:B------:R-:W-:-:S02]  /*2060*/  IMAD.SHL.U32 R111, R92, 0x40, RZ ;  /* 0x000000405c6f7824 */ /* 0x000fc400078e00ff */
[----:B------:R-:W-:-:S04]  /*2070*/  IMAD.WIDE.U32 R96, R135, R92, R96 ;  /* 0x0000005c87607225 */ /* 0x000fc800078e0060 */
[----:B------:R-:W-:Y:S01]  /*2080*/  IMAD.WIDE.U32 R94, R135, R92, R94 ;  /* 0x0000005c875e7225 */ /* 0x000fe200078e005e */
[----:B0-----:R-:W-:-:S03]  /*2090*/  LEA.HI R141, R141, 0x8, RZ, 0x19 ;  /* 0x000000088d8d7811 */ /* 0x001fc600078fc8ff */
[----:B------:R-:W-:Y:S02]  /*20a0*/  IMAD.IADD R118, R118, 0x1, R25 ;  /* 0x0000000176767824 */ /* 0x000fe400078e0219 */
[----:B------:R-:W-:Y:S02]  /*20b0*/  IMAD.SHL.U32 R115, R115, 0x2, RZ ;  /* 0x0000000273737824 */ /* 0x000fe400078e00ff */
[----:B------:R-:W-:Y:S02]  /*20c0*/  IMAD R112, R13, 0x20, R220 ;  /* 0x000000200d707824 */ /* 0x000fe400078e02dc */
[C---:B--2---:R-:W-:Y:S02]  /*20d0*/  IMAD R132, R6.reuse, 0x1400, R29 ;  /* 0x0000140006847824 */ /* 0x044fe400078e021d */
[----:B---3--:R-:W-:Y:S02]  /*20e0*/  IMAD R134, R6, 0x1400, R31 ;  /* 0x0000140006867824 */ /* 0x008fe400078e021f */
[----:B------:R-:W-:Y:S01]  /*20f0*/  IMAD.IADD R132, R132, 0x1, R9 ;  /* 0x0000000184847824 */ /* 0x000fe200078e0209 */
[----:B------:R-:W-:Y:S01]  /*2100*/  LOP3.LUT R9, R0, 0x38, R21, 0xf8, !PT ;  /* 0x0000003800097812 */ /* 0x000fe200078ef815 */
[----:B----4-:R-:W-:-:S02]  /*2110*/  IMAD R130, R6, 0x1400, R20 ;  /* 0x0000140006827824 */ /* 0x010fc400078e0214 */
[----:B------:R-:W-:Y:S01]  /*2120*/  IMAD.IADD R134, R134, 0x1, R3 ;  /* 0x0000000186867824 */ /* 0x000fe200078e0203 */
[----:B------:R-:W-:Y:S01]  /*2130*/  LOP3.LUT R3, R229, 0x38, R21, 0xf8, !PT ;  /* 0x00000038e5037812 */ /* 0x000fe200078ef815 */
[C---:B------:R-:W-:Y:S02]  /*2140*/  IMAD R133, R4.reuse, 0x1400, R31 ;  /* 0x0000140004857824 */ /* 0x040fe400078e021f */
[C---:B------:R-:W-:Y:S02]  /*2150*/  IMAD R131, R4.reuse, 0x1400, R29 ;  /* 0x0000140004837824 */ /* 0x040fe400078e021d */
[----:B------:R-:W-:Y:S01]  /*2160*/  IMAD R123, R4, 0x1400, R20 ;  /* 0x00001400047b7824 */ /* 0x000fe200078e0214 */
[----:B------:R-:W-:Y:S01]  /*2170*/  LOP3.LUT R4, R9, R138, RZ, 0x3c, !PT ;  /* 0x0000008a09047212 */ /* 0x000fe200078e3cff */
[----:B------:R-:W-:Y:S01]  /*2180*/  IMAD.IADD R130, R130, 0x1, R11 ;  /* 0x0000000182827824 */ /* 0x000fe200078e020b */
[----:B------:R-:W-:Y:S02]  /*2190*/  SHF.R.S32.HI R11, RZ, 0x1f, R135 ;  /* 0x0000001fff0b7819 */ /* 0x000fe40000011487 */
[----:B------:R-:W-:Y:S01]  /*21a0*/  LOP3.LUT R6, R3, R32, RZ, 0x3c, !PT ;  /* 0x0000002003067212 */ /* 0x000fe200078e3cff */
[----:B------:R-:W-:-:S02]  /*21b0*/  IMAD.IADD R123, R123, 0x1, R4 ;  /* 0x000000017b7b7824 */ /* 0x000fc400078e0204 */
[----:B------:R-:W-:Y:S01]  /*21c0*/  IMAD R4, R11, R92, RZ ;  /* 0x0000005c0b047224 */ /* 0x000fe200078e02ff */
[----:B------:R-:W-:Y:S01]  /*21d0*/  IADD3 R133, R133, R6, RZ ;  /* 0x0000000685857210 */ /* 0x000fe20007ffe0ff */
[----:B------:R-:W-:Y:S02]  /*21e0*/  IMAD R6, R11, R98, RZ ;  /* 0x000000620b067224 */ /* 0x000fe400078e02ff */
[C---:B------:R-:W-:Y:S01]  /*21f0*/  IMAD R11, R135.reuse, R93, R4 ;  /* 0x0000005d870b7224 */ /* 0x040fe200078e0204 */
[----:B------:R-:W-:Y:S01]  /*2200*/  SEL R4, RZ, 0x8, P0 ;  /* 0x00000008ff047807 */ /* 0x000fe20000000000 */
[----:B------:R-:W-:-:S03]  /*2210*/  IMAD R9, R135, R99, R6 ;  /* 0x0000006387097224 */ /* 0x000fc600078e0206 */
[C---:B------:R-:W-:Y:S02]  /*2220*/  LOP3.LUT R27, R5.reuse, R4, RZ, 0xfc, !PT ;  /* 0x00000004051b7212 */ /* 0x040fe400078efcff */
[----:B------:R-:W-:Y:S01]  /*2230*/  LOP3.LUT R4, R5, 0x1, RZ, 0xc0, !PT ;  /* 0x0000000105047812 */ /* 0x000fe200078ec0ff */
[----:B------:R-:W-:Y:S01]  /*2240*/  IMAD.IADD R5, R103, 0x1, R9 ;  /* 0x0000000167057824 */ /* 0x000fe200078e0209 */
[----:B------:R-:W-:Y:S01]  /*2250*/  IADD3 R6, R9, R101, RZ ;  /* 0x0000006509067210 */ /* 0x000fe20007ffe0ff */
[----:B------:R-:W-:Y:S01]  /*2260*/  IMAD.WIDE.U32 R98, R98, 0x50, RZ ;  /* 0x0000005062627825 */ /* 0x000fe200078e00ff */
[----:B------:R-:W-:Y:S02]  /*2270*/  SHF.R.S32.HI R9, RZ, 0x3, R10 ;  /* 0x00000003ff097819 */ /* 0x000fe4000001140a */
[----:B------:R-:W-:Y:S01]  /*2280*/  SHF.R.S32.HI R20, RZ, 0x3, R21 ;  /* 0x00000003ff147819 */ /* 0x000fe20000011415 */
[----:B------:R-:W-:Y:S01]  /*2290*/  IMAD.WIDE.U32 R92, R92, 0x50, RZ ;  /* 0x000000505c5c7825 */ /* 0x000fe200078e00ff */
[----:B------:R-:W-:-:S02]  /*22a0*/  LOP3.LUT R10, R10, 0xfffffff8, RZ, 0xc0, !PT ;  /* 0xfffffff80a0a7812 */ /* 0x000fc400078ec0ff */
[----:B------:R-:W-:Y:S01]  /*22b0*/  LOP3.LUT R21, R21, 0xfffffff8, RZ, 0xc0, !PT ;  /* 0xfffffff815157812 */ /* 0x000fe200078ec0ff */
[----:B------:R-:W-:Y:S01]  /*22c0*/  IMAD.IADD R131, R131, 0x1, R8 ;  /* 0x0000000183837824 */ /* 0x000fe200078e0208 */
[----:B------:R-:W-:Y:S01]  /*22d0*/  LOP3.LUT R25, R27, 0x2, RZ, 0xc0, !PT ;  /* 0x000000021b197812 */ /* 0x000fe200078ec0ff */
[----:B------:R-:W-:Y:S01]  /*22e0*/  IMAD.IADD R122, R93, 0x1, R7 ;  /* 0x000000015d7a7824 */ /* 0x000fe200078e0207 */
[----:B------:R-:W-:Y:S01]  /*22f0*/  LOP3.LUT R26, R27, 0x4, RZ, 0xc0, !PT ;  /* 0x000000041b1a7812 */ /* 0x000fe200078ec0ff */
[----:B------:R-:W-:Y:S01]  /*2300*/  IMAD.IADD R7, R97, 0x1, R11 ;  /* 0x0000000161077824 */ /* 0x000fe200078e020b */
[----:B------:R-:W-:Y:S01]  /*2310*/  SHF.R.S32.HI R3, RZ, 0x1f, R30 ;  /* 0x0000001fff037819 */ /* 0x000fe2000001141e */
[----:B------:R-:W-:Y:S01]  /*2320*/  IMAD.IADD R8, R11, 0x1, R95 ;  /* 0x000000010b087824 */ /* 0x000fe200078e025f */
[----:B------:R-:W-:Y:S02]  /*2330*/  IADD3 R121, R99, R121, RZ ;  /* 0x0000007963797210 */ /* 0x000fe40007ffe0ff */
[----:B------:R-:W-:-:S02]  /*2340*/  LOP3.LUT R27, R27, 0x8, RZ, 0xc0, !PT ;  /* 0x000000081b1b7812 */ /* 0x000fc400078ec0ff */
[----:B------:R-:W-:Y:S02]  /*2350*/  SHF.R.S32.HI R117, RZ, 0x1f, R91 ;  /* 0x0000001fff757819 */ /* 0x000fe4000001145b */
[----:B------:R-:W-:Y:S02]  /*2360*/  SHF.R.S32.HI R28, RZ, 0x1f, R10 ;  /* 0x0000001fff1c7819 */ /* 0x000fe4000001140a */
[----:B------:R-:W-:-:S07]  /*2370*/  SHF.R.S32.HI R29, RZ, 0x1f, R21 ;  /* 0x0000001fff1d7819 */ /* 0x000fce0000011415 */
.L_x_2808:
[----:B--2---:R-:W2:Y:S01]  /*2380*/  LDL R34, [R1+0x58] ;  /* 0x0000580001227983 */ /* 0x004ea20000100800 */
[----:B------:R-:W0:Y:S01]  /*2390*/  LDC R84, c[0x0][0x430] ;  /* 0x00010c00ff547b82 */ /* 0x000e220000000800 */
[----:B------:R-:W-:Y:S01]  /*23a0*/  VIADD R24, R24, 0xffffffff ;  /* 0xffffffff18187836 */ /* 0x000fe20000000000 */
[----:B------:R-:W-:Y:S01]  /*23b0*/  ULDC.64 UR4, c[0x0][0x208] ;  /* 0x0000820000047ab9 */ /* 0x000fe20000000a00 */
[----:B------:R-:W-:Y:S02]  /*23c0*/  SHF.R.U32.HI R36, RZ, 0x3, R229 ;  /* 0x00000003ff247819 */ /* 0x000fe400000116e5 */
[----:B------:R-:W-:-:S03]  /*23d0*/  IMAD R11, R24, 0x50, R112 ;  /* 0x00000050180b7824 */ /* 0x000fc600078e0270 */
[----:B------:R-:W1:Y:S02]  /*23e0*/  LDC R114, c[0x0][0x3f4] ;  /* 0x0000fd00ff727b82 */ /* 0x000e640000000800 */
[----:B------:R-:W-:Y:S02]  /*23f0*/  ISETP.GE.AND P0, PT, R11, R2, PT ;  /* 0x000000020b00720c */ /* 0x000fe40003f06270 */
[----:B------:R-:W-:Y:S02]  /*2400*/  IADD3 R35, R118, R11, RZ ;  /* 0x0000000b76237210 */ /* 0x000fe40007ffe0ff */
[----:B------:R-:W-:-:S03]  /*2410*/  ISETP.GT.OR P0, PT, R112, 0x4f, P0 ;  /* 0x0000004f7000780c */ /* 0x000fc60000704670 */
[----:B------:R-:W-:Y:S01]  /*2420*/  IMAD.MOV.U32 R11, RZ, RZ, R35 ;  /* 0x000000ffff0b7224 */ /* 0x000fe200078e0023 */
[----:B0-----:R-:W-:-:S09]  /*2430*/  ISETP.NE.AND P3, PT, R84, 0x1, PT ;  /* 0x000000015400780c */ /* 0x001fd20003f65270 */
[----:B------:R-:W0:Y:S08]  /*2440*/  @!P0 LDC.64 R32, c[0x0][0x428] ;  /* 0x00010a00ff208b82 */ /* 0x000e300000000a00 */
[----:B---3--:R-:W3:Y:S08]  /*2450*/  @!P0 LDC.64 R12, c[0x0][0x418] ;  /* 0x00010600ff0c8b82 */ /* 0x008ef00000000a00 */
[----:B----4-:R-:W4:Y:S08]  /*2460*/  @P3 LDC R14, c[0x0][0x434] ;  /* 0x00010d00ff0e3b82 */ /* 0x010f300000000800 */
        /* <DEDUP_REMOVED lines=9> */
[C---:B---3--:R-:W-:Y:S02]  /*2500*/  @!P0 LEA R12, P3, R14.reuse, R12, 0x2 ;  /* 0x0000000c0e0c8211 */ /* 0x048fe400078610ff */
[----:B------:R-:W-:Y:S02]  /*2510*/  MOV R31, RZ ;  /* 0x000000ff001f7202 */ /* 0x000fe40000000f00 */
[----:B------:R-:W-:Y:S02]  /*2520*/  @!P0 LEA.HI.X R13, R14, R13, R15, 0x2, P3 ;  /* 0x0000000d0e0d8211 */ /* 0x000fe400018f140f */
[----:B------:R-:W-:-:S03]  /*2530*/  LOP3.LUT R14, R229, 0x38, R16, 0xf8, !PT ;  /* 0x00000038e50e7812 */ /* 0x000fc600078ef810 */
[----:B------:R0:W5:Y:S01]  /*2540*/  @!P0 LDG.E R31, desc[UR4][R12.64] ;  /* 0x000000040c1f8981 */ /* 0x000162000c1e1900 */
[----:B------:R-:W-:Y:S01]  /*2550*/  ISETP.GE.AND P0, PT, R114, 0x1, PT ;  /* 0x000000017200780c */ /* 0x000fe20003f06270 */
[----:B------:R-:W-:Y:S01]  /*2560*/  IMAD.MOV R11, RZ, RZ, -R11 ;  /* 0x000000ffff0b7224 */ /* 0x000fe200078e0a0b */
[----:B------:R-:W-:Y:S01]  /*2570*/  ISETP.GT.AND P3, PT, R24, R116, PT ;  /* 0x000000741800720c */ /* 0x000fe20003f64270 */
[----:B------:R-:W-:Y:S05]  /*2580*/  YIELD ;  /* 0x0000000000007946 */ /* 0x000fea0003800000 */
[----:B------:R-:W-:Y:S01]  /*2590*/  BSSY B0, `(.L_x_2692) ;  /* 0x00007d0000007945 */ /* 0x000fe20003800000 */
[----:B------:R-:W-:Y:S01]  /*25a0*/  IMAD R84, R84, R11, R35 ;  /* 0x0000000b54547224 */ /* 0x000fe200078e0223 */
[----:B------:R-:W-:-:S02]  /*25b0*/  P2R R113, PR, RZ, 0x8 ;  /* 0x00000008ff717803 */ /* 0x000fc40000000000 */
[----:B--2---:R-:W-:-:S05]  /*25c0*/  LOP3.LUT R85, R34, R14, R36, 0xf6, !PT ;  /* 0x0000000e22557212 */ /* 0x004fca00078ef624 */
[----:B------:R-:W-:-:S04]  /*25d0*/  IMAD R85, R212, 0x5000, R85 ;  /* 0x00005000d4557824 */ /* 0x000fc800078e0255 */
        /* <DEDUP_REMOVED lines=16> */
[C---:B------:R-:W-:Y:S01]  /*26e0*/  IMAD R15, R31.reuse, UR5, R14 ;  /* 0x000000051f0f7c24 */ /* 0x040fe2000f8e020e */
[----:B------:R-:W-:Y:S01]  /*26f0*/  VIMNMX R88, R88, 0x50, PT ;  /* 0x0000005058587848 */ /* 0x000fe20003fe0100 */
[----:B------:R-:W-:Y:S01]  /*2700*/  IMAD.WIDE.U32 R12, R31, UR4, R12 ;  /* 0x000000041f0c7c25 */ /* 0x000fe2000f8e000c */
[----:B------:R-:W-:-:S03]  /*2710*/  ULDC.64 UR4, c[0x0][0x308] ;  /* 0x0000c20000047ab9 */ /* 0x000fc60000000a00 */
[----:B------:R-:W-:Y:S01]  /*2720*/  IMAD R37, R11, R92, R32 ;  /* 0x0000005c0b257224 */ /* 0x000fe200078e0220 */
[----:B------:R-:W-:Y:S01]  /*2730*/  IADD3 R13, R13, R15, RZ ;  /* 0x0000000f0d0d7210 */ /* 0x000fe20007ffe0ff */
[----:B------:R-:W-:Y:S02]  /*2740*/  IMAD R15, R3, UR4, RZ ;  /* 0x00000004030f7c24 */ /* 0x000fe4000f8e02ff */
[----:B------:R-:W-:Y:S02]  /*2750*/  IMAD R14, R121, R24, RZ ;  /* 0x00000018790e7224 */ /* 0x000fe400078e02ff */
[C---:B------:R-:W-:Y:S02]  /*2760*/  IMAD R119, R30.reuse, UR5, R15 ;  /* 0x000000051e777c24 */ /* 0x040fe4000f8e020f */
[----:B------:R-:W-:Y:S01]  /*2770*/  IMAD.WIDE.U32 R32, R30, UR4, R12 ;  /* 0x000000041e207c25 */ /* 0x000fe2000f8e000c */
[----:B------:R-:W-:-:S03]  /*2780*/  ULDC.64 UR4, c[0x0][0x2e8] ;  /* 0x0000ba0000047ab9 */ /* 0x000fc60000000a00 */
[----:B------:R-:W-:Y:S01]  /*2790*/  IMAD.IADD R119, R33, 0x1, R119 ;  /* 0x0000000121777824 */ /* 0x000fe200078e0277 */
[----:B------:R-:W-:Y:S01]  /*27a0*/  LEA R120, P3, R32, UR4, 0x1 ;  /* 0x0000000420787c11 */ /* 0x000fe2000f8608ff */
[----:B------:R-:W-:Y:S02]  /*27b0*/  IMAD R35, R11, R98, R14 ;  /* 0x000000620b237224 */ /* 0x000fe400078e020e */
[----:B------:R-:W-:Y:S01]  /*27c0*/  IMAD.WIDE.U32 R14, R98, R24, RZ ;  /* 0x00000018620e7225 */ /* 0x000fe200078e00ff */
[----:B------:R-:W-:-:S03]  /*27d0*/  LEA.HI.X R119, R32, UR5, R119, 0x1, P3 ;  /* 0x0000000520777c11 */ /* 0x000fc600098f0c77 */
[----:B------:R-:W-:-:S04]  /*27e0*/  IMAD.WIDE.U32 R12, R92, R24, RZ ;  /* 0x000000185c0c7225 */ /* 0x000fc800078e00ff */
[----:B------:R-:W-:Y:S02]  /*27f0*/  IMAD.IADD R11, R15, 0x1, R35 ;  /* 0x000000010f0b7824 */ /* 0x000fe400078e0223 */
[----:B------:R-:W-:Y:S01]  /*2800*/  IMAD.IADD R80, R13, 0x1, R37 ;  /* 0x000000010d507824 */ /* 0x000fe200078e0225 */
[----:B------:R-:W-:Y:S06]  /*2810*/  @!P0 BRA `(.L_x_2694) ;  /* 0x0000003400b88947 */ /* 0x000fec0003800000 */
        /* <DEDUP_REMOVED lines=17> */
[-C--:B------:R-:W-:Y:S01]  /*2930*/  ISETP.GE.AND P5, PT, R214, R114.reuse, PT ;  /* 0x00000072d600720c */ /* 0x080fe20003fa6270 */
[----:B------:R-:W-:Y:S01]  /*2940*/  IMAD.X R34, R11, 0x1, R5, P0 ;  /* 0x000000010b227824 */ /* 0x000fe200000e0605 */
[C---:B------:R-:W-:Y:S01]  /*2950*/  LEA R32, P0, R33.reuse, UR4, 0x1 ;  /* 0x0000000421207c11 */ /* 0x040fe2000f8008ff */
[----:B------:R-:W-:Y:S01]  /*2960*/  IMAD.X R36, R80, 0x1, R7, P4 ;  /* 0x0000000150247824 */ /* 0x000fe200020e0607 */
[----:B------:R-:W-:Y:S01]  /*2970*/  CS2R R78, SRZ ;  /* 0x00000000004e7805 */ /* 0x000fe2000001ff00 */
[----:B------:R-:W-:Y:S01]  /*2980*/  ULDC.64 UR6, c[0x0][0x208] ;  /* 0x0000820000067ab9 */ /* 0x000fe20000000a00 */
[----:B------:R-:W-:Y:S01]  /*2990*/  LEA.HI.X R33, R33, UR5, R34, 0x1, P0 ;  /* 0x0000000521217c11 */ /* 0x000fe200080f0c22 */
[----:B------:R-:W-:Y:S01]  /*29a0*/  ULDC.64 UR4, c[0x0][0x400] ;  /* 0x0001000000047ab9 */ /* 0x000fe20000000a00 */
[----:B------:R-:W-:-:S02]  /*29b0*/  ISETP.GE.AND P4, PT, R222, R114, PT ;  /* 0x00000072de00720c */ /* 0x000fc40003f86270 */
[----:B------:R-:W-:-:S03]  /*29c0*/  LEA R34, P0, R35, UR4, 0x1 ;  /* 0x0000000423227c11 */ /* 0x000fc6000f8008ff */
[----:B------:R0:W5:Y:S01]  /*29d0*/  @!P5 LDG.E.64 R76, desc[UR6][R32.64] ;  /* 0x00000006204cd981 */ /* 0x000162000c1e1b00 */
[----:B------:R-:W-:Y:S02]  /*29e0*/  LEA.HI.X R35, R35, UR5, R36, 0x1, P0 ;  /* 0x0000000523237c11 */ /* 0x000fe400080f0c24 */
        /* <DEDUP_REMOVED lines=15> */
.L_x_2696:
[----:B------:R-:W-:Y:S05]  /*2ae0*/  BSYNC B1 ;  /* 0x0000000000017941 */ /* 0x000fea0003800000 */
.L_x_2695:
[----:B0----5:R-:W-:Y:S01]  /*2af0*/  IMAD.MOV.U32 R32, RZ, RZ, R64 ;  /* 0x000000ffff207224 */ /* 0x021fe200078e0040 */
[----:B------:R-:W-:Y:S01]  /*2b00*/  MOV R33, R65 ;  /* 0x0000004100217202 */ /* 0x000fe20000000f00 */
[----:B------:R-:W-:Y:S01]  /*2b10*/  IMAD.MOV.U32 R34, RZ, RZ, R68 ;  /* 0x000000ffff227224 */ /* 0x000fe200078e0044 */
[----:B------:R-:W-:Y:S01]  /*2b20*/  ISETP.GE.AND P4, PT, R37, R88, PT ;  /* 0x000000582500720c */ /* 0x000fe20003f86270 */
[----:B------:R-:W-:Y:S01]  /*2b30*/  IMAD.MOV.U32 R35, RZ, RZ, R69 ;  /* 0x000000ffff237224 */ /* 0x000fe200078e0045 */
[----:B------:R-:W-:Y:S01]  /*2b40*/  PRMT R146, R32, 0x5410, R33 ;  /* 0x0000541020927816 */ /* 0x000fe20000000021 */
[----:B------:R-:W-:Y:S01]  /*2b50*/  IMAD.MOV.U32 R32, RZ, RZ, R72 ;  /* 0x000000ffff207224 */ /* 0x000fe200078e0048 */
[----:B------:R-:W-:Y:S01]  /*2b60*/  MOV R33, R73 ;  /* 0x0000004900217202 */ /* 0x000fe20000000f00 */
[----:B------:R-:W-:Y:S01]  /*2b70*/  BSSY B1, `(.L_x_2697) ;  /* 0x0000039000017945 */ /* 0x000fe20003800000 */
[----:B------:R-:W-:Y:S01]  /*2b80*/  PRMT R158, R34, 0x5410, R35 ;  /* 0x00005410229e7816 */ /* 0x000fe20000000023 */
[----:B------:R-:W-:Y:S01]  /*2b90*/  IMAD.MOV.U32 R34, RZ, RZ, R76 ;  /* 0x000000ffff227224 */ /* 0x000fe200078e004c */
[----:B------:R-:W-:Y:S01]  /*2ba0*/  PRMT R159, R32, 0x5410, R33 ;  /* 0x00005410209f7816 */ /* 0x000fe20000000021 */
[----:B------:R-:W-:Y:S01]  /*2bb0*/  IMAD.MOV.U32 R35, RZ, RZ, R77 ;  /* 0x000000ffff237224 */ /* 0x000fe200078e004d */
[----:B------:R-:W-:Y:S01]  /*2bc0*/  MOV R33, R67 ;  /* 0x0000004300217202 */ /* 0x000fe20000000f00 */
[----:B------:R-:W-:Y:S01]  /*2bd0*/  IMAD.MOV.U32 R32, RZ, RZ, R66 ;  /* 0x000000ffff207224 */ /* 0x000fe200078e0042 */
[----:B------:R-:W-:-:S02]  /*2be0*/  CS2R R52, SRZ ;  /* 0x0000000000347805 */ /* 0x000fc4000001ff00 */
        /* <DEDUP_REMOVED lines=9> */
[----:B------:R-:W-:Y:S01]  /*2c80*/  PRMT R160, R34, 0x5410, R35 ;  /* 0x0000541022a07816 */ /* 0x000fe20000000023 */
[----:B------:R-:W-:Y:S01]  /*2c90*/  IMAD.MOV.U32 R34, RZ, RZ, R78 ;  /* 0x000000ffff227224 */ /* 0x000fe200078e004e */
[----:B------:R-:W-:Y:S01]  /*2ca0*/  PRMT R161, R32, 0x5410, R33 ;  /* 0x0000541020a17816 */ /* 0x000fe20000000021 */
[----:B------:R-:W-:Y:S01]  /*2cb0*/  IMAD.MOV.U32 R35, RZ, RZ, R79 ;  /* 0x000000ffff237224 */ /* 0x000fe200078e004f */
[----:B------:R-:W-:Y:S02]  /*2cc0*/  CS2R R54, SRZ ;  /* 0x0000000000367805 */ /* 0x000fe4000001ff00 */
[----:B------:R-:W-:Y:S02]  /*2cd0*/  CS2R R58, SRZ ;  /* 0x00000000003a7805 */ /* 0x000fe4000001ff00 */
        /* <DEDUP_REMOVED lines=34> */
.L_x_2698:
[----:B------:R-:W-:Y:S05]  /*2f00*/  BSYNC B1 ;  /* 0x0000000000017941 */ /* 0x000fea0003800000 */
.L_x_2697:
        /* <DEDUP_REMOVED lines=44> */
.L_x_2700:
[----:B------:R-:W-:Y:S05]  /*31d0*/  BSYNC B1 ;  /* 0x0000000000017941 */ /* 0x000fea0003800000 */
.L_x_2699:
[----:B0-----:R-:W-:Y:S01]  /*31e0*/  IMAD.MOV.U32 R12, RZ, RZ, R52 ;  /* 0x000000ffff0c7224 */ /* 0x001fe200078e0034 */
[----:B------:R-:W-:Y:S01]  /*31f0*/  PRMT R142, R142, 0x5410, R81 ;  /* 0x000054108e8e7816 */ /* 0x000fe20000000051 */
[----:B------:R-:W-:Y:S01]  /*3200*/  IMAD.MOV.U32 R13, RZ, RZ, R53 ;  /* 0x000000ffff0d7224 */ /* 0x000fe200078e0035 */
[----:B------:R-:W-:Y:S01]  /*3210*/  MOV R14, R56 ;  /* 0x00000038000e7202 */ /* 0x000fe20000000f00 */
[----:B------:R-:W-:Y:S01]  /*3220*/  IMAD.MOV.U32 R11, RZ, RZ, R49 ;  /* 0x000000ffff0b7224 */ /* 0x000fe200078e0031 */
[----:B------:R-:W-:Y:S02]  /*3230*/  ULOP3.LUT UR4, UR60, 0x1, URZ, 0xfc, !UPT ;  /* 0x000000013c047892 */ /* 0x000fe4000f8efc3f */
        /* <DEDUP_REMOVED lines=21> */
[----:B-----5:R-:W-:Y:S02]  /*3390*/  MOV R14, R32 ;  /* 0x00000020000e7202 */ /* 0x020fe40000000f00 */
        /* <DEDUP_REMOVED lines=13> */
[----:B------:R-:W-:Y:S02]  /*3470*/  PLOP3.LUT P0, PT, PT, PT, UP0, 0x80, 0x0 ;  /* 0x000000000000781c */ /* 0x000fe40003f0f008 */
[----:B------:R-:W-:Y:S02]  /*3480*/  MOV R14, R34 ;  /* 0x00000022000e7202 */ /* 0x000fe40000000f00 */
        /* <DEDUP_REMOVED lines=16> */
.L_x_2701:
[----:B------:R-:W-:Y:S01]  /*3590*/  LEA R89, R212, R22, 0x3 ;  /* 0x00000016d4597211 */ /* 0x000fe200078e18ff */
[----:B------:R-:W-:Y:S01]  /*35a0*/  BSSY B1, `(.L_x_2702) ;  /* 0x0000004000017945 */ /* 0x000fe20003800000 */
[----:B------:R-:W-:-:S04]  /*35b0*/  SHF.L.U32 R90, R228, 0x1f, RZ ;  /* 0x0000001fe45a7819 */ /* 0x000fc800000006ff */
[----:B------:R-:W0:Y:S02]  /*35c0*/  SYNCS.PHASECHK.TRANS64.TRYWAIT P6, [R89+URZ+0x38890], R90 ;  /* 0x0388905a590075a7 */ /* 0x000e2400080c017f */
[----:B0-----:R-:W-:Y:S05]  /*35d0*/  @!P6 BRA `(.L_x_2703) ;  /* 0x000002b000f0e947 */ /* 0x001fea0003800000 */
.L_x_3085:
[----:B------:R-:W-:Y:S05]  /*35e0*/  BSYNC B1 ;  /* 0x0000000000017941 */ /* 0x000fea0003800000 */
.L_x_2702:
[----:B------:R-:W-:-:S03]  /*35f0*/  UMOV UR4, 0xffffffff ;  /* 0xffffffff00047882 */ /* 0x000fc60000000000 */
[----:B------:R-:W-:Y:S05]  /*3600*/  BRA.DIV UR4, `(.L_x_2704) ;  /* 0x000002b204f87947 */ /* 0x000fea000b800000 */
[----:B------:R1:W2:Y:S04]  /*3610*/  SHFL.IDX PT, R83, R119, RZ, 0x181f ;  /* 0x00181fff77537589 */ /* 0x0002a800000e0000 */
[----:B------:R1:W3:Y:S02]  /*3620*/  SHFL.IDX PT, R82, R120, RZ, 0x181f ;  /* 0x00181fff78527589 */ /* 0x0002e400000e0000 */
.L_x_3089:
        /* <DEDUP_REMOVED lines=12> */
[----:B0-----:R-:W-:Y:S01]  /*36f0*/  HADD2.F32 R156, -RZ, R13.H0_H0 ;  /* 0x2000000dff9c7230 */ /* 0x001fe20000004100 */
[--C-:B------:R-:W-:Y:S01]  /*3700*/  SHF.R.U64 R78, R78, 0x10, R79.reuse ;  /* 0x000000104e4e7819 */ /* 0x100fe2000000124f */
[----:B------:R-:W-:Y:S01]  /*3710*/  HADD2.F32 R154, -RZ, R15.H0_H0 ;  /* 0x2000000fff9a7230 */ /* 0x000fe20000004100 */
[----:B------:R-:W-:Y:S02]  /*3720*/  SHF.R.U32.HI R152, RZ, 0x10, R79 ;  /* 0x00000010ff987819 */ /* 0x000fe4000001164f */
[----:B------:R-:W-:Y:S01]  /*3730*/  SHF.R.U32.HI R76, RZ, 0x10, R77 ;  /* 0x00000010ff4c7819 */ /* 0x000fe2000001164d */
[----:B------:R-:W-:Y:S02]  /*3740*/  HADD2.F32 R77, -RZ, R11.H0_H0 ;  /* 0x2000000bff4d7230 */ /* 0x000fe40000004100 */
[----:B------:R-:W-:Y:S02]  /*3750*/  HADD2.F32 R79, -RZ, R78.H0_H0 ;  /* 0x2000004eff4f7230 */ /* 0x000fe40000004100 */
[----:B------:R-:W-:-:S02]  /*3760*/  HADD2.F32 R11, -RZ, R152.H0_H0 ;  /* 0x20000098ff0b7230 */ /* 0x000fc40000004100 */
[----:B------:R-:W-:Y:S02]  /*3770*/  HADD2.F32 R152, -RZ, R13.H1_H1 ;  /* 0x3000000dff987230 */ /* 0x000fe40000004100 */
[-C--:B------:R-:W-:Y:S01]  /*3780*/  FMUL.FTZ R155, R156, R79.reuse ;  /* 0x0000004f9c9b7220 */ /* 0x080fe20000410000 */
[----:B------:R-:W-:Y:S02]  /*3790*/  HADD2.F32 R78, -RZ, R15.H1_H1 ;  /* 0x3000000fff4e7230 */ /* 0x000fe40000004100 */
[----:B------:R-:W-:Y:S02]  /*37a0*/  HADD2.F32 R15, -RZ, R76.H0_H0 ;  /* 0x2000004cff0f7230 */ /* 0x000fe40000004100 */
[----:B------:R-:W-:Y:S01]  /*37b0*/  FMUL.FTZ R153, R152, R79 ;  /* 0x0000004f98997220 */ /* 0x000fe20000410000 */
[-C--:B------:R-:W-:Y:S01]  /*37c0*/  FMUL.FTZ R79, R154, R11.reuse ;  /* 0x0000000b9a4f7220 */ /* 0x080fe20000410000 */
[----:B------:R-:W-:Y:S01]  /*37d0*/  FMUL.FTZ R13, R78, R11 ;  /* 0x0000000b4e0d7220 */ /* 0x000fe20000410000 */
[-C--:B------:R-:W-:Y:S01]  /*37e0*/  FFMA.FTZ R76, R152, R77.reuse, R155 ;  /* 0x0000004d984c7223 */ /* 0x080fe2000001009b */
[----:B------:R-:W-:Y:S01]  /*37f0*/  FFMA.FTZ R11, R156, R77, -R153 ;  /* 0x0000004d9c0b7223 */ /* 0x000fe20000010899 */
        /* <DEDUP_REMOVED lines=8> */
[----:B------:R-:W-:Y:S02]  /*3880*/  HADD2.F32 R12, -RZ, R14.H1_H1 ;  /* 0x3000000eff0c7230 */ /* 0x000fe40000004100 */
[----:B------:R-:W-:-:S02]  /*3890*/  HADD2.F32 R79, -RZ, R157.H0_H0 ;  /* 0x2000009dff4f7230 */ /* 0x000fc40000004100 */
[----:B------:R-:W-:Y:S02]  /*38a0*/  HADD2.F32 R14, -RZ, R14.H0_H0 ;  /* 0x2000000eff0e7230 */ /* 0x000fe40000004100 */
        /* <DEDUP_REMOVED lines=11> */
[----:B------:R-:W-:-:S03]  /*3960*/  F2FP.F16.F32.PACK_AB R14, R12, R77 ;  /* 0x0000004d0c0e723e */ /* 0x000fc600000000ff */
[----:B------:R-:W-:-:S07]  /*3970*/  IMAD.MOV.U32 R12, RZ, RZ, R152 ;  /* 0x000000ffff0c7224 */ /* 0x000fce00078e0098 */
.L_x_2710:
[----:B------:R-:W-:Y:S05]  /*3980*/  BSYNC B3 ;  /* 0x0000000000037941 */ /* 0x000fea0003800000 */
.L_x_2709:
[----:B------:R-:W-:Y:S02]  /*3990*/  ULDC.64 UR4, c[0x0][0x208] ;  /* 0x0000820000047ab9 */ /* 0x000fe40000000a00 */
[----:B0-----:R4:W-:Y:S03]  /*39a0*/  ST.E.128 desc[UR4][R80.64], R12 ;  /* 0x0000000c50007985 */ /* 0x0019e6000c101d04 */
.L_x_2708:
[----:B------:R-:W-:Y:S05]  /*39b0*/  BSYNC B2 ;  /* 0x0000000000027941 */ /* 0x000fea0003800000 */
.L_x_2707:
        /* <DEDUP_REMOVED lines=20> */
[----:B------:R-:W-:Y:S02]  /*3b00*/  HADD2.F32 R11, -RZ, R11.H0_H0 ;  /* 0x2000000bff0b7230 */ /* 0x000fe40000004100 */
[-C--:B------:R-:W-:Y:S01]  /*3b10*/  FMUL.FTZ R152, R13, R74.reuse ;  /* 0x0000004a0d987220 */ /* 0x080fe20000410000 */
[C---:B------:R-:W-:Y:S01]  /*3b20*/  FMUL.FTZ R74, R15.reuse, R74 ;  /* 0x0000004a0f4a7220 */ /* 0x040fe20000410000 */
[-C--:B------:R-:W-:Y:S01]  /*3b30*/  FMUL.FTZ R75, R78, R73.reuse ;  /* 0x000000494e4b7220 */ /* 0x080fe20000410000 */
[----:B------:R-:W-:Y:S01]  /*3b40*/  FMUL.FTZ R73, R80, R73 ;  /* 0x0000004950497220 */ /* 0x000fe20000410000 */
[-C--:B------:R-:W-:Y:S01]  /*3b50*/  FFMA.FTZ R152, R15, R72.reuse, -R152 ;  /* 0x000000480f987223 */ /* 0x080fe20000010898 */
[----:B------:R-:W-:Y:S01]  /*3b60*/  FFMA.FTZ R13, R13, R72, R74 ;  /* 0x000000480d0d7223 */ /* 0x000fe2000001004a */
[----:B------:R-:W-:-:S02]  /*3b70*/  HADD2.F32 R72, -RZ, R12.H1_H1 ;  /* 0x3000000cff487230 */ /* 0x000fc40000004100 */
[-C--:B------:R-:W-:Y:S01]  /*3b80*/  FFMA.FTZ R75, R80, R11.reuse, -R75 ;  /* 0x0000000b504b7223 */ /* 0x080fe2000001084b */
[--C-:B------:R-:W-:Y:S02]  /*3b90*/  HADD2.F32 R15, -RZ, R161.reuse.H0_H0 ;  /* 0x200000a1ff0f7230 */ /* 0x100fe40000004100 */
        /* <DEDUP_REMOVED lines=10> */
[-C--:B------:R-:W-:Y:S01]  /*3c40*/  FMUL.FTZ R15, R74, R161.reuse ;  /* 0x000000a14a0f7220 */ /* 0x080fe20000410000 */
[----:B------:R-:W-:Y:S02]  /*3c50*/  HADD2.F32 R159, -RZ, R159.H1_H1 ;  /* 0x3000009fff9f7230 */ /* 0x000fe40000004100 */
[----:B------:R-:W-:Y:S01]  /*3c60*/  FMUL.FTZ R161, R14, R161 ;  /* 0x000000a10ea17220 */ /* 0x000fe20000410000 */
[----:B------:R-:W-:Y:S02]  /*3c70*/  IMAD.MOV.U32 R13, RZ, RZ, R75 ;  /* 0x000000ffff0d7224 */ /* 0x000fe400078e004b */
[-C--:B------:R-:W-:Y:S01]  /*3c80*/  FFMA.FTZ R73, R12, R11.reuse, -R73 ;  /* 0x0000000b0c497223 */ /* 0x080fe20000010849 */
[----:B------:R-:W-:Y:S01]  /*3c90*/  FFMA.FTZ R72, R72, R11, R79 ;  /* 0x0000000b48487223 */ /* 0x000fe2000001004f */
[-C--:B------:R-:W-:Y:S01]  /*3ca0*/  FFMA.FTZ R15, R14, R159.reuse, -R15 ;  /* 0x0000009f0e0f7223 */ /* 0x080fe2000001080f */
[----:B------:R-:W-:-:S03]  /*3cb0*/  FFMA.FTZ R74, R74, R159, R161 ;  /* 0x0000009f4a4a7223 */ /* 0x000fc600000100a1 */
[----:B------:R-:W-:Y:S02]  /*3cc0*/  F2FP.F16.F32.PACK_AB R12, R72, R73 ;  /* 0x00000049480c723e */ /* 0x000fe400000000ff */
[----:B------:R-:W-:Y:S02]  /*3cd0*/  F2FP.F16.F32.PACK_AB R14, R74, R15 ;  /* 0x0000000f4a0e723e */ /* 0x000fe400000000ff */
[----:B------:R-:W-:-:S07]  /*3ce0*/  MOV R15, R152 ;  /* 0x00000098000f7202 */ /* 0x000fce0000000f00 */
.L_x_2714:
[----:B------:R-:W-:Y:S05]  /*3cf0*/  BSYNC B3 ;  /* 0x0000000000037941 */ /* 0x000fea0003800000 */
.L_x_2713:
[----:B------:R-:W-:Y:S02]  /*3d00*/  ULDC.64 UR4, c[0x0][0x208] ;  /* 0x0000820000047ab9 */ /* 0x000fe40000000a00 */
[----:B0-----:R0:W-:Y:S03]  /*3d10*/  ST.E.128 desc[UR4][R76.64], R12 ;  /* 0x0000000c4c007985 */ /* 0x0011e6000c101d04 */
.L_x_2712:
[----:B------:R-:W-:Y:S05]  /*3d20*/  BSYNC B2 ;  /* 0x0000000000027941 */ /* 0x000fea0003800000 */
.L_x_2711:
        /* <DEDUP_REMOVED lines=11> */
[----:B------:R-:W-:Y:S02]  /*3de0*/  SHF.R.U32.HI R68, RZ, 0x10, R69 ;  /* 0x00000010ff447819 */ /* 0x000fe40000011645 */
        /* <DEDUP_REMOVED lines=9> */
[----:B------:R-:W-:Y:S02]  /*3e80*/  HADD2.F32 R15, -RZ, R15.H0_H0 ;  /* 0x2000000fff0f7230 */ /* 0x000fe40000004100 */
[----:B------:R-:W-:Y:S01]  /*3e90*/  FMUL.FTZ R71, R74, R71 ;  /* 0x000000474a477220 */ /* 0x000fe20000410000 */
[----:B------:R-:W-:Y:S02]  /*3ea0*/  HADD2.F32 R69, -RZ, R68.H0_H0 ;  /* 0x20000044ff457230 */ /* 0x000fe40000004100 */
[----:B------:R-:W-:Y:S01]  /*3eb0*/  FMUL.FTZ R78, R70, R75 ;  /* 0x0000004b464e7220 */ /* 0x000fe20000410000 */
[----:B------:R-:W-:Y:S01]  /*3ec0*/  FFMA.FTZ R11, R74, R13, -R11 ;  /* 0x0000000d4a0b7223 */ /* 0x000fe2000001080b */
[C---:B------:R-:W-:Y:S01]  /*3ed0*/  FMUL.FTZ R75, R15.reuse, R75 ;  /* 0x0000004b0f4b7220 */ /* 0x040fe20000410000 */
[----:B------:R-:W-:Y:S01]  /*3ee0*/  FFMA.FTZ R68, R76, R13, R71 ;  /* 0x0000000d4c447223 */ /* 0x000fe20000010047 */
[----:B------:R-:W-:Y:S01]  /*3ef0*/  FFMA.FTZ R13, R15, R69, -R78 ;  /* 0x000000450f0d7223 */ /* 0x000fe2000001084e */
[----:B------:R-:W-:-:S02]  /*3f00*/  HADD2.F32 R74, -RZ, R160.H0_H0 ;  /* 0x200000a0ff4a7230 */ /* 0x000fc40000004100 */
[----:B------:R-:W-:Y:S01]  /*3f10*/  FFMA.FTZ R70, R70, R69, R75 ;  /* 0x0000004546467223 */ /* 0x000fe2000001004b */
[----:B------:R-:W-:Y:S01]  /*3f20*/  HADD2.F32 R160, -RZ, R160.H1_H1 ;  /* 0x300000a0ffa07230 */ /* 0x000fe20000004100 */
[----:B------:R-:W-:Y:S01]  /*3f30*/  F2FP.F16.F32.PACK_AB R11, R68, R11 ;  /* 0x0000000b440b723e */ /* 0x000fe200000000ff */
        /* <DEDUP_REMOVED lines=17> */
[----:B------:R-:W-:-:S07]  /*4050*/  F2FP.F16.F32.PACK_AB R14, R160, R77 ;  /* 0x0000004da00e723e */ /* 0x000fce00000000ff */
.L_x_2718:
[----:B------:R-:W-:Y:S05]  /*4060*/  BSYNC B3 ;  /* 0x0000000000037941 */ /* 0x000fea0003800000 */
.L_x_2717:
[----:B------:R-:W-:Y:S02]  /*4070*/  ULDC.64 UR4, c[0x0][0x208] ;  /* 0x0000820000047ab9 */ /* 0x000fe40000000a00 */
[----:B----4-:R0:W-:Y:S03]  /*4080*/  ST.E.128 desc[UR4][R72.64], R12 ;  /* 0x0000000c48007985 */ /* 0x0101e6000c101d04 */
.L_x_2716:
[----:B------:R-:W-:Y:S05]  /*4090*/  BSYNC B2 ;  /* 0x0000000000027941 */ /* 0x000fea0003800000 */
.L_x_2715:
        /* <DEDUP_REMOVED lines=49> */
.L_x_2720:
[----:B------:R-:W-:Y:S05]  /*43b0*/  BSYNC B2 ;  /* 0x0000000000027941 */ /* 0x000fea0003800000 */
.L_x_2719:
[----:B------:R-:W-:Y:S02]  /*43c0*/  ULDC.64 UR4, c[0x0][0x208] ;  /* 0x0000820000047ab9 */ /* 0x000fe40000000a00 */
[----:B----4-:R0:W-:Y:S03]  /*43d0*/  ST.E.128 desc[UR4][R68.64], R12 ;  /* 0x0000000c44007985 */ /* 0x0101e6000c101d04 */
.L_x_2706:
[----:B------:R-:W-:Y:S05]  /*43e0*/  BSYNC B1 ;  /* 0x0000000000017941 */ /* 0x000fea0003800000 */
.L_x_2705:
[----:B------:R-:W-:-:S03]  /*43f0*/  UMOV UR4, 0xffffffff ;  /* 0xffffffff00047882 */ /* 0x000fc60000000000 */
[----:B------:R-:W-:Y:S05]  /*4400*/  BRA.DIV UR4, `(.L_x_2721) ;  /* 0x000002a604c47947 */ /* 0x000fea000b800000 */
[----:B------:R0:W0:Y:S04]  /*4410*/  SHFL.IDX PT, R67, R119, 0x1, 0x181f ;  /* 0x00381f0077437f89 */ /* 0x00002800000e0000 */
[----:B------:R0:W0:Y:S02]  /*4420*/  SHFL.IDX PT, R66, R120, 0x1, 0x181f ;  /* 0x00381f0078427f89 */ /* 0x00002400000e0000 */
.L_x_3093:
        /* <DEDUP_REMOVED lines=51> */
.L_x_2727:
[----:B------:R-:W-:Y:S05]  /*4760*/  BSYNC B3 ;  /* 0x0000000000037941 */ /* 0x000fea0003800000 */
.L_x_2726:
[----:B------:R-:W-:Y:S02]  /*4770*/  ULDC.64 UR4, c[0x0][0x208] ;  /* 0x0000820000047ab9 */ /* 0x000fe40000000a00 */
[----:B----4-:R0:W-:Y:S03]  /*4780*/  ST.E.128 desc[UR4][R64.64], R12 ;  /* 0x0000000c40007985 */ /* 0x0101e6000c101d04 */
.L_x_2725:
[----:B------:R-:W-:Y:S05]  /*4790*/  BSYNC B2 ;  /* 0x0000000000027941 */ /* 0x000fea0003800000 */
.L_x_2724:
        /* <DEDUP_REMOVED lines=49> */
.L_x_2731:
[----:B------:R-:W-:Y:S05]  /*4ab0*/  BSYNC B3 ;  /* 0x0000000000037941 */ /* 0x000fea0003800000 */
.L_x_2730:
[----:B------:R-:W-:Y:S02]  /*4ac0*/  ULDC.64 UR4, c[0x0][0x208] ;  /* 0x0000820000047ab9 */ /* 0x000fe40000000a00 */
[----:B----4-:R0:W-:Y:S03]  /*4ad0*/  ST.E.128 desc[UR4][R60.64], R12 ;  /* 0x0000000c3c007985 */ /* 0x0101e6000c101d04 */
.L_x_2729:
[----:B------:R-:W-:Y:S05]  /*4ae0*/  BSYNC B2 ;  /* 0x0000000000027941 */ /* 0x000fea0003800000 */
.L_x_2728:
        /* <DEDUP_REMOVED lines=49> */
.L_x_2735:
[----:B------:R-:W-:Y:S05]  /*4e00*/  BSYNC B3 ;  /* 0x0000000000037941 */ /* 0x000fea0003800000 */
.L_x_2734:
[----:B------:R-:W-:Y:S02]  /*4e10*/  ULDC.64 UR4, c[0x0][0x208] ;  /* 0x0000820000047ab9 */ /* 0x000fe40000000a00 */
[----:B----4-:R0:W-:Y:S03]  /*4e20*/  ST.E.128 desc[UR4][R56.64], R12 ;  /* 0x0000000c38007985 */ /* 0x0101e6000c101d04 */
.L_x_2733:
[----:B------:R-:W-:Y:S05]  /*4e30*/  BSYNC B2 ;  /* 0x0000000000027941 */ /* 0x000fea0003800000 */
.L_x_2732:
        /* <DEDUP_REMOVED lines=48> */
.L_x_2737:
[----:B------:R-:W-:Y:S05]  /*5140*/  BSYNC B2 ;  /* 0x0000000000027941 */ /* 0x000fea0003800000 */
.L_x_2736:
[----:B------:R-:W-:Y:S02]  /*5150*/  ULDC.64 UR4, c[0x0][0x208] ;  /* 0x0000820000047ab9 */ /* 0x000fe40000000a00 */
[----:B----4-:R0:W-:Y:S03]  /*5160*/  ST.E.128 desc[UR4][R52.64], R12 ;  /* 0x0000000c34007985 */ /* 0x0101e6000c101d04 */
.L_x_2723:
[----:B------:R-:W-:Y:S05]  /*5170*/  BSYNC B1 ;  /* 0x0000000000017941 */ /* 0x000fea0003800000 */
.L_x_2722:
[----:B------:R-:W-:-:S03]  /*5180*/  UMOV UR4, 0xffffffff ;  /* 0xffffffff00047882 */ /* 0x000fc60000000000 */
[----:B------:R-:W-:Y:S05]  /*5190*/  BRA.DIV UR4, `(.L_x_2738) ;  /* 0x0000029a04ac7947 */ /* 0x000fea000b800000 */
[----:B01----:R-:W0:Y:S04]  /*51a0*/  SHFL.IDX PT, R119, R119, 0x2, 0x181f ;  /* 0x00581f0077777f89 */ /* 0x003e2800000e0000 */
[----:B------:R-:W1:Y:S02]  /*51b0*/  SHFL.IDX PT, R120, R120, 0x2, 0x181f ;  /* 0x00581f0078787f89 */ /* 0x000e6400000e0000 */
.L_x_3097:
        /* <DEDUP_REMOVED lines=50> */
.L_x_2743:
[----:B------:R-:W-:Y:S05]  /*54e0*/  BSYNC B2 ;  /* 0x0000000000027941 */ /* 0x000fea0003800000 */
.L_x_2742:
[----:B------:R-:W-:Y:S02]  /*54f0*/  ULDC.64 UR4, c[0x0][0x208] ;  /* 0x0000820000047ab9 */ /* 0x000fe40000000a00 */
[----:B--2---:R0:W-:Y:S03]  /*5500*/  ST.E.128 desc[UR4][R48.64], R12 ;  /* 0x0000000c30007985 */ /* 0x0041e6000c101d04 */
.L_x_2741:
[----:B------:R-:W-:Y:S05]  /*5510*/  BSYNC B1 ;  /* 0x0000000000017941 */ /* 0x000fea0003800000 */
.L_x_2740:
        /* <DEDUP_REMOVED lines=49> */
.L_x_2747:
[----:B------:R-:W-:Y:S05]  /*5830*/  BSYNC B2 ;  /* 0x0000000000027941 */ /* 0x000fea0003800000 */
.L_x_2746:
[----:B------:R-:W-:Y:S02]  /*5840*/  ULDC.64 UR4, c[0x0][0x208] ;  /* 0x0000820000047ab9 */ /* 0x000fe40000000a00 */
[----:B----4-:R0:W-:Y:S03]  /*5850*/  ST.E.128 desc[UR4][R44.64], R12 ;  /* 0x0000000c2c007985 */ /* 0x0101e6000c101d04 */
.L_x_2745:
[----:B------:R-:W-:Y:S05]  /*5860*/  BSYNC B1 ;  /* 0x0000000000017941 */ /* 0x000fea0003800000 */
.L_x_2744:
        /* <DEDUP_REMOVED lines=49> */
.L_x_2751:
[----:B------:R-:W-:Y:S05]  /*5b80*/  BSYNC B2 ;  /* 0x0000000000027941 */ /* 0x000fea0003800000 */
.L_x_2750:
[----:B------:R-:W-:Y:S02]  /*5b90*/  ULDC.64 UR4, c[0x0][0x208] ;  /* 0x0000820000047ab9 */ /* 0x000fe40000000a00 */
[----:B----4-:R0:W-:Y:S03]  /*5ba0*/  ST.E.128 desc[UR4][R40.64], R12 ;  /* 0x0000000c28007985 */ /* 0x0101e6000c101d04 */
.L_x_2749:
[----:B------:R-:W-:Y:S05]  /*5bb0*/  BSYNC B1 ;  /* 0x0000000000017941 */ /* 0x000fea0003800000 */
.L_x_2748:
        /* <DEDUP_REMOVED lines=48> */
.L_x_2753:
[----:B------:R-:W-:Y:S05]  /*5ec0*/  BSYNC B1 ;  /* 0x0000000000017941 */ /* 0x000fea0003800000 */
.L_x_2752:
[----:B------:R-:W-:Y:S02]  /*5ed0*/  ULDC.64 UR4, c[0x0][0x208] ;  /* 0x0000820000047ab9 */ /* 0x000fe40000000a00 */
[----:B----4-:R0:W-:Y:S01]  /*5ee0*/  ST.E.128 desc[UR4][R36.64], R12 ;  /* 0x0000000c24007985 */ /* 0x0101e2000c101d04 */
[----:B------:R-:W-:Y:S05]  /*5ef0*/  BRA `(.L_x_2739) ;  /* 0x0000004000e47947 */ /* 0x000fea0003800000 */
.L_x_2694:
        /* <DEDUP_REMOVED lines=38> */
.L_x_2755:
[----:B------:R-:W-:Y:S05]  /*6160*/  BSYNC B1 ;  /* 0x0000000000017941 */ /* 0x000fea0003800000 */
.L_x_2754:
        /* <DEDUP_REMOVED lines=12> */
[----:B------:R-:W-:Y:S01]  /*6230*/  BSSY B1, `(.L_x_2756) ;  /* 0x0000036000017945 */ /* 0x000fe20003800000 */
[----:B------:R-:W-:-:S02]  /*6240*/  MOV R49, R39 ;  /* 0x0000002700317202 */ /* 0x000fc40000000f00 */
[----:B------:R-:W-:Y:S02]  /*6250*/  CS2R R54, SRZ ;  /* 0x0000000000367805 */ /* 0x000fe4000001ff00 */
[----:B------:R-:W-:Y:S01]  /*6260*/  PRMT R159, R52, 0x7610, R159 ;  /* 0x00007610349f7816 */ /* 0x000fe2000000009f */
[----:B------:R-:W-:Y:S01]  /*6270*/  IMAD.MOV.U32 R52, RZ, RZ, R40 ;  /* 0x000000ffff347224 */ /* 0x000fe200078e0028 */
[----:B------:R-:W-:Y:S01]  /*6280*/  PRMT R157, R48, 0x5410, R49 ;  /* 0x00005410309d7816 */ /* 0x000fe20000000031 */
[----:B------:R-:W-:Y:S01]  /*6290*/  IMAD.MOV.U32 R48, RZ, RZ, R42 ;  /* 0x000000ffff307224 */ /* 0x000fe200078e002a */
[----:B------:R-:W-:Y:S01]  /*62a0*/  PRMT R155, R53, 0x7610, R155 ;  /* 0x00007610359b7816 */ /* 0x000fe2000000009b */
[----:B------:R-:W-:Y:S01]  /*62b0*/  IMAD.MOV.U32 R53, RZ, RZ, R41 ;  /* 0x000000ffff357224 */ /* 0x000fe200078e0029 */
[----:B------:R-:W-:Y:S02]  /*62c0*/  MOV R49, R43 ;  /* 0x0000002b00317202 */ /* 0x000fe40000000f00 */
[----:B------:R-:W-:-:S02]  /*62d0*/  CS2R R58, SRZ ;  /* 0x00000000003a7805 */ /* 0x000fc4000001ff00 */
[----:B------:R-:W-:Y:S01]  /*62e0*/  PRMT R166, R48, 0x7610, R166 ;  /* 0x0000761030a67816 */ /* 0x000fe200000000a6 */
[----:B------:R-:W-:Y:S01]  /*62f0*/  IMAD.MOV.U32 R48, RZ, RZ, R46 ;  /* 0x000000ffff307224 */ /* 0x000fe200078e002e */
[----:B------:R-:W-:Y:S01]  /*6300*/  PRMT R167, R167, 0x5410, R52 ;  /* 0x00005410a7a77816 */ /* 0x000fe20000000034 */
[----:B------:R-:W-:Y:S01]  /*6310*/  IMAD.MOV.U32 R52, RZ, RZ, R44 ;  /* 0x000000ffff347224 */ /* 0x000fe200078e002c */
[----:B------:R-:W-:Y:S01]  /*6320*/  PRMT R169, R169, 0x5410, R53 ;  /* 0x00005410a9a97816 */ /* 0x000fe20000000035 */
[----:B------:R-:W-:Y:S01]  /*6330*/  IMAD.MOV.U32 R53, RZ, RZ, R45 ;  /* 0x000000ffff357224 */ /* 0x000fe200078e002d */
[----:B------:R-:W-:Y:S02]  /*6340*/  PRMT R168, R168, 0x5410, R49 ;  /* 0x00005410a8a87816 */ /* 0x000fe40000000031 */
[----:B------:R-:W-:Y:S02]  /*6350*/  CS2R R56, SRZ ;  /* 0x0000000000387805 */ /* 0x000fe4000001ff00 */
[----:B------:R-:W-:-:S02]  /*6360*/  MOV R49, R47 ;  /* 0x0000002f00317202 */ /* 0x000fc40000000f00 */
[----:B------:R-:W-:Y:S02]  /*6370*/  CS2R R62, SRZ ;  /* 0x00000000003e7805 */ /* 0x000fe4000001ff00 */
[----:B------:R-:W-:Y:S02]  /*6380*/  PRMT R159, R159, 0x5410, R48 ;  /* 0x000054109f9f7816 */ /* 0x000fe40000000030 */
[----:B------:R-:W-:Y:S02]  /*6390*/  CS2R R60, SRZ ;  /* 0x00000000003c7805 */ /* 0x000fe4000001ff00 */
        /* <DEDUP_REMOVED lines=31> */
.L_x_2757:
[----:B------:R-:W-:Y:S05]  /*6590*/  BSYNC B1 ;  /* 0x0000000000017941 */ /* 0x000fea0003800000 */
.L_x_2756:
        /* <DEDUP_REMOVED lines=34> */
.L_x_2759:
[----:B------:R-:W-:Y:S05]  /*67c0*/  BSYNC B1 ;  /* 0x0000000000017941 */ /* 0x000fea0003800000 */
.L_x_2758:
[----:B------:R-:W-:Y:S01]  /*67d0*/  IMAD.MOV.U32 R11, RZ, RZ, R51 ;  /* 0x000000ffff0b7224 */ /* 0x000fe200078e0033 */
[----:B------:R-:W-:Y:S01]  /*67e0*/  PRMT R153, R153, 0x5410, R81 ;  /* 0x0000541099997816 */ /* 0x000fe20000000051 */
[----:B0-----:R-:W-:Y:S01]  /*67f0*/  IMAD.MOV.U32 R12, RZ, RZ, R48 ;  /* 0x000000ffff0c7224 */ /* 0x001fe200078e0030 */
[----:B------:R-:W-:Y:S01]  /*6800*/  MOV R14, R54 ;  /* 0x00000036000e7202 */ /* 0x000fe20000000f00 */
[----:B------:R-:W-:Y:S01]  /*6810*/  IMAD.MOV.U32 R13, RZ, RZ, R49 ;  /* 0x000000ffff0d7224 */ /* 0x000fe200078e0031 */
[----:B------:R-:W-:Y:S01]  /*6820*/  PRMT R153, R11, 0x7610, R153 ;  /* 0x000076100b997816 */ /* 0x000fe20000000099 */
[----:B------:R-:W-:Y:S01]  /*6830*/  IMAD.MOV.U32 R11, RZ, RZ, R55 ;  /* 0x000000ffff0b7224 */ /* 0x000fe200078e0037 */
[----:B------:R-:W-:Y:S01]  /*6840*/  PRMT R154, R14, 0x7610, R154 ;  /* 0x000076100e9a7816 */ /* 0x000fe2000000009a */
[----:B------:R-:W-:Y:S01]  /*6850*/  ULOP3.LUT UR4, UR60, 0x1, URZ, 0xfc, !UPT ;  /* 0x000000013c047892 */ /* 0x000fe2000f8efc3f */
[----:B------:R-:W-:Y:S01]  /*6860*/  PRMT R152, R13, 0x5410, R12 ;  /* 0x000054100d987816 */ /* 0x000fe2000000000c */
[----:B------:R-:W-:Y:S01]  /*6870*/  IMAD.MOV.U32 R12, RZ, RZ, R52 ;  /* 0x000000ffff0c7224 */ /* 0x000fe200078e0034 */
        /* <DEDUP_REMOVED lines=9> */
[----:B------:R-:W-:Y:S01]  /*6910*/  UISETP.NE.AND UP0, UPT, UR4, 0x3, UPT ;  /* 0x000000030400788c */ /* 0x000fe2000bf05270 */
        /* <DEDUP_REMOVED lines=14> */
[----:B------:R-:W-:-:S02]  /*6a00*/  PRMT R142, R14, 0x7610, R142 ;  /* 0x000076100e8e7816 */ /* 0x000fc4000000008e */
[----:B------:R-:W-:Y:S02]  /*6a10*/  MOV R14, R70 ;  /* 0x00000046000e7202 */ /* 0x000fe40000000f00 */
[----:B------:R-:W-:Y:S01]  /*6a20*/  PRMT R142, R142, 0x5410, R11 ;  /* 0x000054108e8e7816 */ /* 0x000fe2000000000b */
[----:B------:R-:W-:Y:S01]  /*6a30*/  IMAD.MOV.U32 R11, RZ, RZ, R71 ;  /* 0x000000ffff0b7224 */ /* 0x000fe200078e0047 */
[----:B------:R-:W-:Y:S01]  /*6a40*/  PRMT R143, R12, 0x5410, R13 ;  /* 0x000054100c8f7816 */ /* 0x000fe2000000000d */
[----:B------:R-:W-:Y:S01]  /*6a50*/  IMAD.MOV.U32 R12, RZ, RZ, R68 ;  /* 0x000000ffff0c7224 */ /* 0x000fe200078e0044 */
[----:B------:R-:W-:Y:S01]  /*6a60*/  PRMT R147, R14, 0x7610, R147 ;  /* 0x000076100e937816 */ /* 0x000fe20000000093 */
[----:B------:R-:W-:Y:S01]  /*6a70*/  IMAD.MOV.U32 R13, RZ, RZ, R69 ;  /* 0x000000ffff0d7224 */ /* 0x000fe200078e0045 */
[----:B------:R-:W-:Y:S02]  /*6a80*/  PLOP3.LUT P0, PT, PT, PT, UP0, 0x80, 0x0 ;  /* 0x000000000000781c */ /* 0x000fe40003f0f008 */
[----:B------:R-:W-:-:S02]  /*6a90*/  MOV R14, R74 ;  /* 0x0000004a000e7202 */ /* 0x000fc40000000f00 */
[----:B------:R-:W-:Y:S01]  /*6aa0*/  PRMT R146, R12, 0x5410, R11 ;  /* 0x000054100c927816 */ /* 0x000fe2000000000b */
[----:B------:R-:W-:Y:S01]  /*6ab0*/  IMAD.MOV.U32 R12, RZ, RZ, R72 ;  /* 0x000000ffff0c7224 */ /* 0x000fe200078e0048 */
[----:B------:R-:W-:Y:S01]  /*6ac0*/  PRMT R147, R147, 0x5410, R13 ;  /* 0x0000541093937816 */ /* 0x000fe2000000000d */
[----:B------:R-:W-:Y:S01]  /*6ad0*/  IMAD.MOV.U32 R13, RZ, RZ, R73 ;  /* 0x000000ffff0d7224 */ /* 0x000fe200078e0049 */
[----:B------:R-:W-:Y:S01]  /*6ae0*/  PRMT R144, R14, 0x7610, R144 ;  /* 0x000076100e907816 */ /* 0x000fe20000000090 */
[----:B------:R-:W-:Y:S02]  /*6af0*/  IMAD.MOV.U32 R11, RZ, RZ, R75 ;  /* 0x000000ffff0b7224 */ /* 0x000fe400078e004b */
        /* <DEDUP_REMOVED lines=10> */
.L_x_2760:
[----:B------:R-:W-:Y:S01]  /*6ba0*/  LEA R89, R212, R22, 0x3 ;  /* 0x00000016d4597211 */ /* 0x000fe200078e18ff */
[----:B------:R-:W0:Y:S01]  /*6bb0*/  LDC R136, c[0x0][0x2f4] ;  /* 0x0000bd00ff887b82 */ /* 0x000e220000000800 */
[----:B------:R-:W-:Y:S01]  /*6bc0*/  SHF.L.U32 R90, R228, 0x1f, RZ ;  /* 0x0000001fe45a7819 */ /* 0x000fe200000006ff */
[----:B------:R-:W-:Y:S03]  /*6bd0*/  BSSY B1, `(.L_x_2761) ;  /* 0x0000003000017945 */ /* 0x000fe60003800000 */
[----:B------:R-:W1:Y:S02]  /*6be0*/  SYNCS.PHASECHK.TRANS64.TRYWAIT P6, [R89+URZ+0x38890], R90 ;  /* 0x0388905a590075a7 */ /* 0x000e6400080c017f */
[----:B-1----:R-:W-:Y:S05]  /*6bf0*/  @!P6 BRA `(.L_x_2762) ;  /* 0x000002800060e947 */ /* 0x002fea0003800000 */
.L_x_3098:
[----:B------:R-:W-:Y:S05]  /*6c00*/  BSYNC B1 ;  /* 0x0000000000017941 */ /* 0x000fea0003800000 */
.L_x_2761:
[----:B------:R-:W-:Y:S01]  /*6c10*/  UMOV UR4, 0xffffffff ;  /* 0xffffffff00047882 */ /* 0x000fe20000000000 */
[----:B0-----:R-:W-:Y:S02]  /*6c20*/  IMAD.IADD R137, R136, 0x1, -R115 ;  /* 0x0000000188897824 */ /* 0x001fe400078e0a73 */
[----:B------:R-:W-:Y:S05]  /*6c30*/  BRA.DIV UR4, `(.L_x_2763) ;  /* 0x0000028204647947 */ /* 0x000fea000b800000 */
[----:B------:R0:W2:Y:S04]  /*6c40*/  SHFL.IDX PT, R125, R119, RZ, 0x181f ;  /* 0x00181fff777d7589 */ /* 0x0000a800000e0000 */
[----:B------:R0:W3:Y:S02]  /*6c50*/  SHFL.IDX PT, R124, R120, RZ, 0x181f ;  /* 0x00181fff787c7589 */ /* 0x0000e400000e0000 */
.L_x_3102:
[----:B------:R-:W-:Y:S04]  /*6c60*/  BSSY B1, `(.L_x_2764) ;  /* 0x00000ef000017945 */ /* 0x000fe80003800000 */
[----:B------:R-:W-:Y:S05]  /*6c70*/  @P3 BRA `(.L_x_2765) ;  /* 0x0000000c00b43947 */ /* 0x000fea0003800000 */
[----:B------:R-:W-:Y:S01]  /*6c80*/  ISETP.NE.AND P3, PT, R4, RZ, PT ;  /* 0x000000ff0400720c */ /* 0x000fe20003f65270 */
[----:B------:R-:W-:-:S12]  /*6c90*/  BSSY B2, `(.L_x_2766) ;  /* 0x0000075000027945 */ /* 0x000fd80003800000 */
[----:B------:R-:W-:Y:S05]  /*6ca0*/  @!P3 BRA `(.L_x_2767) ;  /* 0x0000000400ccb947 */ /* 0x000fea0003800000 */
[----:B------:R-:W4:Y:S01]  /*6cb0*/  LDL R14, [R1+0x58] ;  /* 0x00005800010e7983 */ /* 0x000f220000100800 */
        /* <DEDUP_REMOVED lines=10> */
[----:B------:R-:W-:Y:S01]  /*6d60*/  LEA.HI R12, R12, R129, RZ, 0x3 ;  /* 0x000000810c0c7211 */ /* 0x000fe200078f18ff */
[----:B------:R-:W-:-:S03]  /*6d70*/  IMAD.SHL.U32 R129, R129, 0x8, RZ ;  /* 0x0000000881817824 */ /* 0x000fc600078e00ff */
[----:B------:R-:W-:Y:S02]  /*6d80*/  SHF.R.S32.HI R12, RZ, 0x3, R12 ;  /* 0x00000003ff0c7819 */ /* 0x000fe4000001140c */
[----:B------:R-:W-:Y:S02]  /*6d90*/  LOP3.LUT R11, R229, 0x38, R129, 0xf8, !PT ;  /* 0x00000038e50b7812 */ /* 0x000fe400078ef881 */
[----:B------:R-:W-:Y:S02]  /*6da0*/  ISETP.GE.AND P3, PT, R129, R136, PT ;  /* 0x000000888100720c */ /* 0x000fe40003f66270 */
[----:B------:R-:W-:Y:S01]  /*6db0*/  LOP3.LUT R11, R11, R13, RZ, 0x3c, !PT ;  /* 0x0000000d0b0b7212 */ /* 0x000fe200078e3cff */
[----:B------:R-:W-:-:S10]  /*6dc0*/  IMAD R13, R212, 0x5000, R134 ;  /* 0x00005000d40d7824 */ /* 0x000fd400078e0286 */
[----:B------:R-:W-:-:S04]  /*6dd0*/  @!P3 IMAD.WIDE R128, R129, 0x2, R124 ;  /* 0x000000028180b825 */ /* 0x000fc800078e027c */
[----:B----4-:R-:W-:-:S04]  /*6de0*/  IMAD R12, R12, 0x1400, R14 ;  /* 0x000014000c0c7824 */ /* 0x010fc800078e020e */
[----:B------:R-:W-:Y:S01]  /*6df0*/  IMAD.IADD R11, R12, 0x1, R11 ;  /* 0x000000010c0b7824 */ /* 0x000fe200078e020b */
[----:B------:R-:W-:-:S03]  /*6e00*/  LEA R12, R13, R22, 0x1 ;  /* 0x000000160d0c7211 */ /* 0x000fc600078e08ff */
[----:B------:R-:W-:-:S03]  /*6e10*/  IMAD R11, R212, 0x5000, R11 ;  /* 0x00005000d40b7824 */ /* 0x000fc600078e020b */
[----:B------:R-:W2:Y:S01]  /*6e20*/  LDS.128 R12, [R12+0x24400] ;  /* 0x024400000c0c7984 */ /* 0x000ea20000000c00 */
[----:B------:R-:W-:-:S06]  /*6e30*/  IMAD R80, R11, 0x2, R22 ;  /* 0x000000020b507824 */ /* 0x000fcc00078e0216 */
[----:B------:R-:W3:Y:S01]  /*6e40*/  LDS.128 R80, [R80+0x24400] ;  /* 0x0244000050507984 */ /* 0x000ee20000000c00 */
[----:B------:R-:W-:Y:S05]  /*6e50*/  @P6 BRA `(.L_x_2769) ;  /* 0x0000000400506947 */ /* 0x000fea0003800000 */
[----:B------:R-:W-:Y:S01]  /*6e60*/  SHF.R.U64 R11, R36, 0x10, R37 ;  /* 0x00000010240b7819 */ /* 0x000fe20000001225 */
[----:B--2---:R-:W-:Y:S01]  /*6e70*/  HADD2.F32 R158, -RZ, R13.H0_H0 ;  /* 0x2000000dff9e7230 */ /* 0x004fe20000004100 */
[--C-:B------:R-:W-:Y:S01]  /*6e80*/  SHF.R.U64 R36, R44, 0x10, R45.reuse ;  /* 0x000000102c247819 */ /* 0x100fe2000000122d */
[----:B------:R-:W-:Y:S01]  /*6e90*/  HADD2.F32 R155, -RZ, R155.H0_H0 ;  /* 0x2000009bff9b7230 */ /* 0x000fe20000004100 */
[----:B------:R-:W-:Y:S01]  /*6ea0*/  SHF.R.U32.HI R44, RZ, 0x10, R45 ;  /* 0x00000010ff2c7819 */ /* 0x000fe2000001162d */
[----:B------:R-:W-:Y:S01]  /*6eb0*/  HADD2.F32 R13, -RZ, R13.H1_H1 ;  /* 0x3000000dff0d7230 */ /* 0x000fe20000004100 */
[--C-:B------:R-:W-:Y:S01]  /*6ec0*/  SHF.R.U64 R45, R46, 0x10, R47.reuse ;  /* 0x000000102e2d7819 */ /* 0x100fe2000000122f */
[----:B------:R-:W-:Y:S01]  /*6ed0*/  HADD2.F32 R36, -RZ, R36.H0_H0 ;  /* 0x20000024ff247230 */ /* 0x000fe20000004100 */
[----:B------:R-:W-:Y:S01]  /*6ee0*/  SHF.R.U32.HI R46, RZ, 0x10, R47 ;  /* 0x00000010ff2e7819 */ /* 0x000fe2000001162f */
[----:B------:R-:W-:Y:S01]  /*6ef0*/  HADD2.F32 R47, -RZ, R156.H0_H0 ;  /* 0x2000009cff2f7230 */ /* 0x000fe20000004100 */
[----:B------:R-:W-:Y:S01]  /*6f00*/  SHF.R.U32.HI R37, RZ, 0x10, R37 ;  /* 0x00000010ff257819 */ /* 0x000fe20000011625 */
[--C-:B---3--:R-:W-:Y:S01]  /*6f10*/  HADD2.F32 R156, -RZ, R81.reuse.H0_H0 ;  /* 0x20000051ff9c7230 */ /* 0x108fe20000004100 */
[--C-:B------:R-:W-:Y:S01]  /*6f20*/  SHF.R.U64 R38, R38, 0x10, R39.reuse ;  /* 0x0000001026267819 */ /* 0x100fe20000001227 */
[----:B------:R-:W-:Y:S01]  /*6f30*/  HADD2.F32 R81, -RZ, R81.H1_H1 ;  /* 0x30000051ff517230 */ /* 0x000fe20000004100 */
[----:B------:R-:W-:Y:S01]  /*6f40*/  SHF.R.U32.HI R39, RZ, 0x10, R39 ;  /* 0x00000010ff277819 */ /* 0x000fe20000011627 */
[----:B------:R-:W-:-:S02]  /*6f50*/  HADD2.F32 R160, -RZ, R37.H0_H0 ;  /* 0x20000025ffa07230 */ /* 0x000fc40000004100 */
[-C--:B------:R-:W-:Y:S01]  /*6f60*/  FMUL.FTZ R37, R156, R47.reuse ;  /* 0x0000002f9c257220 */ /* 0x080fe20000410000 */
[----:B------:R-:W-:Y:S02]  /*6f70*/  HADD2.F32 R44, -RZ, R44.H0_H0 ;  /* 0x2000002cff2c7230 */ /* 0x000fe40000004100 */
[C---:B------:R-:W-:Y:S01]  /*6f80*/  FMUL.FTZ R47, R158.reuse, R47 ;  /* 0x0000002f9e2f7220 */ /* 0x040fe20000410000 */
[----:B------:R-:W-:Y:S02]  /*6f90*/  HADD2.F32 R46, -RZ, R46.H0_H0 ;  /* 0x2000002eff2e7230 */ /* 0x000fe40000004100 */
[-C--:B------:R-:W-:Y:S01]  /*6fa0*/  FFMA.FTZ R37, R158, R155.reuse, -R37 ;  /* 0x0000009b9e257223 */ /* 0x080fe20000010825 */
[----:B------:R-:W-:Y:S02]  /*6fb0*/  HADD2.F32 R158, -RZ, R15.H0_H0 ;  /* 0x2000000fff9e7230 */ /* 0x000fe40000004100 */
[----:B------:R-:W-:Y:S01]  /*6fc0*/  FMUL.FTZ R162, R81, R44 ;  /* 0x0000002c51a27220 */ /* 0x000fe20000410000 */
[----:B------:R-:W-:Y:S01]  /*6fd0*/  FFMA.FTZ R47, R156, R155, R47 ;  /* 0x0000009b9c2f7223 */ /* 0x000fe2000001002f */
[----:B------:R-:W-:-:S02]  /*6fe0*/  HADD2.F32 R156, -RZ, R83.H0_H0 ;  /* 0x20000053ff9c7230 */ /* 0x000fc40000004100 */
[C---:B------:R-:W-:Y:S01]  /*6ff0*/  FMUL.FTZ R44, R13.reuse, R44 ;  /* 0x0000002c0d2c7220 */ /* 0x040fe20000410000 */
[----:B------:R-:W-:Y:S02]  /*7000*/  HADD2.F32 R83, -RZ, R83.H1_H1 ;  /* 0x30000053ff537230 */ /* 0x000fe40000004100 */
[-C--:B------:R-:W-:Y:S01]  /*7010*/  FFMA.FTZ R162, R13, R160.reuse, -R162 ;  /* 0x000000a00da27223 */ /* 0x080fe200000108a2 */
[----:B------:R-:W-:Y:S02]  /*7020*/  HADD2.F32 R15, -RZ, R15.H1_H1 ;  /* 0x3000000fff0f7230 */ /* 0x000fe40000004100 */
[----:B------:R-:W-:Y:S01]  /*7030*/  FFMA.FTZ R44, R81, R160, R44 ;  /* 0x000000a0512c7223 */ /* 0x000fe2000001002c */
[----:B------:R-:W-:Y:S02]  /*7040*/  HADD2.F32 R13, -RZ, R164.H0_H0 ;  /* 0x200000a4ff0d7230 */ /* 0x000fe40000004100 */
[----:B------:R-:W-:Y:S01]  /*7050*/  FMUL.FTZ R164, R83, R46 ;  /* 0x0000002e53a47220 */ /* 0x000fe20000410000 */
[----:B------:R-:W-:-:S02]  /*7060*/  HADD2.F32 R160, -RZ, R39.H0_H0 ;  /* 0x20000027ffa07230 */ /* 0x000fc40000004100 */
[----:B------:R-:W-:Y:S01]  /*7070*/  FMUL.FTZ R46, R15, R46 ;  /* 0x0000002e0f2e7220 */ /* 0x000fe20000410000 */
[----:B------:R-:W-:Y:S02]  /*7080*/  HADD2.F32 R81, -RZ, R157.H1_H1 ;  /* 0x3000009dff517230 */ /* 0x000fe40000004100 */
[-C--:B------:R-:W-:Y:S01]  /*7090*/  FMUL.FTZ R39, R156, R13.reuse ;  /* 0x0000000d9c277220 */ /* 0x080fe20000410000 */
[C---:B------:R-:W-:Y:S01]  /*70a0*/  FMUL.FTZ R13, R158.reuse, R13 ;  /* 0x0000000d9e0d7220 */ /* 0x040fe20000410000 */
[-C--:B------:R-:W-:Y:S01]  /*70b0*/  FFMA.FTZ R46, R83, R160.reuse, R46 ;  /* 0x000000a0532e7223 */ /* 0x080fe2000001002e */
[----:B------:R-:W-:Y:S02]  /*70c0*/  HADD2.F32 R83, -RZ, R80.H1_H1 ;  /* 0x30000050ff537230 */ /* 0x000fe40000004100 */
[-C--:B------:R-:W-:Y:S01]  /*70d0*/  FFMA.FTZ R39, R158, R81.reuse, -R39 ;  /* 0x000000519e277223 */ /* 0x080fe20000010827 */
[----:B------:R-:W-:Y:S02]  /*70e0*/  HADD2.F32 R155, -RZ, R12.H1_H1 ;  /* 0x3000000cff9b7230 */ /* 0x000fe40000004100 */
[----:B------:R-:W-:Y:S01]  /*70f0*/  FFMA.FTZ R13, R156, R81, R13 ;  /* 0x000000519c0d7223 */ /* 0x000fe2000001000d */
[----:B------:R-:W-:Y:S01]  /*7100*/  FFMA.FTZ R164, R15, R160, -R164 ;  /* 0x000000a00fa47223 */ /* 0x000fe200000108a4 */
[----:B------:R-:W-:Y:S01]  /*7110*/  HADD2.F32 R15, -RZ, R170.H0_H0 ;  /* 0x200000aaff0f7230 */ /* 0x000fe20000004100 */
[----:B------:R-:W-:Y:S01]  /*7120*/  F2FP.F16.F32.PACK_AB R37, R162, R37 ;  /* 0x00000025a225723e */ /* 0x000fe200000000ff */
[----:B------:R-:W-:-:S02]  /*7130*/  HADD2.F32 R158, -RZ, R80.H0_H0 ;  /* 0x20000050ff9e7230 */ /* 0x000fc40000004100 */
[-C--:B------:R-:W-:Y:S01]  /*7140*/  FMUL.FTZ R80, R83, R36.reuse ;  /* 0x0000002453507220 */ /* 0x080fe20000410000 */
[----:B------:R-:W-:Y:S02]  /*7150*/  HADD2.F32 R156, -RZ, R12.H0_H0 ;  /* 0x2000000cff9c7230 */ /* 0x000fe40000004100 */
[----:B------:R-:W-:Y:S01]  /*7160*/  FMUL.FTZ R36, R155, R36 ;  /* 0x000000249b247220 */ /* 0x000fe20000410000 */
[----:B------:R-:W-:Y:S02]  /*7170*/  HADD2.F32 R12, -RZ, R11.H0_H0 ;  /* 0x2000000bff0c7230 */ /* 0x000fe40000004100 */
[-C--:B------:R-:W-:Y:S01]  /*7180*/  FMUL.FTZ R11, R158, R15.reuse ;  /* 0x0000000f9e0b7220 */ /* 0x080fe20000410000 */
[----:B------:R-:W-:Y:S02]  /*7190*/  HADD2.F32 R81, -RZ, R159.H0_H0 ;  /* 0x2000009fff517230 */ /* 0x000fe40000004100 */
[----:B------:R-:W-:Y:S01]  /*71a0*/  FMUL.FTZ R15, R156, R15 ;  /* 0x0000000f9c0f7220 */ /* 0x000fe20000410000 */
[----:B------:R-:W-:-:S02]  /*71b0*/  HADD2.F32 R45, -RZ, R45.H0_H0 ;  /* 0x2000002dff2d7230 */ /* 0x000fc40000004100 */
[-C--:B------:R-:W-:Y:S01]  /*71c0*/  FFMA.FTZ R80, R155, R12.reuse, -R80 ;  /* 0x0000000c9b507223 */ /* 0x080fe20000010850 */
[----:B------:R-:W-:Y:S01]  /*71d0*/  FFMA.FTZ R36, R83, R12, R36 ;  /* 0x0000000c53247223 */ /* 0x000fe20000010024 */
[----:B------:R-:W-:Y:S02]  /*71e0*/  HADD2.F32 R155, -RZ, R82.H0_H0 ;  /* 0x20000052ff9b7230 */ /* 0x000fe40000004100 */
[-C--:B------:R-:W-:Y:S01]  /*71f0*/  FFMA.FTZ R11, R156, R81.reuse, -R11 ;  /* 0x000000519c0b7223 */ /* 0x080fe2000001080b */
[----:B------:R-:W-:Y:S02]  /*7200*/  HADD2.F32 R12, -RZ, R159.H1_H1 ;  /* 0x3000009fff0c7230 */ /* 0x000fe40000004100 */
[----:B------:R-:W-:Y:S01]  /*7210*/  FFMA.FTZ R15, R158, R81, R15 ;  /* 0x000000519e0f7223 */ /* 0x000fe2000001000f */
[----:B------:R-:W-:Y:S01]  /*7220*/  HADD2.F32 R83, -RZ, R14.H0_H0 ;  /* 0x2000000eff537230 */ /* 0x000fe20000004100 */
[----:B------:R-:W-:Y:S01]  /*7230*/  F2FP.F16.F32.PACK_AB R39, R164, R39 ;  /* 0x00000027a427723e */ /* 0x000fe200000000ff */
[----:B------:R-:W-:Y:S01]  /*7240*/  HADD2.F32 R82, -RZ, R82.H1_H1 ;  /* 0x30000052ff527230 */ /* 0x000fe20000004100 */
[----:B------:R-:W-:Y:S01]  /*7250*/  F2FP.F16.F32.PACK_AB R80, R80, R11 ;  /* 0x0000000b5050723e */ /* 0x000fe200000000ff */
[----:B------:R-:W-:Y:S01]  /*7260*/  HADD2.F32 R14, -RZ, R14.H1_H1 ;  /* 0x3000000eff0e7230 */ /* 0x000fe20000004100 */
[----:B------:R-:W-:Y:S01]  /*7270*/  F2FP.F16.F32.PACK_AB R36, R36, R15 ;  /* 0x0000000f2424723e */ /* 0x000fe200000000ff */
[----:B------:R-:W-:-:S02]  /*7280*/  HADD2.F32 R81, -RZ, R157.H0_H0 ;  /* 0x2000009dff517230 */ /* 0x000fc40000004100 */
[-C--:B------:R-:W-:Y:S01]  /*7290*/  FMUL.FTZ R159, R82, R45.reuse ;  /* 0x0000002d529f7220 */ /* 0x080fe20000410000 */
[----:B------:R-:W-:Y:S02]  /*72a0*/  HADD2.F32 R157, -RZ, R38.H0_H0 ;  /* 0x20000026ff9d7230 */ /* 0x000fe40000004100 */
[-C--:B------:R-:W-:Y:S01]  /*72b0*/  FMUL.FTZ R38, R155, R12.reuse ;  /* 0x0000000c9b267220 */ /* 0x080fe20000410000 */
[C---:B------:R-:W-:Y:S01]  /*72c0*/  FMUL.FTZ R12, R83.reuse, R12 ;  /* 0x0000000c530c7220 */ /* 0x040fe20000410000 */
[----:B------:R-:W-:Y:S01]  /*72d0*/  FMUL.FTZ R45, R14, R45 ;  /* 0x0000002d0e2d7220 */ /* 0x000fe20000410000 */
[----:B------:R-:W-:Y:S02]  /*72e0*/  IMAD.MOV.U32 R15, RZ, RZ, R39 ;  /* 0x000000ffff0f7224 */ /* 0x000fe400078e0027 */
[-C--:B------:R-:W-:Y:S01]  /*72f0*/  FFMA.FTZ R38, R83, R81.reuse, -R38 ;  /* 0x0000005153267223 */ /* 0x080fe20000010826 */
[----:B------:R-:W-:Y:S01]  /*7300*/  FFMA.FTZ R12, R155, R81, R12 ;  /* 0x000000519b0c7223 */ /* 0x000fe2000001000c */
[-C--:B------:R-:W-:Y:S01]  /*7310*/  FFMA.FTZ R45, R82, R157.reuse, R45 ;  /* 0x0000009d522d7223 */ /* 0x080fe2000001002d */
[----:B------:R-:W-:Y:S01]  /*7320*/  FFMA.FTZ R159, R14, R157, -R159 ;  /* 0x0000009d0e9f7223 */ /* 0x000fe2000001089f */
[----:B------:R-:W-:Y:S01]  /*7330*/  F2FP.F16.F32.PACK_AB R83, R46, R13 ;  /* 0x0000000d2e53723e */ /* 0x000fe200000000ff */
[----:B------:R-:W-:Y:S01]  /*7340*/  IMAD.MOV.U32 R13, RZ, RZ, R37 ;  /* 0x000000ffff0d7224 */ /* 0x000fe200078e0025 */
[----:B------:R-:W-:-:S02]  /*7350*/  F2FP.F16.F32.PACK_AB R81, R44, R47 ;  /* 0x0000002f2c51723e */ /* 0x000fc400000000ff */
[----:B------:R-:W-:Y:S01]  /*7360*/  F2FP.F16.F32.PACK_AB R82, R45, R12 ;  /* 0x0000000c2d52723e */ /* 0x000fe200000000ff */
[----:B------:R-:W-:Y:S01]  /*7370*/  IMAD.MOV.U32 R12, RZ, RZ, R80 ;  /* 0x000000ffff0c7224 */ /* 0x000fe200078e0050 */
[----:B------:R-:W-:Y:S02]  /*7380*/  F2FP.F16.F32.PACK_AB R14, R159, R38 ;  /* 0x000000269f0e723e */ /* 0x000fe400000000ff */
[----:B------:R-:W-:-:S07]  /*7390*/  MOV R80, R36 ;  /* 0x0000002400507202 */ /* 0x000fce0000000f00 */
.L_x_2769:
[----:B------:R-:W-:Y:S05]  /*73a0*/  BSYNC B3 ;  /* 0x0000000000037941 */ /* 0x000fea0003800000 */
.L_x_2768:
[----:B------:R-:W-:Y:S02]  /*73b0*/  ULDC.64 UR4, c[0x0][0x208] ;  /* 0x0000820000047ab9 */ /* 0x000fe40000000a00 */
[----:B--2---:R4:W-:Y:S04]  /*73c0*/  ST.E.128 desc[UR4][R126.64], R12 ;  /* 0x0000000c7e007985 */ /* 0x0049e8000c101d04 */
[----:B---3--:R4:W-:Y:S02]  /*73d0*/  @!P3 ST.E.128 desc[UR4][R128.64], R80 ;  /* 0x000000508000b985 */ /* 0x0089e4000c101d04 */
.L_x_2767:
[----:B------:R-:W-:Y:S05]  /*73e0*/  BSYNC B2 ;  /* 0x0000000000027941 */ /* 0x000fea0003800000 */
.L_x_2766:
[----:B------:R-:W-:-:S13]  /*73f0*/  ISETP.NE.AND P3, PT, R25, RZ, PT ;  /* 0x000000ff1900720c */ /* 0x000fda0003f65270 */
[----:B------:R-:W-:Y:S05]  /*7400*/  @!P3 BRA `(.L_x_2765) ;  /* 0x0000000400d0b947 */ /* 0x000fea0003800000 */
[----:B----4-:R-:W4:Y:S01]  /*7410*/  LDL R15, [R1+0x58] ;  /* 0x00005800010f7983 */ /* 0x010f220000100800 */
        /* <DEDUP_REMOVED lines=15> */
[----:B------:R-:W-:-:S11]  /*7510*/  LOP3.LUT R12, R12, R14, RZ, 0x3c, !PT ;  /* 0x0000000e0c0c7212 */ /* 0x000fd600078e3cff */
[----:B------:R-:W-:-:S04]  /*7520*/  @!P3 IMAD.WIDE R124, R11, 0x2, R124 ;  /* 0x000000020b7cb825 */ /* 0x000fc800078e027c */
[----:B----4-:R-:W-:-:S04]  /*7530*/  IMAD R13, R13, 0x1400, R15 ;  /* 0x000014000d0d7824 */ /* 0x010fc800078e020f */
[----:B------:R-:W-:Y:S02]  /*7540*/  IMAD.IADD R15, R13, 0x1, R12 ;  /* 0x000000010d0f7824 */ /* 0x000fe400078e020c */
[C---:B------:R-:W-:Y:S02]  /*7550*/  IMAD R13, R212.reuse, 0x5000, R133 ;  /* 0x00005000d40d7824 */ /* 0x040fe400078e0285 */
[----:B------:R-:W-:-:S03]  /*7560*/  IMAD R15, R212, 0x5000, R15 ;  /* 0x00005000d40f7824 */ /* 0x000fc600078e020f */
[----:B------:R-:W-:Y:S01]  /*7570*/  LEA R13, R13, R22, 0x1 ;  /* 0x000000160d0d7211 */ /* 0x000fe200078e08ff */
[----:B------:R-:W-:-:S05]  /*7580*/  IMAD R36, R15, 0x2, R22 ;  /* 0x000000020f247824 */ /* 0x000fca00078e0216 */
[----:B------:R-:W2:Y:S04]  /*7590*/  LDS.128 R12, [R13+0x24400] ;  /* 0x024400000d0c7984 */ /* 0x000ea80000000c00 */
[----:B------:R-:W3:Y:S01]  /*75a0*/  LDS.128 R36, [R36+0x24400] ;  /* 0x0244000024247984 */ /* 0x000ee20000000c00 */
[----:B------:R-:W-:Y:S05]  /*75b0*/  @P6 BRA `(.L_x_2771) ;  /* 0x0000000400546947 */ /* 0x000fea0003800000 */
[----:B------:R-:W-:Y:S01]  /*75c0*/  SHF.R.U64 R11, R32, 0x10, R33 ;  /* 0x00000010200b7819 */ /* 0x000fe20000001221 */
[--C-:B---3--:R-:W-:Y:S01]  /*75d0*/  HADD2.F32 R46, -RZ, R37.reuse.H0_H0 ;  /* 0x20000025ff2e7230 */ /* 0x108fe20000004100 */
[--C-:B------:R-:W-:Y:S01]  /*75e0*/  SHF.R.U64 R32, R40, 0x10, R41.reuse ;  /* 0x0000001028207819 */ /* 0x100fe20000001229 */
[----:B------:R-:W-:Y:S01]  /*75f0*/  HADD2.F32 R37, -RZ, R37.H1_H1 ;  /* 0x30000025ff257230 */ /* 0x000fe20000004100 */
[----:B------:R-:W-:Y:S01]  /*7600*/  SHF.R.U32.HI R40, RZ, 0x10, R41 ;  /* 0x00000010ff287819 */ /* 0x000fe20000011629 */
[--C-:B--2---:R-:W-:Y:S01]  /*7610*/  HADD2.F32 R80, -RZ, R13.reuse.H0_H0 ;  /* 0x2000000dff507230 */ /* 0x104fe20000004100 */
[--C-:B------:R-:W-:Y:S01]  /*7620*/  SHF.R.U64 R41, R42, 0x10, R43.reuse ;  /* 0x000000102a297819 */ /* 0x100fe2000000122b */
[----:B------:R-:W-:Y:S01]  /*7630*/  HADD2.F32 R13, -RZ, R13.H1_H1 ;  /* 0x3000000dff0d7230 */ /* 0x000fe20000004100 */
[----:B------:R-:W-:Y:S01]  /*7640*/  SHF.R.U32.HI R42, RZ, 0x10, R43 ;  /* 0x00000010ff2a7819 */ /* 0x000fe2000001162b */
[--C-:B------:R-:W-:Y:S01]  /*7650*/  HADD2.F32 R43, -RZ, R169.reuse.H0_H0 ;  /* 0x200000a9ff2b7230 */ /* 0x100fe20000004100 */
[----:B------:R-:W-:Y:S01]  /*7660*/  SHF.R.U32.HI R33, RZ, 0x10, R33 ;  /* 0x00000010ff217819 */ /* 0x000fe20000011621 */
[----:B------:R-:W-:Y:S01]  /*7670*/  HADD2.F32 R169, -RZ, R169.H1_H1 ;  /* 0x300000a9ffa97230 */ /* 0x000fe20000004100 */
[--C-:B------:R-:W-:Y:S01]  /*7680*/  SHF.R.U64 R34, R34, 0x10, R35.reuse ;  /* 0x0000001022227819 */ /* 0x100fe20000001223 */
[----:B------:R-:W-:Y:S01]  /*7690*/  HADD2.F32 R40, -RZ, R40.H0_H0 ;  /* 0x20000028ff287230 */ /* 0x000fe20000004100 */
[----:B------:R-:W-:Y:S01]  /*76a0*/  SHF.R.U32.HI R35, RZ, 0x10, R35 ;  /* 0x00000010ff237819 */ /* 0x000fe20000011623 */
[----:B------:R-:W-:-:S02]  /*76b0*/  HADD2.F32 R82, -RZ, R33.H0_H0 ;  /* 0x20000021ff527230 */ /* 0x000fc40000004100 */
[-C--:B------:R-:W-:Y:S01]  /*76c0*/  FMUL.FTZ R33, R46, R169.reuse ;  /* 0x000000a92e217220 */ /* 0x080fe20000410000 */
[C---:B------:R-:W-:Y:S01]  /*76d0*/  FMUL.FTZ R169, R80.reuse, R169 ;  /* 0x000000a950a97220 */ /* 0x040fe20000410000 */
[-C--:B------:R-:W-:Y:S01]  /*76e0*/  FMUL.FTZ R126, R37, R40.reuse ;  /* 0x00000028257e7220 */ /* 0x080fe20000410000 */
[C---:B------:R-:W-:Y:S01]  /*76f0*/  FMUL.FTZ R40, R13.reuse, R40 ;  /* 0x000000280d287220 */ /* 0x040fe20000410000 */
[-C--:B------:R-:W-:Y:S01]  /*7700*/  FFMA.FTZ R33, R80, R43.reuse, -R33 ;  /* 0x0000002b50217223 */ /* 0x080fe20000010821 */
[----:B------:R-:W-:Y:S01]  /*7710*/  FFMA.FTZ R169, R46, R43, R169 ;  /* 0x0000002b2ea97223 */ /* 0x000fe200000100a9 */
[-C--:B------:R-:W-:Y:S01]  /*7720*/  FFMA.FTZ R126, R13, R82.reuse, -R126 ;  /* 0x000000520d7e7223 */ /* 0x080fe2000001087e */
[----:B------:R-:W-:Y:S01]  /*7730*/  FFMA.FTZ R40, R37, R82, R40 ;  /* 0x0000005225287223 */ /* 0x000fe20000010028 */
[----:B------:R-:W-:Y:S02]  /*7740*/  HADD2.F32 R13, -RZ, R168.H1_H1 ;  /* 0x300000a8ff0d7230 */ /* 0x000fe40000004100 */
[----:B------:R-:W-:Y:S01]  /*7750*/  HADD2.F32 R46, -RZ, R39.H0_H0 ;  /* 0x20000027ff2e7230 */ /* 0x000fe20000004100 */
[----:B------:R-:W-:Y:S01]  /*7760*/  F2FP.F16.F32.PACK_AB R33, R126, R33 ;  /* 0x000000217e21723e */ /* 0x000fe200000000ff */
[----:B------:R-:W-:Y:S01]  /*7770*/  HADD2.F32 R82, -RZ, R15.H0_H0 ;  /* 0x2000000fff527230 */ /* 0x000fe20000004100 */
[----:B------:R-:W-:Y:S01]  /*7780*/  F2FP.F16.F32.PACK_AB R40, R40, R169 ;  /* 0x000000a92828723e */ /* 0x000fe200000000ff */
[----:B------:R-:W-:-:S02]  /*7790*/  HADD2.F32 R42, -RZ, R42.H0_H0 ;  /* 0x2000002aff2a7230 */ /* 0x000fc40000004100 */
[----:B------:R-:W-:Y:S02]  /*77a0*/  HADD2.F32 R43, -RZ, R15.H1_H1 ;  /* 0x3000000fff2b7230 */ /* 0x000fe40000004100 */
[-C--:B------:R-:W-:Y:S01]  /*77b0*/  FMUL.FTZ R15, R46, R13.reuse ;  /* 0x0000000d2e0f7220 */ /* 0x080fe20000410000 */
[----:B------:R-:W-:Y:S02]  /*77c0*/  HADD2.F32 R37, -RZ, R168.H0_H0 ;  /* 0x200000a8ff257230 */ /* 0x000fe40000004100 */
[----:B------:R-:W-:Y:S02]  /*77d0*/  HADD2.F32 R80, -RZ, R35.H0_H0 ;  /* 0x20000023ff507230 */ /* 0x000fe40000004100 */
[C---:B------:R-:W-:Y:S01]  /*77e0*/  FMUL.FTZ R35, R82.reuse, R13 ;  /* 0x0000000d52237220 */ /* 0x040fe20000410000 */
[----:B------:R-:W-:Y:S02]  /*77f0*/  HADD2.F32 R39, -RZ, R39.H1_H1 ;  /* 0x30000027ff277230 */ /* 0x000fe40000004100 */
[----:B------:R-:W-:Y:S01]  /*7800*/  FMUL.FTZ R156, R43, R42 ;  /* 0x0000002a2b9c7220 */ /* 0x000fe20000410000 */
[-C--:B------:R-:W-:Y:S01]  /*7810*/  FFMA.FTZ R13, R82, R37.reuse, -R15 ;  /* 0x00000025520d7223 */ /* 0x080fe2000001080f */
[----:B------:R-:W-:Y:S01]  /*7820*/  FFMA.FTZ R15, R46, R37, R35 ;  /* 0x000000252e0f7223 */ /* 0x000fe20000010023 */
[----:B------:R-:W-:-:S02]  /*7830*/  HADD2.F32 R35, -RZ, R167.H0_H0 ;  /* 0x200000a7ff237230 */ /* 0x000fc40000004100 */
[C---:B------:R-:W-:Y:S01]  /*7840*/  FMUL.FTZ R128, R39.reuse, R42 ;  /* 0x0000002a27807220 */ /* 0x040fe20000410000 */
[-C--:B------:R-:W-:Y:S01]  /*7850*/  FFMA.FTZ R46, R39, R80.reuse, R156 ;  /* 0x00000050272e7223 */ /* 0x080fe2000001009c */
[----:B------:R-:W-:Y:S02]  /*7860*/  HADD2.F32 R39, -RZ, R32.H0_H0 ;  /* 0x20000020ff277230 */ /* 0x000fe40000004100 */
[----:B------:R-:W-:Y:S02]  /*7870*/  HADD2.F32 R167, -RZ, R167.H1_H1 ;  /* 0x300000a7ffa77230 */ /* 0x000fe40000004100 */
[----:B------:R-:W-:Y:S01]  /*7880*/  FFMA.FTZ R42, R43, R80, -R128 ;  /* 0x000000502b2a7223 */ /* 0x000fe20000010880 */
[----:B------:R-:W-:Y:S01]  /*7890*/  HADD2.F32 R32, -RZ, R36.H0_H0 ;  /* 0x20000024ff207230 */ /* 0x000fe20000004100 */
[----:B------:R-:W-:Y:S01]  /*78a0*/  F2FP.F16.F32.PACK_AB R46, R46, R15 ;  /* 0x0000000f2e2e723e */ /* 0x000fe200000000ff */
[----:B------:R-:W-:Y:S02]  /*78b0*/  HADD2.F32 R82, -RZ, R12.H0_H0 ;  /* 0x2000000cff527230 */ /* 0x000fe40000004100 */
[----:B------:R-:W-:Y:S01]  /*78c0*/  HADD2.F32 R36, -RZ, R36.H1_H1 ;  /* 0x30000024ff247230 */ /* 0x000fe20000004100 */
[----:B------:R-:W-:Y:S01]  /*78d0*/  F2FP.F16.F32.PACK_AB R42, R42, R13 ;  /* 0x0000000d2a2a723e */ /* 0x000fe200000000ff */
[----:B------:R-:W-:-:S02]  /*78e0*/  HADD2.F32 R80, -RZ, R12.H1_H1 ;  /* 0x3000000cff507230 */ /* 0x000fc40000004100 */
[----:B------:R-:W-:Y:S02]  /*78f0*/  HADD2.F32 R37, -RZ, R11.H0_H0 ;  /* 0x2000000bff257230 */ /* 0x000fe40000004100 */
[-C--:B------:R-:W-:Y:S01]  /*7900*/  FMUL.FTZ R11, R32, R167.reuse ;  /* 0x000000a7200b7220 */ /* 0x080fe20000410000 */
[----:B------:R-:W-:Y:S01]  /*7910*/  FMUL.FTZ R167, R82, R167 ;  /* 0x000000a752a77220 */ /* 0x000fe20000410000 */
[-C--:B------:R-:W-:Y:S01]  /*7920*/  FMUL.FTZ R43, R36, R39.reuse ;  /* 0x00000027242b7220 */ /* 0x080fe20000410000 */
[----:B------:R-:W-:Y:S01]  /*7930*/  FMUL.FTZ R39, R80, R39 ;  /* 0x0000002750277220 */ /* 0x000fe20000410000 */
[----:B------:R-:W-:Y:S02]  /*7940*/  HADD2.F32 R41, -RZ, R41.H0_H0 ;  /* 0x20000029ff297230 */ /* 0x000fe40000004100 */
[----:B------:R-:W-:Y:S01]  /*7950*/  FFMA.FTZ R12, R32, R35, R167 ;  /* 0x00000023200c7223 */ /* 0x000fe200000100a7 */
[----:B------:R-:W-:Y:S01]  /*7960*/  FFMA.FTZ R32, R80, R37, -R43 ;  /* 0x0000002550207223 */ /* 0x000fe2000001082b */
[----:B------:R-:W-:-:S02]  /*7970*/  HADD2.F32 R80, -RZ, R38.H0_H0 ;  /* 0x20000026ff507230 */ /* 0x000fc40000004100 */
[----:B------:R-:W-:Y:S01]  /*7980*/  FFMA.FTZ R37, R36, R37, R39 ;  /* 0x0000002524257223 */ /* 0x000fe20000010027 */
[----:B------:R-:W-:Y:S02]  /*7990*/  HADD2.F32 R43, -RZ, R166.H0_H0 ;  /* 0x200000a6ff2b7230 */ /* 0x000fe40000004100 */
[----:B------:R-:W-:Y:S01]  /*79a0*/  FFMA.FTZ R11, R82, R35, -R11 ;  /* 0x00000023520b7223 */ /* 0x000fe2000001080b */
[----:B------:R-:W-:Y:S02]  /*79b0*/  HADD2.F32 R38, -RZ, R38.H1_H1 ;  /* 0x30000026ff267230 */ /* 0x000fe40000004100 */
[--C-:B------:R-:W-:Y:S02]  /*79c0*/  HADD2.F32 R36, -RZ, R14.reuse.H0_H0 ;  /* 0x2000000eff247230 */ /* 0x100fe40000004100 */
[----:B------:R-:W-:Y:S01]  /*79d0*/  FMUL.FTZ R47, R80, R43 ;  /* 0x0000002b502f7220 */ /* 0x000fe20000410000 */
[----:B------:R-:W-:Y:S02]  /*79e0*/  HADD2.F32 R39, -RZ, R14.H1_H1 ;  /* 0x3000000eff277230 */ /* 0x000fe40000004100 */
[----:B------:R-:W-:Y:S01]  /*79f0*/  FMUL.FTZ R82, R38, R41 ;  /* 0x0000002926527220 */ /* 0x000fe20000410000 */
[----:B------:R-:W-:-:S02]  /*7a00*/  HADD2.F32 R35, -RZ, R166.H1_H1 ;  /* 0x300000a6ff237230 */ /* 0x000fc40000004100 */
[----:B------:R-:W-:Y:S01]  /*7a10*/  FMUL.FTZ R43, R36, R43 ;  /* 0x0000002b242b7220 */ /* 0x000fe20000410000 */
        /* <DEDUP_REMOVED lines=9> */
[----:B------:R-:W-:Y:S01]  /*7ab0*/  MOV R37, R40 ;  /* 0x0000002800257202 */ /* 0x000fe20000000f00 */
[----:B------:R-:W-:Y:S01]  /*7ac0*/  IMAD.MOV.U32 R13, RZ, RZ, R33 ;  /* 0x000000ffff0d7224 */ /* 0x000fe200078e0021 */
[----:B------:R-:W-:Y:S01]  /*7ad0*/  F2FP.F16.F32.PACK_AB R14, R39, R14 ;  /* 0x0000000e270e723e */ /* 0x000fe200000000ff */
[----:B------:R-:W-:Y:S01]  /*7ae0*/  IMAD.MOV.U32 R15, RZ, RZ, R42 ;  /* 0x000000ffff0f7224 */ /* 0x000fe200078e002a */
[----:B------:R-:W-:Y:S01]  /*7af0*/  F2FP.F16.F32.PACK_AB R38, R34, R43 ;  /* 0x0000002b2226723e */ /* 0x000fe200000000ff */
[----:B------:R-:W-:-:S07]  /*7b00*/  IMAD.MOV.U32 R39, RZ, RZ, R46 ;  /* 0x000000ffff277224 */ /* 0x000fce00078e002e */
.L_x_2771:
[----:B------:R-:W-:Y:S05]  /*7b10*/  BSYNC B2 ;  /* 0x0000000000027941 */ /* 0x000fea0003800000 */
.L_x_2770:
[----:B------:R-:W-:Y:S02]  /*7b20*/  ULDC.64 UR4, c[0x0][0x208] ;  /* 0x0000820000047ab9 */ /* 0x000fe40000000a00 */
[----:B--2---:R2:W-:Y:S04]  /*7b30*/  ST.E.128 desc[UR4][R44.64], R12 ;  /* 0x0000000c2c007985 */ /* 0x0045e8000c101d04 */
[----:B---3--:R2:W-:Y:S02]  /*7b40*/  @!P3 ST.E.128 desc[UR4][R124.64], R36 ;  /* 0x000000247c00b985 */ /* 0x0085e4000c101d04 */
.L_x_2765:
[----:B------:R-:W-:Y:S05]  /*7b50*/  BSYNC B1 ;  /* 0x0000000000017941 */ /* 0x000fea0003800000 */
.L_x_2764:
[----:B------:R-:W-:-:S03]  /*7b60*/  UMOV UR4, 0xffffffff ;  /* 0xffffffff00047882 */ /* 0x000fc60000000000 */
[----:B------:R-:W-:Y:S05]  /*7b70*/  BRA.DIV UR4, `(.L_x_2772) ;  /* 0x0000027204e07947 */ /* 0x000fea000b800000 */
[----:B--2---:R2:W0:Y:S04]  /*7b80*/  SHFL.IDX PT, R37, R119, 0x1, 0x181f ;  /* 0x00381f0077257f89 */ /* 0x00442800000e0000 */
[----:B------:R2:W0:Y:S02]  /*7b90*/  SHFL.IDX PT, R36, R120, 0x1, 0x181f ;  /* 0x00381f0078247f89 */ /* 0x00042400000e0000 */
.L_x_3106:
[----:B------:R-:W-:Y:S04]  /*7ba0*/  BSSY B1, `(.L_x_2773) ;  /* 0x00000fe000017945 */ /* 0x000fe80003800000 */
        /* <DEDUP_REMOVED lines=17> */
[----:B------:R-:W-:Y:S01]  /*7cc0*/  SHF.R.S32.HI R11, RZ, 0x1f, R12 ;  /* 0x0000001fff0b7819 */ /* 0x000fe2000001140c */
[----:B------:R-:W-:Y:S01]  /*7cd0*/  IMAD.SHL.U32 R41, R12, 0x8, RZ ;  /* 0x000000080c297824 */ /* 0x000fe200078e00ff */
[----:B------:R-:W-:Y:S02]  /*7ce0*/  SHF.R.U32.HI R13, RZ, 0x3, R13 ;  /* 0x00000003ff0d7819 */ /* 0x000fe4000001160d */
[----:B------:R-:W-:Y:S02]  /*7cf0*/  LEA.HI R11, R11, R12, RZ, 0x3 ;  /* 0x0000000c0b0b7211 */ /* 0x000fe400078f18ff */
[----:B------:R-:W-:-:S02]  /*7d00*/  LEA.HI.X R39, R10, R37, R28, 0x1, P4 ;  /* 0x000000250a277211 */ /* 0x000fc400020f0c1c */
[----:B------:R-:W-:Y:S02]  /*7d10*/  SHF.R.S32.HI R12, RZ, 0x3, R11 ;  /* 0x00000003ff0c7819 */ /* 0x000fe4000001140b */
[----:B------:R-:W-:Y:S02]  /*7d20*/  LOP3.LUT R11, R15, 0x38, R41, 0xf8, !PT ;  /* 0x000000380f0b7812 */ /* 0x000fe400078ef829 */
[----:B------:R-:W-:Y:S02]  /*7d30*/  ISETP.GE.AND P4, PT, R16, R114, PT ;  /* 0x000000721000720c */ /* 0x000fe40003f86270 */
[----:B------:R-:W-:Y:S02]  /*7d40*/  LOP3.LUT R11, R11, R13, RZ, 0x3c, !PT ;  /* 0x0000000d0b0b7212 */ /* 0x000fe400078e3cff */
[----:B------:R-:W-:-:S13]  /*7d50*/  ISETP.GE.AND P3, PT, R41, R136, PT ;  /* 0x000000882900720c */ /* 0x000fda0003f66270 */
[----:B------:R-:W-:-:S04]  /*7d60*/  @!P3 IMAD.WIDE R40, R41, 0x2, R36 ;  /* 0x000000022928b825 */ /* 0x000fc800078e0224 */
[----:B----4-:R-:W-:-:S05]  /*7d70*/  IMAD R12, R12, 0x1400, R14 ;  /* 0x000014000c0c7824 */ /* 0x010fca00078e020e */
[----:B------:R-:W-:Y:S01]  /*7d80*/  IADD3 R13, R12, R11, RZ ;  /* 0x0000000b0c0d7210 */ /* 0x000fe20007ffe0ff */
[----:B------:R-:W-:-:S04]  /*7d90*/  IMAD R11, R212, 0x5000, R132 ;  /* 0x00005000d40b7824 */ /* 0x000fc800078e0284 */
[----:B------:R-:W-:Y:S02]  /*7da0*/  IMAD R13, R212, 0x5000, R13 ;  /* 0x00005000d40d7824 */ /* 0x000fe400078e020d */
[--C-:B------:R-:W-:Y:S02]  /*7db0*/  IMAD R11, R11, 0x2, R22.reuse ;  /* 0x000000020b0b7824 */ /* 0x100fe400078e0216 */
[----:B------:R-:W-:-:S03]  /*7dc0*/  IMAD R32, R13, 0x2, R22 ;  /* 0x000000020d207824 */ /* 0x000fc600078e0216 */
[----:B------:R0:W4:Y:S04]  /*7dd0*/  LDS.128 R12, [R11+0x24400] ;  /* 0x024400000b0c7984 */ /* 0x0001280000000c00 */
[----:B------:R-:W0:Y:S01]  /*7de0*/  LDS.128 R32, [R32+0x24400] ;  /* 0x0244000020207984 */ /* 0x000e220000000c00 */
[----:B------:R-:W-:Y:S05]  /*7df0*/  @P4 BRA `(.L_x_2778) ;  /* 0x0000000400544947 */ /* 0x000fea0003800000 */
[----:B------:R-:W-:Y:S01]  /*7e00*/  SHF.R.U64 R42, R60, 0x10, R61 ;  /* 0x000000103c2a7819 */ /* 0x000fe2000000123d */
[----:B0-----:R-:W-:Y:S01]  /*7e10*/  IMAD.MOV.U32 R45, RZ, RZ, R33 ;  /* 0x000000ffff2d7224 */ /* 0x001fe200078e0021 */
[----:B------:R-:W-:Y:S01]  /*7e20*/  SHF.R.U32.HI R60, RZ, 0x10, R61 ;  /* 0x00000010ff3c7819 */ /* 0x000fe2000001163d */
[----:B------:R-:W-:Y:S01]  /*7e30*/  HADD2.F32 R82, -RZ, R165.H1_H1 ;  /* 0x300000a5ff527230 */ /* 0x000fe20000004100 */
[--C-:B------:R-:W-:Y:S01]  /*7e40*/  SHF.R.U64 R11, R52, 0x10, R53.reuse ;  /* 0x00000010340b7819 */ /* 0x100fe20000001235 */
[----:B----4-:R-:W-:Y:S01]  /*7e50*/  HADD2.F32 R46, -RZ, R13.H1_H1 ;  /* 0x3000000dff2e7230 */ /* 0x010fe20000004100 */
[----:B------:R-:W-:Y:S01]  /*7e60*/  SHF.R.U32.HI R52, RZ, 0x10, R53 ;  /* 0x00000010ff347819 */ /* 0x000fe20000011635 */
[--C-:B------:R-:W-:Y:S01]  /*7e70*/  HADD2.F32 R47, -RZ, R45.reuse.H0_H0 ;  /* 0x2000002dff2f7230 */ /* 0x100fe20000004100 */
[----:B------:R-:W-:Y:S01]  /*7e80*/  MOV R33, R15 ;  /* 0x0000000f00217202 */ /* 0x000fe20000000f00 */
[----:B------:R-:W-:Y:S01]  /*7e90*/  HADD2.F32 R45, -RZ, R45.H1_H1 ;  /* 0x3000002dff2d7230 */ /* 0x000fe20000004100 */
[----:B------:R-:W-:Y:S01]  /*7ea0*/  SHF.R.U64 R44, R62, 0x10, R63 ;  /* 0x000000103e2c7819 */ /* 0x000fe2000000123f */
[----:B------:R-:W-:-:S02]  /*7eb0*/  HADD2.F32 R15, -RZ, R13.H0_H0 ;  /* 0x2000000dff0f7230 */ /* 0x000fc40000004100 */
[-C--:B---3--:R-:W-:Y:S01]  /*7ec0*/  FMUL.FTZ R124, R47, R82.reuse ;  /* 0x000000522f7c7220 */ /* 0x088fe20000410000 */
[----:B------:R-:W-:Y:S01]  /*7ed0*/  HADD2.F32 R60, -RZ, R60.H0_H0 ;  /* 0x2000003cff3c7230 */ /* 0x000fe20000004100 */
[----:B------:R-:W-:Y:S01]  /*7ee0*/  SHF.R.U32.HI R62, RZ, 0x10, R63 ;  /* 0x00000010ff3e7819 */ /* 0x000fe2000001163f */
[----:B------:R-:W-:Y:S02]  /*7ef0*/  HADD2.F32 R80, -RZ, R165.H0_H0 ;  /* 0x200000a5ff507230 */ /* 0x000fe40000004100 */
[----:B------:R-:W-:Y:S01]  /*7f00*/  FMUL.FTZ R82, R15, R82 ;  /* 0x000000520f527220 */ /* 0x000fe20000410000 */
[----:B------:R-:W-:Y:S02]  /*7f10*/  HADD2.F32 R52, -RZ, R52.H0_H0 ;  /* 0x20000034ff347230 */ /* 0x000fe40000004100 */
[-C--:B------:R-:W-:Y:S01]  /*7f20*/  FMUL.FTZ R53, R45, R60.reuse ;  /* 0x0000003c2d357220 */ /* 0x080fe20000410000 */
[----:B------:R-:W-:Y:S01]  /*7f30*/  FMUL.FTZ R60, R46, R60 ;  /* 0x0000003c2e3c7220 */ /* 0x000fe20000410000 */
[--C-:B------:R-:W-:Y:S01]  /*7f40*/  SHF.R.U64 R43, R54, 0x10, R55.reuse ;  /* 0x00000010362b7819 */ /* 0x100fe20000001237 */
[-C--:B------:R-:W-:Y:S01]  /*7f50*/  FFMA.FTZ R13, R15, R80.reuse, -R124 ;  /* 0x000000500f0d7223 */ /* 0x080fe2000001087c */
[----:B------:R-:W-:Y:S01]  /*7f60*/  SHF.R.U32.HI R54, RZ, 0x10, R55 ;  /* 0x00000010ff367819 */ /* 0x000fe20000011637 */
[----:B------:R-:W-:Y:S01]  /*7f70*/  FFMA.FTZ R15, R47, R80, R82 ;  /* 0x000000502f0f7223 */ /* 0x000fe20000010052 */
[-C--:B------:R-:W-:Y:S01]  /*7f80*/  FFMA.FTZ R46, R46, R52.reuse, -R53 ;  /* 0x000000342e2e7223 */ /* 0x080fe20000010835 */
[----:B------:R-:W-:Y:S01]  /*7f90*/  FFMA.FTZ R52, R45, R52, R60 ;  /* 0x000000342d347223 */ /* 0x000fe2000001003c */
[----:B------:R-:W-:-:S02]  /*7fa0*/  HADD2.F32 R82, -RZ, R163.H1_H1 ;  /* 0x300000a3ff527230 */ /* 0x000fc40000004100 */
[--C-:B------:R-:W-:Y:S01]  /*7fb0*/  HADD2.F32 R47, -RZ, R35.reuse.H0_H0 ;  /* 0x20000023ff2f7230 */ /* 0x100fe20000004100 */
[----:B------:R-:W-:Y:S01]  /*7fc0*/  F2FP.F16.F32.PACK_AB R13, R46, R13 ;  /* 0x0000000d2e0d723e */ /* 0x000fe200000000ff */
[----:B------:R-:W-:Y:S02]  /*7fd0*/  HADD2.F32 R60, -RZ, R35.H1_H1 ;  /* 0x30000023ff3c7230 */ /* 0x000fe40000004100 */
[----:B------:R-:W-:Y:S02]  /*7fe0*/  HADD2.F32 R62, -RZ, R62.H0_H0 ;  /* 0x2000003eff3e7230 */ /* 0x000fe40000004100 */
[----:B------:R-:W-:Y:S02]  /*7ff0*/  HADD2.F32 R35, -RZ, R33.H0_H0 ;  /* 0x20000021ff237230 */ /* 0x000fe40000004100 */
[----:B------:R-:W-:Y:S02]  /*8000*/  HADD2.F32 R80, -RZ, R163.H0_H0 ;  /* 0x200000a3ff507230 */ /* 0x000fe40000004100 */
[----:B------:R-:W-:Y:S01]  /*8010*/  FMUL.FTZ R124, R60, R62 ;  /* 0x0000003e3c7c7220 */ /* 0x000fe20000410000 */
[----:B------:R-:W-:-:S02]  /*8020*/  HADD2.F32 R45, -RZ, R33.H1_H1 ;  /* 0x30000021ff2d7230 */ /* 0x000fc40000004100 */
        /* <DEDUP_REMOVED lines=20> */
[CC--:B------:R-:W-:Y:S01]  /*8170*/  FMUL.FTZ R61, R47.reuse, R62.reuse ;  /* 0x0000003e2f3d7220 */ /* 0x0c0fe20000410000 */
[C---:B------:R-:W-:Y:S01]  /*8180*/  FMUL.FTZ R62, R32.reuse, R62 ;  /* 0x0000003e203e7220 */ /* 0x040fe20000410000 */
[----:B------:R-:W-:Y:S02]  /*8190*/  HADD2.F32 R53, -RZ, R154.H1_H1 ;  /* 0x3000009aff357230 */ /* 0x000fe40000004100 */
[-C--:B------:R-:W-:Y:S01]  /*81a0*/  FFMA.FTZ R32, R32, R55.reuse, -R61 ;  /* 0x0000003720207223 */ /* 0x080fe2000001083d */
[----:B------:R-:W-:Y:S01]  /*81b0*/  FFMA.FTZ R55, R47, R55, R62 ;  /* 0x000000372f377223 */ /* 0x000fe2000001003e */
[----:B------:R-:W-:Y:S02]  /*81c0*/  HADD2.F32 R47, -RZ, R44.H0_H0 ;  /* 0x2000002cff2f7230 */ /* 0x000fe40000004100 */
[----:B------:R-:W-:Y:S01]  /*81d0*/  FFMA.FTZ R11, R42, R53, -R11 ;  /* 0x000000352a0b7223 */ /* 0x000fe2000001080b */
[----:B------:R-:W-:-:S02]  /*81e0*/  HADD2.F32 R44, -RZ, R34.H0_H0 ;  /* 0x20000022ff2c7230 */ /* 0x000fc40000004100 */
[----:B------:R-:W-:Y:S01]  /*81f0*/  FFMA.FTZ R12, R45, R53, R12 ;  /* 0x000000352d0c7223 */ /* 0x000fe2000001000c */
[----:B------:R-:W-:Y:S02]  /*8200*/  HADD2.F32 R161, -RZ, R161.H0_H0 ;  /* 0x200000a1ffa17230 */ /* 0x000fe40000004100 */
[----:B------:R-:W-:Y:S01]  /*8210*/  HADD2.F32 R42, -RZ, R14.H0_H0 ;  /* 0x2000000eff2a7230 */ /* 0x000fe20000004100 */
[----:B------:R-:W-:Y:S01]  /*8220*/  F2FP.F16.F32.PACK_AB R32, R32, R11 ;  /* 0x0000000b2020723e */ /* 0x000fe200000000ff */
[----:B------:R-:W-:Y:S02]  /*8230*/  HADD2.F32 R34, -RZ, R34.H1_H1 ;  /* 0x30000022ff227230 */ /* 0x000fe40000004100 */
[-C--:B------:R-:W-:Y:S01]  /*8240*/  FMUL.FTZ R53, R44, R161.reuse ;  /* 0x000000a12c357220 */ /* 0x080fe20000410000 */
        /* <DEDUP_REMOVED lines=14> */
[----:B------:R-:W-:Y:S01]  /*8330*/  F2FP.F16.F32.PACK_AB R34, R34, R161 ;  /* 0x000000a12222723e */ /* 0x000fe200000000ff */
[----:B------:R-:W-:-:S07]  /*8340*/  IMAD.MOV.U32 R32, RZ, RZ, R42 ;  /* 0x000000ffff207224 */ /* 0x000fce00078e002a */
.L_x_2778:
[----:B------:R-:W-:Y:S05]  /*8350*/  BSYNC B3 ;  /* 0x0000000000037941 */ /* 0x000fea0003800000 */
.L_x_2777:
[----:B------:R-:W-:Y:S02]  /*8360*/  ULDC.64 UR4, c[0x0][0x208] ;  /* 0x0000820000047ab9 */ /* 0x000fe40000000a00 */
[----:B----4-:R4:W-:Y:S04]  /*8370*/  ST.E.128 desc[UR4][R38.64], R12 ;  /* 0x0000000c26007985 */ /* 0x0109e8000c101d04 */
[----:B0-----:R4:W-:Y:S02]  /*8380*/  @!P3 ST.E.128 desc[UR4][R40.64], R32 ;  /* 0x000000202800b985 */ /* 0x0019e4000c101d04 */
.L_x_2776:
[----:B------:R-:W-:Y:S05]  /*8390*/  BSYNC B2 ;  /* 0x0000000000027941 */ /* 0x000fea0003800000 */
.L_x_2775:
[----:B------:R-:W-:-:S13]  /*83a0*/  ISETP.NE.AND P3, PT, R25, RZ, PT ;  /* 0x000000ff1900720c */ /* 0x000fda0003f65270 */
[----:B------:R-:W-:Y:S05]  /*83b0*/  @!P3 BRA `(.L_x_2774) ;  /* 0x0000000400f0b947 */ /* 0x000fea0003800000 */
[----:B----4-:R-:W4:Y:S01]  /*83c0*/  LDL R14, [R1+0x64] ;  /* 0x00006400010e7983 */ /* 0x010f220000100800 */
[----:B------:R-:W-:Y:S01]  /*83d0*/  SEL R11, R115, R137, !P1 ;  /* 0x00000089730b7207 */ /* 0x000fe20004800000 */
[C---:B------:R-:W-:Y:S01]  /*83e0*/  VIADD R13, R220.reuse, 0x20 ;  /* 0x00000020dc0d7836 */ /* 0x040fe20000000000 */
[----:B0-----:R-:W-:Y:S01]  /*83f0*/  LEA R38, P4, R21, R36, 0x1 ;  /* 0x0000002415267211 */ /* 0x001fe200078808ff */
[----:B------:R-:W-:Y:S01]  /*8400*/  VIADD R15, R220, 0x20 ;  /* 0x00000020dc0f7836 */ /* 0x000fe20000000000 */
[----:B------:R-:W-:Y:S01]  /*8410*/  SHF.R.S32.HI R12, RZ, 0x1f, R11 ;  /* 0x0000001fff0c7819 */ /* 0x000fe2000001140b */
[----:B------:R-:W-:Y:S01]  /*8420*/  IMAD.SHL.U32 R13, R13, 0x40, RZ ;  /* 0x000000400d0d7824 */ /* 0x000fe200078e00ff */
[----:B------:R-:W-:Y:S01]  /*8430*/  LEA.HI.X R39, R21, R37, R29, 0x1, P4 ;  /* 0x0000002515277211 */ /* 0x000fe200020f0c1d */
[----:B------:R-:W-:Y:S01]  /*8440*/  BSSY B2, `(.L_x_2779) ;  /* 0x0000070000027945 */ /* 0x000fe20003800000 */
[----:B------:R-:W-:Y:S02]  /*8450*/  LEA.HI R11, R12, R11, RZ, 0x4 ;  /* 0x0000000b0c0b7211 */ /* 0x000fe400078f20ff */
[----:B------:R-:W-:-:S02]  /*8460*/  SHF.L.U32 R15, R15, 0x6, RZ ;  /* 0x000000060f0f7819 */ /* 0x000fc400000006ff */
[----:B------:R-:W-:Y:S02]  /*8470*/  LEA.HI.SX32 R11, R11, R20, 0x1c ;  /* 0x000000140b0b7211 */ /* 0x000fe400078fe2ff */
[----:B------:R-:W-:Y:S02]  /*8480*/  LOP3.LUT R15, R15, 0x1c0, RZ, 0xc0, !PT ;  /* 0x000001c00f0f7812 */ /* 0x000fe400078ec0ff */
[----:B------:R-:W-:Y:S02]  /*8490*/  SHF.R.S32.HI R12, RZ, 0x1f, R11 ;  /* 0x0000001fff0c7819 */ /* 0x000fe4000001140b */
[----:B------:R-:W-:Y:S02]  /*84a0*/  SHF.L.U32 R41, R11, 0x3, RZ ;  /* 0x000000030b297819 */ /* 0x000fe400000006ff */
[----:B------:R-:W-:Y:S02]  /*84b0*/  LEA.HI R12, R12, R11, RZ, 0x3 ;  /* 0x0000000b0c0c7211 */ /* 0x000fe400078f18ff */
[----:B------:R-:W-:-:S02]  /*84c0*/  LOP3.LUT R13, R13, 0x1c0, RZ, 0xc0, !PT ;  /* 0x000001c00d0d7812 */ /* 0x000fc400078ec0ff */
[----:B------:R-:W-:Y:S02]  /*84d0*/  SHF.R.S32.HI R12, RZ, 0x3, R12 ;  /* 0x00000003ff0c7819 */ /* 0x000fe4000001140c */
[----:B------:R-:W-:Y:S02]  /*84e0*/  SHF.R.U32.HI R13, RZ, 0x3, R13 ;  /* 0x00000003ff0d7819 */ /* 0x000fe4000001160d */
[----:B------:R-:W-:Y:S02]  /*84f0*/  LOP3.LUT R11, R15, 0x38, R41, 0xf8, !PT ;  /* 0x000000380f0b7812 */ /* 0x000fe400078ef829 */
[----:B------:R-:W-:Y:S02]  /*8500*/  ISETP.GE.AND P4, PT, R213, R114, PT ;  /* 0x00000072d500720c */ /* 0x000fe40003f86270 */
[----:B------:R-:W-:Y:S02]  /*8510*/  LOP3.LUT R11, R11, R13, RZ, 0x3c, !PT ;  /* 0x0000000d0b0b7212 */ /* 0x000fe400078e3cff */
[----:B------:R-:W-:-:S13]  /*8520*/  ISETP.GE.AND P3, PT, R41, R136, PT ;  /* 0x000000882900720c */ /* 0x000fda0003f66270 */
[----:B------:R-:W-:-:S04]  /*8530*/  @!P3 IMAD.WIDE R36, R41, 0x2, R36 ;  /* 0x000000022924b825 */ /* 0x000fc800078e0224 */
[----:B----4-:R-:W-:-:S04]  /*8540*/  IMAD R12, R12, 0x1400, R14 ;  /* 0x000014000c0c7824 */ /* 0x010fc800078e020e */
[----:B------:R-:W-:Y:S02]  /*8550*/  IMAD.IADD R13, R12, 0x1, R11 ;  /* 0x000000010c0d7824 */ /* 0x000fe400078e020b */
[C---:B------:R-:W-:Y:S02]  /*8560*/  IMAD R11, R212.reuse, 0x5000, R131 ;  /* 0x00005000d40b7824 */ /* 0x040fe400078e0283 */
[----:B------:R-:W-:Y:S02]  /*8570*/  IMAD R13, R212, 0x5000, R13 ;  /* 0x00005000d40d7824 */ /* 0x000fe400078e020d */
[--C-:B------:R-:W-:Y:S02]  /*8580*/  IMAD R11, R11, 0x2, R22.reuse ;  /* 0x000000020b0b7824 */ /* 0x100fe400078e0216 */
[----:B------:R-:W-:-:S03]  /*8590*/  IMAD R32, R13, 0x2, R22 ;  /* 0x000000020d207824 */ /* 0x000fc600078e0216 */
[----:B------:R0:W4:Y:S04]  /*85a0*/  LDS.128 R12, [R11+0x24400] ;  /* 0x024400000b0c7984 */ /* 0x0001280000000c00 */
[----:B------:R-:W0:Y:S01]  /*85b0*/  LDS.128 R32, [R32+0x24400] ;  /* 0x0244000020207984 */ /* 0x000e220000000c00 */
[----:B------:R-:W-:Y:S05]  /*85c0*/  @P4 BRA `(.L_x_2780) ;  /* 0x00000004005c4947 */ /* 0x000fea0003800000 */
[----:B----4-:R-:W-:Y:S01]  /*85d0*/  MOV R43, R12 ;  /* 0x0000000c002b7202 */ /* 0x010fe20000000f00 */
[----:B0-----:R-:W-:Y:S01]  /*85e0*/  IMAD.MOV.U32 R12, RZ, RZ, R33 ;  /* 0x000000ffff0c7224 */ /* 0x001fe200078e0021 */
[----:B------:R-:W-:Y:S01]  /*85f0*/  SHF.R.U64 R40, R48, 0x10, R49 ;  /* 0x0000001030287819 */ /* 0x000fe20000001231 */
[----:B------:R-:W-:Y:S01]  /*8600*/  IMAD.MOV.U32 R44, RZ, RZ, R32 ;  /* 0x000000ffff2c7224 */ /* 0x000fe200078e0020 */
[----:B------:R-:W-:Y:S01]  /*8610*/  SHF.R.U32.HI R48, RZ, 0x10, R57 ;  /* 0x00000010ff307819 */ /* 0x000fe20000011639 */
[----:B------:R-:W-:Y:S01]  /*8620*/  IMAD.MOV.U32 R33, RZ, RZ, R15 ;  /* 0x000000ffff217224 */ /* 0x000fe200078e000f */
[----:B------:R-:W-:Y:S01]  /*8630*/  SHF.R.U32.HI R46, RZ, 0x10, R49 ;  /* 0x00000010ff2e7819 */ /* 0x000fe20000011631 */
[----:B------:R-:W-:Y:S01]  /*8640*/  HADD2.F32 R49, -RZ, R150.H0_H0 ;  /* 0x20000096ff317230 */ /* 0x000fe20000004100 */
[----:B------:R-:W-:Y:S01]  /*8650*/  MOV R45, R35 ;  /* 0x00000023002d7202 */ /* 0x000fe20000000f00 */
[--C-:B------:R-:W-:Y:S01]  /*8660*/  HADD2.F32 R32, -RZ, R12.reuse.H0_H0 ;  /* 0x2000000cff207230 */ /* 0x100fe20000004100 */
[----:B------:R-:W-:Y:S01]  /*8670*/  SHF.R.U64 R11, R50, 0x10, R51 ;  /* 0x00000010320b7819 */ /* 0x000fe20000001233 */
[----:B------:R-:W-:Y:S01]  /*8680*/  HADD2.F32 R35, -RZ, R12.H1_H1 ;  /* 0x3000000cff237230 */ /* 0x000fe20000004100 */
[----:B------:R-:W-:Y:S01]  /*8690*/  SHF.R.U32.HI R52, RZ, 0x10, R59 ;  /* 0x00000010ff347819 */ /* 0x000fe2000001163b */
[--C-:B------:R-:W-:Y:S01]  /*86a0*/  HADD2.F32 R12, -RZ, R13.reuse.H0_H0 ;  /* 0x2000000dff0c7230 */ /* 0x100fe20000004100 */
[----:B------:R-:W-:Y:S01]  /*86b0*/  SHF.R.U32.HI R51, RZ, 0x10, R51 ;  /* 0x00000010ff337819 */ /* 0x000fe20000011633 */
[----:B------:R-:W-:Y:S01]  /*86c0*/  HADD2.F32 R48, -RZ, R48.H0_H0 ;  /* 0x20000030ff307230 */ /* 0x000fe20000004100 */
[----:B------:R-:W-:Y:S01]  /*86d0*/  SHF.R.U64 R42, R56, 0x10, R57 ;  /* 0x00000010382a7819 */ /* 0x000fe20000001239 */
[----:B------:R-:W-:-:S02]  /*86e0*/  HADD2.F32 R15, -RZ, R13.H1_H1 ;  /* 0x3000000dff0f7230 */ /* 0x000fc40000004100 */
[-C--:B------:R-:W-:Y:S01]  /*86f0*/  FMUL.FTZ R13, R32, R49.reuse ;  /* 0x00000031200d7220 */ /* 0x080fe20000410000 */
[----:B------:R-:W-:Y:S02]  /*8700*/  HADD2.F32 R47, -RZ, R152.H0_H0 ;  /* 0x20000098ff2f7230 */ /* 0x000fe40000004100 */
[C---:B------:R-:W-:Y:S01]  /*8710*/  FMUL.FTZ R49, R12.reuse, R49 ;  /* 0x000000310c317220 */ /* 0x040fe20000410000 */
[----:B------:R-:W-:Y:S02]  /*8720*/  HADD2.F32 R46, -RZ, R46.H0_H0 ;  /* 0x2000002eff2e7230 */ /* 0x000fe40000004100 */
[-C--:B------:R-:W-:Y:S01]  /*8730*/  FMUL.FTZ R50, R35, R48.reuse ;  /* 0x0000003023327220 */ /* 0x080fe20000410000 */
[----:B------:R-:W-:Y:S01]  /*8740*/  FMUL.FTZ R48, R15, R48 ;  /* 0x000000300f307220 */ /* 0x000fe20000410000 */
[-C--:B------:R-:W-:Y:S01]  /*8750*/  FFMA.FTZ R12, R12, R47.reuse, -R13 ;  /* 0x0000002f0c0c7223 */ /* 0x080fe2000001080d */
[----:B------:R-:W-:Y:S01]  /*8760*/  FFMA.FTZ R13, R32, R47, R49 ;  /* 0x0000002f200d7223 */ /* 0x000fe20000010031 */
[----:B------:R-:W-:-:S02]  /*8770*/  HADD2.F32 R47, -RZ, R45.H1_H1 ;  /* 0x3000002dff2f7230 */ /* 0x000fc40000004100 */
[-C--:B------:R-:W-:Y:S01]  /*8780*/  FFMA.FTZ R15, R15, R46.reuse, -R50 ;  /* 0x0000002e0f0f7223 */ /* 0x080fe20000010832 */
[----:B------:R-:W-:Y:S02]  /*8790*/  HADD2.F32 R52, -RZ, R52.H0_H0 ;  /* 0x20000034ff347230 */ /* 0x000fe40000004100 */
[----:B------:R-:W-:Y:S01]  /*87a0*/  FFMA.FTZ R32, R35, R46, R48 ;  /* 0x0000002e23207223 */ /* 0x000fe20000010030 */
[----:B------:R-:W-:Y:S01]  /*87b0*/  HADD2.F32 R49, -RZ, R151.H0_H0 ;  /* 0x20000097ff317230 */ /* 0x000fe20000004100 */
[----:B------:R-:W-:Y:S01]  /*87c0*/  SHF.R.U64 R41, R58, 0x10, R59 ;  /* 0x000000103a297819 */ /* 0x000fe2000000123b */
[----:B------:R-:W-:Y:S02]  /*87d0*/  HADD2.F32 R46, -RZ, R45.H0_H0 ;  /* 0x2000002dff2e7230 */ /* 0x000fe40000004100 */
[----:B------:R-:W-:Y:S01]  /*87e0*/  FMUL.FTZ R56, R47, R52 ;  /* 0x000000342f387220 */ /* 0x000fe20000410000 */
[----:B------:R-:W-:Y:S01]  /*87f0*/  HADD2.F32 R45, -RZ, R33.H1_H1 ;  /* 0x30000021ff2d7230 */ /* 0x000fe20000004100 */
[----:B------:R-:W-:Y:S01]  /*8800*/  F2FP.F16.F32.PACK_AB R15, R15, R12 ;  /* 0x0000000c0f0f723e */ /* 0x000fe200000000ff */
[----:B------:R-:W-:-:S02]  /*8810*/  HADD2.F32 R50, -RZ, R51.H0_H0 ;  /* 0x20000033ff327230 */ /* 0x000fc40000004100 */
[----:B------:R-:W-:Y:S01]  /*8820*/  FMUL.FTZ R54, R46, R49 ;  /* 0x000000312e367220 */ /* 0x000fe20000410000 */
[----:B------:R-:W-:Y:S02]  /*8830*/  HADD2.F32 R48, -RZ, R153.H0_H0 ;  /* 0x20000099ff307230 */ /* 0x000fe40000004100 */
[C---:B------:R-:W-:Y:S01]  /*8840*/  FMUL.FTZ R52, R45.reuse, R52 ;  /* 0x000000342d347220 */ /* 0x040fe20000410000 */
[----:B------:R-:W-:Y:S02]  /*8850*/  HADD2.F32 R35, -RZ, R33.H0_H0 ;  /* 0x20000021ff237230 */ /* 0x000fe40000004100 */
[-C--:B------:R-:W-:Y:S01]  /*8860*/  FFMA.FTZ R56, R45, R50.reuse, -R56 ;  /* 0x000000322d387223 */ /* 0x080fe20000010838 */
[----:B------:R-:W-:Y:S02]  /*8870*/  HADD2.F32 R45, -RZ, R42.H0_H0 ;  /* 0x2000002aff2d7230 */ /* 0x000fe40000004100 */
[----:B------:R-:W-:Y:S01]  /*8880*/  FFMA.FTZ R52, R47, R50, R52 ;  /* 0x000000322f347223 */ /* 0x000fe20000010034 */
[----:B------:R-:W-:-:S02]  /*8890*/  HADD2.F32 R42, -RZ, R44.H0_H0 ;  /* 0x2000002cff2a7230 */ /* 0x000fc40000004100 */
[C---:B------:R-:W-:Y:S01]  /*88a0*/  FMUL.FTZ R49, R35.reuse, R49 ;  /* 0x0000003123317220 */ /* 0x040fe20000410000 */
[-C--:B------:R-:W-:Y:S01]  /*88b0*/  FFMA.FTZ R33, R35, R48.reuse, -R54 ;  /* 0x0000003023217223 */ /* 0x080fe20000010836 */
[--C-:B------:R-:W-:Y:S02]  /*88c0*/  HADD2.F32 R35, -RZ, R43.reuse.H0_H0 ;  /* 0x2000002bff237230 */ /* 0x100fe40000004100 */
[----:B------:R-:W-:Y:S02]  /*88d0*/  HADD2.F32 R44, -RZ, R44.H1_H1 ;  /* 0x3000002cff2c7230 */ /* 0x000fe40000004100 */
[----:B------:R-:W-:Y:S01]  /*88e0*/  FFMA.FTZ R49, R46, R48, R49 ;  /* 0x000000302e317223 */ /* 0x000fe20000010031 */
[----:B------:R-:W-:Y:S01]  /*88f0*/  HADD2.F32 R43, -RZ, R43.H1_H1 ;  /* 0x3000002bff2b7230 */ /* 0x000fe20000004100 */
[----:B------:R-:W-:Y:S01]  /*8900*/  F2FP.F16.F32.PACK_AB R56, R56, R33 ;  /* 0x000000213838723e */ /* 0x000fe200000000ff */
[----:B------:R-:W-:Y:S02]  /*8910*/  HADD2.F32 R150, -RZ, R150.H1_H1 ;  /* 0x30000096ff967230 */ /* 0x000fe40000004100 */
[----:B------:R-:W-:Y:S01]  /*8920*/  FMUL.FTZ R48, R44, R45 ;  /* 0x0000002d2c307220 */ /* 0x000fe20000410000 */
[----:B------:R-:W-:-:S02]  /*8930*/  HADD2.F32 R40, -RZ, R40.H0_H0 ;  /* 0x20000028ff287230 */ /* 0x000fc40000004100 */
[----:B------:R-:W-:Y:S01]  /*8940*/  FMUL.FTZ R45, R43, R45 ;  /* 0x0000002d2b2d7220 */ /* 0x000fe20000410000 */
[----:B------:R-:W-:Y:S02]  /*8950*/  HADD2.F32 R152, -RZ, R152.H1_H1 ;  /* 0x30000098ff987230 */ /* 0x000fe40000004100 */
[-C--:B------:R-:W-:Y:S01]  /*8960*/  FMUL.FTZ R46, R42, R150.reuse ;  /* 0x000000962a2e7220 */ /* 0x080fe20000410000 */
[----:B------:R-:W-:Y:S01]  /*8970*/  FMUL.FTZ R47, R35, R150 ;  /* 0x00000096232f7220 */ /* 0x000fe20000410000 */
[-C--:B------:R-:W-:Y:S01]  /*8980*/  FFMA.FTZ R43, R43, R40.reuse, -R48 ;  /* 0x000000282b2b7223 */ /* 0x080fe20000010830 */
[----:B------:R-:W-:Y:S01]  /*8990*/  FFMA.FTZ R44, R44, R40, R45 ;  /* 0x000000282c2c7223 */ /* 0x000fe2000001002d */
[-C--:B------:R-:W-:Y:S01]  /*89a0*/  FFMA.FTZ R46, R35, R152.reuse, -R46 ;  /* 0x00000098232e7223 */ /* 0x080fe2000001082e */
[----:B------:R-:W-:Y:S02]  /*89b0*/  HADD2.F32 R40, -RZ, R34.H0_H0 ;  /* 0x20000022ff287230 */ /* 0x000fe40000004100 */
[----:B------:R-:W-:Y:S01]  /*89c0*/  FFMA.FTZ R47, R42, R152, R47 ;  /* 0x000000982a2f7223 */ /* 0x000fe2000001002f */
[----:B------:R-:W-:Y:S01]  /*89d0*/  HADD2.F32 R151, -RZ, R151.H1_H1 ;  /* 0x30000097ff977230 */ /* 0x000fe20000004100 */
[----:B------:R-:W-:Y:S01]  /*89e0*/  F2FP.F16.F32.PACK_AB R33, R32, R13 ;  /* 0x0000000d2021723e */ /* 0x000fe200000000ff */
[----:B------:R-:W-:Y:S01]  /*89f0*/  HADD2.F32 R41, -RZ, R41.H0_H0 ;  /* 0x20000029ff297230 */ /* 0x000fe20000004100 */
[----:B------:R-:W-:Y:S01]  /*8a00*/  F2FP.F16.F32.PACK_AB R12, R43, R46 ;  /* 0x0000002e2b0c723e */ /* 0x000fe200000000ff */
[----:B------:R-:W-:-:S02]  /*8a10*/  HADD2.F32 R35, -RZ, R14.H0_H0 ;  /* 0x2000000eff237230 */ /* 0x000fc40000004100 */
[----:B------:R-:W-:Y:S01]  /*8a20*/  FMUL.FTZ R42, R40, R151 ;  /* 0x00000097282a7220 */ /* 0x000fe20000410000 */
[----:B------:R-:W-:Y:S01]  /*8a30*/  HADD2.F32 R34, -RZ, R34.H1_H1 ;  /* 0x30000022ff227230 */ /* 0x000fe20000004100 */
[----:B------:R-:W-:Y:S01]  /*8a40*/  F2FP.F16.F32.PACK_AB R32, R44, R47 ;  /* 0x0000002f2c20723e */ /* 0x000fe200000000ff */
[----:B------:R-:W-:Y:S02]  /*8a50*/  HADD2.F32 R14, -RZ, R14.H1_H1 ;  /* 0x3000000eff0e7230 */ /* 0x000fe40000004100 */
[----:B------:R-:W-:Y:S01]  /*8a60*/  FMUL.FTZ R151, R35, R151 ;  /* 0x0000009723977220 */ /* 0x000fe20000410000 */
[----:B------:R-:W-:Y:S02]  /*8a70*/  HADD2.F32 R153, -RZ, R153.H1_H1 ;  /* 0x30000099ff997230 */ /* 0x000fe40000004100 */
        /* <DEDUP_REMOVED lines=9> */
[----:B------:R-:W-:Y:S02]  /*8b10*/  IMAD.MOV.U32 R15, RZ, RZ, R56 ;  /* 0x000000ffff0f7224 */ /* 0x000fe400078e0038 */
[----:B------:R-:W-:Y:S02]  /*8b20*/  F2FP.F16.F32.PACK_AB R14, R45, R42 ;  /* 0x0000002a2d0e723e */ /* 0x000fe400000000ff */
[----:B------:R-:W-:-:S07]  /*8b30*/  F2FP.F16.F32.PACK_AB R34, R34, R151 ;  /* 0x000000972222723e */ /* 0x000fce00000000ff */
.L_x_2780:
[----:B------:R-:W-:Y:S05]  /*8b40*/  BSYNC B2 ;  /* 0x0000000000027941 */ /* 0x000fea0003800000 */
.L_x_2779:
[----:B------:R-:W-:Y:S02]  /*8b50*/  ULDC.64 UR4, c[0x0][0x208] ;  /* 0x0000820000047ab9 */ /* 0x000fe40000000a00 */
[----:B----4-:R4:W-:Y:S04]  /*8b60*/  ST.E.128 desc[UR4][R38.64], R12 ;  /* 0x0000000c26007985 */ /* 0x0109e8000c101d04 */
[----:B0-----:R4:W-:Y:S02]  /*8b70*/  @!P3 ST.E.128 desc[UR4][R36.64], R32 ;  /* 0x000000202400b985 */ /* 0x0019e4000c101d04 */
.L_x_2774:
[----:B------:R-:W-:Y:S05]  /*8b80*/  BSYNC B1 ;  /* 0x0000000000017941 */ /* 0x000fea0003800000 */
.L_x_2773:
[----:B------:R-:W-:-:S03]  /*8b90*/  UMOV UR4, 0xffffffff ;  /* 0xffffffff00047882 */ /* 0x000fc60000000000 */
[----:B------:R-:W-:Y:S05]  /*8ba0*/  BRA.DIV UR4, `(.L_x_2781) ;  /* 0x0000026604207947 */ /* 0x000fea000b800000 */
[----:B0---4-:R0:W4:Y:S04]  /*8bb0*/  SHFL.IDX PT, R37, R119, 0x2, 0x181f ;  /* 0x00581f0077257f89 */ /* 0x01112800000e0000 */
[----:B------:R0:W0:Y:S02]  /*8bc0*/  SHFL.IDX PT, R36, R120, 0x2, 0x181f ;  /* 0x00581f0078247f89 */ /* 0x00002400000e0000 */
.L_x_3110:
[----:B------:R-:W-:Y:S05]  /*8bd0*/  @P5 BRA `(.L_x_2739) ;  /* 0x0000001400ac5947 */ /* 0x000fea0003800000 */
[----:B------:R-:W-:Y:S01]  /*8be0*/  ISETP.NE.AND P3, PT, R4, RZ, PT ;  /* 0x000000ff0400720c */ /* 0x000fe20003f65270 */
[----:B------:R-:W-:-:S12]  /*8bf0*/  BSSY B1, `(.L_x_2782) ;  /* 0x0000076000017945 */ /* 0x000fd80003800000 */
[----:B------:R-:W-:Y:S05]  /*8c00*/  @!P3 BRA `(.L_x_2783) ;  /* 0x0000000400d0b947 */ /* 0x000fea0003800000 */
[----:B------:R-:W5:Y:S01]  /*8c10*/  LDL R13, [R1+0x60] ;  /* 0x00006000010d7983 */ /* 0x000f620000100800 */
[----:B------:R-:W-:Y:S01]  /*8c20*/  SEL R11, R115, R137, !P2 ;  /* 0x00000089730b7207 */ /* 0x000fe20005000000 */
[----:B------:R-:W-:Y:S01]  /*8c30*/  BSSY B2, `(.L_x_2784) ;  /* 0x000006e000027945 */ /* 0x000fe20003800000 */
[----:B------:R-:W-:Y:S02]  /*8c40*/  ISETP.GE.AND P4, PT, R16, R114, PT ;  /* 0x000000721000720c */ /* 0x000fe40003f86270 */
[----:B------:R-:W-:Y:S02]  /*8c50*/  SHF.R.S32.HI R12, RZ, 0x1f, R11 ;  /* 0x0000001fff0c7819 */ /* 0x000fe4000001140b */
[----:B0-----:R-:W-:Y:S02]  /*8c60*/  LEA R38, P3, R10, R36, 0x1 ;  /* 0x000000240a267211 */ /* 0x001fe400078608ff */
[----:B------:R-:W-:Y:S02]  /*8c70*/  LEA.HI R12, R12, R11, RZ, 0x4 ;  /* 0x0000000b0c0c7211 */ /* 0x000fe400078f20ff */
[----:B----4-:R-:W-:-:S02]  /*8c80*/  LEA.HI.X R39, R10, R37, R28, 0x1, P3 ;  /* 0x000000250a277211 */ /* 0x010fc400018f0c1c */
[----:B------:R-:W-:-:S04]  /*8c90*/  LEA.HI.SX32 R12, R12, R9, 0x1c ;  /* 0x000000090c0c7211 */ /* 0x000fc800078fe2ff */
[----:B------:R-:W-:Y:S01]  /*8ca0*/  SHF.R.S32.HI R11, RZ, 0x1f, R12 ;  /* 0x0000001fff0b7819 */ /* 0x000fe2000001140c */
[----:B------:R-:W-:-:S03]  /*8cb0*/  IMAD.SHL.U32 R41, R12, 0x8, RZ ;  /* 0x000000080c297824 */ /* 0x000fc600078e00ff */
[----:B------:R-:W-:Y:S02]  /*8cc0*/  LEA.HI R11, R11, R12, RZ, 0x3 ;  /* 0x0000000c0b0b7211 */ /* 0x000fe400078f18ff */
[----:B------:R-:W-:Y:S02]  /*8cd0*/  ISETP.GE.AND P5, PT, R41, R136, PT ;  /* 0x000000882900720c */ /* 0x000fe40003fa6270 */
[----:B------:R-:W-:Y:S02]  /*8ce0*/  SHF.R.S32.HI R12, RZ, 0x3, R11 ;  /* 0x00000003ff0c7819 */ /* 0x000fe4000001140b */
[----:B------:R-:W-:-:S04]  /*8cf0*/  LOP3.LUT R11, R0, 0x38, R41, 0xf8, !PT ;  /* 0x00000038000b7812 */ /* 0x000fc800078ef829 */
[----:B------:R-:W-:-:S05]  /*8d00*/  LOP3.LUT R11, R11, R138, RZ, 0x3c, !PT ;  /* 0x0000008a0b0b7212 */ /* 0x000fca00078e3cff */
[----:B------:R-:W-:-:S04]  /*8d10*/  @!P5 IMAD.WIDE R40, R41, 0x2, R36 ;  /* 0x000000022928d825 */ /* 0x000fc800078e0224 */
[----:B-----5:R-:W-:-:S05]  /*8d20*/  IMAD R12, R12, 0x1400, R13 ;  /* 0x000014000c0c7824 */ /* 0x020fca00078e020d */
        /* <DEDUP_REMOVED lines=8> */
[----:B------:R-:W-:Y:S01]  /*8db0*/  SHF.R.U32.HI R50, RZ, 0x10, R77 ;  /* 0x00000010ff327819 */ /* 0x000fe2000001164d */
[----:B0-----:R-:W-:Y:S01]  /*8dc0*/  IMAD.MOV.U32 R46, RZ, RZ, R35 ;  /* 0x000000ffff2e7224 */ /* 0x001fe200078e0023 */
[----:B------:R-:W-:Y:S01]  /*8dd0*/  MOV R45, R32 ;  /* 0x00000020002d7202 */ /* 0x000fe20000000f00 */
[----:B----4-:R-:W-:Y:S01]  /*8de0*/  IMAD.MOV.U32 R44, RZ, RZ, R12 ;  /* 0x000000ffff2c7224 */ /* 0x010fe200078e000c */
[----:B------:R-:W-:Y:S01]  /*8df0*/  SHF.R.U32.HI R48, RZ, 0x10, R69 ;  /* 0x00000010ff307819 */ /* 0x000fe20000011645 */
[----:B------:R-:W-:Y:S01]  /*8e00*/  HADD2.F32 R49, -RZ, R149.H1_H1 ;  /* 0x30000095ff317230 */ /* 0x000fe20000004100 */
[--C-:B------:R-:W-:Y:S01]  /*8e10*/  SHF.R.U64 R42, R78, 0x10, R79.reuse ;  /* 0x000000104e2a7819 */ /* 0x100fe2000000124f */
[--C-:B------:R-:W-:Y:S01]  /*8e20*/  HADD2.F32 R35, -RZ, R33.reuse.H0_H0 ;  /* 0x20000021ff237230 */ /* 0x100fe20000004100 */
[----:B------:R-:W-:Y:S01]  /*8e30*/  SHF.R.U32.HI R78, RZ, 0x10, R79 ;  /* 0x00000010ff4e7819 */ /* 0x000fe2000001164f */
[----:B------:R-:W-:Y:S01]  /*8e40*/  IMAD.MOV.U32 R32, RZ, RZ, R15 ;  /* 0x000000ffff207224 */ /* 0x000fe200078e000f */
[--C-:B------:R-:W-:Y:S01]  /*8e50*/  SHF.R.U64 R11, R70, 0x10, R71.reuse ;  /* 0x00000010460b7819 */ /* 0x100fe20000001247 */
        /* <DEDUP_REMOVED lines=27> */
[----:B------:R-:W-:Y:S02]  /*9010*/  HADD2.F32 R48, -RZ, R146.H1_H1 ;  /* 0x30000092ff307230 */ /* 0x000fe40000004100 */
        /* <DEDUP_REMOVED lines=30> */
[----:B------:R-:W-:-:S02]  /*9200*/  HADD2.F32 R147, -RZ, R147.H0_H0 ;  /* 0x20000093ff937230 */ /* 0x000fc40000004100 */
[-C--:B------:R-:W-:Y:S01]  /*9210*/  FMUL.FTZ R42, R32, R148.reuse ;  /* 0x00000094202a7220 */ /* 0x080fe20000410000 */
[----:B------:R-:W-:Y:S02]  /*9220*/  HADD2.F32 R11, -RZ, R11.H0_H0 ;  /* 0x2000000bff0b7230 */ /* 0x000fe40000004100 */
[C---:B------:R-:W-:Y:S01]  /*9230*/  FMUL.FTZ R43, R15.reuse, R148 ;  /* 0x000000940f2b7220 */ /* 0x040fe20000410000 */
[----:B------:R-:W-:Y:S01]  /*9240*/  FMUL.FTZ R33, R14, R33 ;  /* 0x000000210e217220 */ /* 0x000fe20000410000 */
[-C--:B------:R-:W-:Y:S01]  /*9250*/  FFMA.FTZ R42, R15, R147.reuse, -R42 ;  /* 0x000000930f2a7223 */ /* 0x080fe2000001082a */
        /* <DEDUP_REMOVED lines=11> */
.L_x_2785:
[----:B------:R-:W-:Y:S05]  /*9310*/  BSYNC B2 ;  /* 0x0000000000027941 */ /* 0x000fea0003800000 */
.L_x_2784:
[----:B------:R-:W-:Y:S02]  /*9320*/  ULDC.64 UR4, c[0x0][0x208] ;  /* 0x0000820000047ab9 */ /* 0x000fe40000000a00 */
[----:B----4-:R4:W-:Y:S04]  /*9330*/  ST.E.128 desc[UR4][R38.64], R12 ;  /* 0x0000000c26007985 */ /* 0x0109e8000c101d04 */
[----:B0-----:R4:W-:Y:S02]  /*9340*/  @!P5 ST.E.128 desc[UR4][R40.64], R32 ;  /* 0x000000202800d985 */ /* 0x0019e4000c101d04 */
.L_x_2783:
[----:B------:R-:W-:Y:S05]  /*9350*/  BSYNC B1 ;  /* 0x0000000000017941 */ /* 0x000fea0003800000 */
.L_x_2782:
[----:B------:R-:W-:-:S13]  /*9360*/  ISETP.NE.AND P3, PT, R25, RZ, PT ;  /* 0x000000ff1900720c */ /* 0x000fda0003f65270 */
[----:B------:R-:W-:Y:S05]  /*9370*/  @!P3 BRA `(.L_x_2739) ;  /* 0x0000000c00c4b947 */ /* 0x000fea0003800000 */
[----:B----4-:R-:W4:Y:S01]  /*9380*/  LDL R14, [R1+0x60] ;  /* 0x00006000010e7983 */ /* 0x010f220000100800 */
[----:B------:R-:W-:Y:S01]  /*9390*/  SEL R137, R115, R137, !P1 ;  /* 0x0000008973897207 */ /* 0x000fe20004800000 */
[----:B------:R-:W-:Y:S01]  /*93a0*/  BSSY B1, `(.L_x_2786) ;  /* 0x000006c000017945 */ /* 0x000fe20003800000 */
[----:B------:R-:W-:Y:S02]  /*93b0*/  ISETP.GE.AND P4, PT, R213, R114, PT ;  /* 0x00000072d500720c */ /* 0x000fe40003f86270 */
[----:B------:R-:W-:Y:S02]  /*93c0*/  SHF.R.S32.HI R12, RZ, 0x1f, R137 ;  /* 0x0000001fff0c7819 */ /* 0x000fe40000011489 */
[C---:B0-----:R-:W-:Y:S02]  /*93d0*/  LEA R38, P3, R21.reuse, R36, 0x1 ;  /* 0x0000002415267211 */ /* 0x041fe400078608ff */
[----:B------:R-:W-:Y:S02]  /*93e0*/  LEA.HI R137, R12, R137, RZ, 0x4 ;  /* 0x000000890c897211 */ /* 0x000fe400078f20ff */
[----:B------:R-:W-:-:S02]  /*93f0*/  LEA.HI.X R39, R21, R37, R29, 0x1, P3 ;  /* 0x0000002515277211 */ /* 0x000fc400018f0c1d */
[----:B------:R-:W-:-:S04]  /*9400*/  LEA.HI.SX32 R137, R137, R20, 0x1c ;  /* 0x0000001489897211 */ /* 0x000fc800078fe2ff */
[----:B------:R-:W-:Y:S01]  /*9410*/  SHF.R.S32.HI R12, RZ, 0x1f, R137 ;  /* 0x0000001fff0c7819 */ /* 0x000fe20000011489 */
[----:B------:R-:W-:-:S03]  /*9420*/  IMAD.SHL.U32 R11, R137, 0x8, RZ ;  /* 0x00000008890b7824 */ /* 0x000fc600078e00ff */
[----:B------:R-:W-:Y:S02]  /*9430*/  LEA.HI R12, R12, R137, RZ, 0x3 ;  /* 0x000000890c0c7211 */ /* 0x000fe400078f18ff */
[----:B------:R-:W-:Y:S02]  /*9440*/  LOP3.LUT R13, R0, 0x38, R11, 0xf8, !PT ;  /* 0x00000038000d7812 */ /* 0x000fe400078ef80b */
[----:B------:R-:W-:Y:S02]  /*9450*/  SHF.R.S32.HI R12, RZ, 0x3, R12 ;  /* 0x00000003ff0c7819 */ /* 0x000fe4000001140c */
[----:B------:R-:W-:-:S03]  /*9460*/  LOP3.LUT R13, R13, R138, RZ, 0x3c, !PT ;  /* 0x0000008a0d0d7212 */ /* 0x000fc600078e3cff */
[----:B----4-:R-:W-:-:S04]  /*9470*/  IMAD R12, R12, 0x1400, R14 ;  /* 0x000014000c0c7824 */ /* 0x010fc800078e020e */
[----:B------:R-:W-:Y:S02]  /*9480*/  IMAD.IADD R15, R12, 0x1, R13 ;  /* 0x000000010c0f7824 */ /* 0x000fe400078e020d */
[C---:B------:R-:W-:Y:S02]  /*9490*/  IMAD R13, R212.reuse, 0x5000, R123 ;  /* 0x00005000d40d7824 */ /* 0x040fe400078e027b */
[----:B------:R-:W-:Y:S02]  /*94a0*/  IMAD R15, R212, 0x5000, R15 ;  /* 0x00005000d40f7824 */ /* 0x000fe400078e020f */
[----:B------:R-:W-:-:S03]  /*94b0*/  IMAD R13, R13, 0x2, R22 ;  /* 0x000000020d0d7824 */ /* 0x000fc600078e0216 */
[----:B------:R-:W-:-:S03]  /*94c0*/  LEA R32, R15, R22, 0x1 ;  /* 0x000000160f207211 */ /* 0x000fc600078e08ff */
[----:B------:R-:W0:Y:S04]  /*94d0*/  LDS.128 R12, [R13+0x24400] ;  /* 0x024400000d0c7984 */ /* 0x000e280000000c00 */
[----:B------:R-:W4:Y:S01]  /*94e0*/  LDS.128 R32, [R32+0x24400] ;  /* 0x0244000020207984 */ /* 0x000f220000000c00 */
[----:B------:R-:W-:Y:S05]  /*94f0*/  @P4 BRA `(.L_x_2787) ;  /* 0x0000000400584947 */ /* 0x000fea0003800000 */
[----:B------:R-:W-:Y:S01]  /*9500*/  SHF.R.U32.HI R44, RZ, 0x10, R73 ;  /* 0x00000010ff2c7819 */ /* 0x000fe20000011649 */
[----:B----4-:R-:W-:Y:S01]  /*9510*/  IMAD.MOV.U32 R40, RZ, RZ, R32 ;  /* 0x000000ffff287224 */ /* 0x010fe200078e0020 */
[----:B------:R-:W-:Y:S01]  /*9520*/  SHF.R.U32.HI R42, RZ, 0x10, R65 ;  /* 0x00000010ff2a7819 */ /* 0x000fe20000011641 */
[----:B------:R-:W-:Y:S01]  /*9530*/  IMAD.MOV.U32 R41, RZ, RZ, R34 ;  /* 0x000000ffff297224 */ /* 0x000fe200078e0022 */
[--C-:B------:R-:W-:Y:S01]  /*9540*/  SHF.R.U64 R53, R74, 0x10, R75.reuse ;  /* 0x000000104a357819 */ /* 0x100fe2000000124b */
[----:B0-----:R-:W-:Y:S01]  /*9550*/  IMAD.MOV.U32 R32, RZ, RZ, R14 ;  /* 0x000000ffff207224 */ /* 0x001fe200078e000e */
[----:B------:R-:W-:Y:S01]  /*9560*/  SHF.R.U32.HI R74, RZ, 0x10, R75 ;  /* 0x00000010ff4a7819 */ /* 0x000fe2000001164b */
[--C-:B------:R-:W-:Y:S01]  /*9570*/  HADD2.F32 R34, -RZ, R33.reuse.H0_H0 ;  /* 0x20000021ff227230 */ /* 0x100fe20000004100 */
        /* <DEDUP_REMOVED lines=8> */
[----:B------:R-:W-:Y:S02]  /*9600*/  HADD2.F32 R45, -RZ, R145.H1_H1 ;  /* 0x30000091ff2d7230 */ /* 0x000fe40000004100 */
        /* <DEDUP_REMOVED lines=11> */
[----:B------:R-:W-:Y:S02]  /*96c0*/  HADD2.F32 R13, -RZ, R15.H0_H0 ;  /* 0x2000000fff0d7230 */ /* 0x000fe40000004100 */
        /* <DEDUP_REMOVED lines=54> */
[----:B------:R-:W-:Y:S02]  /*9a30*/  F2FP.F16.F32.PACK_AB R15, R49, R50 ;  /* 0x00000032310f723e */ /* 0x000fe400000000ff */
[----:B------:R-:W-:Y:S02]  /*9a40*/  F2FP.F16.F32.PACK_AB R34, R41, R144 ;  /* 0x000000902922723e */ /* 0x000fe400000000ff */
[----:B------:R-:W-:-:S07]  /*9a50*/  MOV R32, R44 ;  /* 0x0000002c00207202 */ /* 0x000fce0000000f00 */
.L_x_2787:
[----:B------:R-:W-:Y:S05]  /*9a60*/  BSYNC B1 ;  /* 0x0000000000017941 */ /* 0x000fea0003800000 */
.L_x_2786:
[----:B------:R-:W-:Y:S01]  /*9a70*/  ISETP.GE.AND P3, PT, R11, R136, PT ;  /* 0x000000880b00720c */ /* 0x000fe20003f66270 */
[----:B------:R-:W-:Y:S02]  /*9a80*/  ULDC.64 UR4, c[0x0][0x208] ;  /* 0x0000820000047ab9 */ /* 0x000fe40000000a00 */
[----:B0-----:R0:W-:Y:S10]  /*9a90*/  ST.E.128 desc[UR4][R38.64], R12 ;  /* 0x0000000c26007985 */ /* 0x0011f4000c101d04 */
[----:B------:R-:W-:Y:S05]  /*9aa0*/  @P3 BRA `(.L_x_2739) ;  /* 0x0000000400f83947 */ /* 0x000fea0003800000 */
[----:B------:R-:W-:Y:S01]  /*9ab0*/  IMAD.WIDE R36, R11, 0x2, R36 ;  /* 0x000000020b247825 */ /* 0x000fe200078e0224 */
[----:B------:R-:W-:-:S04]  /*9ac0*/  ULDC.64 UR4, c[0x0][0x208] ;  /* 0x0000820000047ab9 */ /* 0x000fc80000000a00 */
[----:B----4-:R4:W-:Y:S01]  /*9ad0*/  ST.E.128 desc[UR4][R36.64], R32 ;  /* 0x0000002024007985 */ /* 0x0109e2000c101d04 */
[----:B------:R-:W-:Y:S05]  /*9ae0*/  BRA `(.L_x_2739) ;  /* 0x0000000400e87947 */ /* 0x000fea0003800000 */
.L_x_2693:
[----:B------:R-:W-:-:S04]  /*9af0*/  ULOP3.LUT UR4, UR60, 0x1, URZ, 0xfc, !UPT ;  /* 0x000000013c047892 */ /* 0x000fc8000f8efc3f */
[----:B------:R-:W-:-:S06]  /*9b00*/  UISETP.NE.AND UP0, UPT, UR4, 0x3, UPT ;  /* 0x000000030400788c */ /* 0x000fcc000bf05270 */
[----:B------:R-:W-:-:S13]  /*9b10*/  PLOP3.LUT P0, PT, PT, PT, UP0, 0x80, 0x0 ;  /* 0x000000000000781c */ /* 0x000fda0003f0f008 */
[----:B------:R-:W-:Y:S05]  /*9b20*/  @!P0 BRA `(.L_x_2788) ;  /* 0x0000000000048947 */ /* 0x000fea0003800000 */
[----:B------:R-:W-:Y:S01]  /*9b30*/  BPT.TRAP 0x1 ;  /* 0x000000040000795c */ /* 0x000fe20000300000 */
.L_x_2788:
[----:B------:R-:W-:Y:S01]  /*9b40*/  IMAD R89, R212, 0x8, R22 ;  /* 0x00000008d4597824 */ /* 0x000fe200078e0216 */
[----:B------:R-:W-:Y:S01]  /*9b50*/  SHF.L.U32 R90, R228, 0x1f, RZ ;  /* 0x0000001fe45a7819 */ /* 0x000fe200000006ff */
[----:B------:R-:W-:Y:S01]  /*9b60*/  BSSY B1, `(.L_x_2789) ;  /* 0x0000004000017945 */ /* 0x000fe20003800000 */
[----:B------:R-:W-:Y:S02]  /*9b70*/  SHF.R.S32.HI R86, RZ, 0x1f, R84 ;  /* 0x0000001fff567819 */ /* 0x000fe40000011454 */
[----:B------:R-:W0:Y:S02]  /*9b80*/  SYNCS.PHASECHK.TRANS64.TRYWAIT P3, [R89+URZ+0x38890], R90 ;  /* 0x0388905a590075a7 */ /* 0x000e24000806017f */
[----:B0-----:R-:W-:Y:S05]  /*9b90*/  @!P3 BRA `(.L_x_2790) ;  /* 0x000002540070b947 */ /* 0x001fea0003800000 */
.L_x_3111:
[----:B------:R-:W-:Y:S05]  /*9ba0*/  BSYNC B1 ;  /* 0x0000000000017941 */ /* 0x000fea0003800000 */
.L_x_2789:
[----:B------:R-:W-:Y:S01]  /*9bb0*/  ULDC.64 UR4, c[0x0][0x300] ;  /* 0x0000c00000047ab9 */ /* 0x000fe20000000a00 */
[----:B-----5:R-:W-:Y:S01]  /*9bc0*/  SHF.R.S32.HI R87, RZ, 0x1f, R31 ;  /* 0x0000001fff577819 */ /* 0x020fe2000001141f */
[----:B------:R-:W-:Y:S02]  /*9bd0*/  IMAD R11, R86, UR4, RZ ;  /* 0x00000004560b7c24 */ /* 0x000fe4000f8e02ff */
[----:B------:R-:W-:-:S04]  /*9be0*/  IMAD.WIDE.U32 R12, R84, UR4, RZ ;  /* 0x00000004540c7c25 */ /* 0x000fc8000f8e00ff */
[----:B------:R-:W-:Y:S01]  /*9bf0*/  IMAD R11, R84, UR5, R11 ;  /* 0x00000005540b7c24 */ /* 0x000fe2000f8e020b */
[----:B------:R-:W-:Y:S01]  /*9c00*/  ULDC.64 UR4, c[0x0][0x310] ;  /* 0x0000c40000047ab9 */ /* 0x000fe20000000a00 */
[----:B------:R-:W-:Y:S02]  /*9c10*/  IMAD R88, R24, -0x50, R2 ;  /* 0xffffffb018587824 */ /* 0x000fe400078e0202 */
[----:B------:R-:W-:Y:S01]  /*9c20*/  IMAD R14, R87, UR4, RZ ;  /* 0x00000004570e7c24 */ /* 0x000fe2000f8e02ff */
[----:B------:R-:W-:Y:S02]  /*9c30*/  IADD3 R13, R13, R11, RZ ;  /* 0x0000000b0d0d7210 */ /* 0x000fe40007ffe0ff */
        /* <DEDUP_REMOVED lines=11> */
[----:B------:R-:W-:Y:S01]  /*9cf0*/  IMAD.IADD R42, R88, 0x1, -R220 ;  /* 0x00000001582a7824 */ /* 0x000fe200078e0adc */
[----:B------:R-:W-:Y:S02]  /*9d00*/  UMOV UR4, 0xffffffff ;  /* 0xffffffff00047882 */ /* 0x000fe40000000000 */
[----:B------:R-:W-:Y:S02]  /*9d10*/  LEA.HI.X R41, R12, UR5, R15, 0x1, P3 ;  /* 0x000000050c297c11 */ /* 0x000fe400098f0c0f */
[----:B------:R-:W-:Y:S01]  /*9d20*/  ISETP.GE.AND P3, PT, R42, 0x1, PT ;  /* 0x000000012a00780c */ /* 0x000fe20003f66270 */
[----:B------:R-:W-:-:S12]  /*9d30*/  BRA.DIV UR4, `(.L_x_2791) ;  /* 0x00000256041c7947 */ /* 0x000fd8000b800000 */
[----:B------:R1:W2:Y:S04]  /*9d40*/  SHFL.IDX PT, R33, R41, RZ, 0x181f ;  /* 0x00181fff29217589 */ /* 0x0002a800000e0000 */
[----:B------:R1:W3:Y:S02]  /*9d50*/  SHFL.IDX PT, R32, R40, RZ, 0x181f ;  /* 0x00181fff28207589 */ /* 0x0002e400000e0000 */
.L_x_3115:
        /* <DEDUP_REMOVED lines=24> */
.L_x_2793:
[----:B------:R-:W-:Y:S05]  /*9ee0*/  BSYNC B1 ;  /* 0x0000000000017941 */ /* 0x000fea0003800000 */
.L_x_2792:
[----:B------:R-:W-:-:S03]  /*9ef0*/  UMOV UR4, 0xffffffff ;  /* 0xffffffff00047882 */ /* 0x000fc60000000000 */
[----:B------:R-:W-:Y:S05]  /*9f00*/  BRA.DIV UR4, `(.L_x_2794) ;  /* 0x0000025204f47947 */ /* 0x000fea000b800000 */
[----:B--2-4-:R2:W4:Y:S04]  /*9f10*/  SHFL.IDX PT, R33, R41, 0x1, 0x181f ;  /* 0x00381f0029217f89 */ /* 0x01452800000e0000 */
[----:B---3--:R2:W3:Y:S02]  /*9f20*/  SHFL.IDX PT, R32, R40, 0x1, 0x181f ;  /* 0x00381f0028207f89 */ /* 0x0084e400000e0000 */
.L_x_3119:
        /* <DEDUP_REMOVED lines=25> */
.L_x_2796:
[----:B------:R-:W-:Y:S05]  /*a0c0*/  BSYNC B1 ;  /* 0x0000000000017941 */ /* 0x000fea0003800000 */
.L_x_2795:
[----:B------:R-:W-:-:S03]  /*a0d0*/  UMOV UR4, 0xffffffff ;  /* 0xffffffff00047882 */ /* 0x000fc60000000000 */
[----:B------:R-:W-:Y:S05]  /*a0e0*/  BRA.DIV UR4, `(.L_x_2797) ;  /* 0x0000025204c87947 */ /* 0x000fea000b800000 */
[----:B---34-:R3:W4:Y:S04]  /*a0f0*/  SHFL.IDX PT, R33, R41, 0x2, 0x181f ;  /* 0x00581f0029217f89 */ /* 0x01872800000e0000 */
[----:B------:R3:W0:Y:S02]  /*a100*/  SHFL.IDX PT, R32, R40, 0x2, 0x181f ;  /* 0x00581f0028207f89 */ /* 0x00062400000e0000 */
.L_x_3123:
        /* <DEDUP_REMOVED lines=24> */
.L_x_2739:
[----:B------:R-:W-:Y:S05]  /*a290*/  BSYNC B0 ;  /* 0x0000000000007941 */ /* 0x000fea0003800000 */
.L_x_2692:
[----:B------:R-:W5:Y:S01]  /*a2a0*/  S2R R11, SR_TID.X ;  /* 0x00000000000b7919 */ /* 0x000f620000002100 */
        /* <DEDUP_REMOVED lines=8> */
[----:B-----5:R-:W-:Y:S01]  /*a330*/  LOP3.LUT R11, R11, 0x7f, RZ, 0xc0, !PT ;  /* 0x0000007f0b0b7812 */ /* 0x020fe200078ec0ff */
[----:B--2---:R2:W-:Y:S03]  /*a340*/  BAR.SYNC.DEFER_BLOCKING R141, 0x80 ;  /* 0x0002008d0000751d */ /* 0x0045e60000010000 */
[----:B------:R-:W-:-:S13]  /*a350*/  ISETP.NE.AND P3, PT, R11, RZ, PT ;  /* 0x000000ff0b00720c */ /* 0x000fda0003f65270 */
[----:B------:R-:W-:-:S04]  /*a360*/  @!P3 IADD3 R11, R89, 0x388a0, RZ ;  /* 0x000388a0590bb810 */ /* 0x000fc80007ffe0ff */
[----:B------:R-:W-:-:S04]  /*a370*/  @!P3 PRMT R11, RZ, 0x654, R11 ;  /* 0x00000654ff0bb816 */ /* 0x000fc8000000000b */
[----:B------:R2:W-:Y:S01]  /*a380*/  @!P3 SYNCS.ARRIVE.TRANS64.RED.A1T0 RZ, [R11+URZ], RZ ;  /* 0x000000ff0bffb9a7 */ /* 0x0005e2000810043f */
[----:B------:R-:W-:Y:S05]  /*a390*/  @!P0 BRA `(.L_x_2799) ;  /* 0x0000000000048947 */ /* 0x000fea0003800000 */
[----:B------:R-:W-:Y:S01]  /*a3a0*/  BPT.TRAP 0x1 ;  /* 0x000000040000795c */ /* 0x000fe20000300000 */
.L_x_2799:
[----:B------:R-:W-:Y:S05]  /*a3b0*/  BSYNC B0 ;  /* 0x0000000000007941 */ /* 0x000fea0003800000 */
.L_x_2798:
[----:B------:R-:W5:Y:S01]  /*a3c0*/  SYNCS.PHASECHK.TRANS64.TRYWAIT P0, [R89+URZ+0x388b0], R90 ;  /* 0x0388b05a590075a7 */ /* 0x000f62000800017f */
[----:B------:R-:W-:Y:S01]  /*a3d0*/  ULDC UR61, c[0x0][0x2f4] ;  /* 0x0000bd00003d7ab9 */ /* 0x000fe20000000800 */
[----:B------:R-:W-:Y:S04]  /*a3e0*/  BSSY B0, `(.L_x_2800) ;  /* 0x0000002000007945 */ /* 0x000fe80003800000 */
[----:B-----5:R-:W-:Y:S05]  /*a3f0*/  @!P0 BRA `(.L_x_2801) ;  /* 0x0000025000508947 */ /* 0x020fea0003800000 */
.L_x_3124:
[----:B------:R-:W-:Y:S05]  /*a400*/  BSYNC B0 ;  /* 0x0000000000007941 */ /* 0x000fea0003800000 */
.L_x_2800:
[----:B------:R-:W-:Y:S01]  /*a410*/  ULDC.64 UR4, c[0x0][0x328] ;  /* 0x0000ca0000047ab9 */ /* 0x000fe20000000a00 */
[----:B------:R-:W-:Y:S01]  /*a420*/  IMAD.IADD R88, R88, 0x1, -R220 ;  /* 0x0000000158587824 */ /* 0x000fe200078e0adc */
[----:B------:R-:W-:Y:S01]  /*a430*/  BSSY B0, `(.L_x_2802) ;  /* 0x000002c000007945 */ /* 0x000fe20003800000 */
[----:B--2---:R-:W-:Y:S02]  /*a440*/  IMAD R11, R86, UR4, RZ ;  /* 0x00000004560b7c24 */ /* 0x004fe4000f8e02ff */
[----:B0---4-:R-:W-:Y:S01]  /*a450*/  IMAD.WIDE.U32 R12, R84, UR4, RZ ;  /* 0x00000004540c7c25 */ /* 0x011fe2000f8e00ff */
[C---:B------:R-:W-:Y:S02]  /*a460*/  ISETP.GE.AND P4, PT, R88.reuse, 0x1, PT ;  /* 0x000000015800780c */ /* 0x040fe40003f86270 */
[----:B------:R-:W-:Y:S01]  /*a470*/  ISETP.GE.AND P0, PT, R88, 0x21, PT ;  /* 0x000000215800780c */ /* 0x000fe20003f06270 */
[----:B------:R-:W-:Y:S01]  /*a480*/  IMAD R11, R84, UR5, R11 ;  /* 0x00000005540b7c24 */ /* 0x000fe2000f8e020b */
[----:B------:R-:W-:-:S02]  /*a490*/  ULDC.64 UR4, c[0x0][0x338] ;  /* 0x0000ce0000047ab9 */ /* 0x000fc40000000a00 */
[----:B------:R-:W-:Y:S02]  /*a4a0*/  IMAD R14, R87, UR4, RZ ;  /* 0x00000004570e7c24 */ /* 0x000fe4000f8e02ff */
        /* <DEDUP_REMOVED lines=8> */
[----:B------:R-:W-:-:S04]  /*a530*/  ULDC.64 UR4, c[0x0][0x318] ;  /* 0x0000c60000047ab9 */ /* 0x000fc80000000a00 */
[----:B------:R-:W-:Y:S02]  /*a540*/  IADD3 R11, R13, R11, RZ ;  /* 0x0000000b0d0b7210 */ /* 0x000fe40007ffe0ff */
        /* <DEDUP_REMOVED lines=26> */
.L_x_2803:
[----:B------:R-:W-:Y:S05]  /*a6f0*/  BSYNC B0 ;  /* 0x0000000000007941 */ /* 0x000fea0003800000 */
.L_x_2802:
        /* <DEDUP_REMOVED lines=25> */
.L_x_2805:
[----:B------:R-:W-:Y:S05]  /*a890*/  BSYNC B0 ;  /* 0x0000000000007941 */ /* 0x000fea0003800000 */
.L_x_2804:
        /* <DEDUP_REMOVED lines=26> */
.L_x_2807:
[----:B------:R-:W-:Y:S05]  /*aa40*/  BSYNC B0 ;  /* 0x0000000000007941 */ /* 0x000fea0003800000 */
.L_x_2806:
        /* <DEDUP_REMOVED lines=8> */
[----:B------:R-:W-:Y:S01]  /*aad0*/  ISETP.NE.AND P4, PT, R113, RZ, PT ;  /* 0x000000ff7100720c */ /* 0x000fe20003f85270 */
[----:B------:R-:W-:-:S02]  /*aae0*/  VIADD R212, R212, 0x1 ;  /* 0x00000001d4d47836 */ /* 0x000fc40000000000 */
[----:B------:R-:W-:Y:S02]  /*aaf0*/  @!P3 PRMT R89, RZ, 0x654, R89 ;  /* 0x00000654ff59b816 */ /* 0x000fe40000000059 */
[----:B------:R-:W-:Y:S02]  /*ab00*/  PLOP3.LUT P0, PT, PT, PT, PT, 0x8, 0x0 ;  /* 0x000000000000781c */ /* 0x000fe40003f0e170 */
[----:B------:R1:W-:Y:S01]  /*ab10*/  @!P3 SYNCS.ARRIVE.TRANS64.RED.A1T0 RZ, [R89+URZ], RZ ;  /* 0x000000ff59ffb9a7 */ /* 0x0003e2000810043f */
[----:B------:R-:W-:-:S04]  /*ab20*/  ISETP.NE.AND P3, PT, R212, 0x2, PT ;  /* 0x00000002d400780c */ /* 0x000fc80003f65270 */
[----:B0-----:R-:W-:Y:S02]  /*ab30*/  SEL R11, RZ, 0x1, P3 ;  /* 0x00000001ff0b7807 */ /* 0x001fe40001800000 */
[----:B------:R-:W-:Y:S02]  /*ab40*/  SEL R212, R212, RZ, P3 ;  /* 0x000000ffd4d47207 */ /* 0x000fe40001800000 */
[----:B------:R-:W-:Y:S01]  /*ab50*/  LOP3.LUT R228, R228, R11, RZ, 0x3c, !PT ;  /* 0x0000000be4e47212 */ /* 0x000fe200078e3cff */
[----:B-1----:R-:W-:Y:S06]  /*ab60*/  @P4 BRA `(.L_x_2808) ;  /* 0xffffff7800044947 */ /* 0x002fec000383ffff */
.L_x_2687:
[----:B------:R-:W4:Y:S01]  /*ab70*/  LDL R11, [R1+0x68] ;  /* 0x00006800010b7983 */ /* 0x000f220000100800 */
[----:B------:R-:W0:Y:S01]  /*ab80*/  LDC R0, c[0x0][0x448] ;  /* 0x00011200ff007b82 */ /* 0x000e220000000800 */
[----:B------:R-:W-:Y:S01]  /*ab90*/  BSSY B0, `(.L_x_2809) ;  /* 0x0000055000007945 */ /* 0x000fe20003800000 */
        /* <DEDUP_REMOVED lines=9> */
[----:B------:R-:W-:Y:S01]  /*ac30*/  CS2R R130, SRZ ;  /* 0x0000000000827805 */ /* 0x000fe2000001ff00 */
[----:B------:R-:W-:Y:S01]  /*ac40*/  IMAD.MOV.U32 R129, RZ, RZ, RZ ;  /* 0x000000ffff817224 */ /* 0x000fe200078e00ff */
[----:B------:R-:W-:Y:S02]  /*ac50*/  CS2R R174, SRZ ;  /* 0x0000000000ae7805 */ /* 0x000fe4000001ff00 */
[----:B------:R-:W-:-:S02]  /*ac60*/  CS2R R126, SRZ ;  /* 0x00000000007e7805 */ /* 0x000fc4000001ff00 */
[----:B---3--:R-:W-:Y:S02]  /*ac70*/  CS2R R124, SRZ ;  /* 0x00000000007c7805 */ /* 0x008fe4000001ff00 */
        /* <DEDUP_REMOVED lines=8> */
[----:B0-----:R-:W-:Y:S02]  /*ad00*/  ISETP.NE.AND P1, PT, R0, 0x1, PT ;  /* 0x000000010000780c */ /* 0x001fe40003f25270 */
        /* <DEDUP_REMOVED lines=12> */
[----:B------:R-:W0:Y:S01]  /*add0*/  @P1 LDC R3, c[0x0][0x44c] ;  /* 0x00011300ff031b82 */ /* 0x000e220000000800 */
[----:B------:R-:W-:Y:S02]  /*ade0*/  CS2R R82, SRZ ;  /* 0x0000000000527805 */ /* 0x000fe4000001ff00 */
[----:B------:R-:W-:-:S02]  /*adf0*/  CS2R R56, SRZ ;  /* 0x0000000000387805 */ /* 0x000fc4000001ff00 */
[----:B------:R-:W-:Y:S02]  /*ae00*/  CS2R R78, SRZ ;  /* 0x00000000004e7805 */ /* 0x000fe4000001ff00 */
[----:B------:R-:W-:Y:S02]  /*ae10*/  CS2R R52, SRZ ;  /* 0x0000000000347805 */ /* 0x000fe4000001ff00 */
[----:B------:R-:W-:Y:S02]  /*ae20*/  CS2R R166, SRZ ;  /* 0x0000000000a67805 */ /* 0x000fe4000001ff00 */
[----:B------:R-:W-:Y:S02]  /*ae30*/  CS2R R74, SRZ ;  /* 0x00000000004a7805 */ /* 0x000fe4000001ff00 */
[----:B------:R-:W-:Y:S01]  /*ae40*/  CS2R R48, SRZ ;  /* 0x0000000000307805 */ /* 0x000fe2000001ff00 */
[----:B------:R-:W1:Y:S01]  /*ae50*/  @P1 LDC R2, c[0x0][0x450] ;  /* 0x00011400ff021b82 */ /* 0x000e620000000800 */
        /* <DEDUP_REMOVED lines=15> */
[----:B--2---:R-:W-:Y:S02]  /*af50*/  CS2R R38, SRZ ;  /* 0x0000000000267805 */ /* 0x004fe4000001ff00 */
[----:B------:R-:W-:Y:S02]  /*af60*/  MOV R24, RZ ;  /* 0x000000ff00187202 */ /* 0x000fe40000000f00 */
[----:B------:R-:W-:Y:S02]  /*af70*/  CS2R R34, SRZ ;  /* 0x0000000000227805 */ /* 0x000fe4000001ff00 */
[----:B------:R-:W-:Y:S01]  /*af80*/  CS2R R32, SRZ ;  /* 0x0000000000207805 */ /* 0x000fe2000001ff00 */
[----:B------:R-:W-:Y:S01]  /*af90*/  IMAD.MOV.U32 R4, RZ, RZ, RZ ;  /* 0x000000ffff047224 */ /* 0x000fe200078e00ff */
[----:B------:R-:W-:Y:S01]  /*afa0*/  MOV R26, RZ ;  /* 0x000000ff001a7202 */ /* 0x000fe20000000f00 */
[----:B------:R-:W-:-:S02]  /*afb0*/  IMAD.MOV.U32 R9, RZ, RZ, RZ ;  /* 0x000000ffff097224 */ /* 0x000fc400078e00ff */
[----:B----4-:R-:W-:Y:S01]  /*afc0*/  VIADD R0, R11, 0x7f ;  /* 0x0000007f0b007836 */ /* 0x010fe20000000000 */
[----:B------:R-:W-:-:S03]  /*afd0*/  CS2R R10, SRZ ;  /* 0x00000000000a7805 */ /* 0x000fc6000001ff00 */
[----:B0-----:R-:W-:-:S05]  /*afe0*/  @P1 IMAD.HI.U32 R3, R0, R3, RZ ;  /* 0x0000000300031227 */ /* 0x001fca00078e00ff */
[----:B-1----:R-:W-:Y:S02]  /*aff0*/  @P1 SHF.R.U32.HI R0, RZ, R2, R3 ;  /* 0x00000002ff001219 */ /* 0x002fe40000011603 */
[----:B------:R-:W-:Y:S02]  /*b000*/  PLOP3.LUT P1, PT, PT, PT, PT, 0x80, 0x0 ;  /* 0x000000000000781c */ /* 0x000fe40003f2f070 */
[----:B------:R-:W-:Y:S02]  /*b010*/  IADD3 R0, R139, R0, RZ ;  /* 0x000000008b007210 */ /* 0x000fe40007ffe0ff */
[----:B------:R-:W-:-:S03]  /*b020*/  CS2R R138, SRZ ;  /* 0x00000000008a7805 */ /* 0x000fc6000001ff00 */
[----:B------:R-:W-:-:S05]  /*b030*/  IMAD.HI R0, R0, 0x66666667, RZ ;  /* 0x6666666700007827 */ /* 0x000fca00078e02ff */
[----:B------:R-:W-:-:S04]  /*b040*/  SHF.R.U32.HI R3, RZ, 0x1f, R0 ;  /* 0x0000001fff037819 */ /* 0x000fc80000011600 */
[----:B------:R-:W-:Y:S01]  /*b050*/  LEA.HI.SX32 R3, R0, R3, 0x1b ;  /* 0x0000000300037211 */ /* 0x000fe200078fdaff */
[----:B------:R-:W-:-:S03]  /*b060*/  IMAD.MOV.U32 R0, RZ, RZ, RZ ;  /* 0x000000ffff007224 */ /* 0x000fc600078e00ff */
[----:B------:R-:W-:Y:S02]  /*b070*/  VIMNMX R2, R140, R3, PT ;  /* 0x000000038c027248 */ /* 0x000fe40003fe0100 */
[----:B------:R-:W-:Y:S01]  /*b080*/  CS2R R140, SRZ ;  /* 0x00000000008c7805 */ /* 0x000fe2000001ff00 */
[----:B------:R-:W-:Y:S01]  /*b090*/  IMAD.MOV.U32 R3, RZ, RZ, RZ ;  /* 0x000000ffff037224 */ /* 0x000fe200078e00ff */
[----:B------:R-:W-:Y:S01]  /*b0a0*/  ISETP.GE.AND P2, PT, R2, 0x1, PT ;  /* 0x000000010200780c */ /* 0x000fe20003f46270 */
[----:B------:R-:W-:-:S12]  /*b0b0*/  @P0 BRA `(.L_x_2810) ;  /* 0x0000000000080947 */ /* 0x000fd80003800000 */
[----:B------:R-:W0:Y:S02]  /*b0c0*/  FENCE.VIEW.ASYNC.G ;  /* 0x00000000000073c6 */ /* 0x000e240000000100 */
[----:B0-----:R-:W-:Y:S06]  /*b0d0*/  BAR.ARV 0xc, 0x180 ;  /* 0x0306000000007b1d */ /* 0x001fec0000002000 */
.L_x_2810:
[----:B------:R-:W-:Y:S05]  /*b0e0*/  BSYNC B0 ;  /* 0x0000000000007941 */ /* 0x000fea0003800000 */
.L_x_2809:
[----:B------:R-:W-:Y:S02]  /*b0f0*/  IMAD.MOV.U32 R25, RZ, RZ, RZ ;  /* 0x000000ffff197224 */ /* 0x000fe400078e00ff */
        /* <DEDUP_REMOVED lines=35> */
.L_x_2812:
        /* <DEDUP_REMOVED lines=13> */
.L_x_2816:
[----:B-1----:R1:W2:Y:S02]  /*b400*/  SYNCS.PHASECHK.TRANS64.TRYWAIT P0, [R22+URZ+0x38800], R3 ;  /* 0x03880003160075a7 */ /* 0x0022a4000800017f */
[----:B--2---:R-:W-:Y:S05]  /*b410*/  @!P0 NANOSLEEP.SYNCS 0x989680 ;  /* 0x009896800000895d */ /* 0x004fea0003900000 */
[----:B------:R-:W2:Y:S02]  /*b420*/  @!P0 SYNCS.PHASECHK.TRANS64 P0, [R22+URZ+0x38800], R3 ;  /* 0x03880003160085a7 */ /* 0x000ea4000800007f */
[----:B--2---:R-:W-:Y:S05]  /*b430*/  @!P0 BRA `(.L_x_2816) ;  /* 0xfffffffc00f08947 */ /* 0x004fea000383ffff */
.L_x_2815:
[----:B------:R-:W-:Y:S05]  /*b440*/  BSYNC B0 ;  /* 0x0000000000007941 */ /* 0x000fea0003800000 */
.L_x_2814:
[----:B------:R-:W-:Y:S05]  /*b450*/  BRA `(.L_x_2817) ;  /* 0x0000009400807947 */ /* 0x000fea0003800000 */
.L_x_2813:
[----:B------:R-:W2:Y:S01]  /*b460*/  LDL R30, [R1+0x84] ;  /* 0x00008400011e7983 */ /* 0x000ea20000100800 */
[----:B-----5:R-:W-:Y:S01]  /*b470*/  SHF.R.S32.HI R0, RZ, 0x1f, R135 ;  /* 0x0000001fff007819 */ /* 0x020fe20000011487 */
[----:B------:R-:W-:Y:S02]  /*b480*/  ULDC.64 UR6, c[0x0][0x408] ;  /* 0x0001020000067ab9 */ /* 0x000fe40000000a00 */
[----:B------:R-:W-:Y:S01]  /*b490*/  IMAD.WIDE.U32 R26, R135, UR6, RZ ;  /* 0x00000006871a7c25 */ /* 0x000fe2000f8e00ff */
[----:B--2---:R-:W-:-:S13]  /*b4a0*/  R2UR UR4, R30 ;  /* 0x000000001e0472ca */ /* 0x004fda00000e0000 */
[----:B------:R-:W-:-:S03]  /*b4b0*/  ULOP3.LUT UP0, URZ, UR4, 0x3ff, URZ, 0xc0, !UPT ;  /* 0x000003ff043f7892 */ /* 0x000fc6000f80c03f */
[----:B------:R-:W-:Y:S02]  /*b4c0*/  ULDC.64 UR4, c[0x0][0x3f8] ;  /* 0x0000fe0000047ab9 */ /* 0x000fe40000000a00 */
[C---:B------:R-:W-:Y:S01]  /*b4d0*/  IMAD R4, R0.reuse, UR4, RZ ;  /* 0x0000000400047c24 */ /* 0x040fe2000f8e02ff */
[----:B------:R-:W-:Y:S01]  /*b4e0*/  PLOP3.LUT P0, PT, PT, PT, UP0, 0x80, 0x0 ;  /* 0x000000000000781c */ /* 0x000fe20003f0f008 */
[----:B------:R-:W-:Y:S02]  /*b4f0*/  IMAD R0, R0, UR6, RZ ;  /* 0x0000000600007c24 */ /* 0x000fe4000f8e02ff */
[----:B------:R-:W-:-:S04]  /*b500*/  IMAD.WIDE.U32 R24, R135, UR4, RZ ;  /* 0x0000000487187c25 */ /* 0x000fc8000f8e00ff */
[C---:B------:R-:W-:Y:S02]  /*b510*/  IMAD R31, R135.reuse, UR7, R0 ;  /* 0x00000007871f7c24 */ /* 0x040fe4000f8e0200 */
[----:B------:R-:W-:-:S03]  /*b520*/  IMAD R29, R135, UR5, R4 ;  /* 0x00000005871d7c24 */ /* 0x000fc6000f8e0204 */
[----:B------:R-:W-:Y:S01]  /*b530*/  IADD3 R31, R31, R27, RZ ;  /* 0x0000001b1f1f7210 */ /* 0x000fe20007ffe0ff */
[----:B------:R-:W-:Y:S01]  /*b540*/  IMAD.IADD R29, R29, 0x1, R25 ;  /* 0x000000011d1d7824 */ /* 0x000fe200078e0219 */
        /* <DEDUP_REMOVED lines=17> */
.L_x_2818:
[----:B------:R-:W2:Y:S01]  /*b660*/  LDL R20, [R1+0x58] ;  /* 0x0000580001147983 */ /* 0x000ea20000100800 */
[----:B------:R-:W-:-:S03]  /*b670*/  ULDC.U8 UR4, c[0x0][0x410] ;  /* 0x0001040000047ab9 */ /* 0x000fc60000000000 */
[----:B------:R-:W3:Y:S01]  /*b680*/  LDL R126, [R1+0x68] ;  /* 0x00006800017e7983 */ /* 0x000ee20000100800 */
[----:B------:R-:W-:Y:S01]  /*b690*/  R2UR UR5, R30 ;  /* 0x000000001e0572ca */ /* 0x000fe200000e0000 */
[----:B------:R-:W-:Y:S01]  /*b6a0*/  BSSY B0, `(.L_x_2819) ;  /* 0x0000933000007945 */ /* 0x000fe20003800000 */
[----:B------:R-:W-:Y:S01]  /*b6b0*/  ISETP.NE.AND P0, PT, RZ, UR4, PT ;  /* 0x00000004ff007c0c */ /* 0x000fe2000bf05270 */
[----:B------:R-:W-:Y:S01]  /*b6c0*/  VIADD R89, R220, 0x20 ;  /* 0x00000020dc597836 */ /* 0x000fe20000000000 */
[----:B------:R-:W-:Y:S02]  /*b6d0*/  LEA.HI R33, R33, R28, RZ, 0x3 ;  /* 0x0000001c21217211 */ /* 0x000fe400078f18ff */
[----:B------:R-:W-:Y:S02]  /*b6e0*/  SHF.R.U32.HI R21, RZ, 0x3, R229 ;  /* 0x00000003ff157819 */ /* 0x000fe400000116e5 */
[----:B------:R-:W-:Y:S02]  /*b6f0*/  LOP3.LUT R0, R229, 0x38, R16, 0xf8, !PT ;  /* 0x00000038e5007812 */ /* 0x000fe400078ef810 */
[----:B------:R-:W-:-:S02]  /*b700*/  LOP3.LUT R33, R33, 0xfffffff8, RZ, 0xc0, !PT ;  /* 0xfffffff821217812 */ /* 0x000fc400078ec0ff */
[----:B------:R-:W-:Y:S02]  /*b710*/  IADD3 R3, R220, 0x60, RZ ;  /* 0x00000060dc037810 */ /* 0x000fe40007ffe0ff */
[----:B--2---:R-:W-:Y:S01]  /*b720*/  LOP3.LUT R87, R20, R0, R21, 0xf6, !PT ;  /* 0x0000000014577212 */ /* 0x004fe200078ef615 */
[----:B------:R-:W-:Y:S02]  /*b730*/  IMAD.IADD R0, R28, 0x1, -R33 ;  /* 0x000000011c007824 */ /* 0x000fe400078e0a21 */
[----:B---3--:R-:W-:Y:S01]  /*b740*/  IMAD.IADD R73, R220, 0x1, R126 ;  /* 0x00000001dc497824 */ /* 0x008fe200078e027e */
[----:B------:R-:W-:-:S03]  /*b750*/  LEA R87, R87, UR5, 0x1 ;  /* 0x0000000557577c11 */ /* 0x000fc6000f8e08ff */
[----:B------:R-:W-:Y:S01]  /*b760*/  IMAD R7, R0, 0x20, R73 ;  /* 0x0000002000077824 */ /* 0x000fe200078e0249 */
[----:B------:R-:W-:Y:S06]  /*b770*/  @!P0 BRA `(.L_x_2820) ;  /* 0x0000004400f08947 */ /* 0x000fec0003800000 */
[----:B------:R-:W0:Y:S01]  /*b780*/  LDC R116, c[0x0][0x448] ;  /* 0x00011200ff747b82 */ /* 0x000e220000000800 */
[----:B------:R-:W-:Y:S01]  /*b790*/  ULDC.64 UR4, c[0x0][0x3f8] ;  /* 0x0000fe0000047ab9 */ /* 0x000fe20000000a00 */
[----:B------:R-:W-:Y:S01]  /*b7a0*/  ULDC.64 UR6, c[0x0][0x408] ;  /* 0x0001020000067ab9 */ /* 0x000fe20000000a00 */
[----:B------:R-:W-:Y:S01]  /*b7b0*/  IMAD.MOV.U32 R4, RZ, RZ, R24 ;  /* 0x000000ffff047224 */ /* 0x000fe200078e0018 */
[----:B------:R-:W-:Y:S01]  /*b7c0*/  SHF.R.S32.HI R85, RZ, 0x1f, R224 ;  /* 0x0000001fff557819 */ /* 0x000fe200000114e0 */
[----:B------:R-:W-:Y:S01]  /*b7d0*/  IMAD.MOV.U32 R8, RZ, RZ, R26 ;  /* 0x000000ffff087224 */ /* 0x000fe200078e001a */
[----:B------:R-:W-:Y:S01]  /*b7e0*/  SHF.R.S32.HI R86, RZ, 0x1f, R221 ;  /* 0x0000001fff567819 */ /* 0x000fe200000114dd */
[----:B------:R-:W-:Y:S01]  /*b7f0*/  IMAD.MOV.U32 R9, RZ, RZ, R31 ;  /* 0x000000ffff097224 */ /* 0x000fe200078e001f */
[----:B------:R-:W-:Y:S02]  /*b800*/  SHF.R.S32.HI R93, RZ, 0x1f, R214 ;  /* 0x0000001fff5d7819 */ /* 0x000fe400000114d6 */
[----:B------:R-:W-:-:S02]  /*b810*/  SHF.R.S32.HI R95, RZ, 0x1f, R222 ;  /* 0x0000001fff5f7819 */ /* 0x000fc400000114de */
[----:B0-----:R-:W-:-:S13]  /*b820*/  ISETP.NE.AND P0, PT, R116, 0x1, PT ;  /* 0x000000017400780c */ /* 0x001fda0003f05270 */
[----:B------:R-:W0:Y:S08]  /*b830*/  @P0 LDC R0, c[0x0][0x44c] ;  /* 0x00011300ff000b82 */ /* 0x000e300000000800 */
[----:B------:R-:W1:Y:S01]  /*b840*/  @P0 LDC R5, c[0x0][0x450] ;  /* 0x00011400ff050b82 */ /* 0x000e620000000800 */
[----:B0-----:R-:W-:-:S05]  /*b850*/  @P0 IMAD.HI.U32 R0, R7, R0, RZ ;  /* 0x0000000007000227 */ /* 0x001fca00078e00ff */
[----:B-1----:R-:W-:Y:S02]  /*b860*/  @P0 SHF.R.U32.HI R7, RZ, R5, R0 ;  /* 0x00000005ff070219 */ /* 0x002fe40000011600 */
[----:B------:R-:W-:Y:S02]  /*b870*/  MOV R5, R29 ;  /* 0x0000001d00057202 */ /* 0x000fe40000000f00 */
[----:B------:R-:W-:Y:S01]  /*b880*/  SHF.R.S32.HI R0, RZ, 0x1f, R7 ;  /* 0x0000001fff007819 */ /* 0x000fe20000011407 */
[----:B------:R-:W-:-:S04]  /*b890*/  IMAD.WIDE.U32 R8, R7, UR6, R8 ;  /* 0x0000000607087c25 */ /* 0x000fc8000f8e0008 */
[C---:B------:R-:W-:Y:S02]  /*b8a0*/  IMAD R6, R0.reuse, UR4, RZ ;  /* 0x0000000400067c24 */ /* 0x040fe4000f8e02ff */
[----:B------:R-:W-:Y:S02]  /*b8b0*/  IMAD R0, R0, UR6, RZ ;  /* 0x0000000600007c24 */ /* 0x000fe4000f8e02ff */
[----:B------:R-:W-:-:S04]  /*b8c0*/  IMAD.WIDE.U32 R4, R7, UR4, R4 ;  /* 0x0000000407047c25 */ /* 0x000fc8000f8e0004 */
[C---:B------:R-:W-:Y:S01]  /*b8d0*/  IMAD R11, R7.reuse, UR5, R6 ;  /* 0x00000005070b7c24 */ /* 0x040fe2000f8e0206 */
[----:B------:R-:W-:Y:S01]  /*b8e0*/  ULDC.64 UR4, c[0x0][0x3e8] ;  /* 0x0000fa0000047ab9 */ /* 0x000fe20000000a00 */
[----:B------:R-:W-:Y:S01]  /*b8f0*/  IMAD R13, R7, UR7, R0 ;  /* 0x00000007070d7c24 */ /* 0x000fe2000f8e0200 */
[----:B------:R-:W-:Y:S01]  /*b900*/  ULDC.64 UR6, c[0x0][0x400] ;  /* 0x0001000000067ab9 */ /* 0x000fe20000000a00 */
[----:B------:R-:W-:Y:S01]  /*b910*/  IMAD.IADD R7, R5, 0x1, R11 ;  /* 0x0000000105077824 */ /* 0x000fe200078e020b */
[----:B------:R-:W-:Y:S01]  /*b920*/  LEA R6, P0, R4, UR4, 0x1 ;  /* 0x0000000404067c11 */ /* 0x000fe2000f8008ff */
[----:B------:R-:W-:Y:S01]  /*b930*/  UMOV UR4, 0xffffffff ;  /* 0xffffffff00047882 */ /* 0x000fe20000000000 */
[----:B------:R-:W-:Y:S02]  /*b940*/  LEA R0, P1, R8, UR6, 0x1 ;  /* 0x0000000608007c11 */ /* 0x000fe4000f8208ff */
[----:B------:R-:W-:Y:S02]  /*b950*/  IADD3 R5, R9, R13, RZ ;  /* 0x0000000d09057210 */ /* 0x000fe40007ffe0ff */
[----:B------:R-:W-:-:S02]  /*b960*/  LEA.HI.X R7, R4, UR5, R7, 0x1, P0 ;  /* 0x0000000504077c11 */ /* 0x000fc400080f0c07 */
[----:B------:R-:W-:Y:S01]  /*b970*/  LEA.HI.X R8, R8, UR7, R5, 0x1, P1 ;  /* 0x0000000708087c11 */ /* 0x000fe200088f0c05 */
[----:B------:R-:W-:Y:S06]  /*b980*/  BRA.DIV UR4, `(.L_x_2821) ;  /* 0x0000023e04007947 */ /* 0x000fec000b800000 */
[----:B------:R0:W1:Y:S04]  /*b990*/  SHFL.IDX PT, R4, R7, RZ, 0x181f ;  /* 0x00181fff07047589 */ /* 0x00006800000e0000 */
[----:B------:R0:W2:Y:S04]  /*b9a0*/  SHFL.IDX PT, R5, R6, RZ, 0x181f ;  /* 0x00181fff06057589 */ /* 0x0000a800000e0000 */
[----:B------:R0:W3:Y:S04]  /*b9b0*/  SHFL.IDX PT, R9, R8, RZ, 0x181f ;  /* 0x00181fff08097589 */ /* 0x0000e800000e0000 */
[----:B------:R0:W4:Y:S02]  /*b9c0*/  SHFL.IDX PT, R14, R0, RZ, 0x181f ;  /* 0x00181fff000e7589 */ /* 0x00012400000e0000 */
.L_x_3130:
[----:B------:R-:W5:Y:S01]  /*b9d0*/  LDL R10, [R1+0x6c] ;  /* 0x00006c00010a7983 */ /* 0x000f620000100800 */
        /* <DEDUP_REMOVED lines=9> */
[----:B-----5:R-:W-:-:S05]  /*ba70*/  IMAD R116, R10, R116, RZ ;  /* 0x000000740a747224 */ /* 0x020fca00078e02ff */
[----:B------:R-:W-:-:S13]  /*ba80*/  ISETP.GE.AND P0, PT, R73, R116, PT ;  /* 0x000000744900720c */ /* 0x000fda0003f06270 */
[----:B------:R-:W-:Y:S05]  /*ba90*/  @P0 BRA `(.L_x_2823) ;  /* 0x0000000000b80947 */ /* 0x000fea0003800000 */
[----:B------:R-:W-:Y:S01]  /*baa0*/  ULDC UR4, c[0x0][0x3f4] ;  /* 0x0000fd0000047ab9 */ /* 0x000fe20000000800 */
[----:B------:R-:W-:Y:S02]  /*bab0*/  CS2R R80, SRZ ;  /* 0x0000000000507805 */ /* 0x000fe4000001ff00 */
[----:B------:R-:W-:Y:S02]  /*bac0*/  ISETP.GE.AND P3, PT, R214, UR4, PT ;  /* 0x00000004d6007c0c */ /* 0x000fe4000bf66270 */
[----:B------:R-:W-:Y:S02]  /*bad0*/  CS2R R78, SRZ ;  /* 0x00000000004e7805 */ /* 0x000fe4000001ff00 */
[----:B------:R-:W-:Y:S01]  /*bae0*/  ISETP.GE.AND P2, PT, R222, UR4, PT ;  /* 0x00000004de007c0c */ /* 0x000fe2000bf46270 */
[----:B------:R-:W-:Y:S01]  /*baf0*/  ULDC.64 UR6, c[0x0][0x208] ;  /* 0x0000820000067ab9 */ /* 0x000fe20000000a00 */
[----:B------:R-:W-:Y:S02]  /*bb00*/  ISETP.GE.AND P1, PT, R221, UR4, PT ;  /* 0x00000004dd007c0c */ /* 0x000fe4000bf26270 */
[----:B------:R-:W-:-:S05]  /*bb10*/  ISETP.GE.AND P0, PT, R224, UR4, PT ;  /* 0x00000004e0007c0c */ /* 0x000fca000bf06270 */
[C---:B------:R-:W-:Y:S01]  /*bb20*/  @!P3 IMAD.SHL.U32 R12, R214.reuse, 0x2, RZ ;  /* 0x00000002d60cb824 */ /* 0x040fe200078e00ff */
[----:B------:R-:W-:-:S03]  /*bb30*/  @!P3 SHF.L.U64.HI R13, R214, 0x1, R93 ;  /* 0x00000001d60db819 */ /* 0x000fc6000001025d */
[C---:B------:R-:W-:Y:S01]  /*bb40*/  @!P2 IMAD.SHL.U32 R24, R222.reuse, 0x2, RZ ;  /* 0x00000002de18a824 */ /* 0x040fe200078e00ff */
[----:B------:R-:W-:Y:S01]  /*bb50*/  @!P2 SHF.L.U64.HI R25, R222, 0x1, R95 ;  /* 0x00000001de19a819 */ /* 0x000fe2000001025f */
[----:B------:R-:W-:Y:S01]  /*bb60*/  @!P1 IMAD.SHL.U32 R28, R221, 0x2, RZ ;  /* 0x00000002dd1c9824 */ /* 0x000fe200078e00ff */
[CC--:B--2---:R-:W-:Y:S02]  /*bb70*/  @!P3 IADD3 R10, P5, R5.reuse, R12.reuse, RZ ;  /* 0x0000000c050ab210 */ /* 0x0c4fe40007fbe0ff */
[----:B----4-:R-:W-:Y:S02]  /*bb80*/  @!P3 IADD3 R12, P4, R14, R12, RZ ;  /* 0x0000000c0e0cb210 */ /* 0x010fe40007f9e0ff */
[-C--:B------:R-:W-:Y:S01]  /*bb90*/  @!P2 IADD3 R20, P6, R5, R24.reuse, RZ ;  /* 0x000000180514a210 */ /* 0x080fe20007fde0ff */
[--C-:B-1----:R-:W-:Y:S01]  /*bba0*/  @!P3 IMAD.X R11, R4, 0x1, R13.reuse, P5 ;  /* 0x00000001040bb824 */ /* 0x102fe200028e060d */
[----:B------:R-:W-:Y:S01]  /*bbb0*/  @!P1 SHF.L.U64.HI R29, R221, 0x1, R86 ;  /* 0x00000001dd1d9819 */ /* 0x000fe20000010256 */
[----:B---3--:R-:W-:Y:S01]  /*bbc0*/  @!P3 IMAD.X R13, R9, 0x1, R13, P4 ;  /* 0x00000001090db824 */ /* 0x008fe200020e060d */
[----:B------:R-:W-:Y:S01]  /*bbd0*/  @!P2 IADD3 R24, P5, R14, R24, RZ ;  /* 0x000000180e18a210 */ /* 0x000fe20007fbe0ff */
[----:B------:R-:W-:Y:S01]  /*bbe0*/  @!P2 IMAD.X R21, R4, 0x1, R25, P6 ;  /* 0x000000010415a824 */ /* 0x000fe200030e0619 */
[----:B------:R-:W-:-:S02]  /*bbf0*/  @!P1 IADD3 R26, P4, R5, R28, RZ ;  /* 0x0000001c051a9210 */ /* 0x000fc40007f9e0ff */
[----:B------:R-:W-:Y:S02]  /*bc00*/  CS2R R76, SRZ ;  /* 0x00000000004c7805 */ /* 0x000fe4000001ff00 */
[----:B------:R-:W-:Y:S02]  /*bc10*/  @!P0 SHF.L.U32 R15, R224, 0x1, RZ ;  /* 0x00000001e00f8819 */ /* 0x000fe400000006ff */
[----:B------:R-:W-:Y:S02]  /*bc20*/  CS2R R74, SRZ ;  /* 0x00000000004a7805 */ /* 0x000fe4000001ff00 */
[----:B------:R-:W-:Y:S01]  /*bc30*/  @!P2 IADD3.X R25, R9, R25, RZ, P5, !PT ;  /* 0x000000190919a210 */ /* 0x000fe20002ffe4ff */
[----:B------:R-:W-:Y:S01]  /*bc40*/  @!P1 IMAD.X R27, R4, 0x1, R29, P4 ;  /* 0x00000001041b9824 */ /* 0x000fe200020e061d */
[----:B------:R-:W-:Y:S02]  /*bc50*/  @!P0 SHF.L.U64.HI R32, R224, 0x1, R85 ;  /* 0x00000001e0208819 */ /* 0x000fe40000010255 */
[----:B------:R-:W-:-:S02]  /*bc60*/  CS2R R70, SRZ ;  /* 0x0000000000467805 */ /* 0x000fc4000001ff00 */
[C---:B------:R-:W-:Y:S02]  /*bc70*/  @!P1 IADD3 R28, P6, R14.reuse, R28, RZ ;  /* 0x0000001c0e1c9210 */ /* 0x040fe40007fde0ff */
[----:B------:R-:W-:Y:S02]  /*bc80*/  CS2R R68, SRZ ;  /* 0x0000000000447805 */ /* 0x000fe4000001ff00 */
[-C--:B------:R-:W-:Y:S02]  /*bc90*/  @!P0 IADD3 R30, P5, R5, R15.reuse, RZ ;  /* 0x0000000f051e8210 */ /* 0x080fe40007fbe0ff */
[----:B------:R-:W-:Y:S02]  /*bca0*/  CS2R R64, SRZ ;  /* 0x0000000000407805 */ /* 0x000fe4000001ff00 */
[----:B------:R-:W-:Y:S02]  /*bcb0*/  @!P0 IADD3 R14, P4, R14, R15, RZ ;  /* 0x0000000f0e0e8210 */ /* 0x000fe40007f9e0ff */
[----:B------:R-:W-:Y:S01]  /*bcc0*/  CS2R R62, SRZ ;  /* 0x00000000003e7805 */ /* 0x000fe2000001ff00 */
[C---:B------:R-:W-:Y:S01]  /*bcd0*/  @!P1 IMAD.X R29, R9.reuse, 0x1, R29, P6 ;  /* 0x00000001091d9824 */ /* 0x040fe200030e061d */
[----:B------:R1:W5:Y:S01]  /*bce0*/  @!P3 LD.E.64 R80, desc[UR6][R10.64] ;  /* 0x000000060a50b980 */ /* 0x000362000c101b00 */
[----:B------:R-:W-:Y:S01]  /*bcf0*/  @!P0 IMAD.X R31, R4, 0x1, R32, P5 ;  /* 0x00000001041f8824 */ /* 0x000fe200028e0620 */
[----:B------:R-:W-:-:S02]  /*bd00*/  @!P0 IADD3.X R15, R9, R32, RZ, P4, !PT ;  /* 0x00000020090f8210 */ /* 0x000fc400027fe4ff */
[----:B------:R1:W5:Y:S04]  /*bd10*/  @!P3 LD.E.64 R78, desc[UR6][R12.64] ;  /* 0x000000060c4eb980 */ /* 0x000368000c101b00 */
[----:B------:R1:W5:Y:S04]  /*bd20*/  @!P2 LD.E.64 R76, desc[UR6][R20.64] ;  /* 0x00000006144ca980 */ /* 0x000368000c101b00 */
[----:B------:R1:W5:Y:S04]  /*bd30*/  @!P2 LD.E.64 R74, desc[UR6][R24.64] ;  /* 0x00000006184aa980 */ /* 0x000368000c101b00 */
[----:B------:R1:W5:Y:S04]  /*bd40*/  @!P1 LD.E.64 R70, desc[UR6][R26.64] ;  /* 0x000000061a469980 */ /* 0x000368000c101b00 */
[----:B------:R1:W5:Y:S04]  /*bd50*/  @!P1 LD.E.64 R68, desc[UR6][R28.64] ;  /* 0x000000061c449980 */ /* 0x000368000c101b00 */
[----:B------:R1:W5:Y:S04]  /*bd60*/  @!P0 LD.E.64 R64, desc[UR6][R30.64] ;  /* 0x000000061e408980 */ /* 0x000368000c101b00 */
[----:B------:R1:W5:Y:S02]  /*bd70*/  @!P0 LD.E.64 R62, desc[UR6][R14.64] ;  /* 0x000000060e3e8980 */ /* 0x000364000c101b00 */
.L_x_2823:
[----:B------:R-:W-:Y:S05]  /*bd80*/  BSYNC B1 ;  /* 0x0000000000017941 */ /* 0x000fea0003800000 */
.L_x_2822:
[----:B-1---5:R-:W-:Y:S01]  /*bd90*/  IMAD.MOV.U32 R4, RZ, RZ, R64 ;  /* 0x000000ffff047224 */ /* 0x022fe200078e0040 */
[----:B------:R-:W-:Y:S01]  /*bda0*/  MOV R10, R71 ;  /* 0x00000047000a7202 */ /* 0x000fe20000000f00 */
[----:B--2---:R-:W-:Y:S01]  /*bdb0*/  IMAD.MOV.U32 R5, RZ, RZ, R65 ;  /* 0x000000ffff057224 */ /* 0x004fe200078e0041 */
[----:B------:R-:W-:Y:S01]  /*bdc0*/  UMOV UR4, 0xffffffff ;  /* 0xffffffff00047882 */ /* 0x000fe20000000000 */
[----:B---3--:R-:W-:Y:S01]  /*bdd0*/  IMAD.MOV.U32 R9, RZ, RZ, R70 ;  /* 0x000000ffff097224 */ /* 0x008fe200078e0046 */
[----:B------:R-:W-:Y:S02]  /*bde0*/  CS2R R46, SRZ ;  /* 0x00000000002e7805 */ /* 0x000fe4000001ff00 */
        /* <DEDUP_REMOVED lines=18> */
[----:B------:R-:W-:Y:S02]  /*bf10*/  PRMT R121, R5, 0x5410, R4 ;  /* 0x0000541005797816 */ /* 0x000fe40000000004 */
[----:B------:R-:W-:Y:S01]  /*bf20*/  PRMT R124, R9, 0x5410, R10 ;  /* 0x00005410097c7816 */ /* 0x000fe2000000000a */
[----:B------:R-:W-:Y:S06]  /*bf30*/  BRA.DIV UR4, `(.L_x_2824) ;  /* 0x0000023a04047947 */ /* 0x000fec000b800000 */
[----:B------:R1:W2:Y:S04]  /*bf40*/  SHFL.IDX PT, R4, R7, 0x1, 0x181f ;  /* 0x00381f0007047f89 */ /* 0x0002a800000e0000 */
[----:B------:R1:W3:Y:S04]  /*bf50*/  SHFL.IDX PT, R5, R6, 0x1, 0x181f ;  /* 0x00381f0006057f89 */ /* 0x0002e800000e0000 */
[----:B------:R1:W0:Y:S04]  /*bf60*/  SHFL.IDX PT, R9, R8, 0x1, 0x181f ;  /* 0x00381f0008097f89 */ /* 0x00022800000e0000 */
[----:B----4-:R1:W4:Y:S02]  /*bf70*/  SHFL.IDX PT, R14, R0, 0x1, 0x181f ;  /* 0x00381f00000e7f89 */ /* 0x01032400000e0000 */
.L_x_3136:
        /* <DEDUP_REMOVED lines=22> */
[----:B------:R-:W-:Y:S02]  /*c0e0*/  @!P2 SHF.L.U64.HI R15, R222, 0x1, R95 ;  /* 0x00000001de0fa819 */ /* 0x000fe4000001025f */
[-C--:B---3--:R-:W-:Y:S01]  /*c0f0*/  @!P3 IADD3 R10, P5, R5, R12.reuse, RZ ;  /* 0x0000000c050ab210 */ /* 0x088fe20007fbe0ff */
[----:B------:R-:W-:Y:S01]  /*c100*/  @!P0 IMAD.SHL.U32 R31, R224, 0x2, RZ ;  /* 0x00000002e01f8824 */ /* 0x000fe200078e00ff */
[----:B----4-:R-:W-:Y:S02]  /*c110*/  @!P3 IADD3 R12, P4, R14, R12, RZ ;  /* 0x0000000c0e0cb210 */ /* 0x010fe40007f9e0ff */
[C---:B------:R-:W-:Y:S01]  /*c120*/  @!P1 SHF.L.U32 R28, R221.reuse, 0x1, RZ ;  /* 0x00000001dd1c9819 */ /* 0x040fe200000006ff */
[--C-:B--2---:R-:W-:Y:S01]  /*c130*/  @!P3 IMAD.X R11, R4, 0x1, R13.reuse, P5 ;  /* 0x00000001040bb824 */ /* 0x104fe200028e060d */
[----:B------:R-:W-:Y:S01]  /*c140*/  @!P1 SHF.L.U64.HI R29, R221, 0x1, R86 ;  /* 0x00000001dd1d9819 */ /* 0x000fe20000010256 */
[----:B0-----:R-:W-:Y:S01]  /*c150*/  @!P3 IMAD.X R13, R9, 0x1, R13, P4 ;  /* 0x00000001090db824 */ /* 0x001fe200020e060d */
[----:B------:R-:W-:-:S02]  /*c160*/  @!P2 IADD3 R20, P6, R5, R24, RZ ;  /* 0x000000180514a210 */ /* 0x000fc40007fde0ff */
[----:B------:R-:W-:Y:S02]  /*c170*/  @!P1 IADD3 R26, P4, R5, R28, RZ ;  /* 0x0000001c051a9210 */ /* 0x000fe40007f9e0ff */
[----:B------:R-:W-:Y:S02]  /*c180*/  CS2R R56, SRZ ;  /* 0x0000000000387805 */ /* 0x000fe4000001ff00 */
[----:B------:R-:W-:Y:S02]  /*c190*/  @!P2 IADD3 R24, P5, R14, R24, RZ ;  /* 0x000000180e18a210 */ /* 0x000fe40007fbe0ff */
[----:B------:R-:W-:Y:S02]  /*c1a0*/  CS2R R54, SRZ ;  /* 0x0000000000367805 */ /* 0x000fe4000001ff00 */
[C---:B------:R-:W-:Y:S01]  /*c1b0*/  @!P2 IADD3.X R21, R4.reuse, R15, RZ, P6, !PT ;  /* 0x0000000f0415a210 */ /* 0x040fe200037fe4ff */
[----:B------:R-:W-:Y:S01]  /*c1c0*/  @!P1 IMAD.X R27, R4, 0x1, R29, P4 ;  /* 0x00000001041b9824 */ /* 0x000fe200020e061d */
[----:B------:R-:W-:Y:S01]  /*c1d0*/  @!P1 IADD3 R28, P6, R14, R28, RZ ;  /* 0x0000001c0e1c9210 */ /* 0x000fe20007fde0ff */
[----:B------:R-:W-:Y:S01]  /*c1e0*/  @!P2 IMAD.X R25, R9, 0x1, R15, P5 ;  /* 0x000000010919a824 */ /* 0x000fe200028e060f */
[----:B------:R-:W-:-:S02]  /*c1f0*/  @!P0 SHF.L.U64.HI R32, R224, 0x1, R85 ;  /* 0x00000001e0208819 */ /* 0x000fc40000010255 */
[----:B------:R-:W-:Y:S02]  /*c200*/  CS2R R52, SRZ ;  /* 0x0000000000347805 */ /* 0x000fe4000001ff00 */
[-C--:B------:R-:W-:Y:S02]  /*c210*/  @!P0 IADD3 R14, P4, R14, R31.reuse, RZ ;  /* 0x0000001f0e0e8210 */ /* 0x080fe40007f9e0ff */
[----:B------:R-:W-:Y:S02]  /*c220*/  CS2R R50, SRZ ;  /* 0x0000000000327805 */ /* 0x000fe4000001ff00 */
[----:B------:R-:W-:Y:S02]  /*c230*/  @!P0 IADD3 R30, P5, R5, R31, RZ ;  /* 0x0000001f051e8210 */ /* 0x000fe40007fbe0ff */
[----:B------:R-:W-:Y:S02]  /*c240*/  CS2R R46, SRZ ;  /* 0x00000000002e7805 */ /* 0x000fe4000001ff00 */
[----:B------:R-:W-:Y:S01]  /*c250*/  CS2R R48, SRZ ;  /* 0x0000000000307805 */ /* 0x000fe2000001ff00 */
[C---:B------:R-:W-:Y:S01]  /*c260*/  @!P1 IMAD.X R29, R9.reuse, 0x1, R29, P6 ;  /* 0x00000001091d9824 */ /* 0x040fe200030e061d */
        /* <DEDUP_REMOVED lines=10> */
.L_x_2826:
[----:B------:R-:W-:Y:S05]  /*c310*/  BSYNC B1 ;  /* 0x0000000000017941 */ /* 0x000fea0003800000 */
.L_x_2825:
        /* <DEDUP_REMOVED lines=29> */
[----:B----4-:R4:W0:Y:S02]  /*c4f0*/  SHFL.IDX PT, R14, R0, 0x2, 0x181f ;  /* 0x00581f00000e7f89 */ /* 0x01082400000e0000 */
.L_x_3142:
        /* <DEDUP_REMOVED lines=22> */
[----:B------:R-:W-:Y:S02]  /*c660*/  @!P2 SHF.L.U32 R24, R222, 0x1, RZ ;  /* 0x00000001de18a819 */ /* 0x000fe400000006ff */
[----:B------:R-:W-:Y:S01]  /*c670*/  @!P1 IMAD.SHL.U32 R12, R221, 0x2, RZ ;  /* 0x00000002dd0c9824 */ /* 0x000fe200078e00ff */
[CC--:B---3--:R-:W-:Y:S01]  /*c680*/  @!P3 IADD3 R66, P5, R5.reuse, R32.reuse, RZ ;  /* 0x000000200542b210 */ /* 0x0c8fe20007fbe0ff */
[----:B------:R-:W-:Y:S01]  /*c690*/  @!P0 IMAD.SHL.U32 R26, R224, 0x2, RZ ;  /* 0x00000002e01a8824 */ /* 0x000fe200078e00ff */
[----:B0-----:R-:W-:Y:S02]  /*c6a0*/  @!P3 IADD3 R32, P4, R14, R32, RZ ;  /* 0x000000200e20b210 */ /* 0x001fe40007f9e0ff */
[----:B------:R-:W-:Y:S01]  /*c6b0*/  @!P2 SHF.L.U64.HI R11, R222, 0x1, R95 ;  /* 0x00000001de0ba819 */ /* 0x000fe2000001025f */
[----:B--2---:R-:W-:Y:S01]  /*c6c0*/  @!P3 IMAD.X R67, R4, 0x1, R10, P5 ;  /* 0x000000010443b824 */ /* 0x004fe200028e060a */
[-C--:B------:R-:W-:Y:S02]  /*c6d0*/  @!P2 IADD3 R30, P6, R5, R24.reuse, RZ ;  /* 0x00000018051ea210 */ /* 0x080fe40007fde0ff */
[----:B------:R-:W-:-:S02]  /*c6e0*/  @!P2 IADD3 R24, P5, R14, R24, RZ ;  /* 0x000000180e18a210 */ /* 0x000fc40007fbe0ff */
[----:B------:R-:W-:Y:S01]  /*c6f0*/  @!P3 IADD3.X R33, R9, R10, RZ, P4, !PT ;  /* 0x0000000a0921b210 */ /* 0x000fe200027fe4ff */
[--C-:B------:R-:W-:Y:S01]  /*c700*/  @!P2 IMAD.X R31, R4, 0x1, R11.reuse, P6 ;  /* 0x00000001041fa824 */ /* 0x100fe200030e060b */
[----:B------:R-:W-:Y:S01]  /*c710*/  @!P1 SHF.L.U64.HI R13, R221, 0x1, R86 ;  /* 0x00000001dd0d9819 */ /* 0x000fe20000010256 */
[----:B------:R-:W-:Y:S01]  /*c720*/  @!P2 IMAD.X R25, R9, 0x1, R11, P5 ;  /* 0x000000010919a824 */ /* 0x000fe200028e060b */
[-C--:B------:R-:W-:Y:S02]  /*c730*/  @!P1 IADD3 R20, P4, R5, R12.reuse, RZ ;  /* 0x0000000c05149210 */ /* 0x080fe40007f9e0ff */
[----:B------:R-:W-:Y:S02]  /*c740*/  CS2R R38, SRZ ;  /* 0x0000000000267805 */ /* 0x000fe4000001ff00 */
[----:B------:R-:W-:Y:S02]  /*c750*/  @!P1 IADD3 R10, P6, R14, R12, RZ ;  /* 0x0000000c0e0a9210 */ /* 0x000fe40007fde0ff */
[----:B------:R-:W-:-:S02]  /*c760*/  CS2R R40, SRZ ;  /* 0x0000000000287805 */ /* 0x000fc4000001ff00 */
[----:B------:R-:W-:Y:S01]  /*c770*/  @!P0 SHF.L.U64.HI R15, R224, 0x1, R85 ;  /* 0x00000001e00f8819 */ /* 0x000fe20000010255 */
[----:B------:R-:W-:Y:S01]  /*c780*/  @!P1 IMAD.X R21, R4, 0x1, R13, P4 ;  /* 0x0000000104159824 */ /* 0x000fe200020e060d */
[-C--:B------:R-:W-:Y:S02]  /*c790*/  @!P0 IADD3 R12, P5, R5, R26.reuse, RZ ;  /* 0x0000001a050c8210 */ /* 0x080fe40007fbe0ff */
[----:B------:R-:W-:Y:S02]  /*c7a0*/  CS2R R34, SRZ ;  /* 0x0000000000227805 */ /* 0x000fe4000001ff00 */
[----:B------:R-:W-:Y:S02]  /*c7b0*/  @!P0 IADD3 R14, P4, R14, R26, RZ ;  /* 0x0000001a0e0e8210 */ /* 0x000fe40007f9e0ff */
[----:B------:R-:W-:Y:S02]  /*c7c0*/  CS2R R36, SRZ ;  /* 0x0000000000247805 */ /* 0x000fe4000001ff00 */
[----:B------:R-:W-:Y:S01]  /*c7d0*/  @!P1 IADD3.X R11, R9, R13, RZ, P6, !PT ;  /* 0x0000000d090b9210 */ /* 0x000fe200037fe4ff */
[----:B------:R-:W-:Y:S01]  /*c7e0*/  @!P0 IMAD.X R13, R4, 0x1, R15, P5 ;  /* 0x00000001040d8824 */ /* 0x000fe200028e060f */
[----:B------:R-:W-:-:S02]  /*c7f0*/  CS2R R28, SRZ ;  /* 0x00000000001c7805 */ /* 0x000fc4000001ff00 */
[----:B------:R-:W-:Y:S01]  /*c800*/  CS2R R26, SRZ ;  /* 0x00000000001a7805 */ /* 0x000fe2000001ff00 */
        /* <DEDUP_REMOVED lines=9> */
.L_x_2829:
[----:B------:R-:W-:Y:S05]  /*c8a0*/  BSYNC B1 ;  /* 0x0000000000017941 */ /* 0x000fea0003800000 */
.L_x_2828:
[----:B--2--5:R-:W-:Y:S01]  /*c8b0*/  IMAD.MOV.U32 R4, RZ, RZ, R28 ;  /* 0x000000ffff047224 */ /* 0x024fe200078e001c */
[----:B---3--:R-:W-:Y:S01]  /*c8c0*/  MOV R5, R29 ;  /* 0x0000001d00057202 */ /* 0x008fe20000000f00 */
[----:B0-----:R-:W-:Y:S01]  /*c8d0*/  IMAD.MOV.U32 R9, RZ, RZ, R34 ;  /* 0x000000ffff097224 */ /* 0x001fe200078e0022 */
[----:B------:R-:W-:Y:S01]  /*c8e0*/  UMOV UR4, 0xffffffff ;  /* 0xffffffff00047882 */ /* 0x000fe20000000000 */
        /* <DEDUP_REMOVED lines=20> */
[----:B------:R-:W-:-:S04]  /*ca30*/  CS2R R4, SRZ ;  /* 0x0000000000047805 */ /* 0x000fc8000001ff00 */
[----:B------:R-:W-:Y:S01]  /*ca40*/  PRMT R101, R9, 0x5410, R10 ;  /* 0x0000541009657816 */ /* 0x000fe2000000000a */
[----:B------:R-:W-:Y:S06]  /*ca50*/  BRA.DIV UR4, `(.L_x_2830) ;  /* 0x00000232041c7947 */ /* 0x000fec000b800000 */
[----:B------:R0:W2:Y:S04]  /*ca60*/  SHFL.IDX PT, R66, R7, 0x3, 0x181f ;  /* 0x00781f0007427f89 */ /* 0x0000a800000e0000 */
[----:B------:R0:W3:Y:S04]  /*ca70*/  SHFL.IDX PT, R67, R6, 0x3, 0x181f ;  /* 0x00781f0006437f89 */ /* 0x0000e800000e0000 */
[----:B------:R0:W0:Y:S04]  /*ca80*/  SHFL.IDX PT, R72, R8, 0x3, 0x181f ;  /* 0x00781f0008487f89 */ /* 0x00002800000e0000 */
[----:B------:R0:W0:Y:S02]  /*ca90*/  SHFL.IDX PT, R14, R0, 0x3, 0x181f ;  /* 0x00781f00000e7f89 */ /* 0x00002400000e0000 */
.L_x_3148:
        /* <DEDUP_REMOVED lines=11> */
[----:B------:R-:W-:-:S04]  /*cb50*/  LOP3.LUT R0, R0, 0xfffffffe, RZ, 0xc0, !PT ;  /* 0xfffffffe00007812 */ /* 0x000fc800078ec0ff */
[----:B------:R-:W-:Y:S02]  /*cb60*/  IADD3 R0, R8, -R0, RZ ;  /* 0x8000000008007210 */ /* 0x000fe40007ffe0ff */
[----:B------:R-:W-:Y:S02]  /*cb70*/  CS2R R8, SRZ ;  /* 0x0000000000087805 */ /* 0x000fe4000001ff00 */
[----:B------:R-:W-:Y:S01]  /*cb80*/  SHF.L.U32 R125, R0, 0x1f, RZ ;  /* 0x0000001f007d7819 */ /* 0x000fe200000006ff */
[----:B------:R-:W-:Y:S06]  /*cb90*/  @P0 BRA `(.L_x_2832) ;  /* 0x0000000000b80947 */ /* 0x000fec0003800000 */
        /* <DEDUP_REMOVED lines=13> */
[CC--:B---3--:R-:W-:Y:S02]  /*cc70*/  @!P3 IADD3 R106, P5, R67.reuse, R104.reuse, RZ ;  /* 0x00000068436ab210 */ /* 0x0c8fe40007fbe0ff */
[----:B------:R-:W-:Y:S02]  /*cc80*/  @!P3 IADD3 R104, P4, R14, R104, RZ ;  /* 0x000000680e68b210 */ /* 0x000fe40007f9e0ff */
[-C--:B------:R-:W-:Y:S01]  /*cc90*/  @!P2 IADD3 R102, P6, R67, R98.reuse, RZ ;  /* 0x000000624366a210 */ /* 0x080fe20007fde0ff */
[--C-:B--2---:R-:W-:Y:S01]  /*cca0*/  @!P3 IMAD.X R107, R66, 0x1, R93.reuse, P5 ;  /* 0x00000001426bb824 */ /* 0x104fe200028e065d */
[----:B------:R-:W-:Y:S01]  /*ccb0*/  @!P1 SHF.L.U64.HI R5, R221, 0x1, R86 ;  /* 0x00000001dd059819 */ /* 0x000fe20000010256 */
[----:B------:R-:W-:Y:S01]  /*ccc0*/  @!P3 IMAD.X R105, R72, 0x1, R93, P4 ;  /* 0x000000014869b824 */ /* 0x000fe200020e065d */
[----:B------:R-:W-:Y:S01]  /*ccd0*/  @!P2 IADD3 R98, P5, R14, R98, RZ ;  /* 0x000000620e62a210 */ /* 0x000fe20007fbe0ff */
[----:B------:R-:W-:Y:S01]  /*cce0*/  @!P2 IMAD.X R103, R66, 0x1, R95, P6 ;  /* 0x000000014267a824 */ /* 0x000fe200030e065f */
[----:B------:R-:W-:-:S02]  /*ccf0*/  @!P1 IADD3 R96, P4, R67, R12, RZ ;  /* 0x0000000c43609210 */ /* 0x000fc40007f9e0ff */
[----:B------:R-:W-:Y:S02]  /*cd00*/  CS2R R20, SRZ ;  /* 0x0000000000147805 */ /* 0x000fe4000001ff00 */
[----:B------:R-:W-:Y:S02]  /*cd10*/  @!P0 SHF.L.U32 R15, R224, 0x1, RZ ;  /* 0x00000001e00f8819 */ /* 0x000fe400000006ff */
[----:B------:R-:W-:Y:S02]  /*cd20*/  CS2R R24, SRZ ;  /* 0x0000000000187805 */ /* 0x000fe4000001ff00 */
[----:B------:R-:W-:Y:S01]  /*cd30*/  @!P1 IADD3 R12, P6, R14, R12, RZ ;  /* 0x0000000c0e0c9210 */ /* 0x000fe20007fde0ff */
[----:B------:R-:W-:Y:S01]  /*cd40*/  @!P1 IMAD.X R97, R66, 0x1, R5, P4 ;  /* 0x0000000142619824 */ /* 0x000fe200020e0605 */
[----:B------:R-:W-:Y:S02]  /*cd50*/  @!P2 IADD3.X R99, R72, R95, RZ, P5, !PT ;  /* 0x0000005f4863a210 */ /* 0x000fe40002ffe4ff */
[----:B------:R-:W-:-:S02]  /*cd60*/  CS2R R6, SRZ ;  /* 0x0000000000067805 */ /* 0x000fc4000001ff00 */
[----:B------:R-:W-:Y:S01]  /*cd70*/  @!P0 SHF.L.U64.HI R85, R224, 0x1, R85 ;  /* 0x00000001e0558819 */ /* 0x000fe20000010255 */
[----:B------:R-:W-:Y:S01]  /*cd80*/  @!P1 IMAD.X R13, R72, 0x1, R5, P6 ;  /* 0x00000001480d9824 */ /* 0x000fe200030e0605 */
[-C--:B------:R-:W-:Y:S02]  /*cd90*/  @!P0 IADD3 R94, P5, R67, R15.reuse, RZ ;  /* 0x0000000f435e8210 */ /* 0x080fe40007fbe0ff */
[----:B------:R-:W-:Y:S02]  /*cda0*/  CS2R R10, SRZ ;  /* 0x00000000000a7805 */ /* 0x000fe4000001ff00 */
[----:B------:R-:W-:Y:S02]  /*cdb0*/  @!P0 IADD3 R14, P4, R14, R15, RZ ;  /* 0x0000000f0e0e8210 */ /* 0x000fe40007f9e0ff */
[----:B------:R-:W-:Y:S02]  /*cdc0*/  CS2R R4, SRZ ;  /* 0x0000000000047805 */ /* 0x000fe4000001ff00 */
[----:B------:R-:W-:Y:S01]  /*cdd0*/  CS2R R8, SRZ ;  /* 0x0000000000087805 */ /* 0x000fe2000001ff00 */
[----:B------:R-:W-:Y:S01]  /*cde0*/  @!P0 IMAD.X R95, R66, 0x1, R85, P5 ;  /* 0x00000001425f8824 */ /* 0x000fe200028e0655 */
[----:B------:R-:W-:Y:S01]  /*cdf0*/  @!P0 IADD3.X R15, R72, R85, RZ, P4, !PT ;  /* 0x00000055480f8210 */ /* 0x000fe200027fe4ff */
        /* <DEDUP_REMOVED lines=8> */
.L_x_2832:
[----:B------:R-:W-:Y:S05]  /*ce80*/  BSYNC B1 ;  /* 0x0000000000017941 */ /* 0x000fea0003800000 */
.L_x_2831:
[----:B------:R-:W1:Y:S01]  /*ce90*/  SYNCS.PHASECHK.TRANS64.TRYWAIT P0, [R22+URZ+0x38800], R125 ;  /* 0x0388007d160075a7 */ /* 0x000e62000800017f */
[----:B-----5:R-:W-:Y:S01]  /*cea0*/  IMAD.MOV.U32 R0, RZ, RZ, R4 ;  /* 0x000000ffff007224 */ /* 0x020fe200078e0004 */
[----:B------:R-:W-:Y:S01]  /*ceb0*/  BSSY B1, `(.L_x_2833) ;  /* 0x000001c000017945 */ /* 0x000fe20003800000 */
[----:B0-----:R-:W-:Y:S02]  /*cec0*/  IMAD.MOV.U32 R12, RZ, RZ, R5 ;  /* 0x000000ffff0c7224 */ /* 0x001fe400078e0005 */
[----:B------:R-:W-:Y:S02]  /*ced0*/  IMAD.MOV.U32 R13, RZ, RZ, R6 ;  /* 0x000000ffff0d7224 */ /* 0x000fe400078e0006 */
[----:B------:R-:W-:Y:S01]  /*cee0*/  IMAD.MOV.U32 R14, RZ, RZ, R30 ;  /* 0x000000ffff0e7224 */ /* 0x000fe200078e001e */
[----:B--2---:R-:W-:Y:S01]  /*cef0*/  PRMT R66, R0, 0x5410, R12 ;  /* 0x0000541000427816 */ /* 0x004fe2000000000c */
[----:B------:R-:W-:Y:S01]  /*cf00*/  IMAD.MOV.U32 R12, RZ, RZ, R20 ;  /* 0x000000ffff0c7224 */ /* 0x000fe200078e0014 */
[----:B------:R-:W-:Y:S01]  /*cf10*/  PRMT R72, R13, 0x7610, R72 ;  /* 0x000076100d487816 */ /* 0x000fe20000000048 */
[----:B------:R-:W-:Y:S01]  /*cf20*/  IMAD.MOV.U32 R13, RZ, RZ, R21 ;  /* 0x000000ffff0d7224 */ /* 0x000fe200078e0015 */
[----:B------:R-:W-:Y:S01]  /*cf30*/  PRMT R93, R14, 0x7610, R93 ;  /* 0x000076100e5d7816 */ /* 0x000fe2000000005d */
[----:B------:R-:W-:Y:S01]  /*cf40*/  IMAD.MOV.U32 R14, RZ, RZ, R9 ;  /* 0x000000ffff0e7224 */ /* 0x000fe200078e0009 */
[----:B------:R-:W-:Y:S01]  /*cf50*/  MOV R0, R7 ;  /* 0x0000000700007202 */ /* 0x000fe20000000f00 */
[----:B------:R-:W-:Y:S01]  /*cf60*/  IMAD.MOV.U32 R15, RZ, RZ, R25 ;  /* 0x000000ffff0f7224 */ /* 0x000fe200078e0019 */
[----:B------:R-:W-:Y:S01]  /*cf70*/  PRMT R86, R13, 0x5410, R12 ;  /* 0x000054100d567816 */ /* 0x000fe2000000000c */
[----:B------:R-:W-:Y:S01]  /*cf80*/  IMAD.MOV.U32 R13, RZ, RZ, R8 ;  /* 0x000000ffff0d7224 */ /* 0x000fe200078e0008 */
[----:B------:R-:W-:-:S02]  /*cf90*/  MOV R12, R31 ;  /* 0x0000001f000c7202 */ /* 0x000fc40000000f00 */
[----:B------:R-:W-:Y:S02]  /*cfa0*/  PRMT R72, R72, 0x5410, R0 ;  /* 0x0000541048487816 */ /* 0x000fe40000000000 */
[----:B------:R-:W-:Y:S01]  /*cfb0*/  PRMT R93, R93, 0x5410, R12 ;  /* 0x000054105d5d7816 */ /* 0x000fe2000000000c */
[----:B------:R-:W-:Y:S01]  /*cfc0*/  IMAD.MOV.U32 R12, RZ, RZ, R10 ;  /* 0x000000ffff0c7224 */ /* 0x000fe200078e000a */
[----:B---3--:R-:W-:Y:S01]  /*cfd0*/  PRMT R67, R13, 0x5410, R14 ;  /* 0x000054100d437816 */ /* 0x008fe2000000000e */
[----:B------:R-:W-:Y:S01]  /*cfe0*/  IMAD.MOV.U32 R14, RZ, RZ, R24 ;  /* 0x000000ffff0e7224 */ /* 0x000fe200078e0018 */
[----:B------:R-:W-:Y:S02]  /*cff0*/  MOV R13, R11 ;  /* 0x0000000b000d7202 */ /* 0x000fe40000000f00 */
[----:B------:R-:W-:Y:S02]  /*d000*/  VIADDMNMX R0, R116, -R126, 0x80, PT ;  /* 0x0000008074007446 */ /* 0x000fe4000380097e */
[----:B------:R-:W-:Y:S01]  /*d010*/  PRMT R73, R12, 0x5410, R13 ;  /* 0x000054100c497816 */ /* 0x000fe2000000000d */
[----:B------:R-:W-:Y:S01]  /*d020*/  IMAD.MOV.U32 R12, RZ, RZ, R32 ;  /* 0x000000ffff0c7224 */ /* 0x000fe200078e0020 */
[----:B------:R-:W-:-:S02]  /*d030*/  ISETP.GE.AND P1, PT, R220, R0, PT ;  /* 0x00000000dc00720c */ /* 0x000fc40003f26270 */
[----:B------:R-:W-:Y:S02]  /*d040*/  PRMT R85, R15, 0x5410, R14 ;  /* 0x000054100f557816 */ /* 0x000fe4000000000e */
[----:B------:R-:W-:Y:S01]  /*d050*/  MOV R13, R33 ;  /* 0x00000021000d7202 */ /* 0x000fe20000000f00 */
[----:B-1----:R-:W-:Y:S08]  /*d060*/  @!P0 BRA `(.L_x_2834) ;  /* 0x0000022c00088947 */ /* 0x002ff00003800000 */
.L_x_3149:
[----:B------:R-:W-:Y:S05]  /*d070*/  BSYNC B1 ;  /* 0x0000000000017941 */ /* 0x000fea0003800000 */
.L_x_2833:
[----:B------:R-:W-:Y:S01]  /*d080*/  BSSY B1, `(.L_x_2835) ;  /* 0x00000ba000017945 */ /* 0x000fe20003800000 */
[----:B------:R-:W-:-:S03]  /*d090*/  PRMT R94, R12, 0x5410, R13 ;  /* 0x000054100c5e7816 */ /* 0x000fc6000000000d */
[----:B------:R-:W-:Y:S05]  /*d0a0*/  @P1 BRA `(.L_x_2836) ;  /* 0x0000000800dc1947 */ /* 0x000fea0003800000 */
[----:B------:R-:W1:Y:S01]  /*d0b0*/  LDC R13, c[0x0][0x3f4] ;  /* 0x0000fd00ff0d7b82 */ /* 0x000e620000000800 */
[----:B------:R-:W-:Y:S01]  /*d0c0*/  BSSY B2, `(.L_x_2837) ;  /* 0x0000030000027945 */ /* 0x000fe20003800000 */
[-C--:B-1----:R-:W-:Y:S02]  /*d0d0*/  ISETP.GE.AND P0, PT, R214, R13.reuse, PT ;  /* 0x0000000dd600720c */ /* 0x082fe40003f06270 */
[-C--:B------:R-:W-:Y:S02]  /*d0e0*/  ISETP.GE.AND P1, PT, R222, R13.reuse, PT ;  /* 0x0000000dde00720c */ /* 0x080fe40003f26270 */
[-C--:B------:R-:W-:Y:S02]  /*d0f0*/  ISETP.GE.AND P2, PT, R221, R13.reuse, PT ;  /* 0x0000000ddd00720c */ /* 0x080fe40003f46270 */
[----:B------:R-:W-:-:S07]  /*d100*/  ISETP.GE.AND P3, PT, R224, R13, PT ;  /* 0x0000000de000720c */ /* 0x000fce0003f66270 */
[----:B------:R-:W-:Y:S06]  /*d110*/  @P0 BRA `(.L_x_2838) ;  /* 0x0000000000a80947 */ /* 0x000fec0003800000 */
[----:B------:R-:W1:Y:S01]  /*d120*/  LDS.128 R12, [R87] ;  /* 0x00000000570c7984 */ /* 0x000e620000000c00 */
        /* <DEDUP_REMOVED lines=40> */
[----:B------:R1:W-:Y:S02]  /*d3b0*/  STS.128 [R87], R12 ;  /* 0x0000000c57007388 */ /* 0x0003e40000000c00 */
.L_x_2838:
[----:B------:R-:W-:Y:S05]  /*d3c0*/  BSYNC B2 ;  /* 0x0000000000027941 */ /* 0x000fea0003800000 */
.L_x_2837:
[----:B------:R-:W-:Y:S04]  /*d3d0*/  BSSY B2, `(.L_x_2839) ;  /* 0x000002c000027945 */ /* 0x000fe80003800000 */
[----:B------:R-:W-:Y:S05]  /*d3e0*/  @P1 BRA `(.L_x_2840) ;  /* 0x0000000000a81947 */ /* 0x000fea0003800000 */
[----:B-1----:R-:W1:Y:S01]  /*d3f0*/  LDS.128 R12, [R87+0x4000] ;  /* 0x00400000570c7984 */ /* 0x002e620000000c00 */
[----:B------:R-:W-:Y:S01]  /*d400*/  SHF.R.U32.HI R79, RZ, 0x10, R77 ;  /* 0x00000010ff4f7819 */ /* 0x000fe2000001164d */
[----:B------:R-:W-:Y:S01]  /*d410*/  HADD2.F32 R78, -RZ, R122.H1_H1 ;  /* 0x3000007aff4e7230 */ /* 0x000fe20000004100 */
[----:B------:R-:W-:Y:S01]  /*d420*/  SHF.R.U32.HI R81, RZ, 0x10, R75 ;  /* 0x00000010ff517819 */ /* 0x000fe2000001164b */
[----:B------:R-:W-:Y:S01]  /*d430*/  HADD2.F32 R80, -RZ, R121.H1_H1 ;  /* 0x30000079ff507230 */ /* 0x000fe20000004100 */
[----:B------:R-:W-:Y:S01]  /*d440*/  SHF.R.U64 R99, R76, 0x10, R77 ;  /* 0x000000104c637819 */ /* 0x000fe2000000124d */
[----:B------:R-:W-:Y:S01]  /*d450*/  HADD2.F32 R79, -RZ, R79.H0_H0 ;  /* 0x2000004fff4f7230 */ /* 0x000fe20000004100 */
[----:B------:R-:W-:Y:S01]  /*d460*/  SHF.R.U64 R97, R74, 0x10, R75 ;  /* 0x000000104a617819 */ /* 0x000fe2000000124b */
[----:B------:R-:W-:Y:S02]  /*d470*/  HADD2.F32 R81, -RZ, R81.H0_H0 ;  /* 0x20000051ff517230 */ /* 0x000fe40000004100 */
[----:B------:R-:W-:-:S02]  /*d480*/  HADD2.F32 R121, -RZ, R121.H0_H0 ;  /* 0x20000079ff797230 */ /* 0x000fc40000004100 */
        /* <DEDUP_REMOVED lines=32> */
.L_x_2840:
[----:B------:R-:W-:Y:S05]  /*d690*/  BSYNC B2 ;  /* 0x0000000000027941 */ /* 0x000fea0003800000 */
.L_x_2839:
[----:B------:R-:W-:Y:S04]  /*d6a0*/  BSSY B2, `(.L_x_2841) ;  /* 0x000002c000027945 */ /* 0x000fe80003800000 */
[----:B------:R-:W-:Y:S05]  /*d6b0*/  @P2 BRA `(.L_x_2842) ;  /* 0x0000000000a82947 */ /* 0x000fea0003800000 */
[----:B-12---:R-:W1:Y:S01]  /*d6c0*/  LDS.128 R12, [R87+0x8000] ;  /* 0x00800000570c7984 */ /* 0x006e620000000c00 */
[----:B------:R-:W-:Y:S01]  /*d6d0*/  SHF.R.U32.HI R75, RZ, 0x10, R71 ;  /* 0x00000010ff4b7819 */ /* 0x000fe20000011647 */
[----:B------:R-:W-:Y:S01]  /*d6e0*/  HADD2.F32 R74, -RZ, R119.H1_H1 ;  /* 0x30000077ff4a7230 */ /* 0x000fe20000004100 */
[----:B------:R-:W-:Y:S01]  /*d6f0*/  SHF.R.U32.HI R77, RZ, 0x10, R69 ;  /* 0x00000010ff4d7819 */ /* 0x000fe20000011645 */
[--C-:B------:R-:W-:Y:S01]  /*d700*/  HADD2.F32 R76, -RZ, R120.reuse.H0_H0 ;  /* 0x20000078ff4c7230 */ /* 0x100fe20000004100 */
        /* <DEDUP_REMOVED lines=37> */
.L_x_2842:
[----:B------:R-:W-:Y:S05]  /*d960*/  BSYNC B2 ;  /* 0x0000000000027941 */ /* 0x000fea0003800000 */
.L_x_2841:
[----:B------:R-:W-:Y:S05]  /*d970*/  @P3 BRA `(.L_x_2836) ;  /* 0x0000000000a83947 */ /* 0x000fea0003800000 */
[----:B-123--:R-:W1:Y:S01]  /*d980*/  LDS.128 R12, [R87+0xc000] ;  /* 0x00c00000570c7984 */ /* 0x00ee620000000c00 */
[----:B------:R-:W-:Y:S01]  /*d990*/  SHF.R.U32.HI R69, RZ, 0x10, R65 ;  /* 0x00000010ff457819 */ /* 0x000fe20000011641 */
[----:B------:R-:W-:Y:S01]  /*d9a0*/  HADD2.F32 R68, -RZ, R117.H0_H0 ;  /* 0x20000075ff447230 */ /* 0x000fe20000004100 */
[----:B------:R-:W-:Y:S01]  /*d9b0*/  SHF.R.U32.HI R71, RZ, 0x10, R63 ;  /* 0x00000010ff477819 */ /* 0x000fe2000001163f */
        /* <DEDUP_REMOVED lines=38> */
.L_x_2836:
[----:B------:R-:W-:Y:S05]  /*dc20*/  BSYNC B1 ;  /* 0x0000000000017941 */ /* 0x000fea0003800000 */
.L_x_2835:
[----:B------:R-:W-:Y:S01]  /*dc30*/  ISETP.GE.AND P0, PT, R89, R0, PT ;  /* 0x000000005900720c */ /* 0x000fe20003f06270 */
[----:B------:R-:W-:-:S12]  /*dc40*/  BSSY B1, `(.L_x_2843) ;  /* 0x00000b9000017945 */ /* 0x000fd80003800000 */
[----:B------:R-:W-:Y:S05]  /*dc50*/  @P0 BRA `(.L_x_2844) ;  /* 0x0000000800dc0947 */ /* 0x000fea0003800000 */
[----:B-1234-:R-:W1:Y:S01]  /*dc60*/  LDC R13, c[0x0][0x3f4] ;  /* 0x0000fd00ff0d7b82 */ /* 0x01ee620000000800 */
[----:B------:R-:W-:Y:S01]  /*dc70*/  BSSY B2, `(.L_x_2845) ;  /* 0x0000030000027945 */ /* 0x000fe20003800000 */
[-C--:B-1----:R-:W-:Y:S02]  /*dc80*/  ISETP.GE.AND P0, PT, R214, R13.reuse, PT ;  /* 0x0000000dd600720c */ /* 0x082fe40003f06270 */
[-C--:B------:R-:W-:Y:S02]  /*dc90*/  ISETP.GE.AND P1, PT, R222, R13.reuse, PT ;  /* 0x0000000dde00720c */ /* 0x080fe40003f26270 */
[-C--:B------:R-:W-:Y:S02]  /*dca0*/  ISETP.GE.AND P2, PT, R221, R13.reuse, PT ;  /* 0x0000000ddd00720c */ /* 0x080fe40003f46270 */
[----:B------:R-:W-:-:S07]  /*dcb0*/  ISETP.GE.AND P3, PT, R224, R13, PT ;  /* 0x0000000de000720c */ /* 0x000fce0003f66270 */
[----:B------:R-:W-:Y:S06]  /*dcc0*/  @P0 BRA `(.L_x_2846) ;  /* 0x0000000000a80947 */ /* 0x000fec0003800000 */
[----:B------:R-:W1:Y:S01]  /*dcd0*/  LDS.128 R12, [R87+0x1000] ;  /* 0x00100000570c7984 */ /* 0x000e620000000c00 */
        /* <DEDUP_REMOVED lines=41> */
.L_x_2846:
[----:B------:R-:W-:Y:S05]  /*df70*/  BSYNC B2 ;  /* 0x0000000000027941 */ /* 0x000fea0003800000 */
.L_x_2845:
[----:B------:R-:W-:Y:S04]  /*df80*/  BSSY B2, `(.L_x_2847) ;  /* 0x000002c000027945 */ /* 0x000fe80003800000 */
[----:B------:R-:W-:Y:S05]  /*df90*/  @P1 BRA `(.L_x_2848) ;  /* 0x0000000000a81947 */ /* 0x000fea0003800000 */
[----:B-1----:R-:W1:Y:S01]  /*dfa0*/  LDS.128 R12, [R87+0x5000] ;  /* 0x00500000570c7984 */ /* 0x002e620000000c00 */
        /* <DEDUP_REMOVED lines=41> */
.L_x_2848:
[----:B------:R-:W-:Y:S05]  /*e240*/  BSYNC B2 ;  /* 0x0000000000027941 */ /* 0x000fea0003800000 */
.L_x_2847:
[----:B------:R-:W-:Y:S04]  /*e250*/  BSSY B2, `(.L_x_2849) ;  /* 0x000002c000027945 */ /* 0x000fe80003800000 */
[----:B------:R-:W-:Y:S05]  /*e260*/  @P2 BRA `(.L_x_2850) ;  /* 0x0000000000a82947 */ /* 0x000fea0003800000 */
[----:B-12---:R-:W1:Y:S01]  /*e270*/  LDS.128 R12, [R87+0x9000] ;  /* 0x00900000570c7984 */ /* 0x006e620000000c00 */
        /* <DEDUP_REMOVED lines=41> */
.L_x_2850:
[----:B------:R-:W-:Y:S05]  /*e510*/  BSYNC B2 ;  /* 0x0000000000027941 */ /* 0x000fea0003800000 */
.L_x_2849:
[----:B------:R-:W-:Y:S05]  /*e520*/  @P3 BRA `(.L_x_2844) ;  /* 0x0000000000a83947 */ /* 0x000fea0003800000 */
[----:B-123--:R-:W1:Y:S01]  /*e530*/  LDS.128 R12, [R87+0xd000] ;  /* 0x00d00000570c7984 */ /* 0x00ee620000000c00 */
        /* <DEDUP_REMOVED lines=41> */
.L_x_2844:
[----:B------:R-:W-:Y:S05]  /*e7d0*/  BSYNC B1 ;  /* 0x0000000000017941 */ /* 0x000fea0003800000 */
.L_x_2843:
[----:B-1234-:R-:W-:Y:S01]  /*e7e0*/  VIADD R12, R220, 0x40 ;  /* 0x00000040dc0c7836 */ /* 0x01efe20000000000 */
[----:B------:R-:W-:Y:S04]  /*e7f0*/  BSSY B1, `(.L_x_2851) ;  /* 0x00000ba000017945 */ /* 0x000fe80003800000 */
[----:B------:R-:W-:-:S13]  /*e800*/  ISETP.GE.AND P0, PT, R12, R0, PT ;  /* 0x000000000c00720c */ /* 0x000fda0003f06270 */
        /* <DEDUP_REMOVED lines=50> */
.L_x_2854:
[----:B------:R-:W-:Y:S05]  /*eb30*/  BSYNC B2 ;  /* 0x0000000000027941 */ /* 0x000fea0003800000 */
.L_x_2853:
[----:B------:R-:W-:Y:S04]  /*eb40*/  BSSY B2, `(.L_x_2855) ;  /* 0x000002c000027945 */ /* 0x000fe80003800000 */
[----:B------:R-:W-:Y:S05]  /*eb50*/  @P1 BRA `(.L_x_2856) ;  /* 0x0000000000a81947 */ /* 0x000fea0003800000 */
[----:B-1----:R-:W1:Y:S01]  /*eb60*/  LDS.128 R12, [R87+0x6000] ;  /* 0x00600000570c7984 */ /* 0x002e620000000c00 */
        /* <DEDUP_REMOVED lines=41> */
.L_x_2856:
[----:B------:R-:W-:Y:S05]  /*ee00*/  BSYNC B2 ;  /* 0x0000000000027941 */ /* 0x000fea0003800000 */
.L_x_2855:
[----:B------:R-:W-:Y:S04]  /*ee10*/  BSSY B2, `(.L_x_2857) ;  /* 0x000002c000027945 */ /* 0x000fe80003800000 */
[----:B------:R-:W-:Y:S05]  /*ee20*/  @P2 BRA `(.L_x_2858) ;  /* 0x0000000000a82947 */ /* 0x000fea0003800000 */
[----:B-12---:R-:W1:Y:S01]  /*ee30*/  LDS.128 R12, [R87+0xa000] ;  /* 0x00a00000570c7984 */ /* 0x006e620000000c00 */
        /* <DEDUP_REMOVED lines=41> */
.L_x_2858:
[----:B------:R-:W-:Y:S05]  /*f0d0*/  BSYNC B2 ;  /* 0x0000000000027941 */ /* 0x000fea0003800000 */
.L_x_2857:
[----:B------:R-:W-:Y:S05]  /*f0e0*/  @P3 BRA `(.L_x_2852) ;  /* 0x0000000000a83947 */ /* 0x000fea0003800000 */
[----:B-123--:R-:W1:Y:S01]  /*f0f0*/  LDS.128 R12, [R87+0xe000] ;  /* 0x00e00000570c7984 */ /* 0x00ee620000000c00 */
[----:B------:R-:W-:Y:S01]  /*f100*/  SHF.R.U32.HI R35, RZ, 0x10, R29 ;  /* 0x00000010ff237819 */ /* 0x000fe2000001161d */
[----:B------:R-:W-:Y:S01]  /*f110*/  HADD2.F32 R34, -RZ, R83.H1_H1 ;  /* 0x30000053ff227230 */ /* 0x000fe20000004100 */
[----:B------:R-:W-:Y:S01]  /*f120*/  SHF.R.U32.HI R37, RZ, 0x10, R27 ;  /* 0x00000010ff257819 */ /* 0x000fe2000001161b */
[--C-:B------:R-:W-:Y:S01]  /*f130*/  HADD2.F32 R36, -RZ, R82.reuse.H1_H1 ;  /* 0x30000052ff247230 */ /* 0x100fe20000004100 */
        /* <DEDUP_REMOVED lines=37> */
.L_x_2852:
[----:B------:R-:W-:Y:S05]  /*f390*/  BSYNC B1 ;  /* 0x0000000000017941 */ /* 0x000fea0003800000 */
.L_x_2851:
[----:B------:R-:W-:-:S13]  /*f3a0*/  ISETP.GE.AND P0, PT, R3, R0, PT ;  /* 0x000000000300720c */ /* 0x000fda0003f06270 */
[----:B------:R-:W-:Y:S05]  /*f3b0*/  @P0 BRA `(.L_x_2859) ;  /* 0x0000005400840947 */ /* 0x000fea0003800000 */
[----:B------:R-:W5:Y:S01]  /*f3c0*/  LDC R3, c[0x0][0x3f4] ;  /* 0x0000fd00ff037b82 */ /* 0x000f620000000800 */
[----:B------:R-:W-:Y:S01]  /*f3d0*/  BSSY B1, `(.L_x_2860) ;  /* 0x0000030000017945 */ /* 0x000fe20003800000 */
[-C--:B-----5:R-:W-:Y:S02]  /*f3e0*/  ISETP.GE.AND P0, PT, R214, R3.reuse, PT ;  /* 0x00000003d600720c */ /* 0x0a0fe40003f06270 */
[-C--:B------:R-:W-:Y:S02]  /*f3f0*/  ISETP.GE.AND P1, PT, R222, R3.reuse, PT ;  /* 0x00000003de00720c */ /* 0x080fe40003f26270 */
[-C--:B------:R-:W-:Y:S02]  /*f400*/  ISETP.GE.AND P2, PT, R221, R3.reuse, PT ;  /* 0x00000003dd00720c */ /* 0x080fe40003f46270 */
[----:B------:R-:W-:-:S07]  /*f410*/  ISETP.GE.AND P3, PT, R224, R3, PT ;  /* 0x00000003e000720c */ /* 0x000fce0003f66270 */
[----:B------:R-:W-:Y:S06]  /*f420*/  @P0 BRA `(.L_x_2861) ;  /* 0x0000000000a80947 */ /* 0x000fec0003800000 */
[----:B-1234-:R-:W1:Y:S01]  /*f430*/  LDS.128 R12, [R87+0x3000] ;  /* 0x00300000570c7984 */ /* 0x01ee620000000c00 */
        /* <DEDUP_REMOVED lines=10> */
[--C-:B-1----:R-:W-:Y:S02]  /*f4e0*/  HADD2.F32 R27, -RZ, R15.reuse.H1_H1 ;  /* 0x3000000fff1b7230 */ /* 0x102fe40000004100 */
[--C-:B------:R-:W-:Y:S02]  /*f4f0*/  HADD2.F32 R0, -RZ, R12.reuse.H0_H0 ;  /* 0x2000000cff007230 */ /* 0x100fe40000004100 */
[----:B------:R-:W-:Y:S02]  /*f500*/  HADD2.F32 R26, -RZ, R15.H0_H0 ;  /* 0x2000000fff1a7230 */ /* 0x000fe40000004100 */
        /* <DEDUP_REMOVED lines=28> */
.L_x_2861:
[----:B------:R-:W-:Y:S05]  /*f6d0*/  BSYNC B1 ;  /* 0x0000000000017941 */ /* 0x000fea0003800000 */
.L_x_2860:
[----:B------:R-:W-:Y:S04]  /*f6e0*/  BSSY B1, `(.L_x_2862) ;  /* 0x000002c000017945 */ /* 0x000fe80003800000 */
[----:B------:R-:W-:Y:S05]  /*f6f0*/  @P1 BRA `(.L_x_2863) ;  /* 0x0000000000a81947 */ /* 0x000fea0003800000 */
[----:B-1234-:R-:W1:Y:S01]  /*f700*/  LDS.128 R12, [R87+0x7000] ;  /* 0x00700000570c7984 */ /* 0x01ee620000000c00 */
[----:B------:R-:W-:Y:S01]  /*f710*/  SHF.R.U32.HI R26, RZ, 0x10, R25 ;  /* 0x00000010ff1a7819 */ /* 0x000fe20000011619 */
[--C-:B------:R-:W-:Y:S01]  /*f720*/  HADD2.F32 R27, -RZ, R85.reuse.H1_H1 ;  /* 0x30000055ff1b7230 */ /* 0x100fe20000004100 */
        /* <DEDUP_REMOVED lines=39> */
.L_x_2863:
[----:B------:R-:W-:Y:S05]  /*f9a0*/  BSYNC B1 ;  /* 0x0000000000017941 */ /* 0x000fea0003800000 */
.L_x_2862:
[----:B------:R-:W-:Y:S04]  /*f9b0*/  BSSY B1, `(.L_x_2864) ;  /* 0x000002c000017945 */ /* 0x000fe80003800000 */
[----:B------:R-:W-:Y:S05]  /*f9c0*/  @P2 BRA `(.L_x_2865) ;  /* 0x0000000000a82947 */ /* 0x000fea0003800000 */
[----:B-1234-:R-:W1:Y:S01]  /*f9d0*/  LDS.128 R12, [R87+0xb000] ;  /* 0x00b00000570c7984 */ /* 0x01ee620000000c00 */
[--C-:B------:R-:W-:Y:S01]  /*f9e0*/  SHF.R.U64 R28, R6, 0x10, R7.reuse ;  /* 0x00000010061c7819 */ /* 0x100fe20000001207 */
[--C-:B------:R-:W-:Y:S01]  /*f9f0*/  HADD2.F32 R21, -RZ, R73.reuse.H0_H0 ;  /* 0x20000049ff157230 */ /* 0x100fe20000004100 */
[----:B------:R-:W-:Y:S01]  /*fa00*/  SHF.R.U32.HI R6, RZ, 0x10, R7 ;  /* 0x00000010ff067819 */ /* 0x000fe20000011607 */
[----:B------:R-:W-:Y:S01]  /*fa10*/  HADD2.F32 R73, -RZ, R73.H1_H1 ;  /* 0x30000049ff497230 */ /* 0x000fe20000004100 */
[--C-:B------:R-:W-:Y:S02]  /*fa20*/  SHF.R.U32.HI R20, RZ, 0x10, R11.reuse ;  /* 0x00000010ff147819 */ /* 0x100fe4000001160b */
[----:B------:R-:W-:Y:S01]  /*fa30*/  SHF.R.U64 R26, R10, 0x10, R11 ;  /* 0x000000100a1a7819 */ /* 0x000fe2000000120b */
[----:B------:R-:W-:Y:S02]  /*fa40*/  HADD2.F32 R10, -RZ, R6.H0_H0 ;  /* 0x20000006ff0a7230 */ /* 0x000fe40000004100 */
[----:B------:R-:W-:-:S02]  /*fa50*/  HADD2.F32 R20, -RZ, R20.H0_H0 ;  /* 0x20000014ff147230 */ /* 0x000fc40000004100 */
[----:B------:R-:W-:Y:S02]  /*fa60*/  HADD2.F32 R11, -RZ, R72.H0_H0 ;  /* 0x20000048ff0b7230 */ /* 0x000fe40000004100 */
[--C-:B-1----:R-:W-:Y:S02]  /*fa70*/  HADD2.F32 R7, -RZ, R15.reuse.H0_H0 ;  /* 0x2000000fff077230 */ /* 0x102fe40000004100 */
        /* <DEDUP_REMOVED lines=11> */
[--C-:B------:R-:W-:Y:S02]  /*fb30*/  HADD2.F32 R3, -RZ, R13.reuse.H0_H0 ;  /* 0x2000000dff037230 */ /* 0x100fe40000004100 */
[C---:B------:R-:W-:Y:S01]  /*fb40*/  FFMA.FTZ R11, R0.reuse, R11, -R15 ;  /* 0x0000000b000b7223 */ /* 0x040fe2000001080f */
[----:B------:R-:W-:Y:S02]  /*fb50*/  HADD2.F32 R7, -RZ, R72.H1_H1 ;  /* 0x30000048ff077230 */ /* 0x000fe40000004100 */
[----:B------:R-:W-:Y:S01]  /*fb60*/  FFMA.FTZ R0, R0, R21, R25 ;  /* 0x0000001500007223 */ /* 0x000fe20000010019 */
[----:B------:R-:W-:-:S02]  /*fb70*/  HADD2.F32 R13, -RZ, R13.H1_H1 ;  /* 0x3000000dff0d7230 */ /* 0x000fc40000004100 */
[C---:B------:R-:W-:Y:S01]  /*fb80*/  FMUL.FTZ R21, R14.reuse, R73 ;  /* 0x000000490e157220 */ /* 0x040fe20000410000 */
[----:B------:R-:W-:Y:S02]  /*fb90*/  HADD2.F32 R12, -RZ, R26.H0_H0 ;  /* 0x2000001aff0c7230 */ /* 0x000fe40000004100 */
[-C--:B------:R-:W-:Y:S01]  /*fba0*/  FMUL.FTZ R20, R14, R7.reuse ;  /* 0x000000070e147220 */ /* 0x080fe20000410000 */
[----:B------:R-:W-:Y:S02]  /*fbb0*/  HADD2.F32 R10, -RZ, R28.H0_H0 ;  /* 0x2000001cff0a7230 */ /* 0x000fe40000004100 */
[C---:B------:R-:W-:Y:S01]  /*fbc0*/  FFMA.FTZ R21, R6.reuse, R7, -R21 ;  /* 0x0000000706157223 */ /* 0x040fe20000010815 */
[C---:B------:R-:W-:Y:S01]  /*fbd0*/  FMUL.FTZ R14, R13.reuse, R12 ;  /* 0x0000000c0d0e7220 */ /* 0x040fe20000410000 */
[----:B------:R-:W-:Y:S01]  /*fbe0*/  FFMA.FTZ R20, R6, R73, R20 ;  /* 0x0000004906147223 */ /* 0x000fe20000010014 */
[-C--:B------:R-:W-:Y:S02]  /*fbf0*/  FMUL.FTZ R15, R13, R10.reuse ;  /* 0x0000000a0d0f7220 */ /* 0x080fe40000410000 */
[----:B------:R-:W-:-:S02]  /*fc00*/  FFMA.FTZ R13, R3, R10, -R14 ;  /* 0x0000000a030d7223 */ /* 0x000fc4000001080e */
[----:B------:R-:W-:Y:S01]  /*fc10*/  FFMA.FTZ R6, R3, R12, R15 ;  /* 0x0000000c03067223 */ /* 0x000fe2000001000f */
[----:B------:R-:W-:Y:S02]  /*fc20*/  F2FP.F16.F32.PACK_AB R15, R27, R24 ;  /* 0x000000181b0f723e */ /* 0x000fe400000000ff */
[----:B------:R-:W-:Y:S02]  /*fc30*/  F2FP.F16.F32.PACK_AB R14, R20, R21 ;  /* 0x00000015140e723e */ /* 0x000fe400000000ff */
[----:B------:R-:W-:Y:S02]  /*fc40*/  F2FP.F16.F32.PACK_AB R12, R0, R11 ;  /* 0x0000000b000c723e */ /* 0x000fe400000000ff */
[----:B------:R-:W-:-:S05]  /*fc50*/  F2FP.F16.F32.PACK_AB R13, R6, R13 ;  /* 0x0000000d060d723e */ /* 0x000fca00000000ff */
[----:B------:R1:W-:Y:S02]  /*fc60*/  STS.128 [R87+0xb000], R12 ;  /* 0x00b0000c57007388 */ /* 0x0003e40000000c00 */
.L_x_2865:
[----:B------:R-:W-:Y:S05]  /*fc70*/  BSYNC B1 ;  /* 0x0000000000017941 */ /* 0x000fea0003800000 */
.L_x_2864:
[----:B------:R-:W-:Y:S05]  /*fc80*/  @P3 BRA `(.L_x_2859) ;  /* 0x0000004c00503947 */ /* 0x000fea0003800000 */
[----:B-1234-:R-:W1:Y:S01]  /*fc90*/  LDS.128 R12, [R87+0xf000] ;  /* 0x00f00000570c7984 */ /* 0x01ee620000000c00 */
[--C-:B------:R-:W-:Y:S01]  /*fca0*/  SHF.R.U64 R24, R8, 0x10, R9.reuse ;  /* 0x0000001008187819 */ /* 0x100fe20000001209 */
[----:B------:R-:W-:Y:S01]  /*fcb0*/  HADD2.F32 R7, -RZ, R66.H0_H0 ;  /* 0x20000042ff077230 */ /* 0x000fe20000004100 */
[----:B------:R-:W-:Y:S01]  /*fcc0*/  SHF.R.U32.HI R8, RZ, 0x10, R9 ;  /* 0x00000010ff087819 */ /* 0x000fe20000011609 */
[--C-:B------:R-:W-:Y:S01]  /*fcd0*/  HADD2.F32 R9, -RZ, R67.reuse.H0_H0 ;  /* 0x20000043ff097230 */ /* 0x100fe20000004100 */
[--C-:B------:R-:W-:Y:S01]  /*fce0*/  SHF.R.U32.HI R6, RZ, 0x10, R5.reuse ;  /* 0x00000010ff067819 */ /* 0x100fe20000011605 */
[----:B------:R-:W-:Y:S01]  /*fcf0*/  HADD2.F32 R67, -RZ, R67.H1_H1 ;  /* 0x30000043ff437230 */ /* 0x000fe20000004100 */
[----:B------:R-:W-:Y:S01]  /*fd00*/  SHF.R.U64 R25, R4, 0x10, R5 ;  /* 0x0000001004197819 */ /* 0x000fe20000001205 */
[----:B------:R-:W-:Y:S02]  /*fd10*/  HADD2.F32 R8, -RZ, R8.H0_H0 ;  /* 0x20000008ff087230 */ /* 0x000fe40000004100 */
[----:B------:R-:W-:-:S02]  /*fd20*/  HADD2.F32 R6, -RZ, R6.H0_H0 ;  /* 0x20000006ff067230 */ /* 0x000fc40000004100 */
[--C-:B-1----:R-:W-:Y:S02]  /*fd30*/  HADD2.F32 R5, -RZ, R15.reuse.H0_H0 ;  /* 0x2000000fff057230 */ /* 0x102fe40000004100 */
[----:B------:R-:W-:Y:S02]  /*fd40*/  HADD2.F32 R15, -RZ, R15.H1_H1 ;  /* 0x3000000fff0f7230 */ /* 0x000fe40000004100 */
[--C-:B------:R-:W-:Y:S02]  /*fd50*/  HADD2.F32 R0, -RZ, R12.reuse.H0_H0 ;  /* 0x2000000cff007230 */ /* 0x100fe40000004100 */
[----:B------:R-:W-:Y:S02]  /*fd60*/  HADD2.F32 R12, -RZ, R12.H1_H1 ;  /* 0x3000000cff0c7230 */ /* 0x000fe40000004100 */
[C---:B------:R-:W-:Y:S01]  /*fd70*/  FMUL.FTZ R10, R15.reuse, R8 ;  /* 0x000000080f0a7220 */ /* 0x040fe20000410000 */
[----:B------:R-:W-:Y:S01]  /*fd80*/  FMUL.FTZ R15, R15, R6 ;  /* 0x000000060f0f7220 */ /* 0x000fe20000410000 */
[----:B------:R-:W-:-:S02]  /*fd90*/  HADD2.F32 R4, -RZ, R14.H0_H0 ;  /* 0x2000000eff047230 */ /* 0x000fc40000004100 */
[--C-:B------:R-:W-:Y:S02]  /*fda0*/  HADD2.F32 R3, -RZ, R13.reuse.H0_H0 ;  /* 0x2000000dff037230 */ /* 0x100fe40000004100 */
[C---:B------:R-:W-:Y:S01]  /*fdb0*/  FFMA.FTZ R21, R5.reuse, R8, R15 ;  /* 0x0000000805157223 */ /* 0x040fe2000001000f */
[----:B------:R-:W-:Y:S02]  /*fdc0*/  HADD2.F32 R14, -RZ, R14.H1_H1 ;  /* 0x3000000eff0e7230 */ /* 0x000fe40000004100 */
[C---:B------:R-:W-:Y:S01]  /*fdd0*/  FMUL.FTZ R11, R12.reuse, R9 ;  /* 0x000000090c0b7220 */ /* 0x040fe20000410000 */
[----:B------:R-:W-:Y:S02]  /*fde0*/  HADD2.F32 R13, -RZ, R13.H1_H1 ;  /* 0x3000000dff0d7230 */ /* 0x000fe40000004100 */
[----:B------:R-:W-:Y:S01]  /*fdf0*/  FFMA.FTZ R20, R5, R6, -R10 ;  /* 0x0000000605147223 */ /* 0x000fe2000001080a */
[----:B------:R-:W-:Y:S02]  /*fe00*/  HADD2.F32 R8, -RZ, R24.H0_H0 ;  /* 0x20000018ff087230 */ /* 0x000fe40000004100 */
[----:B------:R-:W-:Y:S01]  /*fe10*/  FMUL.FTZ R15, R12, R7 ;  /* 0x000000070c0f7220 */ /* 0x000fe20000410000 */
[----:B------:R-:W-:-:S02]  /*fe20*/  HADD2.F32 R5, -RZ, R66.H1_H1 ;  /* 0x30000042ff057230 */ /* 0x000fc40000004100 */
[----:B------:R-:W-:Y:S01]  /*fe30*/  FFMA.FTZ R11, R0, R7, -R11 ;  /* 0x00000007000b7223 */ /* 0x000fe2000001080b */
[----:B------:R-:W-:Y:S02]  /*fe40*/  HADD2.F32 R6, -RZ, R25.H0_H0 ;  /* 0x20000019ff067230 */ /* 0x000fe40000004100 */
[C---:B------:R-:W-:Y:S01]  /*fe50*/  FMUL.FTZ R7, R14.reuse, R67 ;  /* 0x000000430e077220 */ /* 0x040fe20000410000 */
[C---:B------:R-:W-:Y:S01]  /*fe60*/  FMUL.FTZ R10, R13.reuse, R8 ;  /* 0x000000080d0a7220 */ /* 0x040fe20000410000 */
[----:B------:R-:W-:Y:S01]  /*fe70*/  FMUL.FTZ R14, R14, R5 ;  /* 0x000000050e0e7220 */ /* 0x000fe20000410000 */
[----:B------:R-:W-:Y:S01]  /*fe80*/  FFMA.FTZ R0, R0, R9, R15 ;  /* 0x0000000900007223 */ /* 0x000fe2000001000f */
        /* <DEDUP_REMOVED lines=9> */
[----:B------:R1:W-:Y:S01]  /*ff20*/  STS.128 [R87+0xf000], R4 ;  /* 0x00f0000457007388 */ /* 0x0003e20000000c00 */
[----:B------:R-:W-:Y:S05]  /*ff30*/  BRA `(.L_x_2859) ;  /* 0x0000004800a47947 */ /* 0x000fea0003800000 */
.L_x_2820:
[----:B------:R-:W0:Y:S01]  /*ff40*/  LDC R86, c[0x0][0x448] ;  /* 0x00011200ff567b82 */ /* 0x000e220000000800 */
[----:B------:R-:W-:Y:S01]  /*ff50*/  ULDC.64 UR4, c[0x0][0x3f8] ;  /* 0x0000fe0000047ab9 */ /* 0x000fe20000000a00 */
[----:B------:R-:W-:Y:S01]  /*ff60*/  ULDC.64 UR6, c[0x0][0x408] ;  /* 0x0001020000067ab9 */ /* 0x000fe20000000a00 */
[----:B------:R-:W-:Y:S02]  /*ff70*/  IMAD.MOV.U32 R25, RZ, RZ, R29 ;  /* 0x000000ffff197224 */ /* 0x000fe400078e001d */
        /* <DEDUP_REMOVED lines=12> */
[----:B------:R-:W-:-:S03]  /*10040*/  IMAD.WIDE.U32 R26, R7, UR6, R26 ;  /* 0x00000006071a7c25 */ /* 0x000fc6000f8e001a */
[----:B------:R-:W-:Y:S01]  /*10050*/  IADD3 R5, R25, R5, RZ ;  /* 0x0000000519057210 */ /* 0x000fe20007ffe0ff */
[----:B------:R-:W-:Y:S01]  /*10060*/  IMAD R9, R7, UR7, R4 ;  /* 0x0000000707097c24 */ /* 0x000fe2000f8e0204 */
[----:B------:R-:W-:Y:S01]  /*10070*/  ULDC.64 UR6, c[0x0][0x400] ;  /* 0x0001000000067ab9 */ /* 0x000fe20000000a00 */
[----:B------:R-:W-:Y:S01]  /*10080*/  LEA R7, P0, R24, UR4, 0x1 ;  /* 0x0000000418077c11 */ /* 0x000fe2000f8008ff */
[----:B------:R-:W-:Y:S01]  /*10090*/  UMOV UR4, 0xffffffff ;  /* 0xffffffff00047882 */ /* 0x000fe20000000000 */
[----:B------:R-:W-:Y:S01]  /*100a0*/  IMAD.IADD R9, R27, 0x1, R9 ;  /* 0x000000011b097824 */ /* 0x000fe200078e0209 */
[----:B------:R-:W-:Y:S02]  /*100b0*/  LEA R6, P1, R26, UR6, 0x1 ;  /* 0x000000061a067c11 */ /* 0x000fe4000f8208ff */
[----:B------:R-:W-:Y:S02]  /*100c0*/  LEA.HI.X R8, R24, UR5, R5, 0x1, P0 ;  /* 0x0000000518087c11 */ /* 0x000fe400080f0c05 */
[----:B------:R-:W-:Y:S01]  /*100d0*/  LEA.HI.X R9, R26, UR7, R9, 0x1, P1 ;  /* 0x000000071a097c11 */ /* 0x000fe200088f0c09 */
[----:B------:R-:W-:Y:S08]  /*100e0*/  BRA.DIV UR4, `(.L_x_2866) ;  /* 0x000001fa04fc7947 */ /* 0x000ff0000b800000 */
[----:B------:R0:W1:Y:S04]  /*100f0*/  SHFL.IDX PT, R4, R8, RZ, 0x181f ;  /* 0x00181fff08047589 */ /* 0x00006800000e0000 */
[----:B------:R0:W2:Y:S04]  /*10100*/  SHFL.IDX PT, R5, R7, RZ, 0x181f ;  /* 0x00181fff07057589 */ /* 0x0000a800000e0000 */
[----:B------:R0:W3:Y:S04]  /*10110*/  SHFL.IDX PT, R10, R9, RZ, 0x181f ;  /* 0x00181fff090a7589 */ /* 0x0000e800000e0000 */
[----:B------:R0:W4:Y:S02]  /*10120*/  SHFL.IDX PT, R14, R6, RZ, 0x181f ;  /* 0x00181fff060e7589 */ /* 0x00012400000e0000 */
.L_x_3155:
        /* <DEDUP_REMOVED lines=21> */
[----:B------:R-:W-:Y:S01]  /*10280*/  @!P5 IMAD.SHL.U32 R15, R23, 0x2, RZ ;  /* 0x00000002170fd824 */ /* 0x000fe200078e00ff */
[CC--:B--2---:R-:W-:Y:S02]  /*10290*/  @!P4 IADD3 R12, P0, R5.reuse, R20.reuse, RZ ;  /* 0x00000014050cc210 */ /* 0x0c4fe40007f1e0ff */
[C---:B----4-:R-:W-:Y:S02]  /*102a0*/  @!P4 IADD3 R20, P1, R14.reuse, R20, RZ ;  /* 0x000000140e14c210 */ /* 0x050fe40007f3e0ff */
[-C--:B------:R-:W-:Y:S02]  /*102b0*/  @!P5 IADD3 R24, P2, R5, R15.reuse, RZ ;  /* 0x0000000f0518d210 */ /* 0x080fe40007f5e0ff */
[----:B------:R-:W-:Y:S02]  /*102c0*/  @!P5 IADD3 R14, P3, R14, R15, RZ ;  /* 0x0000000f0e0ed210 */ /* 0x000fe40007f7e0ff */
[----:B------:R-:W-:Y:S02]  /*102d0*/  CS2R R68, SRZ ;  /* 0x0000000000447805 */ /* 0x000fe4000001ff00 */
[----:B------:R-:W-:-:S02]  /*102e0*/  @!P5 SHF.L.U64.HI R5, R23, 0x1, R216 ;  /* 0x000000011705d819 */ /* 0x000fc400000102d8 */
[----:B------:R-:W-:Y:S02]  /*102f0*/  CS2R R70, SRZ ;  /* 0x0000000000467805 */ /* 0x000fe4000001ff00 */
[----:B------:R-:W-:Y:S02]  /*10300*/  CS2R R56, SRZ ;  /* 0x0000000000387805 */ /* 0x000fe4000001ff00 */
[----:B------:R-:W-:Y:S02]  /*10310*/  CS2R R58, SRZ ;  /* 0x00000000003a7805 */ /* 0x000fe4000001ff00 */
[----:B------:R-:W-:Y:S02]  /*10320*/  CS2R R64, SRZ ;  /* 0x0000000000407805 */ /* 0x000fe4000001ff00 */
[----:B------:R-:W-:Y:S02]  /*10330*/  CS2R R66, SRZ ;  /* 0x0000000000427805 */ /* 0x000fe4000001ff00 */
[----:B-1----:R-:W-:Y:S01]  /*10340*/  @!P4 IADD3.X R13, R4, R11, RZ, P0, !PT ;  /* 0x0000000b040dc210 */ /* 0x002fe200007fe4ff */
[----:B---3--:R-:W-:-:S02]  /*10350*/  @!P4 IMAD.X R21, R10, 0x1, R11, P1 ;  /* 0x000000010a15c824 */ /* 0x008fc400008e060b */
[--C-:B------:R-:W-:Y:S02]  /*10360*/  @!P5 IMAD.X R25, R4, 0x1, R5.reuse, P2 ;  /* 0x000000010419d824 */ /* 0x100fe400010e0605 */
[----:B------:R-:W-:Y:S01]  /*10370*/  @!P5 IMAD.X R15, R10, 0x1, R5, P3 ;  /* 0x000000010a0fd824 */ /* 0x000fe200018e0605 */
[----:B------:R1:W5:Y:S04]  /*10380*/  @!P4 LD.E.128 R60, desc[UR6][R12.64] ;  /* 0x000000060c3cc980 */ /* 0x000368000c101d00 */
[----:B------:R1:W5:Y:S04]  /*10390*/  @!P4 LD.E.128 R68, desc[UR6][R20.64] ;  /* 0x000000061444c980 */ /* 0x000368000c101d00 */
[----:B------:R1:W5:Y:S04]  /*103a0*/  @!P5 LD.E.128 R56, desc[UR6][R24.64] ;  /* 0x000000061838d980 */ /* 0x000368000c101d00 */
[----:B------:R1:W5:Y:S02]  /*103b0*/  @!P5 LD.E.128 R64, desc[UR6][R14.64] ;  /* 0x000000060e40d980 */ /* 0x000364000c101d00 */
.L_x_2868:
[----:B------:R-:W-:Y:S05]  /*103c0*/  BSYNC B1 ;  /* 0x0000000000017941 */ /* 0x000fea0003800000 */
.L_x_2867:
[----:B--2--5:R-:W-:Y:S01]  /*103d0*/  IMAD.MOV.U32 R5, RZ, RZ, R69 ;  /* 0x000000ffff057224 */ /* 0x024fe200078e0045 */
[----:B-1----:R-:W-:Y:S01]  /*103e0*/  MOV R4, R68 ;  /* 0x0000004400047202 */ /* 0x002fe20000000f00 */
[----:B---3--:R-:W-:Y:S01]  /*103f0*/  IMAD.MOV.U32 R10, RZ, RZ, R70 ;  /* 0x000000ffff0a7224 */ /* 0x008fe200078e0046 */
[----:B------:R-:W-:Y:S01]  /*10400*/  UMOV UR4, 0xffffffff ;  /* 0xffffffff00047882 */ /* 0x000fe20000000000 */
[----:B------:R-:W-:Y:S01]  /*10410*/  IMAD.MOV.U32 R11, RZ, RZ, R71 ;  /* 0x000000ffff0b7224 */ /* 0x000fe200078e0047 */
[----:B------:R-:W-:Y:S01]  /*10420*/  PRMT R123, R5, 0x7610, R123 ;  /* 0x00007610057b7816 */ /* 0x000fe2000000007b */
[----:B------:R-:W-:Y:S01]  /*10430*/  IMAD.MOV.U32 R5, RZ, RZ, R65 ;  /* 0x000000ffff057224 */ /* 0x000fe200078e0041 */
[----:B------:R-:W-:Y:S02]  /*10440*/  PRMT R121, R121, 0x5410, R4 ;  /* 0x0000541079797816 */ /* 0x000fe40000000004 */
[----:B------:R-:W-:Y:S02]  /*10450*/  CS2R R52, SRZ ;  /* 0x0000000000347805 */ /* 0x000fe4000001ff00 */
        /* <DEDUP_REMOVED lines=19> */
[----:B------:R-:W-:Y:S06]  /*10590*/  BRA.DIV UR4, `(.L_x_2869) ;  /* 0x000001fa04407947 */ /* 0x000fec000b800000 */
[----:B------:R1:W2:Y:S04]  /*105a0*/  SHFL.IDX PT, R4, R8, 0x1, 0x181f ;  /* 0x00381f0008047f89 */ /* 0x0002a800000e0000 */
[----:B------:R1:W3:Y:S04]  /*105b0*/  SHFL.IDX PT, R5, R7, 0x1, 0x181f ;  /* 0x00381f0007057f89 */ /* 0x0002e800000e0000 */
[----:B------:R1:W0:Y:S04]  /*105c0*/  SHFL.IDX PT, R10, R9, 0x1, 0x181f ;  /* 0x00381f00090a7f89 */ /* 0x00022800000e0000 */
[----:B----4-:R1:W4:Y:S02]  /*105d0*/  SHFL.IDX PT, R14, R6, 0x1, 0x181f ;  /* 0x00381f00060e7f89 */ /* 0x01032400000e0000 */
.L_x_3161:
        /* <DEDUP_REMOVED lines=20> */
[CC--:B---3--:R-:W-:Y:S02]  /*10720*/  @!P4 IADD3 R12, P0, R5.reuse, R20.reuse, RZ ;  /* 0x00000014050cc210 */ /* 0x0c8fe40007f1e0ff */
[C---:B----4-:R-:W-:Y:S02]  /*10730*/  @!P4 IADD3 R20, P1, R14.reuse, R20, RZ ;  /* 0x000000140e14c210 */ /* 0x050fe40007f3e0ff */
[-C--:B------:R-:W-:Y:S02]  /*10740*/  @!P5 IADD3 R24, P2, R5, R15.reuse, RZ ;  /* 0x0000000f0518d210 */ /* 0x080fe40007f5e0ff */
[----:B------:R-:W-:Y:S02]  /*10750*/  CS2R R52, SRZ ;  /* 0x0000000000347805 */ /* 0x000fe4000001ff00 */
[----:B------:R-:W-:Y:S02]  /*10760*/  @!P5 IADD3 R14, P3, R14, R15, RZ ;  /* 0x0000000f0e0ed210 */ /* 0x000fe40007f7e0ff */
[----:B------:R-:W-:-:S02]  /*10770*/  CS2R R54, SRZ ;  /* 0x0000000000367805 */ /* 0x000fc4000001ff00 */
[----:B------:R-:W-:Y:S02]  /*10780*/  @!P5 SHF.L.U64.HI R5, R23, 0x1, R216 ;  /* 0x000000011705d819 */ /* 0x000fe400000102d8 */
[----:B------:R-:W-:Y:S02]  /*10790*/  CS2R R40, SRZ ;  /* 0x0000000000287805 */ /* 0x000fe4000001ff00 */
[----:B------:R-:W-:Y:S02]  /*107a0*/  CS2R R42, SRZ ;  /* 0x00000000002a7805 */ /* 0x000fe4000001ff00 */
[----:B------:R-:W-:Y:S02]  /*107b0*/  CS2R R48, SRZ ;  /* 0x0000000000307805 */ /* 0x000fe4000001ff00 */
[----:B------:R-:W-:Y:S01]  /*107c0*/  CS2R R50, SRZ ;  /* 0x0000000000327805 */ /* 0x000fe2000001ff00 */
[----:B--2---:R-:W-:Y:S01]  /*107d0*/  @!P4 IMAD.X R13, R4, 0x1, R11, P0 ;  /* 0x00000001040dc824 */ /* 0x004fe200000e060b */
[----:B0-----:R-:W-:Y:S01]  /*107e0*/  @!P4 IADD3.X R21, R10, R11, RZ, P1, !PT ;  /* 0x0000000b0a15c210 */ /* 0x001fe20000ffe4ff */
[----:B------:R-:W-:-:S02]  /*107f0*/  @!P5 IMAD.X R25, R4, 0x1, R5, P2 ;  /* 0x000000010419d824 */ /* 0x000fc400010e0605 */
[----:B------:R-:W-:Y:S01]  /*10800*/  @!P5 IMAD.X R15, R10, 0x1, R5, P3 ;  /* 0x000000010a0fd824 */ /* 0x000fe200018e0605 */
[----:B------:R0:W5:Y:S04]  /*10810*/  @!P4 LD.E.128 R44, desc[UR6][R12.64] ;  /* 0x000000060c2cc980 */ /* 0x000168000c101d00 */
[----:B------:R0:W5:Y:S04]  /*10820*/  @!P4 LD.E.128 R52, desc[UR6][R20.64] ;  /* 0x000000061434c980 */ /* 0x000168000c101d00 */
[----:B------:R0:W5:Y:S04]  /*10830*/  @!P5 LD.E.128 R40, desc[UR6][R24.64] ;  /* 0x000000061828d980 */ /* 0x000168000c101d00 */
[----:B------:R0:W5:Y:S02]  /*10840*/  @!P5 LD.E.128 R48, desc[UR6][R14.64] ;  /* 0x000000060e30d980 */ /* 0x000164000c101d00 */
.L_x_2871:
[----:B------:R-:W-:Y:S05]  /*10850*/  BSYNC B1 ;  /* 0x0000000000017941 */ /* 0x000fea0003800000 */
.L_x_2870:
        /* <DEDUP_REMOVED lines=30> */
.L_x_3167:
        /* <DEDUP_REMOVED lines=17> */
[----:B------:R-:W-:Y:S01]  /*10b50*/  CS2R R36, SRZ ;  /* 0x0000000000247805 */ /* 0x000fe2000001ff00 */
[----:B------:R-:W-:-:S06]  /*10b60*/  ULDC.64 UR6, c[0x0][0x208] ;  /* 0x0000820000067ab9 */ /* 0x000fcc0000000a00 */
[----:B------:R-:W-:-:S04]  /*10b70*/  @!P4 SHF.L.U32 R12, R16, 0x1, RZ ;  /* 0x00000001100cc819 */ /* 0x000fc800000006ff */
[----:B------:R-:W-:Y:S01]  /*10b80*/  @!P5 IMAD.SHL.U32 R15, R23, 0x2, RZ ;  /* 0x00000002170fd824 */ /* 0x000fe200078e00ff */
[----:B------:R-:W-:Y:S02]  /*10b90*/  @!P4 SHF.L.U64.HI R11, R16, 0x1, R17 ;  /* 0x00000001100bc819 */ /* 0x000fe40000010211 */
[CC--:B---3--:R-:W-:Y:S02]  /*10ba0*/  @!P4 IADD3 R74, P0, R5.reuse, R12.reuse, RZ ;  /* 0x0000000c054ac210 */ /* 0x0c8fe40007f1e0ff */
[C---:B0-----:R-:W-:Y:S02]  /*10bb0*/  @!P4 IADD3 R12, P1, R14.reuse, R12, RZ ;  /* 0x0000000c0e0cc210 */ /* 0x041fe40007f3e0ff */
[-C--:B------:R-:W-:Y:S02]  /*10bc0*/  @!P5 IADD3 R20, P2, R5, R15.reuse, RZ ;  /* 0x0000000f0514d210 */ /* 0x080fe40007f5e0ff */
[----:B------:R-:W-:Y:S02]  /*10bd0*/  CS2R R38, SRZ ;  /* 0x0000000000267805 */ /* 0x000fe4000001ff00 */
[----:B------:R-:W-:-:S02]  /*10be0*/  @!P5 IADD3 R14, P3, R14, R15, RZ ;  /* 0x0000000f0e0ed210 */ /* 0x000fc40007f7e0ff */
[----:B------:R-:W-:Y:S02]  /*10bf0*/  CS2R R24, SRZ ;  /* 0x0000000000187805 */ /* 0x000fe4000001ff00 */
[----:B------:R-:W-:Y:S02]  /*10c00*/  @!P5 SHF.L.U64.HI R5, R23, 0x1, R216 ;  /* 0x000000011705d819 */ /* 0x000fe400000102d8 */
[----:B------:R-:W-:Y:S02]  /*10c10*/  CS2R R26, SRZ ;  /* 0x00000000001a7805 */ /* 0x000fe4000001ff00 */
[----:B------:R-:W-:Y:S02]  /*10c20*/  CS2R R32, SRZ ;  /* 0x0000000000207805 */ /* 0x000fe4000001ff00 */
[----:B------:R-:W-:Y:S01]  /*10c30*/  CS2R R34, SRZ ;  /* 0x0000000000227805 */ /* 0x000fe2000001ff00 */
[C-C-:B--2---:R-:W-:Y:S01]  /*10c40*/  @!P4 IMAD.X R75, R4.reuse, 0x1, R11.reuse, P0 ;  /* 0x00000001044bc824 */ /* 0x144fe200000e060b */
[----:B------:R-:W-:Y:S01]  /*10c50*/  @!P5 IADD3.X R21, R4, R5, RZ, P2, !PT ;  /* 0x000000050415d210 */ /* 0x000fe200017fe4ff */
[----:B------:R-:W-:-:S02]  /*10c60*/  @!P4 IMAD.X R13, R10, 0x1, R11, P1 ;  /* 0x000000010a0dc824 */ /* 0x000fc400008e060b */
[----:B------:R-:W-:Y:S01]  /*10c70*/  @!P5 IMAD.X R15, R10, 0x1, R5, P3 ;  /* 0x000000010a0fd824 */ /* 0x000fe200018e0605 */
[----:B------:R0:W5:Y:S04]  /*10c80*/  @!P4 LD.E.128 R28, desc[UR6][R74.64] ;  /* 0x000000064a1cc980 */ /* 0x000168000c101d00 */
[----:B------:R0:W5:Y:S04]  /*10c90*/  @!P4 LD.E.128 R36, desc[UR6][R12.64] ;  /* 0x000000060c24c980 */ /* 0x000168000c101d00 */
[----:B------:R0:W5:Y:S04]  /*10ca0*/  @!P5 LD.E.128 R24, desc[UR6][R20.64] ;  /* 0x000000061418d980 */ /* 0x000168000c101d00 */
[----:B------:R0:W5:Y:S02]  /*10cb0*/  @!P5 LD.E.128 R32, desc[UR6][R14.64] ;  /* 0x000000060e20d980 */ /* 0x000164000c101d00 */
.L_x_2874:
[----:B------:R-:W-:Y:S05]  /*10cc0*/  BSYNC B1 ;  /* 0x0000000000017941 */ /* 0x000fea0003800000 */
.L_x_2873:
        /* <DEDUP_REMOVED lines=31> */
.L_x_3173:
[----:B------:R-:W5:Y:S01]  /*10ec0*/  LDL R13, [R1+0x88] ;  /* 0x00008800010d7983 */ /* 0x000f620000100800 */
[----:B------:R-:W-:Y:S01]  /*10ed0*/  VIADD R73, R73, 0x60 ;  /* 0x0000006049497836 */ /* 0x000fe20000000000 */
[----:B------:R-:W-:Y:S01]  /*10ee0*/  BSSY B1, `(.L_x_2876) ;  /* 0x000002a000017945 */ /* 0x000fe20003800000 */
[----:B01--4-:R-:W-:Y:S02]  /*10ef0*/  CS2R R6, SRZ ;  /* 0x0000000000067805 */ /* 0x013fe4000001ff00 */
[----:B------:R-:W-:Y:S02]  /*10f00*/  CS2R R10, SRZ ;  /* 0x00000000000a7805 */ /* 0x000fe4000001ff00 */
[----:B------:R-:W-:Y:S02]  /*10f10*/  CS2R R14, SRZ ;  /* 0x00000000000e7805 */ /* 0x000fe4000001ff00 */
[----:B------:R-:W-:Y:S02]  /*10f20*/  ISETP.GE.AND P0, PT, R73, R86, PT ;  /* 0x000000564900720c */ /* 0x000fe40003f06270 */
[----:B------:R-:W-:-:S02]  /*10f30*/  CS2R R72, SRZ ;  /* 0x0000000000487805 */ /* 0x000fc4000001ff00 */
[----:B------:R-:W-:Y:S02]  /*10f40*/  CS2R R74, SRZ ;  /* 0x00000000004a7805 */ /* 0x000fe4000001ff00 */
[----:B-----5:R-:W-:-:S04]  /*10f50*/  LEA.HI R8, R13, R13, RZ, 0x1 ;  /* 0x0000000d0d087211 */ /* 0x020fc800078f08ff */
        /* <DEDUP_REMOVED lines=14> */
[C---:B------:R-:W-:Y:S02]  /*11040*/  @!P4 SHF.L.U32 R78, R16.reuse, 0x1, RZ ;  /* 0x00000001104ec819 */ /* 0x040fe400000006ff */
[C---:B---3--:R-:W-:Y:S02]  /*11050*/  @!P5 IADD3 R80, P2, R21.reuse, R82, RZ ;  /* 0x000000521550d210 */ /* 0x048fe40007f5e0ff */
[-C--:B------:R-:W-:Y:S02]  /*11060*/  @!P4 IADD3 R90, P0, R21, R78.reuse, RZ ;  /* 0x0000004e155ac210 */ /* 0x080fe40007f1e0ff */
[----:B------:R-:W-:Y:S02]  /*11070*/  @!P4 SHF.L.U64.HI R5, R16, 0x1, R17 ;  /* 0x000000011005c819 */ /* 0x000fe40000010211 */
[C---:B------:R-:W-:Y:S02]  /*11080*/  @!P4 IADD3 R78, P1, R77.reuse, R78, RZ ;  /* 0x0000004e4d4ec210 */ /* 0x040fe40007f3e0ff */
[----:B------:R-:W-:Y:S01]  /*11090*/  @!P5 IADD3 R82, P3, R77, R82, RZ ;  /* 0x000000524d52d210 */ /* 0x000fe20007f7e0ff */
[C-C-:B--2---:R-:W-:Y:S01]  /*110a0*/  @!P4 IMAD.X R91, R20.reuse, 0x1, R5.reuse, P0 ;  /* 0x00000001145bc824 */ /* 0x144fe200000e0605 */
[----:B------:R-:W-:Y:S01]  /*110b0*/  @!P5 IADD3.X R81, R20, R7, RZ, P2, !PT ;  /* 0x000000071451d210 */ /* 0x000fe200017fe4ff */
[C---:B------:R-:W-:Y:S01]  /*110c0*/  @!P4 IMAD.X R79, R76.reuse, 0x1, R5, P1 ;  /* 0x000000014c4fc824 */ /* 0x040fe200008e0605 */
[----:B------:R-:W-:Y:S01]  /*110d0*/  CS2R R4, SRZ ;  /* 0x0000000000047805 */ /* 0x000fe2000001ff00 */
[----:B------:R-:W-:Y:S01]  /*110e0*/  @!P5 IMAD.X R83, R76, 0x1, R7, P3 ;  /* 0x000000014c53d824 */ /* 0x000fe200018e0607 */
[----:B------:R-:W-:-:S02]  /*110f0*/  CS2R R6, SRZ ;  /* 0x0000000000067805 */ /* 0x000fc4000001ff00 */
[----:B------:R-:W-:Y:S02]  /*11100*/  CS2R R72, SRZ ;  /* 0x0000000000487805 */ /* 0x000fe4000001ff00 */
[----:B------:R-:W-:Y:S02]  /*11110*/  CS2R R74, SRZ ;  /* 0x00000000004a7805 */ /* 0x000fe4000001ff00 */
[----:B------:R-:W-:Y:S02]  /*11120*/  CS2R R8, SRZ ;  /* 0x0000000000087805 */ /* 0x000fe4000001ff00 */
[----:B------:R-:W-:Y:S01]  /*11130*/  CS2R R10, SRZ ;  /* 0x00000000000a7805 */ /* 0x000fe2000001ff00 */
[----:B------:R0:W5:Y:S04]  /*11140*/  @!P4 LD.E.128 R12, desc[UR6][R90.64] ;  /* 0x000000065a0cc980 */ /* 0x000168000c101d00 */
[----:B------:R0:W5:Y:S04]  /*11150*/  @!P4 LD.E.128 R4, desc[UR6][R78.64] ;  /* 0x000000064e04c980 */ /* 0x000168000c101d00 */
[----:B------:R0:W5:Y:S04]  /*11160*/  @!P5 LD.E.128 R72, desc[UR6][R80.64] ;  /* 0x000000065048d980 */ /* 0x000168000c101d00 */
[----:B------:R0:W5:Y:S02]  /*11170*/  @!P5 LD.E.128 R8, desc[UR6][R82.64] ;  /* 0x000000065208d980 */ /* 0x000164000c101d00 */
.L_x_2877:
[----:B------:R-:W-:Y:S05]  /*11180*/  BSYNC B1 ;  /* 0x0000000000017941 */ /* 0x000fea0003800000 */
.L_x_2876:
[----:B0-----:R-:W4:Y:S01]  /*11190*/  LDL R78, [R1+0x68] ;  /* 0x00006800014e7983 */ /* 0x001f220000100800 */
[----:B------:R-:W0:Y:S01]  /*111a0*/  SYNCS.PHASECHK.TRANS64.TRYWAIT P0, [R22+URZ+0x38800], R85 ;  /* 0x03880055160075a7 */ /* 0x000e22000800017f */
[----:B--2--5:R-:W-:Y:S01]  /*111b0*/  IMAD.MOV.U32 R20, RZ, RZ, R4 ;  /* 0x000000ffff147224 */ /* 0x024fe200078e0004 */
[----:B------:R-:W-:Y:S01]  /*111c0*/  BSSY B1, `(.L_x_2878) ;  /* 0x000001f000017945 */ /* 0x000fe20003800000 */
[----:B---3--:R-:W-:Y:S02]  /*111d0*/  IMAD.MOV.U32 R21, RZ, RZ, R5 ;  /* 0x000000ffff157224 */ /* 0x008fe400078e0005 */
[----:B------:R-:W-:Y:S02]  /*111e0*/  IMAD.MOV.U32 R76, RZ, RZ, R7 ;  /* 0x000000ffff4c7224 */ /* 0x000fe400078e0007 */
[----:B------:R-:W-:Y:S01]  /*111f0*/  IMAD.MOV.U32 R77, RZ, RZ, R8 ;  /* 0x000000ffff4d7224 */ /* 0x000fe200078e0008 */
[----:B------:R-:W-:Y:S02]  /*11200*/  PRMT R97, R20, 0x5410, R21 ;  /* 0x0000541014617816 */ /* 0x000fe40000000015 */
[----:B------:R-:W-:-:S02]  /*11210*/  MOV R20, R6 ;  /* 0x0000000600147202 */ /* 0x000fc40000000f00 */
[----:B------:R-:W-:Y:S02]  /*11220*/  MOV R21, R10 ;  /* 0x0000000a00157202 */ /* 0x000fe40000000f00 */
        /* <DEDUP_REMOVED lines=9> */
[----:B------:R-:W-:-:S02]  /*112c0*/  MOV R21, R14 ;  /* 0x0000000e00157202 */ /* 0x000fc40000000f00 */
[----:B------:R-:W-:Y:S02]  /*112d0*/  PRMT R99, R77, 0x7610, R99 ;  /* 0x000076104d637816 */ /* 0x000fe40000000063 */
[----:B------:R-:W-:Y:S01]  /*112e0*/  PRMT R100, R21, 0x5410, R76 ;  /* 0x0000541015647816 */ /* 0x000fe2000000004c */
[----:B------:R-:W-:Y:S01]  /*112f0*/  IMAD.MOV.U32 R21, RZ, RZ, R72 ;  /* 0x000000ffff157224 */ /* 0x000fe200078e0048 */
[----:B------:R-:W-:Y:S01]  /*11300*/  PRMT R99, R99, 0x5410, R20 ;  /* 0x0000541063637816 */ /* 0x000fe20000000014 */
[----:B------:R-:W-:Y:S01]  /*11310*/  IMAD.MOV.U32 R76, RZ, RZ, R73 ;  /* 0x000000ffff4c7224 */ /* 0x000fe200078e0049 */
[----:B------:R-:W-:Y:S02]  /*11320*/  MOV R77, R74 ;  /* 0x0000004a004d7202 */ /* 0x000fe40000000f00 */
[----:B------:R-:W-:Y:S02]  /*11330*/  SHF.R.S32.HI R20, RZ, 0x1f, R213 ;  /* 0x0000001fff147819 */ /* 0x000fe400000114d5 */
[----:B------:R-:W-:Y:S01]  /*11340*/  PRMT R91, R21, 0x5410, R76 ;  /* 0x00005410155b7816 */ /* 0x000fe2000000004c */
[----:B------:R-:W-:Y:S01]  /*11350*/  IMAD.MOV.U32 R76, RZ, RZ, R75 ;  /* 0x000000ffff4c7224 */ /* 0x000fe200078e004b */
[----:B------:R-:W-:-:S02]  /*11360*/  PRMT R92, R77, 0x7610, R92 ;  /* 0x000076104d5c7816 */ /* 0x000fc4000000005c */
[----:B------:R-:W-:Y:S02]  /*11370*/  LEA.HI R21, R20, R213, RZ, 0x3 ;  /* 0x000000d514157211 */ /* 0x000fe400078f18ff */
[----:B----4-:R-:W-:-:S04]  /*11380*/  VIADDMNMX R86, R86, -R78, 0x80, PT ;  /* 0x0000008056567446 */ /* 0x010fc8000380094e */
[----:B------:R-:W-:Y:S01]  /*11390*/  ISETP.GE.AND P1, PT, R220, R86, PT ;  /* 0x00000056dc00720c */ /* 0x000fe20003f26270 */
[----:B0-----:R-:W-:-:S12]  /*113a0*/  @!P0 BRA `(.L_x_2879) ;  /* 0x000001f000108947 */ /* 0x001fd80003800000 */
.L_x_3174:
[----:B------:R-:W-:Y:S05]  /*113b0*/  BSYNC B1 ;  /* 0x0000000000017941 */ /* 0x000fea0003800000 */
.L_x_2878:
[----:B------:R-:W-:Y:S01]  /*113c0*/  BSSY B1, `(.L_x_2880) ;  /* 0x00000d2000017945 */ /* 0x000fe20003800000 */
[----:B------:R-:W-:Y:S02]  /*113d0*/  PRMT R92, R92, 0x5410, R76 ;  /* 0x000054105c5c7816 */ /* 0x000fe4000000004c */
[----:B0-----:R-:W-:Y:S01]  /*113e0*/  SHF.R.S32.HI R85, RZ, 0x3, R21 ;  /* 0x00000003ff557819 */ /* 0x001fe20000011415 */
[----:B------:R-:W-:Y:S06]  /*113f0*/  @P1 BRA `(.L_x_2881) ;  /* 0x0000000c00381947 */ /* 0x000fec0003800000 */
[----:B------:R0:W5:Y:S01]  /*11400*/  LDL R136, [R1+0x58] ;  /* 0x0000580001887983 */ /* 0x0001620000100800 */
[----:B------:R-:W1:Y:S01]  /*11410*/  LDC R117, c[0x0][0x3f4] ;  /* 0x0000fd00ff757b82 */ /* 0x000e620000000800 */
[----:B------:R-:W-:Y:S01]  /*11420*/  BSSY B2, `(.L_x_2882) ;  /* 0x0000063000027945 */ /* 0x000fe20003800000 */
[----:B------:R-:W-:Y:S02]  /*11430*/  SHF.R.U32.HI R137, RZ, 0x3, R229 ;  /* 0x00000003ff897819 */ /* 0x000fe400000116e5 */
[-C--:B-1----:R-:W-:Y:S02]  /*11440*/  ISETP.GE.AND P0, PT, R16, R117.reuse, PT ;  /* 0x000000751000720c */ /* 0x082fe40003f06270 */
[----:B------:R-:W-:-:S11]  /*11450*/  ISETP.GE.AND P1, PT, R213, R117, PT ;  /* 0x00000075d500720c */ /* 0x000fd60003f26270 */
[----:B0-----:R-:W-:Y:S05]  /*11460*/  @P0 BRA `(.L_x_2883) ;  /* 0x0000000400780947 */ /* 0x001fea0003800000 */
[----:B------:R-:W-:Y:S01]  /*11470*/  LEA.HI R76, R117, R0, RZ, 0x1d ;  /* 0x00000000754c7211 */ /* 0x000fe200078fe8ff */
[--C-:B------:R-:W-:Y:S01]  /*11480*/  HADD2.F32 R132, -RZ, R123.reuse.H0_H0 ;  /* 0x2000007bff847230 */ /* 0x100fe20000004100 */
[----:B------:R-:W-:Y:S01]  /*11490*/  SHF.R.U32.HI R122, RZ, 0x10, R61 ;  /* 0x00000010ff7a7819 */ /* 0x000fe2000001163d */
[----:B------:R-:W-:Y:S01]  /*114a0*/  HADD2.F32 R131, -RZ, R123.H1_H1 ;  /* 0x3000007bff837230 */ /* 0x000fe20000004100 */
[----:B------:R-:W-:Y:S01]  /*114b0*/  SHF.R.S32.HI R77, RZ, 0x1f, R76 ;  /* 0x0000001fff4d7819 */ /* 0x000fe2000001144c */
        /* <DEDUP_REMOVED lines=8> */
[----:B------:R-:W-:Y:S02]  /*11540*/  SHF.R.U64 R61, R68, 0x10, R69 ;  /* 0x00000010443d7819 */ /* 0x000fe40000001245 */
[----:B------:R-:W-:Y:S02]  /*11550*/  LOP3.LUT R80, R77, 0x7fffe000, RZ, 0xc0, !PT ;  /* 0x7fffe0004d507812 */ /* 0x000fe400078ec0ff */
[----:B------:R-:W0:Y:S01]  /*11560*/  LDS.128 R76, [R87] ;  /* 0x00000000574c7984 */ /* 0x000e220000000c00 */
[--C-:B------:R-:W-:Y:S02]  /*11570*/  SHF.R.U64 R62, R62, 0x10, R63.reuse ;  /* 0x000000103e3e7819 */ /* 0x100fe4000000123f */
[----:B-----5:R-:W-:Y:S02]  /*11580*/  IADD3 R81, R81, R80, R136 ;  /* 0x0000005051517210 */ /* 0x020fe40007ffe088 */
[----:B------:R-:W-:Y:S02]  /*11590*/  SHF.R.U32.HI R68, RZ, 0x10, R63 ;  /* 0x00000010ff447819 */ /* 0x000fe4000001163f */
[----:B------:R-:W-:-:S02]  /*115a0*/  LEA R118, R81, R22, 0x1 ;  /* 0x0000001651767211 */ /* 0x000fc400078e08ff */
[--C-:B------:R-:W-:Y:S01]  /*115b0*/  SHF.R.U64 R63, R70, 0x10, R71.reuse ;  /* 0x00000010463f7819 */ /* 0x100fe20000001247 */
[----:B------:R-:W-:Y:S01]  /*115c0*/  HADD2.F32 R68, -RZ, R68.H0_H0 ;  /* 0x20000044ff447230 */ /* 0x000fe20000004100 */
[----:B------:R-:W-:Y:S01]  /*115d0*/  SHF.R.U32.HI R70, RZ, 0x10, R71 ;  /* 0x00000010ff467819 */ /* 0x000fe20000011647 */
[----:B------:R-:W1:Y:S01]  /*115e0*/  LDS.128 R80, [R118+0x14400] ;  /* 0x0144000076507984 */ /* 0x000e620000000c00 */
[--C-:B0-----:R-:W-:Y:S02]  /*115f0*/  HADD2.F32 R127, -RZ, R77.reuse.H0_H0 ;  /* 0x2000004dff7f7230 */ /* 0x101fe40000004100 */
[----:B------:R-:W-:Y:S02]  /*11600*/  HADD2.F32 R124, -RZ, R77.H1_H1 ;  /* 0x3000004dff7c7230 */ /* 0x000fe40000004100 */
[----:B------:R-:W-:Y:S02]  /*11610*/  HADD2.F32 R77, -RZ, R76.H0_H0 ;  /* 0x2000004cff4d7230 */ /* 0x000fe40000004100 */
[----:B------:R-:W-:-:S02]  /*11620*/  HADD2.F32 R69, -RZ, R78.H0_H0 ;  /* 0x2000004eff457230 */ /* 0x000fc40000004100 */
[--C-:B------:R-:W-:Y:S02]  /*11630*/  HADD2.F32 R71, -RZ, R79.reuse.H0_H0 ;  /* 0x2000004fff477230 */ /* 0x100fe40000004100 */
[----:B------:R-:W-:Y:S02]  /*11640*/  HADD2.F32 R79, -RZ, R79.H1_H1 ;  /* 0x3000004fff4f7230 */ /* 0x000fe40000004100 */
[--C-:B-1----:R-:W-:Y:S02]  /*11650*/  HADD2.F32 R128, -RZ, R81.reuse.H0_H0 ;  /* 0x20000051ff807230 */ /* 0x102fe40000004100 */
[----:B------:R-:W-:Y:S02]  /*11660*/  HADD2.F32 R130, -RZ, R81.H1_H1 ;  /* 0x30000051ff827230 */ /* 0x000fe40000004100 */
[----:B------:R-:W-:Y:S02]  /*11670*/  HADD2.F32 R129, -RZ, R80.H0_H0 ;  /* 0x20000050ff817230 */ /* 0x000fe40000004100 */
[C---:B------:R-:W-:Y:S01]  /*11680*/  FMUL.FTZ R134, R128.reuse, R132 ;  /* 0x0000008480867220 */ /* 0x040fe20000410000 */
[----:B------:R-:W-:Y:S01]  /*11690*/  FMUL.FTZ R128, R128, R131 ;  /* 0x0000008380807220 */ /* 0x000fe20000410000 */
[----:B------:R-:W-:Y:S01]  /*116a0*/  FMUL.FTZ R133, R130, R125 ;  /* 0x0000007d82857220 */ /* 0x000fe20000410000 */
[----:B------:R-:W-:-:S02]  /*116b0*/  HADD2.F32 R126, -RZ, R82.H0_H0 ;  /* 0x20000052ff7e7230 */ /* 0x000fc40000004100 */
[C---:B------:R-:W-:Y:S01]  /*116c0*/  FFMA.FTZ R81, R127.reuse, R131, -R134 ;  /* 0x000000837f517223 */ /* 0x040fe20000010886 */
[----:B------:R-:W-:Y:S02]  /*116d0*/  HADD2.F32 R131, -RZ, R122.H0_H0 ;  /* 0x2000007aff837230 */ /* 0x000fe40000004100 */
[----:B------:R-:W-:Y:S01]  /*116e0*/  FFMA.FTZ R122, R127, R132, R128 ;  /* 0x000000847f7a7223 */ /* 0x000fe20000010080 */
[----:B------:R-:W-:Y:S02]  /*116f0*/  HADD2.F32 R134, -RZ, R121.H1_H1 ;  /* 0x30000079ff867230 */ /* 0x000fe40000004100 */
[--C-:B------:R-:W-:Y:S02]  /*11700*/  HADD2.F32 R132, -RZ, R120.reuse.H1_H1 ;  /* 0x30000078ff847230 */ /* 0x100fe40000004100 */
[-C--:B------:R-:W-:Y:S01]  /*11710*/  FMUL.FTZ R135, R130, R131.reuse ;  /* 0x0000008382877220 */ /* 0x080fe20000410000 */
[----:B------:R-:W-:Y:S02]  /*11720*/  HADD2.F32 R127, -RZ, R119.H0_H0 ;  /* 0x20000077ff7f7230 */ /* 0x000fe40000004100 */
[C---:B------:R-:W-:Y:S01]  /*11730*/  FMUL.FTZ R130, R129.reuse, R134 ;  /* 0x0000008681827220 */ /* 0x040fe20000410000 */
[C---:B------:R-:W-:Y:S01]  /*11740*/  FFMA.FTZ R128, R124.reuse, R131, -R133 ;  /* 0x000000837c807223 */ /* 0x040fe20000010885 */
[-C--:B------:R-:W-:Y:S01]  /*11750*/  FMUL.FTZ R129, R129, R132.reuse ;  /* 0x0000008481817220 */ /* 0x080fe20000410000 */
[----:B------:R-:W-:Y:S01]  /*11760*/  FFMA.FTZ R125, R124, R125, R135 ;  /* 0x0000007d7c7d7223 */ /* 0x000fe20000010087 */
[----:B------:R-:W-:Y:S01]  /*11770*/  FFMA.FTZ R124, R77, R132, -R130 ;  /* 0x000000844d7c7223 */ /* 0x000fe20000010882 */
[----:B------:R-:W-:-:S02]  /*11780*/  HADD2.F32 R120, -RZ, R120.H0_H0 ;  /* 0x20000078ff787230 */ /* 0x000fc40000004100 */
[----:B------:R-:W-:Y:S01]  /*11790*/  FFMA.FTZ R77, R77, R134, R129 ;  /* 0x000000864d4d7223 */ /* 0x000fe20000010081 */
[----:B------:R-:W-:Y:S02]  /*117a0*/  HADD2.F32 R123, -RZ, R83.H0_H0 ;  /* 0x20000053ff7b7230 */ /* 0x000fe40000004100 */
[C---:B------:R-:W-:Y:S01]  /*117b0*/  FMUL.FTZ R134, R126.reuse, R127 ;  /* 0x0000007f7e867220 */ /* 0x040fe20000410000 */
[----:B------:R-:W-:Y:S02]  /*117c0*/  HADD2.F32 R132, -RZ, R119.H1_H1 ;  /* 0x30000077ff847230 */ /* 0x000fe40000004100 */
[-C--:B------:R-:W-:Y:S01]  /*117d0*/  FMUL.FTZ R126, R126, R120.reuse ;  /* 0x000000787e7e7220 */ /* 0x080fe20000410000 */
[----:B------:R-:W-:Y:S02]  /*117e0*/  HADD2.F32 R130, -RZ, R121.H0_H0 ;  /* 0x20000079ff827230 */ /* 0x000fe40000004100 */
[----:B------:R-:W-:Y:S01]  /*117f0*/  FFMA.FTZ R119, R69, R120, -R134 ;  /* 0x0000007845777223 */ /* 0x000fe20000010886 */
[----:B------:R-:W-:-:S02]  /*11800*/  HADD2.F32 R83, -RZ, R83.H1_H1 ;  /* 0x30000053ff537230 */ /* 0x000fc40000004100 */
[C---:B------:R-:W-:Y:S01]  /*11810*/  FMUL.FTZ R134, R123.reuse, R132 ;  /* 0x000000847b867220 */ /* 0x040fe20000410000 */
[----:B------:R-:W-:Y:S02]  /*11820*/  HADD2.F32 R120, -RZ, R70.H0_H0 ;  /* 0x20000046ff787230 */ /* 0x000fe40000004100 */
[-C--:B------:R-:W-:Y:S01]  /*11830*/  FMUL.FTZ R123, R123, R130.reuse ;  /* 0x000000827b7b7220 */ /* 0x080fe20000410000 */
[----:B------:R-:W-:Y:S01]  /*11840*/  FFMA.FTZ R70, R69, R127, R126 ;  /* 0x0000007f45467223 */ /* 0x000fe2000001007e */
[C---:B------:R-:W-:Y:S01]  /*11850*/  FFMA.FTZ R134, R71.reuse, R130, -R134 ;  /* 0x0000008247867223 */ /* 0x040fe20000010886 */
[----:B------:R-:W-:Y:S02]  /*11860*/  HADD2.F32 R80, -RZ, R80.H1_H1 ;  /* 0x30000050ff507230 */ /* 0x000fe40000004100 */
[----:B------:R-:W-:Y:S01]  /*11870*/  FFMA.FTZ R123, R71, R132, R123 ;  /* 0x00000084477b7223 */ /* 0x000fe2000001007b */
[----:B------:R-:W-:Y:S02]  /*11880*/  HADD2.F32 R82, -RZ, R82.H1_H1 ;  /* 0x30000052ff527230 */ /* 0x000fe40000004100 */
        /* <DEDUP_REMOVED lines=28> */
.L_x_2883:
[----:B------:R-:W-:Y:S05]  /*11a50*/  BSYNC B2 ;  /* 0x0000000000027941 */ /* 0x000fea0003800000 */
.L_x_2882:
[----:B------:R-:W-:Y:S05]  /*11a60*/  @P1 BRA `(.L_x_2881) ;  /* 0x00000004009c1947 */ /* 0x000fea0003800000 */
[----:B0-----:R-:W2:Y:S01]  /*11a70*/  LDL R60, [R1+0x84] ;  /* 0x00008400013c7983 */ /* 0x001ea20000100800 */
[----:B------:R-:W-:Y:S01]  /*11a80*/  LEA.HI R117, R117, R85, RZ, 0x1d ;  /* 0x0000005575757211 */ /* 0x000fe200078fe8ff */
[----:B------:R-:W-:Y:S01]  /*11a90*/  HADD2.F32 R119, -RZ, R113.H1_H1 ;  /* 0x30000071ff777230 */ /* 0x000fe20000004100 */
[----:B------:R-:W-:Y:S01]  /*11aa0*/  LEA.HI R61, R20, R213, RZ, 0x6 ;  /* 0x000000d5143d7211 */ /* 0x000fe200078f30ff */
[----:B------:R-:W-:Y:S01]  /*11ab0*/  HADD2.F32 R118, -RZ, R115.H1_H1 ;  /* 0x30000073ff767230 */ /* 0x000fe20000004100 */
[----:B------:R-:W-:Y:S01]  /*11ac0*/  SHF.R.S32.HI R62, RZ, 0x1f, R117 ;  /* 0x0000001fff3e7819 */ /* 0x000fe20000011475 */
[----:B------:R-:W-:Y:S01]  /*11ad0*/  HADD2.F32 R113, -RZ, R113.H0_H0 ;  /* 0x20000071ff717230 */ /* 0x000fe20000004100 */
[--C-:B------:R-:W-:Y:S01]  /*11ae0*/  SHF.R.U64 R56, R56, 0x10, R57.reuse ;  /* 0x0000001038387819 */ /* 0x100fe20000001239 */
[----:B------:R-:W-:Y:S01]  /*11af0*/  IMAD.SHL.U32 R61, R61, 0x80, RZ ;  /* 0x000000803d3d7824 */ /* 0x000fe200078e00ff */
[----:B------:R-:W-:Y:S01]  /*11b00*/  LEA.HI R62, R62, R117, RZ, 0x3 ;  /* 0x000000753e3e7211 */ /* 0x000fe200078f18ff */
[----:B------:R-:W-:Y:S01]  /*11b10*/  HADD2.F32 R115, -RZ, R115.H0_H0 ;  /* 0x20000073ff737230 */ /* 0x000fe20000004100 */
[----:B------:R-:W-:-:S02]  /*11b20*/  SHF.R.U32.HI R122, RZ, 0x10, R57 ;  /* 0x00000010ff7a7819 */ /* 0x000fc40000011639 */
[----:B------:R-:W-:Y:S01]  /*11b30*/  LOP3.LUT R61, R61, 0xffffe000, RZ, 0xc0, !PT ;  /* 0xffffe0003d3d7812 */ /* 0x000fe200078ec0ff */
[----:B------:R-:W-:Y:S01]  /*11b40*/  IMAD.SHL.U32 R62, R62, 0x400, RZ ;  /* 0x000004003e3e7824 */ /* 0x000fe200078e00ff */
[----:B------:R-:W-:Y:S02]  /*11b50*/  SHF.R.U64 R57, R58, 0x10, R59 ;  /* 0x000000103a397819 */ /* 0x000fe4000000123b */
[----:B------:R-:W-:Y:S02]  /*11b60*/  SHF.R.U64 R58, R66, 0x10, R67 ;  /* 0x00000010423a7819 */ /* 0x000fe40000001243 */
[----:B------:R-:W-:Y:S01]  /*11b70*/  SHF.R.U32.HI R120, RZ, 0x10, R65 ;  /* 0x00000010ff787819 */ /* 0x000fe20000011641 */
[----:B------:R-:W-:Y:S01]  /*11b80*/  HADD2.F32 R57, -RZ, R57.H0_H0 ;  /* 0x20000039ff397230 */ /* 0x000fe20000004100 */
[----:B------:R-:W-:Y:S02]  /*11b90*/  SHF.R.U32.HI R66, RZ, 0x10, R67 ;  /* 0x00000010ff427819 */ /* 0x000fe40000011643 */
[----:B------:R-:W-:Y:S01]  /*11ba0*/  SHF.R.U32.HI R59, RZ, 0x10, R59 ;  /* 0x00000010ff3b7819 */ /* 0x000fe2000001163b */
[----:B------:R-:W-:Y:S01]  /*11bb0*/  HADD2.F32 R120, -RZ, R120.H0_H0 ;  /* 0x20000078ff787230 */ /* 0x000fe20000004100 */
[----:B------:R-:W-:-:S02]  /*11bc0*/  SHF.R.U64 R64, R64, 0x10, R65 ;  /* 0x0000001040407819 */ /* 0x000fc40000001241 */
[----:B--2---:R-:W-:Y:S02]  /*11bd0*/  R2UR UR4, R60 ;  /* 0x000000003c0472ca */ /* 0x004fe400000e0000 */
[----:B------:R-:W-:-:S04]  /*11be0*/  LOP3.LUT R60, R229, 0x38, R21, 0xf8, !PT ;  /* 0x00000038e53c7812 */ /* 0x000fc800078ef815 */
[----:B------:R-:W-:Y:S01]  /*11bf0*/  LOP3.LUT R68, R60, R137, RZ, 0x3c, !PT ;  /* 0x000000893c447212 */ /* 0x000fe200078e3cff */
[----:B------:R-:W-:-:S03]  /*11c00*/  IMAD.SHL.U32 R60, R117, 0x8, RZ ;  /* 0x00000008753c7824 */ /* 0x000fc600078e00ff */
[----:B-----5:R-:W-:Y:S02]  /*11c10*/  IADD3 R61, R68, R61, R136 ;  /* 0x0000003d443d7210 */ /* 0x020fe40007ffe088 */
[----:B------:R-:W-:Y:S02]  /*11c20*/  LOP3.LUT R60, R229, 0x38, R60, 0xf8, !PT ;  /* 0x00000038e53c7812 */ /* 0x000fe400078ef83c */
[----:B------:R-:W-:Y:S02]  /*11c30*/  LOP3.LUT R68, R62, 0x7fffe000, RZ, 0xc0, !PT ;  /* 0x7fffe0003e447812 */ /* 0x000fe400078ec0ff */
[----:B------:R-:W-:Y:S02]  /*11c40*/  LOP3.LUT R69, R60, R137, RZ, 0x3c, !PT ;  /* 0x000000893c457212 */ /* 0x000fe400078e3cff */
[----:B------:R-:W-:Y:S02]  /*11c50*/  LEA R76, R61, UR4, 0x1 ;  /* 0x000000043d4c7c11 */ /* 0x000fe4000f8e08ff */
[----:B------:R-:W-:-:S03]  /*11c60*/  IADD3 R69, R69, R68, R136 ;  /* 0x0000004445457210 */ /* 0x000fc60007ffe088 */
[----:B------:R-:W0:Y:S01]  /*11c70*/  LDS.128 R60, [R76] ;  /* 0x000000004c3c7984 */ /* 0x000e220000000c00 */
[----:B------:R-:W-:-:S05]  /*11c80*/  LEA R77, R69, R22, 0x1 ;  /* 0x00000016454d7211 */ /* 0x000fca00078e08ff */
[----:B------:R-:W1:Y:S01]  /*11c90*/  LDS.128 R68, [R77+0x14400] ;  /* 0x014400004d447984 */ /* 0x000e620000000c00 */
[--C-:B0-----:R-:W-:Y:S02]  /*11ca0*/  HADD2.F32 R78, -RZ, R61.reuse.H0_H0 ;  /* 0x2000003dff4e7230 */ /* 0x101fe40000004100 */
[----:B------:R-:W-:Y:S02]  /*11cb0*/  HADD2.F32 R80, -RZ, R61.H1_H1 ;  /* 0x3000003dff507230 */ /* 0x000fe40000004100 */
[----:B------:R-:W-:Y:S02]  /*11cc0*/  HADD2.F32 R81, -RZ, R60.H0_H0 ;  /* 0x2000003cff517230 */ /* 0x000fe40000004100 */
[--C-:B-1----:R-:W-:Y:S02]  /*11cd0*/  HADD2.F32 R67, -RZ, R69.reuse.H0_H0 ;  /* 0x20000045ff437230 */ /* 0x102fe40000004100 */
[----:B------:R-:W-:Y:S02]  /*11ce0*/  HADD2.F32 R83, -RZ, R69.H1_H1 ;  /* 0x30000045ff537230 */ /* 0x000fe40000004100 */
[----:B------:R-:W-:-:S02]  /*11cf0*/  HADD2.F32 R117, -RZ, R71.H0_H0 ;  /* 0x20000047ff757230 */ /* 0x000fc40000004100 */
[C---:B------:R-:W-:Y:S01]  /*11d00*/  FMUL.FTZ R69, R67.reuse, R119 ;  /* 0x0000007743457220 */ /* 0x040fe20000410000 */
[----:B------:R-:W-:Y:S02]  /*11d10*/  HADD2.F32 R79, -RZ, R71.H1_H1 ;  /* 0x30000047ff4f7230 */ /* 0x000fe40000004100 */
[-C--:B------:R-:W-:Y:S01]  /*11d20*/  FMUL.FTZ R121, R67, R118.reuse ;  /* 0x0000007643797220 */ /* 0x080fe20000410000 */
[----:B------:R-:W-:Y:S02]  /*11d30*/  HADD2.F32 R71, -RZ, R122.H0_H0 ;  /* 0x2000007aff477230 */ /* 0x000fe40000004100 */
[----:B------:R-:W-:Y:S01]  /*11d40*/  FFMA.FTZ R67, R78, R118, -R69 ;  /* 0x000000764e437223 */ /* 0x000fe20000010845 */
[----:B------:R-:W-:Y:S02]  /*11d50*/  HADD2.F32 R82, -RZ, R68.H0_H0 ;  /* 0x20000044ff527230 */ /* 0x000fe40000004100 */
[----:B------:R-:W-:Y:S01]  /*11d60*/  FMUL.FTZ R123, R83, R120 ;  /* 0x00000078537b7220 */ /* 0x000fe20000410000 */
[----:B------:R-:W-:-:S02]  /*11d70*/  HADD2.F32 R87, -RZ, R70.H0_H0 ;  /* 0x20000046ff577230 */ /* 0x000fc40000004100 */
[----:B------:R-:W-:Y:S01]  /*11d80*/  FMUL.FTZ R83, R83, R71 ;  /* 0x0000004753537220 */ /* 0x000fe20000410000 */
[----:B------:R-:W-:Y:S02]  /*11d90*/  HADD2.F32 R118, -RZ, R114.H0_H0 ;  /* 0x20000072ff767230 */ /* 0x000fe40000004100 */
[----:B------:R-:W-:Y:S01]  /*11da0*/  FFMA.FTZ R69, R78, R119, R121 ;  /* 0x000000774e457223 */ /* 0x000fe20000010079 */
[----:B------:R-:W-:Y:S01]  /*11db0*/  FFMA.FTZ R78, R80, R71, -R123 ;  /* 0x00000047504e7223 */ /* 0x000fe2000001087b */
[C---:B------:R-:W-:Y:S01]  /*11dc0*/  FMUL.FTZ R122, R82.reuse, R113 ;  /* 0x00000071527a7220 */ /* 0x040fe20000410000 */
[----:B------:R-:W-:Y:S01]  /*11dd0*/  FMUL.FTZ R124, R82, R115 ;  /* 0x00000073527c7220 */ /* 0x000fe20000410000 */
[----:B------:R-:W-:Y:S02]  /*11de0*/  HADD2.F32 R61, -RZ, R62.H0_H0 ;  /* 0x2000003eff3d7230 */ /* 0x000fe40000004100 */
[----:B------:R-:W-:Y:S01]  /*11df0*/  FFMA.FTZ R80, R80, R120, R83 ;  /* 0x0000007850507223 */ /* 0x000fe20000010053 */
[----:B------:R-:W-:-:S02]  /*11e00*/  HADD2.F32 R82, -RZ, R116.H0_H0 ;  /* 0x20000074ff527230 */ /* 0x000fc40000004100 */
[----:B------:R-:W-:Y:S01]  /*11e10*/  FMUL.FTZ R120, R87, R118 ;  /* 0x0000007657787220 */ /* 0x000fe20000410000 */
[----:B------:R-:W-:Y:S02]  /*11e20*/  HADD2.F32 R114, -RZ, R114.H1_H1 ;  /* 0x30000072ff727230 */ /* 0x000fe40000004100 */
[----:B------:R-:W-:Y:S01]  /*11e30*/  FFMA.FTZ R71, R81, R115, -R122 ;  /* 0x0000007351477223 */ /* 0x000fe2000001087a */
[----:B------:R-:W-:Y:S02]  /*11e40*/  HADD2.F32 R116, -RZ, R116.H1_H1 ;  /* 0x30000074ff747230 */ /* 0x000fe40000004100 */
[-C--:B------:R-:W-:Y:S01]  /*11e50*/  FMUL.FTZ R122, R87, R82.reuse ;  /* 0x00000052577a7220 */ /* 0x080fe20000410000 */
[----:B------:R-:W-:Y:S01]  /*11e60*/  FFMA.FTZ R120, R61, R82, -R120 ;  /* 0x000000523d787223 */ /* 0x000fe20000010878 */
[----:B------:R-:W-:Y:S02]  /*11e70*/  HADD2.F32 R65, -RZ, R63.H0_H0 ;  /* 0x2000003fff417230 */ /* 0x000fe40000004100 */
[----:B------:R-:W-:Y:S01]  /*11e80*/  FMUL.FTZ R126, R117, R114 ;  /* 0x00000072757e7220 */ /* 0x000fe20000410000 */
[----:B------:R-:W-:-:S02]  /*11e90*/  HADD2.F32 R82, -RZ, R66.H0_H0 ;  /* 0x20000042ff527230 */ /* 0x000fc40000004100 */
[----:B------:R-:W-:Y:S01]  /*11ea0*/  FMUL.FTZ R117, R117, R116 ;  /* 0x0000007475757220 */ /* 0x000fe20000410000 */
[----:B------:R-:W-:Y:S02]  /*11eb0*/  HADD2.F32 R66, -RZ, R59.H0_H0 ;  /* 0x2000003bff427230 */ /* 0x000fe40000004100 */
[----:B------:R-:W-:Y:S01]  /*11ec0*/  FFMA.FTZ R122, R61, R118, R122 ;  /* 0x000000763d7a7223 */ /* 0x000fe2000001007a */
[----:B------:R-:W-:Y:S02]  /*11ed0*/  HADD2.F32 R63, -RZ, R63.H1_H1 ;  /* 0x3000003fff3f7230 */ /* 0x000fe40000004100 */
[C---:B------:R-:W-:Y:S01]  /*11ee0*/  FFMA.FTZ R126, R65.reuse, R116, -R126 ;  /* 0x00000074417e7223 */ /* 0x040fe2000001087e */
[----:B------:R-:W-:Y:S01]  /*11ef0*/  FFMA.FTZ R117, R65, R114, R117 ;  /* 0x0000007241757223 */ /* 0x000fe20000010075 */
[----:B------:R-:W-:Y:S02]  /*11f00*/  HADD2.F32 R68, -RZ, R68.H1_H1 ;  /* 0x30000044ff447230 */ /* 0x000fe40000004100 */
[----:B------:R-:W-:Y:S01]  /*11f10*/  FMUL.FTZ R118, R79, R82 ;  /* 0x000000524f767220 */ /* 0x000fe20000410000 */
[----:B------:R-:W-:-:S02]  /*11f20*/  HADD2.F32 R70, -RZ, R70.H1_H1 ;  /* 0x30000046ff467230 */ /* 0x000fc40000004100 */
[-C--:B------:R-:W-:Y:S01]  /*11f30*/  FMUL.FTZ R114, R79, R66.reuse ;  /* 0x000000424f727220 */ /* 0x080fe20000410000 */
[----:B------:R-:W-:Y:S02]  /*11f40*/  HADD2.F32 R61, -RZ, R64.H0_H0 ;  /* 0x20000040ff3d7230 */ /* 0x000fe40000004100 */
[----:B------:R-:W-:Y:S01]  /*11f50*/  FFMA.FTZ R124, R81, R113, R124 ;  /* 0x00000071517c7223 */ /* 0x000fe2000001007c */
[----:B------:R-:W-:Y:S02]  /*11f60*/  HADD2.F32 R65, -RZ, R58.H0_H0 ;  /* 0x2000003aff417230 */ /* 0x000fe40000004100 */
[C---:B------:R-:W-:Y:S01]  /*11f70*/  FFMA.FTZ R83, R63.reuse, R66, -R118 ;  /* 0x000000423f537223 */ /* 0x040fe20000010876 */
[----:B------:R-:W-:Y:S02]  /*11f80*/  HADD2.F32 R59, -RZ, R56.H0_H0 ;  /* 0x20000038ff3b7230 */ /* 0x000fe40000004100 */
[----:B------:R-:W-:Y:S01]  /*11f90*/  FFMA.FTZ R114, R63, R82, R114 ;  /* 0x000000523f727223 */ /* 0x000fe20000010072 */
[----:B------:R-:W-:-:S02]  /*11fa0*/  HADD2.F32 R60, -RZ, R60.H1_H1 ;  /* 0x3000003cff3c7230 */ /* 0x000fc40000004100 */
        /* <DEDUP_REMOVED lines=19> */
.L_x_2881:
[----:B------:R-:W-:Y:S05]  /*120e0*/  BSYNC B1 ;  /* 0x0000000000017941 */ /* 0x000fea0003800000 */
.L_x_2880:
[----:B------:R-:W-:Y:S01]  /*120f0*/  ISETP.GE.AND P0, PT, R89, R86, PT ;  /* 0x000000565900720c */ /* 0x000fe20003f06270 */
[----:B------:R-:W-:-:S12]  /*12100*/  BSSY B1, `(.L_x_2884) ;  /* 0x00000da000017945 */ /* 0x000fd80003800000 */
[----:B------:R-:W-:Y:S05]  /*12110*/  @P0 BRA `(.L_x_2885) ;  /* 0x0000000c00600947 */ /* 0x000fea0003800000 */
[----:B------:R2:W5:Y:S01]  /*12120*/  LDL R116, [R1+0x84] ;  /* 0x0000840001747983 */ /* 0x0005620000100800 */
[----:B------:R-:W3:Y:S03]  /*12130*/  LDC R64, c[0x0][0x3f4] ;  /* 0x0000fd00ff407b82 */ /* 0x000ee60000000800 */
[----:B0-----:R2:W5:Y:S01]  /*12140*/  LDL R87, [R1+0x64] ;  /* 0x0000640001577983 */ /* 0x0015620000100800 */
[C---:B------:R-:W-:Y:S01]  /*12150*/  VIADD R113, R220.reuse, 0x20 ;  /* 0x00000020dc717836 */ /* 0x040fe20000000000 */
[----:B------:R-:W-:Y:S01]  /*12160*/  BSSY B2, `(.L_x_2886) ;  /* 0x000006c000027945 */ /* 0x000fe20003800000 */
[----:B------:R-:W-:Y:S02]  /*12170*/  VIADD R115, R220, 0x20 ;  /* 0x00000020dc737836 */ /* 0x000fe40000000000 */
[----:B------:R-:W-:-:S03]  /*12180*/  IMAD.SHL.U32 R113, R113, 0x40, RZ ;  /* 0x0000004071717824 */ /* 0x000fc600078e00ff */
[----:B------:R-:W-:Y:S02]  /*12190*/  SHF.L.U32 R115, R115, 0x6, RZ ;  /* 0x0000000673737819 */ /* 0x000fe400000006ff */
[----:B------:R-:W-:Y:S02]  /*121a0*/  LOP3.LUT R113, R113, 0x1c0, RZ, 0xc0, !PT ;  /* 0x000001c071717812 */ /* 0x000fe400078ec0ff */
[----:B------:R-:W-:Y:S02]  /*121b0*/  LOP3.LUT R115, R115, 0x1c0, RZ, 0xc0, !PT ;  /* 0x000001c073737812 */ /* 0x000fe400078ec0ff */
[----:B------:R-:W-:Y:S02]  /*121c0*/  SHF.R.U32.HI R113, RZ, 0x3, R113 ;  /* 0x00000003ff717819 */ /* 0x000fe40000011671 */
[-C--:B---3--:R-:W-:Y:S02]  /*121d0*/  ISETP.GE.AND P0, PT, R16, R64.reuse, PT ;  /* 0x000000401000720c */ /* 0x088fe40003f06270 */
[----:B------:R-:W-:-:S11]  /*121e0*/  ISETP.GE.AND P1, PT, R213, R64, PT ;  /* 0x00000040d500720c */ /* 0x000fd60003f26270 */
[----:B--2---:R-:W-:Y:S05]  /*121f0*/  @P0 BRA `(.L_x_2887) ;  /* 0x0000000400880947 */ /* 0x004fea0003800000 */
[----:B-1----:R-:W-:Y:S01]  /*12200*/  LEA.HI R56, R64, R0, RZ, 0x1d ;  /* 0x0000000040387211 */ /* 0x002fe200078fe8ff */
[----:B------:R-:W-:Y:S01]  /*12210*/  HADD2.F32 R80, -RZ, R109.H1_H1 ;  /* 0x3000006dff507230 */ /* 0x000fe20000004100 */
[----:B-----5:R-:W-:Y:S01]  /*12220*/  R2UR UR4, R116 ;  /* 0x00000000740472ca */ /* 0x020fe200000e0000 */
[----:B------:R-:W-:Y:S01]  /*12230*/  HADD2.F32 R76, -RZ, R111.H1_H1 ;  /* 0x3000006fff4c7230 */ /* 0x000fe20000004100 */
[----:B------:R-:W-:Y:S01]  /*12240*/  SHF.R.S32.HI R59, RZ, 0x1f, R56 ;  /* 0x0000001fff3b7819 */ /* 0x000fe20000011438 */
[----:B------:R-:W-:Y:S01]  /*12250*/  IMAD.SHL.U32 R57, R56, 0x8, RZ ;  /* 0x0000000838397824 */ /* 0x000fe200078e00ff */
[----:B------:R-:W-:Y:S02]  /*12260*/  LOP3.LUT R58, R115, 0x38, R16, 0xf8, !PT ;  /* 0x00000038733a7812 */ /* 0x000fe400078ef810 */
[----:B------:R-:W-:Y:S02]  /*12270*/  LEA.HI R59, R59, R56, RZ, 0x3 ;  /* 0x000000383b3b7211 */ /* 0x000fe400078f18ff */
[----:B------:R-:W-:-:S02]  /*12280*/  LOP3.LUT R56, R115, 0x38, R57, 0xf8, !PT ;  /* 0x0000003873387812 */ /* 0x000fc400078ef839 */
[----:B------:R-:W-:Y:S01]  /*12290*/  LOP3.LUT R58, R87, R58, R113, 0xf6, !PT ;  /* 0x0000003a573a7212 */ /* 0x000fe200078ef671 */
[----:B------:R-:W-:Y:S01]  /*122a0*/  IMAD.SHL.U32 R59, R59, 0x400, RZ ;  /* 0x000004003b3b7824 */ /* 0x000fe200078e00ff */
[----:B------:R-:W-:Y:S02]  /*122b0*/  LOP3.LUT R60, R56, R113, RZ, 0x3c, !PT ;  /* 0x00000071383c7212 */ /* 0x000fe400078e3cff */
[----:B------:R-:W-:Y:S02]  /*122c0*/  LEA R65, R58, UR4, 0x1 ;  /* 0x000000043a417c11 */ /* 0x000fe4000f8e08ff */
[----:B------:R-:W-:Y:S02]  /*122d0*/  LOP3.LUT R61, R59, 0x7fffe000, RZ, 0xc0, !PT ;  /* 0x7fffe0003b3d7812 */ /* 0x000fe400078ec0ff */
[----:B------:R-:W-:Y:S01]  /*122e0*/  SHF.R.U32.HI R71, RZ, 0x10, R53 ;  /* 0x00000010ff477819 */ /* 0x000fe20000011635 */
[----:B------:R-:W0:Y:S01]  /*122f0*/  LDS.128 R56, [R65] ;  /* 0x0000000041387984 */ /* 0x000e220000000c00 */
[----:B------:R-:W-:-:S02]  /*12300*/  IADD3 R61, R60, R61, R87 ;  /* 0x0000003d3c3d7210 */ /* 0x000fc40007ffe057 */
[----:B------:R-:W-:Y:S01]  /*12310*/  SHF.R.U64 R52, R52, 0x10, R53 ;  /* 0x0000001034347819 */ /* 0x000fe20000001235 */
[----:B------:R-:W-:Y:S01]  /*12320*/  HADD2.F32 R71, -RZ, R71.H0_H0 ;  /* 0x20000047ff477230 */ /* 0x000fe20000004100 */
[--C-:B------:R-:W-:Y:S01]  /*12330*/  SHF.R.U32.HI R79, RZ, 0x10, R45.reuse ;  /* 0x00000010ff4f7819 */ /* 0x100fe2000001162d */
[----:B------:R-:W-:Y:S01]  /*12340*/  IMAD R66, R61, 0x2, R22 ;  /* 0x000000023d427824 */ /* 0x000fe200078e0216 */
[----:B------:R-:W-:Y:S02]  /*12350*/  SHF.R.U64 R44, R44, 0x10, R45 ;  /* 0x000000102c2c7819 */ /* 0x000fe4000000122d */
[--C-:B------:R-:W-:Y:S02]  /*12360*/  SHF.R.U64 R45, R46, 0x10, R47.reuse ;  /* 0x000000102e2d7819 */ /* 0x100fe4000000122f */
[----:B------:R-:W1:Y:S01]  /*12370*/  LDS.128 R60, [R66+0x14400] ;  /* 0x01440000423c7984 */ /* 0x000e620000000c00 */
[----:B------:R-:W-:Y:S02]  /*12380*/  SHF.R.U32.HI R83, RZ, 0x10, R47 ;  /* 0x00000010ff537819 */ /* 0x000fe4000001162f */
[--C-:B------:R-:W-:Y:S01]  /*12390*/  SHF.R.U64 R46, R54, 0x10, R55.reuse ;  /* 0x00000010362e7819 */ /* 0x100fe20000001237 */
[----:B------:R-:W-:Y:S01]  /*123a0*/  HADD2.F32 R45, -RZ, R45.H0_H0 ;  /* 0x2000002dff2d7230 */ /* 0x000fe20000004100 */
[----:B------:R-:W-:Y:S01]  /*123b0*/  SHF.R.U32.HI R81, RZ, 0x10, R55 ;  /* 0x00000010ff517819 */ /* 0x000fe20000011637 */
[----:B0-----:R-:W-:-:S02]  /*123c0*/  HADD2.F32 R53, -RZ, R57.H0_H0 ;  /* 0x20000039ff357230 */ /* 0x001fc40000004100 */
[----:B------:R-:W-:Y:S02]  /*123d0*/  HADD2.F32 R57, -RZ, R57.H1_H1 ;  /* 0x30000039ff397230 */ /* 0x000fe40000004100 */
[----:B------:R-:W-:Y:S02]  /*123e0*/  HADD2.F32 R47, -RZ, R56.H0_H0 ;  /* 0x20000038ff2f7230 */ /* 0x000fe40000004100 */
[----:B------:R-:W-:Y:S02]  /*123f0*/  HADD2.F32 R54, -RZ, R58.H0_H0 ;  /* 0x2000003aff367230 */ /* 0x000fe40000004100 */
[--C-:B------:R-:W-:Y:S02]  /*12400*/  HADD2.F32 R55, -RZ, R59.reuse.H0_H0 ;  /* 0x2000003bff377230 */ /* 0x100fe40000004100 */
[----:B------:R-:W-:Y:S02]  /*12410*/  HADD2.F32 R59, -RZ, R59.H1_H1 ;  /* 0x3000003bff3b7230 */ /* 0x000fe40000004100 */
[----:B-1----:R-:W-:-:S02]  /*12420*/  HADD2.F32 R67, -RZ, R61.H0_H0 ;  /* 0x2000003dff437230 */ /* 0x002fc40000004100 */
[----:B------:R-:W-:Y:S02]  /*12430*/  HADD2.F32 R68, -RZ, R61.H1_H1 ;  /* 0x3000003dff447230 */ /* 0x000fe40000004100 */
[----:B------:R-:W-:Y:S02]  /*12440*/  HADD2.F32 R61, -RZ, R60.H0_H0 ;  /* 0x2000003cff3d7230 */ /* 0x000fe40000004100 */
[C---:B------:R-:W-:Y:S01]  /*12450*/  FMUL.FTZ R78, R67.reuse, R80 ;  /* 0x00000050434e7220 */ /* 0x040fe20000410000 */
[-C--:B------:R-:W-:Y:S01]  /*12460*/  FMUL.FTZ R82, R67, R76.reuse ;  /* 0x0000004c43527220 */ /* 0x080fe20000410000 */
[----:B------:R-:W-:Y:S02]  /*12470*/  HADD2.F32 R67, -RZ, R79.H0_H0 ;  /* 0x2000004fff437230 */ /* 0x000fe40000004100 */
[----:B------:R-:W-:Y:S01]  /*12480*/  FMUL.FTZ R114, R68, R71 ;  /* 0x0000004744727220 */ /* 0x000fe20000410000 */
[----:B------:R-:W-:Y:S01]  /*12490*/  FFMA.FTZ R77, R53, R76, -R78 ;  /* 0x0000004c354d7223 */ /* 0x000fe2000001084e */
[----:B------:R-:W-:-:S02]  /*124a0*/  HADD2.F32 R78, -RZ, R109.H0_H0 ;  /* 0x2000006dff4e7230 */ /* 0x000fc40000004100 */
[----:B------:R-:W-:Y:S01]  /*124b0*/  FFMA.FTZ R82, R53, R80, R82 ;  /* 0x0000005035527223 */ /* 0x000fe20000010052 */
[----:B------:R-:W-:Y:S02]  /*124c0*/  HADD2.F32 R76, -RZ, R111.H0_H0 ;  /* 0x2000006fff4c7230 */ /* 0x000fe40000004100 */
[-C--:B------:R-:W-:Y:S01]  /*124d0*/  FMUL.FTZ R80, R68, R67.reuse ;  /* 0x0000004344507220 */ /* 0x080fe20000410000 */
[----:B------:R-:W-:Y:S01]  /*124e0*/  FFMA.FTZ R114, R57, R67, -R114 ;  /* 0x0000004339727223 */ /* 0x000fe20000010872 */
[C---:B------:R-:W-:Y:S01]  /*124f0*/  FMUL.FTZ R68, R61.reuse, R78 ;  /* 0x0000004e3d447220 */ /* 0x040fe20000410000 */
[----:B------:R-:W-:Y:S02]  /*12500*/  HADD2.F32 R69, -RZ, R62.H0_H0 ;  /* 0x2000003eff457230 */ /* 0x000fe40000004100 */
[----:B------:R-:W-:Y:S01]  /*12510*/  FMUL.FTZ R61, R61, R76 ;  /* 0x0000004c3d3d7220 */ /* 0x000fe20000410000 */
[----:B------:R-:W-:Y:S02]  /*12520*/  HADD2.F32 R67, -RZ, R110.H0_H0 ;  /* 0x2000006eff437230 */ /* 0x000fe40000004100 */
[----:B------:R-:W-:Y:S01]  /*12530*/  FFMA.FTZ R71, R57, R71, R80 ;  /* 0x0000004739477223 */ /* 0x000fe20000010050 */
[----:B------:R-:W-:-:S02]  /*12540*/  HADD2.F32 R53, -RZ, R112.H0_H0 ;  /* 0x20000070ff357230 */ /* 0x000fc40000004100 */
[C---:B------:R-:W-:Y:S01]  /*12550*/  FFMA.FTZ R57, R47.reuse, R76, -R68 ;  /* 0x0000004c2f397223 */ /* 0x040fe20000010844 */
[----:B------:R-:W-:Y:S01]  /*12560*/  FFMA.FTZ R61, R47, R78, R61 ;  /* 0x0000004e2f3d7223 */ /* 0x000fe2000001003d */
[--C-:B------:R-:W-:Y:S02]  /*12570*/  HADD2.F32 R70, -RZ, R63.reuse.H0_H0 ;  /* 0x2000003fff467230 */ /* 0x100fe40000004100 */
[C---:B------:R-:W-:Y:S01]  /*12580*/  FMUL.FTZ R47, R69.reuse, R67 ;  /* 0x00000043452f7220 */ /* 0x040fe20000410000 */
[----:B------:R-:W-:Y:S02]  /*12590*/  HADD2.F32 R112, -RZ, R112.H1_H1 ;  /* 0x30000070ff707230 */ /* 0x000fe40000004100 */
[-C--:B------:R-:W-:Y:S01]  /*125a0*/  FMUL.FTZ R79, R69, R53.reuse ;  /* 0x00000035454f7220 */ /* 0x080fe20000410000 */
[----:B------:R-:W-:Y:S02]  /*125b0*/  HADD2.F32 R110, -RZ, R110.H1_H1 ;  /* 0x3000006eff6e7230 */ /* 0x000fe40000004100 */
[----:B------:R-:W-:Y:S01]  /*125c0*/  FFMA.FTZ R69, R54, R53, -R47 ;  /* 0x0000003536457223 */ /* 0x000fe2000001082f */
[----:B------:R-:W-:-:S02]  /*125d0*/  HADD2.F32 R63, -RZ, R63.H1_H1 ;  /* 0x3000003fff3f7230 */ /* 0x000fc40000004100 */
[C---:B------:R-:W-:Y:S01]  /*125e0*/  FMUL.FTZ R47, R70.reuse, R112 ;  /* 0x00000070462f7220 */ /* 0x040fe20000410000 */
[----:B------:R-:W-:Y:S02]  /*125f0*/  HADD2.F32 R76, -RZ, R81.H0_H0 ;  /* 0x20000051ff4c7230 */ /* 0x000fe40000004100 */
[-C--:B------:R-:W-:Y:S01]  /*12600*/  FMUL.FTZ R78, R70, R110.reuse ;  /* 0x0000006e464e7220 */ /* 0x080fe20000410000 */
[----:B------:R-:W-:Y:S02]  /*12610*/  HADD2.F32 R68, -RZ, R83.H0_H0 ;  /* 0x20000053ff447230 */ /* 0x000fe40000004100 */
[C---:B------:R-:W-:Y:S01]  /*12620*/  FFMA.FTZ R110, R55.reuse, R110, R47 ;  /* 0x0000006e376e7223 */ /* 0x040fe2000001002f */
[----:B------:R-:W-:Y:S02]  /*12630*/  HADD2.F32 R60, -RZ, R60.H1_H1 ;  /* 0x3000003cff3c7230 */ /* 0x000fe40000004100 */
[----:B------:R-:W-:Y:S01]  /*12640*/  FFMA.FTZ R78, R55, R112, -R78 ;  /* 0x00000070374e7223 */ /* 0x000fe2000001084e */
[----:B------:R-:W-:-:S02]  /*12650*/  HADD2.F32 R62, -RZ, R62.H1_H1 ;  /* 0x3000003eff3e7230 */ /* 0x000fc40000004100 */
[C---:B------:R-:W-:Y:S01]  /*12660*/  FMUL.FTZ R70, R63.reuse, R76 ;  /* 0x0000004c3f467220 */ /* 0x040fe20000410000 */
        /* <DEDUP_REMOVED lines=27> */
.L_x_2887:
[----:B------:R-:W-:Y:S05]  /*12820*/  BSYNC B2 ;  /* 0x0000000000027941 */ /* 0x000fea0003800000 */
.L_x_2886:
[----:B------:R-:W-:Y:S05]  /*12830*/  @P1 BRA `(.L_x_2885) ;  /* 0x0000000400981947 */ /* 0x000fea0003800000 */
[----:B0-----:R-:W-:Y:S01]  /*12840*/  LEA.HI R44, R20, R213, RZ, 0x6 ;  /* 0x000000d5142c7211 */ /* 0x001fe200078f30ff */
[--C-:B-1----:R-:W-:Y:S01]  /*12850*/  HADD2.F32 R58, -RZ, R107.reuse.H1_H1 ;  /* 0x3000006bff3a7230 */ /* 0x102fe20000004100 */
[----:B------:R-:W-:Y:S01]  /*12860*/  LEA.HI R64, R64, R85, RZ, 0x1d ;  /* 0x0000005540407211 */ /* 0x000fe200078fe8ff */
[----:B------:R-:W-:Y:S01]  /*12870*/  HADD2.F32 R60, -RZ, R106.H0_H0 ;  /* 0x2000006aff3c7230 */ /* 0x000fe20000004100 */
[----:B------:R-:W-:Y:S01]  /*12880*/  LOP3.LUT R46, R115, 0x38, R21, 0xf8, !PT ;  /* 0x00000038732e7812 */ /* 0x000fe200078ef815 */
[----:B------:R-:W-:Y:S01]  /*12890*/  HADD2.F32 R107, -RZ, R107.H0_H0 ;  /* 0x2000006bff6b7230 */ /* 0x000fe20000004100 */
[----:B------:R-:W-:Y:S02]  /*128a0*/  SHF.L.U32 R44, R44, 0x7, RZ ;  /* 0x000000072c2c7819 */ /* 0x000fe400000006ff */
[----:B------:R-:W-:Y:S02]  /*128b0*/  SHF.R.S32.HI R45, RZ, 0x1f, R64 ;  /* 0x0000001fff2d7819 */ /* 0x000fe40000011440 */
[----:B------:R-:W-:-:S02]  /*128c0*/  LOP3.LUT R47, R46, R113, RZ, 0x3c, !PT ;  /* 0x000000712e2f7212 */ /* 0x000fc400078e3cff */
[----:B------:R-:W-:Y:S01]  /*128d0*/  LOP3.LUT R46, R44, 0xffffe000, RZ, 0xc0, !PT ;  /* 0xffffe0002c2e7812 */ /* 0x000fe200078ec0ff */
[----:B------:R-:W-:Y:S01]  /*128e0*/  IMAD.SHL.U32 R44, R64, 0x8, RZ ;  /* 0x00000008402c7824 */ /* 0x000fe200078e00ff */
[----:B------:R-:W-:Y:S02]  /*128f0*/  LEA.HI R45, R45, R64, RZ, 0x3 ;  /* 0x000000402d2d7211 */ /* 0x000fe400078f18ff */
[----:B-----5:R-:W-:Y:S02]  /*12900*/  R2UR UR4, R116 ;  /* 0x00000000740472ca */ /* 0x020fe400000e0000 */
[----:B------:R-:W-:Y:S01]  /*12910*/  LOP3.LUT R44, R115, 0x38, R44, 0xf8, !PT ;  /* 0x00000038732c7812 */ /* 0x000fe200078ef82c */
[----:B------:R-:W-:Y:S01]  /*12920*/  IMAD.SHL.U32 R45, R45, 0x400, RZ ;  /* 0x000004002d2d7824 */ /* 0x000fe200078e00ff */
[----:B------:R-:W-:Y:S02]  /*12930*/  IADD3 R46, R47, R46, R87 ;  /* 0x0000002e2f2e7210 */ /* 0x000fe40007ffe057 */
[----:B------:R-:W-:-:S02]  /*12940*/  LOP3.LUT R52, R44, R113, RZ, 0x3c, !PT ;  /* 0x000000712c347212 */ /* 0x000fc400078e3cff */
[----:B------:R-:W-:Y:S02]  /*12950*/  LOP3.LUT R57, R45, 0x7fffe000, RZ, 0xc0, !PT ;  /* 0x7fffe0002d397812 */ /* 0x000fe400078ec0ff */
[----:B------:R-:W-:Y:S02]  /*12960*/  SHF.R.U64 R67, R48, 0x10, R49 ;  /* 0x0000001030437819 */ /* 0x000fe40000001231 */
[----:B------:R-:W-:Y:S02]  /*12970*/  IADD3 R57, R52, R57, R87 ;  /* 0x0000003934397210 */ /* 0x000fe40007ffe057 */
[----:B------:R-:W-:Y:S02]  /*12980*/  LEA R56, R46, UR4, 0x1 ;  /* 0x000000042e387c11 */ /* 0x000fe4000f8e08ff */
[----:B------:R-:W-:Y:S01]  /*12990*/  SHF.R.U32.HI R62, RZ, 0x10, R49 ;  /* 0x00000010ff3e7819 */ /* 0x000fe20000011631 */
[----:B------:R-:W-:Y:S01]  /*129a0*/  IMAD R57, R57, 0x2, R22 ;  /* 0x0000000239397824 */ /* 0x000fe200078e0216 */
[--C-:B------:R-:W-:Y:S01]  /*129b0*/  SHF.R.U64 R71, R40, 0x10, R41.reuse ;  /* 0x0000001028477819 */ /* 0x100fe20000001229 */
[----:B------:R-:W0:Y:S01]  /*129c0*/  LDS.128 R44, [R56] ;  /* 0x00000000382c7984 */ /* 0x000e220000000c00 */
[----:B------:R-:W-:Y:S01]  /*129d0*/  SHF.R.U32.HI R59, RZ, 0x10, R41 ;  /* 0x00000010ff3b7819 */ /* 0x000fe20000011629 */
[----:B------:R-:W-:Y:S01]  /*129e0*/  HADD2.F32 R62, -RZ, R62.H0_H0 ;  /* 0x2000003eff3e7230 */ /* 0x000fe20000004100 */
[--C-:B------:R-:W-:Y:S01]  /*129f0*/  SHF.R.U64 R65, R50, 0x10, R51.reuse ;  /* 0x0000001032417819 */ /* 0x100fe20000001233 */
[----:B------:R-:W1:Y:S01]  /*12a00*/  LDS.128 R52, [R57+0x14400] ;  /* 0x0144000039347984 */ /* 0x000e620000000c00 */
[----:B------:R-:W-:-:S02]  /*12a10*/  SHF.R.U32.HI R63, RZ, 0x10, R51 ;  /* 0x00000010ff3f7819 */ /* 0x000fc40000011633 */
[--C-:B------:R-:W-:Y:S02]  /*12a20*/  SHF.R.U32.HI R69, RZ, 0x10, R43.reuse ;  /* 0x00000010ff457819 */ /* 0x100fe4000001162b */
[----:B------:R-:W-:Y:S01]  /*12a30*/  SHF.R.U64 R70, R42, 0x10, R43 ;  /* 0x000000102a467819 */ /* 0x000fe2000000122b */
[--C-:B0-----:R-:W-:Y:S02]  /*12a40*/  HADD2.F32 R41, -RZ, R45.reuse.H0_H0 ;  /* 0x2000002dff297230 */ /* 0x101fe40000004100 */
[----:B------:R-:W-:Y:S02]  /*12a50*/  HADD2.F32 R45, -RZ, R45.H1_H1 ;  /* 0x3000002dff2d7230 */ /* 0x000fe40000004100 */
[--C-:B-1----:R-:W-:Y:S02]  /*12a60*/  HADD2.F32 R49, -RZ, R53.reuse.H0_H0 ;  /* 0x20000035ff317230 */ /* 0x102fe40000004100 */
[----:B------:R-:W-:Y:S02]  /*12a70*/  HADD2.F32 R53, -RZ, R53.H1_H1 ;  /* 0x30000035ff357230 */ /* 0x000fe40000004100 */
[----:B------:R-:W-:-:S02]  /*12a80*/  HADD2.F32 R48, -RZ, R52.H0_H0 ;  /* 0x20000034ff307230 */ /* 0x000fc40000004100 */
[C---:B------:R-:W-:Y:S01]  /*12a90*/  FMUL.FTZ R64, R49.reuse, R60 ;  /* 0x0000003c31407220 */ /* 0x040fe20000410000 */
[----:B------:R-:W-:Y:S01]  /*12aa0*/  FMUL.FTZ R66, R49, R58 ;  /* 0x0000003a31427220 */ /* 0x000fe20000410000 */
[----:B------:R-:W-:Y:S02]  /*12ab0*/  HADD2.F32 R49, -RZ, R106.H1_H1 ;  /* 0x3000006aff317230 */ /* 0x000fe40000004100 */
[----:B------:R-:W-:Y:S01]  /*12ac0*/  FMUL.FTZ R68, R53, R62 ;  /* 0x0000003e35447220 */ /* 0x000fe20000410000 */
[C---:B------:R-:W-:Y:S01]  /*12ad0*/  FFMA.FTZ R64, R41.reuse, R58, -R64 ;  /* 0x0000003a29407223 */ /* 0x040fe20000010840 */
[----:B------:R-:W-:Y:S02]  /*12ae0*/  HADD2.F32 R40, -RZ, R44.H0_H0 ;  /* 0x2000002cff287230 */ /* 0x000fe40000004100 */
[----:B------:R-:W-:Y:S01]  /*12af0*/  FFMA.FTZ R66, R41, R60, R66 ;  /* 0x0000003c29427223 */ /* 0x000fe20000010042 */
[----:B------:R-:W-:Y:S02]  /*12b00*/  HADD2.F32 R58, -RZ, R59.H0_H0 ;  /* 0x2000003bff3a7230 */ /* 0x000fe40000004100 */
[C---:B------:R-:W-:Y:S01]  /*12b10*/  FMUL.FTZ R41, R48.reuse, R49 ;  /* 0x0000003130297220 */ /* 0x040fe20000410000 */
[----:B------:R-:W-:Y:S01]  /*12b20*/  FMUL.FTZ R48, R48, R107 ;  /* 0x0000006b30307220 */ /* 0x000fe20000410000 */
[----:B------:R-:W-:-:S02]  /*12b30*/  HADD2.F32 R50, -RZ, R54.H0_H0 ;  /* 0x20000036ff327230 */ /* 0x000fc40000004100 */
[-C--:B------:R-:W-:Y:S01]  /*12b40*/  FMUL.FTZ R60, R53, R58.reuse ;  /* 0x0000003a353c7220 */ /* 0x080fe20000410000 */
[C---:B------:R-:W-:Y:S01]  /*12b50*/  FFMA.FTZ R59, R45.reuse, R58, -R68 ;  /* 0x0000003a2d3b7223 */ /* 0x040fe20000010844 */
[C---:B------:R-:W-:Y:S01]  /*12b60*/  FFMA.FTZ R107, R40.reuse, R107, -R41 ;  /* 0x0000006b286b7223 */ /* 0x040fe20000010829 */
[----:B------:R-:W-:Y:S02]  /*12b70*/  HADD2.F32 R53, -RZ, R105.H1_H1 ;  /* 0x30000069ff357230 */ /* 0x000fe40000004100 */
[----:B------:R-:W-:Y:S01]  /*12b80*/  FFMA.FTZ R58, R40, R49, R48 ;  /* 0x00000031283a7223 */ /* 0x000fe20000010030 */
[----:B------:R-:W-:Y:S02]  /*12b90*/  HADD2.F32 R41, -RZ, R108.H0_H0 ;  /* 0x2000006cff297230 */ /* 0x000fe40000004100 */
[----:B------:R-:W-:Y:S01]  /*12ba0*/  FFMA.FTZ R61, R45, R62, R60 ;  /* 0x0000003e2d3d7223 */ /* 0x000fe2000001003c */
[----:B------:R-:W-:Y:S02]  /*12bb0*/  HADD2.F32 R51, -RZ, R55.H0_H0 ;  /* 0x20000037ff337230 */ /* 0x000fe40000004100 */
[----:B------:R-:W-:Y:S01]  /*12bc0*/  FMUL.FTZ R45, R50, R53 ;  /* 0x00000035322d7220 */ /* 0x000fe20000410000 */
[----:B------:R-:W-:-:S02]  /*12bd0*/  HADD2.F32 R48, -RZ, R105.H0_H0 ;  /* 0x20000069ff307230 */ /* 0x000fc40000004100 */
[-C--:B------:R-:W-:Y:S01]  /*12be0*/  FMUL.FTZ R49, R50, R41.reuse ;  /* 0x0000002932317220 */ /* 0x080fe20000410000 */
[----:B------:R-:W-:Y:S02]  /*12bf0*/  HADD2.F32 R108, -RZ, R108.H1_H1 ;  /* 0x3000006cff6c7230 */ /* 0x000fe40000004100 */
[----:B------:R-:W-:Y:S02]  /*12c00*/  HADD2.F32 R42, -RZ, R46.H0_H0 ;  /* 0x2000002eff2a7230 */ /* 0x000fe40000004100 */
[C---:B------:R-:W-:Y:S01]  /*12c10*/  FMUL.FTZ R62, R51.reuse, R48 ;  /* 0x00000030333e7220 */ /* 0x040fe20000410000 */
[----:B------:R-:W-:Y:S02]  /*12c20*/  HADD2.F32 R43, -RZ, R47.H0_H0 ;  /* 0x2000002fff2b7230 */ /* 0x000fe40000004100 */
[----:B------:R-:W-:Y:S01]  /*12c30*/  FMUL.FTZ R51, R51, R108 ;  /* 0x0000006c33337220 */ /* 0x000fe20000410000 */
[----:B------:R-:W-:Y:S02]  /*12c40*/  HADD2.F32 R55, -RZ, R55.H1_H1 ;  /* 0x30000037ff377230 */ /* 0x000fe40000004100 */
[----:B------:R-:W-:Y:S01]  /*12c50*/  FFMA.FTZ R60, R42, R41, -R45 ;  /* 0x000000292a3c7223 */ /* 0x000fe2000001082d */
[----:B------:R-:W-:-:S02]  /*12c60*/  HADD2.F32 R50, -RZ, R63.H0_H0 ;  /* 0x2000003fff327230 */ /* 0x000fc40000004100 */
[----:B------:R-:W-:Y:S01]  /*12c70*/  FFMA.FTZ R53, R42, R53, R49 ;  /* 0x000000352a357223 */ /* 0x000fe20000010031 */
[----:B------:R-:W-:Y:S02]  /*12c80*/  HADD2.F32 R40, -RZ, R69.H0_H0 ;  /* 0x20000045ff287230 */ /* 0x000fe40000004100 */
[----:B------:R-:W-:Y:S01]  /*12c90*/  FFMA.FTZ R62, R43, R108, -R62 ;  /* 0x0000006c2b3e7223 */ /* 0x000fe2000001083e */
[----:B------:R-:W-:Y:S02]  /*12ca0*/  HADD2.F32 R47, -RZ, R47.H1_H1 ;  /* 0x3000002fff2f7230 */ /* 0x000fe40000004100 */
[----:B------:R-:W-:Y:S01]  /*12cb0*/  FMUL.FTZ R42, R55, R50 ;  /* 0x00000032372a7220 */ /* 0x000fe20000410000 */
[----:B------:R-:W-:Y:S02]  /*12cc0*/  HADD2.F32 R52, -RZ, R52.H1_H1 ;  /* 0x30000034ff347230 */ /* 0x000fe40000004100 */
[----:B------:R-:W-:Y:S01]  /*12cd0*/  FFMA.FTZ R48, R43, R48, R51 ;  /* 0x000000302b307223 */ /* 0x000fe20000010033 */
[----:B------:R-:W-:-:S02]  /*12ce0*/  HADD2.F32 R54, -RZ, R54.H1_H1 ;  /* 0x30000036ff367230 */ /* 0x000fc40000004100 */
[-C--:B------:R-:W-:Y:S01]  /*12cf0*/  FMUL.FTZ R68, R55, R40.reuse ;  /* 0x0000002837447220 */ /* 0x080fe20000410000 */
[----:B------:R-:W-:Y:S02]  /*12d00*/  HADD2.F32 R45, -RZ, R67.H0_H0 ;  /* 0x20000043ff2d7230 */ /* 0x000fe40000004100 */
[C---:B------:R-:W-:Y:S01]  /*12d10*/  FFMA.FTZ R63, R47.reuse, R40, -R42 ;  /* 0x000000282f3f7223 */ /* 0x040fe2000001082a */
[----:B------:R-:W-:Y:S02]  /*12d20*/  HADD2.F32 R49, -RZ, R65.H0_H0 ;  /* 0x20000041ff317230 */ /* 0x000fe40000004100 */
[----:B------:R-:W-:Y:S01]  /*12d30*/  FFMA.FTZ R65, R47, R50, R68 ;  /* 0x000000322f417223 */ /* 0x000fe20000010044 */
[----:B------:R-:W-:Y:S02]  /*12d40*/  HADD2.F32 R41, -RZ, R71.H0_H0 ;  /* 0x20000047ff297230 */ /* 0x000fe40000004100 */
[----:B------:R-:W-:Y:S01]  /*12d50*/  FMUL.FTZ R47, R52, R45 ;  /* 0x0000002d342f7220 */ /* 0x000fe20000410000 */
[----:B------:R-:W-:-:S02]  /*12d60*/  HADD2.F32 R43, -RZ, R70.H0_H0 ;  /* 0x20000046ff2b7230 */ /* 0x000fc40000004100 */
        /* <DEDUP_REMOVED lines=19> */
.L_x_2885:
[----:B------:R-:W-:Y:S05]  /*12ea0*/  BSYNC B1 ;  /* 0x0000000000017941 */ /* 0x000fea0003800000 */
.L_x_2884:
[----:B--2---:R-:W-:Y:S01]  /*12eb0*/  IADD3 R40, R220, 0x40, RZ ;  /* 0x00000040dc287810 */ /* 0x004fe20007ffe0ff */
[----:B------:R-:W-:Y:S03]  /*12ec0*/  BSSY B1, `(.L_x_2888) ;  /* 0x00000d7000017945 */ /* 0x000fe60003800000 */
[----:B------:R-:W-:-:S13]  /*12ed0*/  ISETP.GE.AND P0, PT, R40, R86, PT ;  /* 0x000000562800720c */ /* 0x000fda0003f06270 */
[----:B------:R-:W-:Y:S05]  /*12ee0*/  @P0 BRA `(.L_x_2889) ;  /* 0x0000000c00500947 */ /* 0x000fea0003800000 */
[----:B0-----:R0:W5:Y:S01]  /*12ef0*/  LDL R68, [R1+0x84] ;  /* 0x0000840001447983 */ /* 0x0011620000100800 */
[----:B------:R-:W2:Y:S03]  /*12f00*/  LDC R49, c[0x0][0x3f4] ;  /* 0x0000fd00ff317b82 */ /* 0x000ea60000000800 */
[----:B------:R0:W5:Y:S01]  /*12f10*/  LDL R67, [R1+0x60] ;  /* 0x0000600001437983 */ /* 0x0001620000100800 */
[----:B------:R-:W-:Y:S01]  /*12f20*/  IMAD.SHL.U32 R50, R40, 0x40, RZ ;  /* 0x0000004028327824 */ /* 0x000fe200078e00ff */
[----:B------:R-:W-:Y:S04]  /*12f30*/  BSSY B2, `(.L_x_2890) ;  /* 0x0000068000027945 */ /* 0x000fe80003800000 */
[----:B------:R-:W-:-:S04]  /*12f40*/  LOP3.LUT R50, R50, 0x1c0, RZ, 0xc0, !PT ;  /* 0x000001c032327812 */ /* 0x000fc800078ec0ff */
[----:B------:R-:W-:Y:S02]  /*12f50*/  SHF.R.U32.HI R48, RZ, 0x3, R50 ;  /* 0x00000003ff307819 */ /* 0x000fe40000011632 */
[-C--:B--2---:R-:W-:Y:S02]  /*12f60*/  ISETP.GE.AND P0, PT, R16, R49.reuse, PT ;  /* 0x000000311000720c */ /* 0x084fe40003f06270 */
[----:B------:R-:W-:-:S11]  /*12f70*/  ISETP.GE.AND P1, PT, R213, R49, PT ;  /* 0x00000031d500720c */ /* 0x000fd60003f26270 */
[----:B0-----:R-:W-:Y:S05]  /*12f80*/  @P0 BRA `(.L_x_2891) ;  /* 0x0000000400880947 */ /* 0x001fea0003800000 */
[----:B------:R-:W-:Y:S01]  /*12f90*/  LEA.HI R40, R49, R0, RZ, 0x1d ;  /* 0x0000000031287211 */ /* 0x000fe200078fe8ff */
[----:B------:R-:W-:Y:S01]  /*12fa0*/  HADD2.F32 R54, -RZ, R103.H1_H1 ;  /* 0x30000067ff367230 */ /* 0x000fe20000004100 */
[----:B-----5:R-:W-:Y:S01]  /*12fb0*/  R2UR UR4, R68 ;  /* 0x00000000440472ca */ /* 0x020fe200000e0000 */
[--C-:B-1----:R-:W-:Y:S01]  /*12fc0*/  HADD2.F32 R56, -RZ, R101.reuse.H1_H1 ;  /* 0x30000065ff387230 */ /* 0x102fe20000004100 */
[----:B------:R-:W-:Y:S01]  /*12fd0*/  SHF.R.S32.HI R43, RZ, 0x1f, R40 ;  /* 0x0000001fff2b7819 */ /* 0x000fe20000011428 */
[----:B------:R-:W-:Y:S01]  /*12fe0*/  IMAD.SHL.U32 R41, R40, 0x8, RZ ;  /* 0x0000000828297824 */ /* 0x000fe200078e00ff */
[----:B------:R-:W-:Y:S01]  /*12ff0*/  LOP3.LUT R45, R50, 0x38, R16, 0xf8, !PT ;  /* 0x00000038322d7812 */ /* 0x000fe200078ef810 */
[----:B------:R-:W-:Y:S01]  /*13000*/  HADD2.F32 R101, -RZ, R101.H0_H0 ;  /* 0x20000065ff657230 */ /* 0x000fe20000004100 */
[----:B------:R-:W-:Y:S01]  /*13010*/  LEA.HI R43, R43, R40, RZ, 0x3 ;  /* 0x000000282b2b7211 */ /* 0x000fe200078f18ff */
[----:B------:R-:W-:Y:S01]  /*13020*/  HADD2.F32 R103, -RZ, R103.H0_H0 ;  /* 0x20000067ff677230 */ /* 0x000fe20000004100 */
[----:B------:R-:W-:-:S02]  /*13030*/  LOP3.LUT R45, R67, R45, R48, 0xf6, !PT ;  /* 0x0000002d432d7212 */ /* 0x000fc400078ef630 */
[----:B------:R-:W-:Y:S01]  /*13040*/  LOP3.LUT R41, R50, 0x38, R41, 0xf8, !PT ;  /* 0x0000003832297812 */ /* 0x000fe200078ef829 */
[----:B------:R-:W-:Y:S01]  /*13050*/  IMAD.SHL.U32 R43, R43, 0x400, RZ ;  /* 0x000004002b2b7824 */ /* 0x000fe200078e00ff */
[--C-:B------:R-:W-:Y:S02]  /*13060*/  SHF.R.U64 R61, R36, 0x10, R37.reuse ;  /* 0x00000010243d7819 */ /* 0x100fe40000001225 */
[----:B------:R-:W-:Y:S02]  /*13070*/  LEA R51, R45, UR4, 0x1 ;  /* 0x000000042d337c11 */ /* 0x000fe4000f8e08ff */
[----:B------:R-:W-:Y:S02]  /*13080*/  LOP3.LUT R44, R41, R48, RZ, 0x3c, !PT ;  /* 0x00000030292c7212 */ /* 0x000fe400078e3cff */
[----:B------:R-:W-:Y:S02]  /*13090*/  LOP3.LUT R45, R43, 0x7fffe000, RZ, 0xc0, !PT ;  /* 0x7fffe0002b2d7812 */ /* 0x000fe400078ec0ff */
[----:B------:R-:W0:Y:S01]  /*130a0*/  LDS.128 R40, [R51] ;  /* 0x0000000033287984 */ /* 0x000e220000000c00 */
[----:B------:R-:W-:-:S02]  /*130b0*/  SHF.R.U32.HI R58, RZ, 0x10, R37 ;  /* 0x00000010ff3a7819 */ /* 0x000fc40000011625 */
[----:B------:R-:W-:Y:S02]  /*130c0*/  IADD3 R45, R44, R45, R67 ;  /* 0x0000002d2c2d7210 */ /* 0x000fe40007ffe043 */
[--C-:B------:R-:W-:Y:S01]  /*130d0*/  SHF.R.U64 R66, R28, 0x10, R29.reuse ;  /* 0x000000101c427819 */ /* 0x100fe2000000121d */
[----:B------:R-:W-:Y:S01]  /*130e0*/  HADD2.F32 R58, -RZ, R58.H0_H0 ;  /* 0x2000003aff3a7230 */ /* 0x000fe20000004100 */
[----:B------:R-:W-:Y:S02]  /*130f0*/  LEA R52, R45, R22, 0x1 ;  /* 0x000000162d347211 */ /* 0x000fe400078e08ff */
[----:B------:R-:W-:Y:S02]  /*13100*/  SHF.R.U32.HI R53, RZ, 0x10, R29 ;  /* 0x00000010ff357819 */ /* 0x000fe4000001161d */
[--C-:B------:R-:W-:Y:S01]  /*13110*/  SHF.R.U64 R59, R38, 0x10, R39.reuse ;  /* 0x00000010263b7819 */ /* 0x100fe20000001227 */
[----:B------:R-:W1:Y:S01]  /*13120*/  LDS.128 R44, [R52+0x14400] ;  /* 0x01440000342c7984 */ /* 0x000e620000000c00 */
[----:B------:R-:W-:-:S02]  /*13130*/  SHF.R.U32.HI R57, RZ, 0x10, R39 ;  /* 0x00000010ff397819 */ /* 0x000fc40000011627 */
[--C-:B------:R-:W-:Y:S02]  /*13140*/  SHF.R.U32.HI R63, RZ, 0x10, R31.reuse ;  /* 0x00000010ff3f7819 */ /* 0x100fe4000001161f */
[----:B------:R-:W-:Y:S01]  /*13150*/  SHF.R.U64 R65, R30, 0x10, R31 ;  /* 0x000000101e417819 */ /* 0x000fe2000000121f */
[--C-:B0-----:R-:W-:Y:S02]  /*13160*/  HADD2.F32 R29, -RZ, R41.reuse.H0_H0 ;  /* 0x20000029ff1d7230 */ /* 0x101fe40000004100 */
[----:B------:R-:W-:Y:S02]  /*13170*/  HADD2.F32 R28, -RZ, R40.H0_H0 ;  /* 0x20000028ff1c7230 */ /* 0x000fe40000004100 */
[----:B------:R-:W-:Y:S02]  /*13180*/  HADD2.F32 R41, -RZ, R41.H1_H1 ;  /* 0x30000029ff297230 */ /* 0x000fe40000004100 */
[----:B------:R-:W-:Y:S02]  /*13190*/  HADD2.F32 R30, -RZ, R42.H0_H0 ;  /* 0x2000002aff1e7230 */ /* 0x000fe40000004100 */
[----:B------:R-:W-:-:S02]  /*131a0*/  HADD2.F32 R31, -RZ, R43.H0_H0 ;  /* 0x2000002bff1f7230 */ /* 0x000fc40000004100 */
[----:B------:R-:W-:Y:S02]  /*131b0*/  HADD2.F32 R43, -RZ, R43.H1_H1 ;  /* 0x3000002bff2b7230 */ /* 0x000fe40000004100 */
[--C-:B-1----:R-:W-:Y:S02]  /*131c0*/  HADD2.F32 R37, -RZ, R45.reuse.H0_H0 ;  /* 0x2000002dff257230 */ /* 0x102fe40000004100 */
[----:B------:R-:W-:Y:S02]  /*131d0*/  HADD2.F32 R36, -RZ, R44.H0_H0 ;  /* 0x2000002cff247230 */ /* 0x000fe40000004100 */
[----:B------:R-:W-:Y:S02]  /*131e0*/  HADD2.F32 R45, -RZ, R45.H1_H1 ;  /* 0x3000002dff2d7230 */ /* 0x000fe40000004100 */
[C---:B------:R-:W-:Y:S01]  /*131f0*/  FMUL.FTZ R60, R37.reuse, R56 ;  /* 0x00000038253c7220 */ /* 0x040fe20000410000 */
[----:B------:R-:W-:Y:S01]  /*13200*/  FMUL.FTZ R62, R37, R54 ;  /* 0x00000036253e7220 */ /* 0x000fe20000410000 */
[----:B------:R-:W-:-:S02]  /*13210*/  HADD2.F32 R37, -RZ, R102.H0_H0 ;  /* 0x20000066ff257230 */ /* 0x000fc40000004100 */
[C---:B------:R-:W-:Y:S01]  /*13220*/  FFMA.FTZ R60, R29.reuse, R54, -R60 ;  /* 0x000000361d3c7223 */ /* 0x040fe2000001083c */
[----:B------:R-:W-:Y:S01]  /*13230*/  FFMA.FTZ R62, R29, R56, R62 ;  /* 0x000000381d3e7223 */ /* 0x000fe2000001003e */
[C---:B------:R-:W-:Y:S01]  /*13240*/  FMUL.FTZ R29, R36.reuse, R101 ;  /* 0x00000065241d7220 */ /* 0x040fe20000410000 */
[----:B------:R-:W-:Y:S02]  /*13250*/  HADD2.F32 R54, -RZ, R53.H0_H0 ;  /* 0x20000035ff367230 */ /* 0x000fe40000004100 */
[-C--:B------:R-:W-:Y:S01]  /*13260*/  FMUL.FTZ R36, R36, R103.reuse ;  /* 0x0000006724247220 */ /* 0x080fe20000410000 */
[----:B------:R-:W-:Y:S02]  /*13270*/  HADD2.F32 R39, -RZ, R47.H0_H0 ;  /* 0x2000002fff277230 */ /* 0x000fe40000004100 */
[----:B------:R-:W-:Y:S01]  /*13280*/  FFMA.FTZ R103, R28, R103, -R29 ;  /* 0x000000671c677223 */ /* 0x000fe2000001081d */
[----:B------:R-:W-:Y:S01]  /*13290*/  FMUL.FTZ R64, R45, R58 ;  /* 0x0000003a2d407220 */ /* 0x000fe20000410000 */
[----:B------:R-:W-:-:S02]  /*132a0*/  HADD2.F32 R29, -RZ, R104.H0_H0 ;  /* 0x20000068ff1d7230 */ /* 0x000fc40000004100 */
[-C--:B------:R-:W-:Y:S01]  /*132b0*/  FMUL.FTZ R56, R45, R54.reuse ;  /* 0x000000362d387220 */ /* 0x080fe20000410000 */
[----:B------:R-:W-:Y:S02]  /*132c0*/  HADD2.F32 R102, -RZ, R102.H1_H1 ;  /* 0x30000066ff667230 */ /* 0x000fe40000004100 */
[C---:B------:R-:W-:Y:S01]  /*132d0*/  FFMA.FTZ R45, R41.reuse, R54, -R64 ;  /* 0x00000036292d7223 */ /* 0x040fe20000010840 */
[----:B------:R-:W-:Y:S02]  /*132e0*/  HADD2.F32 R38, -RZ, R46.H0_H0 ;  /* 0x2000002eff267230 */ /* 0x000fe40000004100 */
[----:B------:R-:W-:Y:S01]  /*132f0*/  FFMA.FTZ R53, R41, R58, R56 ;  /* 0x0000003a29357223 */ /* 0x000fe20000010038 */
[----:B------:R-:W-:Y:S02]  /*13300*/  HADD2.F32 R104, -RZ, R104.H1_H1 ;  /* 0x30000068ff687230 */ /* 0x000fe40000004100 */
[----:B------:R-:W-:Y:S01]  /*13310*/  FFMA.FTZ R101, R28, R101, R36 ;  /* 0x000000651c657223 */ /* 0x000fe20000010024 */
[----:B------:R-:W-:Y:S01]  /*13320*/  FMUL.FTZ R54, R39, R102 ;  /* 0x0000006627367220 */ /* 0x000fe20000410000 */
[----:B------:R-:W-:-:S02]  /*13330*/  HADD2.F32 R47, -RZ, R47.H1_H1 ;  /* 0x3000002fff2f7230 */ /* 0x000fc40000004100 */
[C---:B------:R-:W-:Y:S01]  /*13340*/  FMUL.FTZ R41, R38.reuse, R37 ;  /* 0x0000002526297220 */ /* 0x040fe20000410000 */
[-C--:B------:R-:W-:Y:S01]  /*13350*/  FMUL.FTZ R55, R38, R29.reuse ;  /* 0x0000001d26377220 */ /* 0x080fe20000410000 */
[----:B------:R-:W-:Y:S02]  /*13360*/  HADD2.F32 R36, -RZ, R57.H0_H0 ;  /* 0x20000039ff247230 */ /* 0x000fe40000004100 */
[----:B------:R-:W-:Y:S01]  /*13370*/  FMUL.FTZ R39, R39, R104 ;  /* 0x0000006827277220 */ /* 0x000fe20000410000 */
[----:B------:R-:W-:Y:S02]  /*13380*/  HADD2.F32 R28, -RZ, R63.H0_H0 ;  /* 0x2000003fff1c7230 */ /* 0x000fe40000004100 */
[C---:B------:R-:W-:Y:S01]  /*13390*/  FFMA.FTZ R38, R30.reuse, R29, -R41 ;  /* 0x0000001d1e267223 */ /* 0x040fe20000010829 */
[----:B------:R-:W-:Y:S01]  /*133a0*/  FFMA.FTZ R55, R30, R37, R55 ;  /* 0x000000251e377223 */ /* 0x000fe20000010037 */
[----:B------:R-:W-:Y:S01]  /*133b0*/  FFMA.FTZ R102, R31, R102, R39 ;  /* 0x000000661f667223 */ /* 0x000fe20000010027 */
[----:B------:R-:W-:-:S02]  /*133c0*/  HADD2.F32 R44, -RZ, R44.H1_H1 ;  /* 0x3000002cff2c7230 */ /* 0x000fc40000004100 */
[----:B------:R-:W-:Y:S01]  /*133d0*/  FMUL.FTZ R30, R47, R36 ;  /* 0x000000242f1e7220 */ /* 0x000fe20000410000 */
[----:B------:R-:W-:Y:S02]  /*133e0*/  HADD2.F32 R46, -RZ, R46.H1_H1 ;  /* 0x3000002eff2e7230 */ /* 0x000fe40000004100 */
[----:B------:R-:W-:Y:S01]  /*133f0*/  FFMA.FTZ R54, R31, R104, -R54 ;  /* 0x000000681f367223 */ /* 0x000fe20000010836 */
        /* <DEDUP_REMOVED lines=27> */
.L_x_2891:
[----:B------:R-:W-:Y:S05]  /*135b0*/  BSYNC B2 ;  /* 0x0000000000027941 */ /* 0x000fea0003800000 */
.L_x_2890:
[----:B------:R-:W-:Y:S05]  /*135c0*/  @P1 BRA `(.L_x_2889) ;  /* 0x0000000400981947 */ /* 0x000fea0003800000 */
[----:B0-----:R-:W-:Y:S01]  /*135d0*/  LEA.HI R28, R20, R213, RZ, 0x6 ;  /* 0x000000d5141c7211 */ /* 0x001fe200078f30ff */
[----:B------:R-:W-:Y:S01]  /*135e0*/  HADD2.F32 R42, -RZ, R96.H1_H1 ;  /* 0x30000060ff2a7230 */ /* 0x000fe20000004100 */
[----:B------:R-:W-:Y:S02]  /*135f0*/  LEA.HI R49, R49, R85, RZ, 0x1d ;  /* 0x0000005531317211 */ /* 0x000fe400078fe8ff */
[----:B------:R-:W-:Y:S01]  /*13600*/  LOP3.LUT R31, R50, 0x38, R21, 0xf8, !PT ;  /* 0x00000038321f7812 */ /* 0x000fe200078ef815 */
[----:B------:R-:W-:Y:S01]  /*13610*/  IMAD.SHL.U32 R29, R28, 0x80, RZ ;  /* 0x000000801c1d7824 */ /* 0x000fe200078e00ff */
[----:B------:R-:W-:Y:S02]  /*13620*/  SHF.R.S32.HI R28, RZ, 0x1f, R49 ;  /* 0x0000001fff1c7819 */ /* 0x000fe40000011431 */
[----:B-----5:R-:W-:Y:S02]  /*13630*/  R2UR UR4, R68 ;  /* 0x00000000440472ca */ /* 0x020fe400000e0000 */
[----:B------:R-:W-:Y:S01]  /*13640*/  LOP3.LUT R30, R29, 0xffffe000, RZ, 0xc0, !PT ;  /* 0xffffe0001d1e7812 */ /* 0x000fe200078ec0ff */
[----:B------:R-:W-:Y:S01]  /*13650*/  IMAD.SHL.U32 R29, R49, 0x8, RZ ;  /* 0x00000008311d7824 */ /* 0x000fe200078e00ff */
[----:B------:R-:W-:-:S02]  /*13660*/  LEA.HI R28, R28, R49, RZ, 0x3 ;  /* 0x000000311c1c7211 */ /* 0x000fc400078f18ff */
[----:B------:R-:W-:Y:S02]  /*13670*/  LOP3.LUT R31, R31, R48, RZ, 0x3c, !PT ;  /* 0x000000301f1f7212 */ /* 0x000fe400078e3cff */
[----:B------:R-:W-:Y:S01]  /*13680*/  LOP3.LUT R29, R50, 0x38, R29, 0xf8, !PT ;  /* 0x00000038321d7812 */ /* 0x000fe200078ef81d */
[----:B------:R-:W-:Y:S01]  /*13690*/  IMAD.SHL.U32 R28, R28, 0x400, RZ ;  /* 0x000004001c1c7824 */ /* 0x000fe200078e00ff */
[----:B------:R-:W-:Y:S02]  /*136a0*/  IADD3 R30, R31, R30, R67 ;  /* 0x0000001e1f1e7210 */ /* 0x000fe40007ffe043 */
[----:B------:R-:W-:Y:S02]  /*136b0*/  LOP3.LUT R48, R29, R48, RZ, 0x3c, !PT ;  /* 0x000000301d307212 */ /* 0x000fe400078e3cff */
[----:B------:R-:W-:Y:S02]  /*136c0*/  LOP3.LUT R37, R28, 0x7fffe000, RZ, 0xc0, !PT ;  /* 0x7fffe0001c257812 */ /* 0x000fe400078ec0ff */
[----:B-1----:R-:W-:-:S02]  /*136d0*/  LEA R57, R30, UR4, 0x1 ;  /* 0x000000041e397c11 */ /* 0x002fc4000f8e08ff */
[----:B------:R-:W-:Y:S01]  /*136e0*/  IADD3 R37, R48, R37, R67 ;  /* 0x0000002530257210 */ /* 0x000fe20007ffe043 */
[----:B------:R-:W-:Y:S01]  /*136f0*/  HADD2.F32 R48, -RZ, R94.H1_H1 ;  /* 0x3000005eff307230 */ /* 0x000fe20000004100 */
[--C-:B------:R-:W-:Y:S01]  /*13700*/  SHF.R.U64 R41, R34, 0x10, R35.reuse ;  /* 0x0000001022297819 */ /* 0x100fe20000001223 */
[----:B------:R-:W0:Y:S01]  /*13710*/  LDS.128 R28, [R57] ;  /* 0x00000000391c7984 */ /* 0x000e220000000c00 */
[----:B------:R-:W-:Y:S02]  /*13720*/  LEA R40, R37, R22, 0x1 ;  /* 0x0000001625287211 */ /* 0x000fe400078e08ff */
[----:B------:R-:W-:Y:S02]  /*13730*/  SHF.R.U32.HI R50, RZ, 0x10, R35 ;  /* 0x00000010ff327819 */ /* 0x000fe40000011623 */
[--C-:B------:R-:W-:Y:S01]  /*13740*/  SHF.R.U64 R51, R26, 0x10, R27.reuse ;  /* 0x000000101a337819 */ /* 0x100fe2000000121b */
[----:B------:R-:W1:Y:S01]  /*13750*/  LDS.128 R36, [R40+0x14400] ;  /* 0x0144000028247984 */ /* 0x000e620000000c00 */
[----:B------:R-:W-:Y:S01]  /*13760*/  SHF.R.U32.HI R46, RZ, 0x10, R27 ;  /* 0x00000010ff2e7819 */ /* 0x000fe2000001161b */
[----:B------:R-:W-:Y:S01]  /*13770*/  HADD2.F32 R50, -RZ, R50.H0_H0 ;  /* 0x20000032ff327230 */ /* 0x000fe20000004100 */
[----:B------:R-:W-:-:S02]  /*13780*/  SHF.R.U64 R49, R32, 0x10, R33 ;  /* 0x0000001020317819 */ /* 0x000fc40000001221 */
[----:B------:R-:W-:Y:S02]  /*13790*/  SHF.R.U32.HI R43, RZ, 0x10, R33 ;  /* 0x00000010ff2b7819 */ /* 0x000fe40000011621 */
[--C-:B------:R-:W-:Y:S02]  /*137a0*/  SHF.R.U64 R55, R24, 0x10, R25.reuse ;  /* 0x0000001018377819 */ /* 0x100fe40000001219 */
[----:B------:R-:W-:Y:S01]  /*137b0*/  SHF.R.U32.HI R53, RZ, 0x10, R25 ;  /* 0x00000010ff357819 */ /* 0x000fe20000011619 */
[--C-:B0-----:R-:W-:Y:S02]  /*137c0*/  HADD2.F32 R27, -RZ, R31.reuse.H0_H0 ;  /* 0x2000001fff1b7230 */ /* 0x101fe40000004100 */
[----:B------:R-:W-:Y:S02]  /*137d0*/  HADD2.F32 R31, -RZ, R31.H1_H1 ;  /* 0x3000001fff1f7230 */ /* 0x000fe40000004100 */
[----:B------:R-:W-:Y:S02]  /*137e0*/  HADD2.F32 R25, -RZ, R29.H0_H0 ;  /* 0x2000001dff197230 */ /* 0x000fe40000004100 */
[----:B-1----:R-:W-:-:S02]  /*137f0*/  HADD2.F32 R35, -RZ, R39.H0_H0 ;  /* 0x20000027ff237230 */ /* 0x002fc40000004100 */
[----:B------:R-:W-:Y:S02]  /*13800*/  HADD2.F32 R39, -RZ, R39.H1_H1 ;  /* 0x30000027ff277230 */ /* 0x000fe40000004100 */
[--C-:B------:R-:W-:Y:S02]  /*13810*/  HADD2.F32 R33, -RZ, R37.reuse.H0_H0 ;  /* 0x20000025ff217230 */ /* 0x100fe40000004100 */
[C---:B------:R-:W-:Y:S01]  /*13820*/  FMUL.FTZ R44, R35.reuse, R48 ;  /* 0x00000030232c7220 */ /* 0x040fe20000410000 */
[----:B------:R-:W-:Y:S01]  /*13830*/  FMUL.FTZ R52, R35, R42 ;  /* 0x0000002a23347220 */ /* 0x000fe20000410000 */
[----:B------:R-:W-:Y:S01]  /*13840*/  FMUL.FTZ R54, R39, R50 ;  /* 0x0000003227367220 */ /* 0x000fe20000410000 */
[----:B------:R-:W-:Y:S02]  /*13850*/  HADD2.F32 R37, -RZ, R37.H1_H1 ;  /* 0x30000025ff257230 */ /* 0x000fe40000004100 */
[----:B------:R-:W-:Y:S01]  /*13860*/  FFMA.FTZ R45, R27, R42, -R44 ;  /* 0x0000002a1b2d7223 */ /* 0x000fe2000001082c */
[----:B------:R-:W-:-:S02]  /*13870*/  HADD2.F32 R44, -RZ, R46.H0_H0 ;  /* 0x2000002eff2c7230 */ /* 0x000fc40000004100 */
[----:B------:R-:W-:Y:S01]  /*13880*/  FFMA.FTZ R47, R27, R48, R52 ;  /* 0x000000301b2f7223 */ /* 0x000fe20000010034 */
[----:B------:R-:W-:Y:S02]  /*13890*/  HADD2.F32 R46, -RZ, R93.H1_H1 ;  /* 0x3000005dff2e7230 */ /* 0x000fe40000004100 */
[----:B------:R-:W-:Y:S02]  /*138a0*/  HADD2.F32 R42, -RZ, R95.H1_H1 ;  /* 0x3000005fff2a7230 */ /* 0x000fe40000004100 */
[-C--:B------:R-:W-:Y:S01]  /*138b0*/  FMUL.FTZ R52, R39, R44.reuse ;  /* 0x0000002c27347220 */ /* 0x080fe20000410000 */
[----:B------:R-:W-:Y:S01]  /*138c0*/  FFMA.FTZ R54, R31, R44, -R54 ;  /* 0x0000002c1f367223 */ /* 0x000fe20000010836 */
[C---:B------:R-:W-:Y:S01]  /*138d0*/  FMUL.FTZ R48, R33.reuse, R46 ;  /* 0x0000002e21307220 */ /* 0x040fe20000410000 */
[----:B------:R-:W-:Y:S02]  /*138e0*/  HADD2.F32 R44, -RZ, R43.H0_H0 ;  /* 0x2000002bff2c7230 */ /* 0x000fe40000004100 */
[----:B------:R-:W-:Y:S01]  /*138f0*/  FMUL.FTZ R33, R33, R42 ;  /* 0x0000002a21217220 */ /* 0x000fe20000410000 */
[----:B------:R-:W-:-:S02]  /*13900*/  HADD2.F32 R29, -RZ, R29.H1_H1 ;  /* 0x3000001dff1d7230 */ /* 0x000fc40000004100 */
[----:B------:R-:W-:Y:S01]  /*13910*/  FFMA.FTZ R48, R25, R42, -R48 ;  /* 0x0000002a19307223 */ /* 0x000fe20000010830 */
[----:B------:R-:W-:Y:S02]  /*13920*/  HADD2.F32 R42, -RZ, R53.H0_H0 ;  /* 0x20000035ff2a7230 */ /* 0x000fe40000004100 */
[----:B------:R-:W-:Y:S01]  /*13930*/  FFMA.FTZ R56, R31, R50, R52 ;  /* 0x000000321f387223 */ /* 0x000fe20000010034 */
[----:B------:R-:W-:Y:S02]  /*13940*/  HADD2.F32 R34, -RZ, R38.H0_H0 ;  /* 0x20000026ff227230 */ /* 0x000fe40000004100 */
[C---:B------:R-:W-:Y:S01]  /*13950*/  FMUL.FTZ R50, R37.reuse, R44 ;  /* 0x0000002c25327220 */ /* 0x040fe20000410000 */
[----:B------:R-:W-:Y:S02]  /*13960*/  HADD2.F32 R31, -RZ, R94.H0_H0 ;  /* 0x2000005eff1f7230 */ /* 0x000fe40000004100 */
[----:B------:R-:W-:Y:S01]  /*13970*/  FMUL.FTZ R52, R37, R42 ;  /* 0x0000002a25347220 */ /* 0x000fe20000410000 */
[----:B------:R-:W-:-:S02]  /*13980*/  HADD2.F32 R32, -RZ, R36.H0_H0 ;  /* 0x20000024ff207230 */ /* 0x000fc40000004100 */
[----:B------:R-:W-:Y:S01]  /*13990*/  FFMA.FTZ R46, R25, R46, R33 ;  /* 0x0000002e192e7223 */ /* 0x000fe20000010021 */
        /* <DEDUP_REMOVED lines=8> */
[----:B------:R-:W-:Y:S02]  /*13a20*/  HADD2.F32 R24, -RZ, R28.H0_H0 ;  /* 0x2000001cff187230 */ /* 0x000fe40000004100 */
[-C--:B------:R-:W-:Y:S01]  /*13a30*/  FMUL.FTZ R35, R34, R25.reuse ;  /* 0x0000001922237220 */ /* 0x080fe20000410000 */
[----:B------:R-:W-:Y:S01]  /*13a40*/  FFMA.FTZ R34, R26, R25, -R29 ;  /* 0x000000191a227223 */ /* 0x000fe2000001081d */
[-C--:B------:R-:W-:Y:S01]  /*13a50*/  FMUL.FTZ R32, R32, R95.reuse ;  /* 0x0000005f20207220 */ /* 0x080fe20000410000 */
[----:B------:R-:W-:Y:S02]  /*13a60*/  HADD2.F32 R36, -RZ, R36.H1_H1 ;  /* 0x30000024ff247230 */ /* 0x000fe40000004100 */
[C---:B------:R-:W-:Y:S01]  /*13a70*/  FFMA.FTZ R95, R24.reuse, R95, -R27 ;  /* 0x0000005f185f7223 */ /* 0x040fe2000001081b */
[----:B------:R-:W-:Y:S02]  /*13a80*/  HADD2.F32 R38, -RZ, R38.H1_H1 ;  /* 0x30000026ff267230 */ /* 0x000fe40000004100 */
[----:B------:R-:W-:Y:S01]  /*13a90*/  FFMA.FTZ R32, R24, R93, R32 ;  /* 0x0000005d18207223 */ /* 0x000fe20000010020 */
[----:B------:R-:W-:-:S02]  /*13aa0*/  HADD2.F32 R29, -RZ, R49.H0_H0 ;  /* 0x20000031ff1d7230 */ /* 0x000fc40000004100 */
[----:B------:R-:W-:Y:S02]  /*13ab0*/  HADD2.F32 R33, -RZ, R41.H0_H0 ;  /* 0x20000029ff217230 */ /* 0x000fe40000004100 */
        /* <DEDUP_REMOVED lines=23> */
.L_x_2889:
[----:B------:R-:W-:Y:S05]  /*13c30*/  BSYNC B1 ;  /* 0x0000000000017941 */ /* 0x000fea0003800000 */
.L_x_2888:
[----:B------:R-:W-:-:S13]  /*13c40*/  ISETP.GE.AND P0, PT, R3, R86, PT ;  /* 0x000000560300720c */ /* 0x000fda0003f06270 */
[----:B------:R-:W-:Y:S05]  /*13c50*/  @P0 BRA `(.L_x_2859) ;  /* 0x0000000c005c0947 */ /* 0x000fea0003800000 */
[----:B------:R3:W5:Y:S01]  /*13c60*/  LDL R50, [R1+0x84] ;  /* 0x0000840001327983 */ /* 0x0007620000100800 */
[----:B0-----:R-:W0:Y:S01]  /*13c70*/  LDC R45, c[0x0][0x3f4] ;  /* 0x0000fd00ff2d7b82 */ /* 0x001e220000000800 */
[----:B--2---:R-:W-:Y:S01]  /*13c80*/  SHF.R.S32.HI R26, RZ, 0x1f, R3 ;  /* 0x0000001fff1a7819 */ /* 0x004fe20000011403 */
[----:B------:R-:W-:Y:S01]  /*13c90*/  IMAD.SHL.U32 R24, R3, 0x40, RZ ;  /* 0x0000004003187824 */ /* 0x000fe200078e00ff */
[----:B------:R-:W-:Y:S02]  /*13ca0*/  BSSY B1, `(.L_x_2892) ;  /* 0x000006b000017945 */ /* 0x000fe40003800000 */
[----:B------:R-:W-:Y:S02]  /*13cb0*/  LEA.HI R26, R26, R3, RZ, 0x3 ;  /* 0x000000031a1a7211 */ /* 0x000fe400078f18ff */
[----:B------:R-:W-:-:S03]  /*13cc0*/  LOP3.LUT R46, R24, 0x1c0, RZ, 0xc0, !PT ;  /* 0x000001c0182e7812 */ /* 0x000fc600078ec0ff */
[----:B------:R-:W-:Y:S01]  /*13cd0*/  IMAD.SHL.U32 R26, R26, 0x40, RZ ;  /* 0x000000401a1a7824 */ /* 0x000fe200078e00ff */
[----:B------:R-:W-:-:S04]  /*13ce0*/  SHF.R.U32.HI R47, RZ, 0x3, R46 ;  /* 0x00000003ff2f7819 */ /* 0x000fc8000001162e */
[----:B------:R-:W-:Y:S02]  /*13cf0*/  LOP3.LUT R48, R26, 0xfffffe00, RZ, 0xc0, !PT ;  /* 0xfffffe001a307812 */ /* 0x000fe400078ec0ff */
[-C--:B0-----:R-:W-:Y:S02]  /*13d00*/  ISETP.GE.AND P0, PT, R16, R45.reuse, PT ;  /* 0x0000002d1000720c */ /* 0x081fe40003f06270 */
[----:B------:R-:W-:-:S11]  /*13d10*/  ISETP.GE.AND P1, PT, R213, R45, PT ;  /* 0x0000002dd500720c */ /* 0x000fd60003f26270 */
[----:B---3--:R-:W-:Y:S05]  /*13d20*/  @P0 BRA `(.L_x_2893) ;  /* 0x0000000400880947 */ /* 0x008fea0003800000 */
[----:B------:R-:W-:Y:S01]  /*13d30*/  LEA.HI R0, R45, R0, RZ, 0x1d ;  /* 0x000000002d007211 */ /* 0x000fe200078fe8ff */
[--C-:B------:R-:W-:Y:S01]  /*13d40*/  HADD2.F32 R33, -RZ, R97.reuse.H1_H1 ;  /* 0x30000061ff217230 */ /* 0x100fe20000004100 */
[----:B-----5:R-:W-:Y:S01]  /*13d50*/  R2UR UR4, R50 ;  /* 0x00000000320472ca */ /* 0x020fe200000e0000 */
[----:B------:R-:W-:Y:S01]  /*13d60*/  HADD2.F32 R97, -RZ, R97.H0_H0 ;  /* 0x20000061ff617230 */ /* 0x000fe20000004100 */
[----:B------:R-:W-:Y:S01]  /*13d70*/  SHF.R.S32.HI R25, RZ, 0x1f, R0 ;  /* 0x0000001fff197819 */ /* 0x000fe20000011400 */
[----:B------:R-:W-:Y:S01]  /*13d80*/  IMAD.SHL.U32 R3, R0, 0x8, RZ ;  /* 0x0000000800037824 */ /* 0x000fe200078e00ff */
[C---:B------:R-:W-:Y:S02]  /*13d90*/  LOP3.LUT R24, R46.reuse, 0x38, R16, 0xf8, !PT ;  /* 0x000000382e187812 */ /* 0x040fe400078ef810 */
[----:B------:R-:W-:Y:S02]  /*13da0*/  LEA.HI R25, R25, R0, RZ, 0x3 ;  /* 0x0000000019197211 */ /* 0x000fe400078f18ff */
[----:B------:R-:W-:-:S02]  /*13db0*/  LOP3.LUT R0, R46, 0x38, R3, 0xf8, !PT ;  /* 0x000000382e007812 */ /* 0x000fc400078ef803 */
[----:B------:R-:W-:Y:S02]  /*13dc0*/  SHF.L.U32 R25, R25, 0xa, RZ ;  /* 0x0000000a19197819 */ /* 0x000fe400000006ff */
[----:B------:R-:W-:Y:S02]  /*13dd0*/  LOP3.LUT R0, R0, R47, RZ, 0x3c, !PT ;  /* 0x0000002f00007212 */ /* 0x000fe400078e3cff */
[----:B------:R-:W-:Y:S02]  /*13de0*/  LOP3.LUT R3, R25, 0x7fffe000, RZ, 0xc0, !PT ;  /* 0x7fffe00019037812 */ /* 0x000fe400078ec0ff */
[----:B------:R-:W-:Y:S02]  /*13df0*/  LOP3.LUT R24, R48, R24, R47, 0xf6, !PT ;  /* 0x0000001830187212 */ /* 0x000fe400078ef62f */
[----:B------:R-:W-:Y:S02]  /*13e00*/  IADD3 R3, R0, R3, R48 ;  /* 0x0000000300037210 */ /* 0x000fe40007ffe030 */
[----:B------:R-:W-:-:S02]  /*13e10*/  LEA R49, R24, UR4, 0x1 ;  /* 0x0000000418317c11 */ /* 0x000fc4000f8e08ff */
[----:B------:R-:W-:Y:S01]  /*13e20*/  SHF.R.U32.HI R32, RZ, 0x10, R5 ;  /* 0x00000010ff207819 */ /* 0x000fe20000011605 */
[----:B------:R-:W-:Y:S01]  /*13e30*/  IMAD R3, R3, 0x2, R22 ;  /* 0x0000000203037824 */ /* 0x000fe200078e0216 */
[----:B------:R-:W-:Y:S01]  /*13e40*/  SHF.R.U64 R44, R12, 0x10, R13 ;  /* 0x000000100c2c7819 */ /* 0x000fe2000000120d */
[----:B------:R-:W0:Y:S01]  /*13e50*/  LDS.128 R24, [R49] ;  /* 0x0000000031187984 */ /* 0x000e220000000c00 */
[--C-:B------:R-:W-:Y:S01]  /*13e60*/  SHF.R.U64 R43, R14, 0x10, R15.reuse ;  /* 0x000000100e2b7819 */ /* 0x100fe2000000120f */
[----:B------:R-:W-:Y:S01]  /*13e70*/  HADD2.F32 R32, -RZ, R32.H0_H0 ;  /* 0x20000020ff207230 */ /* 0x000fe20000004100 */
[----:B------:R-:W-:Y:S01]  /*13e80*/  SHF.R.U32.HI R40, RZ, 0x10, R15 ;  /* 0x00000010ff287819 */ /* 0x000fe2000001160f */
[----:B------:R-:W2:Y:S01]  /*13e90*/  LDS.128 R28, [R3+0x14400] ;  /* 0x01440000031c7984 */ /* 0x000ea20000000c00 */
[--C-:B------:R-:W-:Y:S01]  /*13ea0*/  HADD2.F32 R15, -RZ, R99.reuse.H1_H1 ;  /* 0x30000063ff0f7230 */ /* 0x100fe20000004100 */
[----:B------:R-:W-:Y:S01]  /*13eb0*/  SHF.R.U32.HI R34, RZ, 0x10, R13 ;  /* 0x00000010ff227819 */ /* 0x000fe2000001160d */
[----:B------:R-:W-:Y:S01]  /*13ec0*/  HADD2.F32 R99, -RZ, R99.H0_H0 ;  /* 0x20000063ff637230 */ /* 0x000fe20000004100 */
[----:B------:R-:W-:-:S02]  /*13ed0*/  SHF.R.U64 R42, R4, 0x10, R5 ;  /* 0x00000010042a7819 */ /* 0x000fc40000001205 */
[--C-:B------:R-:W-:Y:S02]  /*13ee0*/  SHF.R.U64 R41, R6, 0x10, R7.reuse ;  /* 0x0000001006297819 */ /* 0x100fe40000001207 */
[----:B------:R-:W-:Y:S01]  /*13ef0*/  SHF.R.U32.HI R39, RZ, 0x10, R7 ;  /* 0x00000010ff277819 */ /* 0x000fe20000011607 */
[--C-:B0-----:R-:W-:Y:S02]  /*13f00*/  HADD2.F32 R4, -RZ, R25.reuse.H0_H0 ;  /* 0x20000019ff047230 */ /* 0x101fe40000004100 */
[----:B------:R-:W-:Y:S02]  /*13f10*/  HADD2.F32 R25, -RZ, R25.H1_H1 ;  /* 0x30000019ff197230 */ /* 0x000fe40000004100 */
[--C-:B--2---:R-:W-:Y:S02]  /*13f20*/  HADD2.F32 R12, -RZ, R29.reuse.H0_H0 ;  /* 0x2000001dff0c7230 */ /* 0x104fe40000004100 */
[----:B------:R-:W-:Y:S02]  /*13f30*/  HADD2.F32 R29, -RZ, R29.H1_H1 ;  /* 0x3000001dff1d7230 */ /* 0x000fe40000004100 */
[----:B------:R-:W-:-:S02]  /*13f40*/  HADD2.F32 R7, -RZ, R28.H0_H0 ;  /* 0x2000001cff077230 */ /* 0x000fc40000004100 */
[C---:B------:R-:W-:Y:S01]  /*13f50*/  FMUL.FTZ R35, R12.reuse, R33 ;  /* 0x000000210c237220 */ /* 0x040fe20000410000 */
[-C--:B------:R-:W-:Y:S01]  /*13f60*/  FMUL.FTZ R37, R12, R15.reuse ;  /* 0x0000000f0c257220 */ /* 0x080fe20000410000 */
[----:B------:R-:W-:Y:S02]  /*13f70*/  HADD2.F32 R12, -RZ, R34.H0_H0 ;  /* 0x20000022ff0c7230 */ /* 0x000fe40000004100 */
[C---:B------:R-:W-:Y:S01]  /*13f80*/  FMUL.FTZ R34, R29.reuse, R32 ;  /* 0x000000201d227220 */ /* 0x040fe20000410000 */
[C---:B------:R-:W-:Y:S01]  /*13f90*/  FFMA.FTZ R35, R4.reuse, R15, -R35 ;  /* 0x0000000f04237223 */ /* 0x040fe20000010823 */
[----:B------:R-:W-:Y:S01]  /*13fa0*/  FFMA.FTZ R37, R4, R33, R37 ;  /* 0x0000002104257223 */ /* 0x000fe20000010025 */
[----:B------:R-:W-:Y:S02]  /*13fb0*/  HADD2.F32 R0, -RZ, R24.H0_H0 ;  /* 0x20000018ff007230 */ /* 0x000fe40000004100 */
[-C--:B------:R-:W-:Y:S01]  /*13fc0*/  FMUL.FTZ R4, R29, R12.reuse ;  /* 0x0000000c1d047220 */ /* 0x080fe20000410000 */
[----:B------:R-:W-:Y:S01]  /*13fd0*/  FFMA.FTZ R36, R25, R12, -R34 ;  /* 0x0000000c19247223 */ /* 0x000fe20000010822 */
[----:B------:R-:W-:-:S02]  /*13fe0*/  HADD2.F32 R13, -RZ, R30.H0_H0 ;  /* 0x2000001eff0d7230 */ /* 0x000fc40000004100 */
[C---:B------:R-:W-:Y:S01]  /*13ff0*/  FMUL.FTZ R15, R7.reuse, R97 ;  /* 0x00000061070f7220 */ /* 0x040fe20000410000 */
[----:B------:R-:W-:Y:S02]  /*14000*/  HADD2.F32 R12, -RZ, R98.H0_H0 ;  /* 0x20000062ff0c7230 */ /* 0x000fe40000004100 */
[-C--:B------:R-:W-:Y:S01]  /*14010*/  FMUL.FTZ R34, R7, R99.reuse ;  /* 0x0000006307227220 */ /* 0x080fe20000410000 */
[----:B------:R-:W-:Y:S01]  /*14020*/  FFMA.FTZ R32, R25, R32, R4 ;  /* 0x0000002019207223 */ /* 0x000fe20000010004 */
[----:B------:R-:W-:Y:S02]  /*14030*/  HADD2.F32 R5, -RZ, R26.H0_H0 ;  /* 0x2000001aff057230 */ /* 0x000fe40000004100 */
[C---:B------:R-:W-:Y:S01]  /*14040*/  FFMA.FTZ R99, R0.reuse, R99, -R15 ;  /* 0x0000006300637223 */ /* 0x040fe2000001080f */
[----:B------:R-:W-:Y:S02]  /*14050*/  HADD2.F32 R4, -RZ, R100.H0_H0 ;  /* 0x20000064ff047230 */ /* 0x000fe40000004100 */
[----:B------:R-:W-:Y:S01]  /*14060*/  FFMA.FTZ R34, R0, R97, R34 ;  /* 0x0000006100227223 */ /* 0x000fe20000010022 */
[----:B------:R-:W-:Y:S01]  /*14070*/  FMUL.FTZ R0, R13, R12 ;  /* 0x0000000c0d007220 */ /* 0x000fe20000410000 */
[----:B------:R-:W-:-:S02]  /*14080*/  HADD2.F32 R14, -RZ, R31.H0_H0 ;  /* 0x2000001fff0e7230 */ /* 0x000fc40000004100 */
[----:B------:R-:W-:Y:S02]  /*14090*/  HADD2.F32 R7, -RZ, R100.H1_H1 ;  /* 0x30000064ff077230 */ /* 0x000fe40000004100 */
[-C--:B------:R-:W-:Y:S01]  /*140a0*/  FFMA.FTZ R29, R5, R4.reuse, -R0 ;  /* 0x00000004051d7223 */ /* 0x080fe20000010800 */
[----:B------:R-:W-:Y:S02]  /*140b0*/  HADD2.F32 R15, -RZ, R98.H1_H1 ;  /* 0x30000062ff0f7230 */ /* 0x000fe40000004100 */
[----:B------:R-:W-:Y:S01]  /*140c0*/  FMUL.FTZ R38, R13, R4 ;  /* 0x000000040d267220 */ /* 0x000fe20000410000 */
[----:B------:R-:W-:Y:S02]  /*140d0*/  HADD2.F32 R6, -RZ, R27.H0_H0 ;  /* 0x2000001bff067230 */ /* 0x000fe40000004100 */
[----:B------:R-:W-:Y:S02]  /*140e0*/  HADD2.F32 R0, -RZ, R40.H0_H0 ;  /* 0x20000028ff007230 */ /* 0x000fe40000004100 */
[----:B------:R-:W-:Y:S01]  /*140f0*/  FMUL.FTZ R13, R14, R15 ;  /* 0x0000000f0e0d7220 */ /* 0x000fe20000410000 */
[----:B------:R-:W-:-:S02]  /*14100*/  HADD2.F32 R31, -RZ, R31.H1_H1 ;  /* 0x3000001fff1f7230 */ /* 0x000fc40000004100 */
[-C--:B------:R-:W-:Y:S01]  /*14110*/  FMUL.FTZ R40, R14, R7.reuse ;  /* 0x000000070e287220 */ /* 0x080fe20000410000 */
        /* <DEDUP_REMOVED lines=35> */
.L_x_2893:
[----:B------:R-:W-:Y:S05]  /*14350*/  BSYNC B1 ;  /* 0x0000000000017941 */ /* 0x000fea0003800000 */
.L_x_2892:
[----:B------:R-:W-:Y:S05]  /*14360*/  @P1 BRA `(.L_x_2859) ;  /* 0x0000000400981947 */ /* 0x000fea0003800000 */
[----:B------:R-:W-:Y:S01]  /*14370*/  LEA.HI R20, R20, R213, RZ, 0x6 ;  /* 0x000000d514147211 */ /* 0x000fe200078f30ff */
[--C-:B------:R-:W-:Y:S01]  /*14380*/  HADD2.F32 R25, -RZ, R91.reuse.H1_H1 ;  /* 0x3000005bff197230 */ /* 0x100fe20000004100 */
[----:B------:R-:W-:Y:S01]  /*14390*/  LEA.HI R45, R45, R85, RZ, 0x1d ;  /* 0x000000552d2d7211 */ /* 0x000fe200078fe8ff */
[--C-:B------:R-:W-:Y:S01]  /*143a0*/  HADD2.F32 R27, -RZ, R88.reuse.H1_H1 ;  /* 0x30000058ff1b7230 */ /* 0x100fe20000004100 */
[----:B-----5:R-:W-:Y:S01]  /*143b0*/  R2UR UR4, R50 ;  /* 0x00000000320472ca */ /* 0x020fe200000e0000 */
[----:B------:R-:W-:Y:S01]  /*143c0*/  IMAD.SHL.U32 R20, R20, 0x80, RZ ;  /* 0x0000008014147824 */ /* 0x000fe200078e00ff */
[----:B------:R-:W-:Y:S01]  /*143d0*/  LOP3.LUT R0, R46, 0x38, R21, 0xf8, !PT ;  /* 0x000000382e007812 */ /* 0x000fe200078ef815 */
[----:B------:R-:W-:Y:S01]  /*143e0*/  HADD2.F32 R88, -RZ, R88.H0_H0 ;  /* 0x20000058ff587230 */ /* 0x000fe20000004100 */
[----:B0-----:R-:W-:Y:S01]  /*143f0*/  SHF.R.S32.HI R4, RZ, 0x1f, R45 ;  /* 0x0000001fff047819 */ /* 0x001fe2000001142d */
[----:B------:R-:W-:Y:S01]  /*14400*/  HADD2.F32 R91, -RZ, R91.H0_H0 ;  /* 0x2000005bff5b7230 */ /* 0x000fe20000004100 */
[----:B------:R-:W-:Y:S01]  /*14410*/  LOP3.LUT R5, R0, R47, RZ, 0x3c, !PT ;  /* 0x0000002f00057212 */ /* 0x000fe200078e3cff */
[----:B------:R-:W-:Y:S01]  /*14420*/  IMAD.SHL.U32 R0, R45, 0x8, RZ ;  /* 0x000000082d007824 */ /* 0x000fe200078e00ff */
[----:B------:R-:W-:-:S02]  /*14430*/  LOP3.LUT R3, R20, 0xffffe000, RZ, 0xc0, !PT ;  /* 0xffffe00014037812 */ /* 0x000fc400078ec0ff */
[----:B------:R-:W-:Y:S02]  /*14440*/  LEA.HI R4, R4, R45, RZ, 0x3 ;  /* 0x0000002d04047211 */ /* 0x000fe400078f18ff */
[----:B------:R-:W-:Y:S02]  /*14450*/  IADD3 R3, R5, R3, R48 ;  /* 0x0000000305037210 */ /* 0x000fe40007ffe030 */
[----:B------:R-:W-:Y:S02]  /*14460*/  LOP3.LUT R0, R46, 0x38, R0, 0xf8, !PT ;  /* 0x000000382e007812 */ /* 0x000fe400078ef800 */
[----:B------:R-:W-:Y:S02]  /*14470*/  SHF.L.U32 R4, R4, 0xa, RZ ;  /* 0x0000000a04047819 */ /* 0x000fe400000006ff */
[----:B------:R-:W-:Y:S02]  /*14480*/  LEA R37, R3, UR4, 0x1 ;  /* 0x0000000403257c11 */ /* 0x000fe4000f8e08ff */
[----:B------:R-:W-:-:S02]  /*14490*/  LOP3.LUT R0, R0, R47, RZ, 0x3c, !PT ;  /* 0x0000002f00007212 */ /* 0x000fc400078e3cff */
[----:B------:R-:W-:Y:S02]  /*144a0*/  LOP3.LUT R3, R4, 0x7fffe000, RZ, 0xc0, !PT ;  /* 0x7fffe00004037812 */ /* 0x000fe400078ec0ff */
[----:B------:R-:W0:Y:S01]  /*144b0*/  LDS.128 R4, [R37] ;  /* 0x0000000025047984 */ /* 0x000e220000000c00 */
[----:B------:R-:W-:Y:S02]  /*144c0*/  SHF.R.U32.HI R26, RZ, 0x10, R9 ;  /* 0x00000010ff1a7819 */ /* 0x000fe40000011609 */
[----:B------:R-:W-:Y:S02]  /*144d0*/  IADD3 R3, R0, R3, R48 ;  /* 0x0000000300037210 */ /* 0x000fe40007ffe030 */
[--C-:B------:R-:W-:Y:S01]  /*144e0*/  SHF.R.U64 R36, R72, 0x10, R73.reuse ;  /* 0x0000001048247819 */ /* 0x100fe20000001249 */
[----:B------:R-:W-:Y:S01]  /*144f0*/  HADD2.F32 R26, -RZ, R26.H0_H0 ;  /* 0x2000001aff1a7230 */ /* 0x000fe20000004100 */
[----:B------:R-:W-:Y:S01]  /*14500*/  SHF.R.U32.HI R72, RZ, 0x10, R73 ;  /* 0x00000010ff487819 */ /* 0x000fe20000011649 */
[----:B------:R-:W-:Y:S01]  /*14510*/  IMAD R3, R3, 0x2, R22 ;  /* 0x0000000203037824 */ /* 0x000fe200078e0216 */
[----:B------:R-:W-:-:S02]  /*14520*/  SHF.R.U64 R34, R8, 0x10, R9 ;  /* 0x0000001008227819 */ /* 0x000fc40000001209 */
[--C-:B------:R-:W-:Y:S02]  /*14530*/  SHF.R.U64 R33, R10, 0x10, R11.reuse ;  /* 0x000000100a217819 */ /* 0x100fe4000000120b */
[----:B------:R-:W2:Y:S01]  /*14540*/  LDS.128 R12, [R3+0x14400] ;  /* 0x01440000030c7984 */ /* 0x000ea20000000c00 */
[----:B------:R-:W-:Y:S02]  /*14550*/  SHF.R.U32.HI R32, RZ, 0x10, R11 ;  /* 0x00000010ff207819 */ /* 0x000fe4000001160b */
[--C-:B------:R-:W-:Y:S02]  /*14560*/  SHF.R.U64 R35, R74, 0x10, R75.reuse ;  /* 0x000000104a237819 */ /* 0x100fe4000000124b */
[----:B------:R-:W-:Y:S01]  /*14570*/  SHF.R.U32.HI R74, RZ, 0x10, R75 ;  /* 0x00000010ff4a7819 */ /* 0x000fe2000001164b */
[--C-:B0-----:R-:W-:Y:S02]  /*14580*/  HADD2.F32 R8, -RZ, R5.reuse.H0_H0 ;  /* 0x20000005ff087230 */ /* 0x101fe40000004100 */
[----:B------:R-:W-:-:S02]  /*14590*/  HADD2.F32 R5, -RZ, R5.H1_H1 ;  /* 0x30000005ff057230 */ /* 0x000fc40000004100 */
[----:B------:R-:W-:Y:S02]  /*145a0*/  HADD2.F32 R0, -RZ, R4.H0_H0 ;  /* 0x20000004ff007230 */ /* 0x000fe40000004100 */
[----:B------:R-:W-:Y:S02]  /*145b0*/  HADD2.F32 R9, -RZ, R6.H0_H0 ;  /* 0x20000006ff097230 */ /* 0x000fe40000004100 */
[--C-:B------:R-:W-:Y:S02]  /*145c0*/  HADD2.F32 R10, -RZ, R7.reuse.H0_H0 ;  /* 0x20000007ff0a7230 */ /* 0x100fe40000004100 */
[----:B------:R-:W-:Y:S02]  /*145d0*/  HADD2.F32 R7, -RZ, R7.H1_H1 ;  /* 0x30000007ff077230 */ /* 0x000fe40000004100 */
[----:B------:R-:W-:Y:S02]  /*145e0*/  HADD2.F32 R4, -RZ, R4.H1_H1 ;  /* 0x30000004ff047230 */ /* 0x000fe40000004100 */
[----:B--2---:R-:W-:-:S02]  /*145f0*/  HADD2.F32 R20, -RZ, R13.H0_H0 ;  /* 0x2000000dff147230 */ /* 0x004fc40000004100 */
        /* <DEDUP_REMOVED lines=8> */
[----:B------:R-:W-:-:S02]  /*14680*/  HADD2.F32 R21, -RZ, R14.H0_H0 ;  /* 0x2000000eff157230 */ /* 0x000fc40000004100 */
[----:B------:R-:W-:Y:S01]  /*14690*/  FMUL.FTZ R8, R13, R20 ;  /* 0x000000140d087220 */ /* 0x000fe20000410000 */
[----:B------:R-:W-:Y:S01]  /*146a0*/  FMUL.FTZ R13, R11, R88 ;  /* 0x000000580b0d7220 */ /* 0x000fe20000410000 */
[----:B------:R-:W-:Y:S01]  /*146b0*/  FFMA.FTZ R28, R5, R20, -R28 ;  /* 0x00000014051c7223 */ /* 0x000fe2000001081c */
[----:B------:R-:W-:Y:S01]  /*146c0*/  FMUL.FTZ R11, R11, R91 ;  /* 0x0000005b0b0b7220 */ /* 0x000fe20000410000 */
[----:B------:R-:W-:Y:S02]  /*146d0*/  HADD2.F32 R20, -RZ, R90.H0_H0 ;  /* 0x2000005aff147230 */ /* 0x000fe40000004100 */
[----:B------:R-:W-:Y:S01]  /*146e0*/  FFMA.FTZ R26, R5, R26, R8 ;  /* 0x0000001a051a7223 */ /* 0x000fe20000010008 */
[----:B------:R-:W-:Y:S02]  /*146f0*/  HADD2.F32 R8, -RZ, R92.H0_H0 ;  /* 0x2000005cff087230 */ /* 0x000fe40000004100 */
[----:B------:R-:W-:Y:S01]  /*14700*/  FFMA.FTZ R88, R0, R88, R11 ;  /* 0x0000005800587223 */ /* 0x000fe2000001000b */
[----:B------:R-:W-:-:S02]  /*14710*/  HADD2.F32 R24, -RZ, R15.H0_H0 ;  /* 0x2000000fff187230 */ /* 0x000fc40000004100 */
[----:B------:R-:W-:Y:S01]  /*14720*/  FFMA.FTZ R91, R0, R91, -R13 ;  /* 0x0000005b005b7223 */ /* 0x000fe2000001080d */
[----:B------:R-:W-:Y:S02]  /*14730*/  HADD2.F32 R11, -RZ, R90.H1_H1 ;  /* 0x3000005aff0b7230 */ /* 0x000fe40000004100 */
[C---:B------:R-:W-:Y:S01]  /*14740*/  FMUL.FTZ R0, R21.reuse, R20 ;  /* 0x0000001415007220 */ /* 0x040fe20000410000 */
[----:B------:R-:W-:Y:S02]  /*14750*/  HADD2.F32 R5, -RZ, R92.H1_H1 ;  /* 0x3000005cff057230 */ /* 0x000fe40000004100 */
[-C--:B------:R-:W-:Y:S01]  /*14760*/  FMUL.FTZ R30, R21, R8.reuse ;  /* 0x00000008151e7220 */ /* 0x080fe20000410000 */
[----:B------:R-:W-:Y:S02]  /*14770*/  HADD2.F32 R15, -RZ, R15.H1_H1 ;  /* 0x3000000fff0f7230 */ /* 0x000fe40000004100 */
[----:B------:R-:W-:Y:S01]  /*14780*/  FFMA.FTZ R21, R9, R8, -R0 ;  /* 0x0000000809157223 */ /* 0x000fe20000010800 */
[----:B------:R-:W-:Y:S01]  /*14790*/  FMUL.FTZ R13, R24, R11 ;  /* 0x0000000b180d7220 */ /* 0x000fe20000410000 */
[----:B------:R-:W-:-:S02]  /*147a0*/  HADD2.F32 R8, -RZ, R32.H0_H0 ;  /* 0x20000020ff087230 */ /* 0x000fc40000004100 */
[-C--:B------:R-:W-:Y:S01]  /*147b0*/  FMUL.FTZ R24, R24, R5.reuse ;  /* 0x0000000518187220 */ /* 0x080fe20000410000 */
[----:B------:R-:W-:Y:S02]  /*147c0*/  HADD2.F32 R0, -RZ, R74.H0_H0 ;  /* 0x2000004aff007230 */ /* 0x000fe40000004100 */
[----:B------:R-:W-:Y:S01]  /*147d0*/  FFMA.FTZ R30, R9, R20, R30 ;  /* 0x00000014091e7223 */ /* 0x000fe2000001001e */
[C---:B------:R-:W-:Y:S01]  /*147e0*/  FFMA.FTZ R20, R10.reuse, R5, -R13 ;  /* 0x000000050a147223 */ /* 0x040fe2000001080d */
[----:B------:R-:W-:Y:S01]  /*147f0*/  FFMA.FTZ R24, R10, R11, R24 ;  /* 0x0000000b0a187223 */ /* 0x000fe20000010018 */
[----:B------:R-:W-:Y:S02]  /*14800*/  HADD2.F32 R12, -RZ, R12.H1_H1 ;  /* 0x3000000cff0c7230 */ /* 0x000fe40000004100 */
[C---:B------:R-:W-:Y:S01]  /*14810*/  FMUL.FTZ R32, R15.reuse, R8 ;  /* 0x000000080f207220 */ /* 0x040fe20000410000 */
[----:B------:R-:W-:Y:S02]  /*14820*/  HADD2.F32 R14, -RZ, R14.H1_H1 ;  /* 0x3000000eff0e7230 */ /* 0x000fe40000004100 */
        /* <DEDUP_REMOVED lines=10> */
[-C--:B------:R-:W-:Y:S01]  /*148d0*/  FMUL.FTZ R12, R12, R5.reuse ;  /* 0x000000050c0c7220 */ /* 0x080fe20000410000 */
[----:B------:R-:W-:Y:S01]  /*148e0*/  FFMA.FTZ R0, R4, R5, -R7 ;  /* 0x0000000504007223 */ /* 0x000fe20000010807 */
[-C--:B------:R-:W-:Y:S01]  /*148f0*/  FMUL.FTZ R14, R14, R9.reuse ;  /* 0x000000090e0e7220 */ /* 0x080fe20000410000 */
        /* <DEDUP_REMOVED lines=13> */
.L_x_2859:
[----:B------:R-:W-:Y:S05]  /*149d0*/  BSYNC B0 ;  /* 0x0000000000007941 */ /* 0x000fea0003800000 */
.L_x_2819:
[----:B------:R-:W-:Y:S01]  /*149e0*/  @!PT LDS RZ, [RZ] ;  /* 0x00000000fffff984 */ /* 0x000fe20000000800 */
[----:B------:R-:W-:Y:S01]  /*149f0*/  @!PT LDS RZ, [RZ] ;  /* 0x00000000fffff984 */ /* 0x000fe20000000800 */
[----:B------:R-:W-:Y:S01]  /*14a00*/  @!PT LDS RZ, [RZ] ;  /* 0x00000000fffff984 */ /* 0x000fe20000000800 */
[----:B------:R-:W-:Y:S01]  /*14a10*/  @!PT LDS RZ, [RZ] ;  /* 0x00000000fffff984 */ /* 0x000fe20000000800 */
[----:B------:R0:W-:Y:S06]  /*14a20*/  MEMBAR.ALL.CTA ;  /* 0x0000000000007992 */ /* 0x0001ec0000008000 */
[----:B0-----:R-:W0:Y:S01]  /*14a30*/  FENCE.VIEW.ASYNC.S ;  /* 0x00000000000073c6 */ /* 0x001e220000000000 */
[----:B------:R-:W-:Y:S05]  /*14a40*/  WARPSYNC.ALL ;  /* 0x0000000000007948 */ /* 0x000fea0003800000 */
[----:B0-----:R-:W-:Y:S06]  /*14a50*/  BAR.SYNC.DEFER_BLOCKING 0xd, 0x100 ;  /* 0x0344000000007b1d */ /* 0x001fec0000010000 */
.L_x_2817:
[----:B------:R-:W-:-:S06]  /*14a60*/  ULOP3.LUT UR4, UR60, 0x1, URZ, 0xfc, !UPT ;  /* 0x000000013c047892 */ /* 0x000fcc000f8efc3f */
[----:B------:R-:W-:-:S05]  /*14a70*/  IMAD.U32 R0, RZ, RZ, UR4 ;  /* 0x00000004ff007e24 */ /* 0x000fca000f8e00ff */
[----:B------:R-:W-:-:S13]  /*14a80*/  ISETP.NE.AND P0, PT, R0, 0x3, PT ;  /* 0x000000030000780c */ /* 0x000fda0003f05270 */
[----:B------:R-:W-:Y:S05]  /*14a90*/  @!P0 BRA `(.L_x_2894) ;  /* 0x0000000000048947 */ /* 0x000fea0003800000 */
[----:B------:R-:W-:Y:S01]  /*14aa0*/  BPT.TRAP 0x1 ;  /* 0x000000040000795c */ /* 0x000fe20000300000 */
.L_x_2894:
[----:B------:R-:W-:Y:S01]  /*14ab0*/  IMAD R0, R219, 0x8, R22 ;  /* 0x00000008db007824 */ /* 0x000fe200078e0216 */
[----:B01-3--:R-:W-:-:S04]  /*14ac0*/  SHF.L.U32 R3, R225, 0x1f, RZ ;  /* 0x0000001fe1037819 */ /* 0x00bfc800000006ff */
[----:B------:R0:W1:Y:S01]  /*14ad0*/  SYNCS.PHASECHK.TRANS64.TRYWAIT P1, [R0+URZ+0x38830], R3 ;  /* 0x03883003000075a7 */ /* 0x000062000802017f */
[----:B------:R-:W-:Y:S05]  /*14ae0*/  @!P0 BRA `(.L_x_2895) ;  /* 0x0000000000048947 */ /* 0x000fea0003800000 */
[----:B------:R-:W-:Y:S01]  /*14af0*/  BPT.TRAP 0x1 ;  /* 0x000000040000795c */ /* 0x000fe20000300000 */
.L_x_2895:
[----:B-1----:R-:W-:Y:S05]  /*14b00*/  @P1 BRA `(.L_x_2896) ;  /* 0x0000000000081947 */ /* 0x002fea0003800000 */
[----:B------:R-:W1:Y:S02]  /*14b10*/  SYNCS.PHASECHK.TRANS64.TRYWAIT P1, [R0+URZ+0x38830], R3 ;  /* 0x03883003000075a7 */ /* 0x000e64000802017f */
[----:B-1----:R-:W-:Y:S05]  /*14b20*/  @!P1 BRA `(.L_x_2897) ;  /* 0x000001b800449947 */ /* 0x002fea0003800000 */
.L_x_2896:
[----:B------:R-:W-:Y:S05]  /*14b30*/  WARPSYNC.ALL ;  /* 0x0000000000007948 */ /* 0x000fea0003800000 */
[----:B01----:R-:W-:Y:S01]  /*14b40*/  IADD3 R3, R22, 0x24400, RZ ;  /* 0x0002440016037810 */ /* 0x003fe20007ffe0ff */
[----:B------:R-:W-:Y:S01]  /*14b50*/  IMAD.MOV.U32 R5, RZ, RZ, 0x40000040 ;  /* 0x40000040ff057424 */ /* 0x000fe200078e00ff */
[----:B------:R-:W-:Y:S01]  /*14b60*/  R2UR UR20, R84 ;  /* 0x00000000541472ca */ /* 0x000fe200000e0000 */
[----:B--2---:R-:W-:Y:S01]  /*14b70*/  WARPGROUP.ARRIVE ;  /* 0x00000000000079c5 */ /* 0x004fe20000000000 */
[----:B------:R-:W-:Y:S01]  /*14b80*/  SHF.R.U32.HI R3, RZ, 0x4, R3 ;  /* 0x00000004ff037819 */ /* 0x000fe20000011603 */
[----:B------:R-:W-:Y:S01]  /*14b90*/  UMOV UR25, 0x40000040 ;  /* 0x4000004000197882 */ /* 0x000fe20000000000 */
[----:B------:R-:W-:Y:S01]  /*14ba0*/  R2UR UR27, R5 ;  /* 0x00000000051b72ca */ /* 0x000fe200000e0000 */
[----:B------:R-:W-:Y:S01]  /*14bb0*/  UMOV UR17, UR25 ;  /* 0x0000001900117c82 */ /* 0x000fe20008000000 */
[----:B------:R-:W-:Y:S01]  /*14bc0*/  LOP3.LUT R3, R3, 0x3fff, RZ, 0xc0, !PT ;  /* 0x00003fff03037812 */ /* 0x000fe200078ec0ff */
[----:B------:R-:W-:Y:S01]  /*14bd0*/  UMOV UR5, UR17 ;  /* 0x0000001100057c82 */ /* 0x000fe20008000000 */
[----:B------:R-:W-:Y:S01]  /*14be0*/  MOV R7, 0x40000040 ;  /* 0x4000004000077802 */ /* 0x000fe20000000f00 */
[----:B------:R-:W-:Y:S01]  /*14bf0*/  IMAD.MOV.U32 R9, RZ, RZ, 0x40000040 ;  /* 0x40000040ff097424 */ /* 0x000fe200078e00ff */
[----:B------:R-:W-:Y:S01]  /*14c00*/  LOP3.LUT R4, R3, 0x10000, RZ, 0xfc, !PT ;  /* 0x0001000003047812 */ /* 0x000fe200078efcff */
[----:B------:R-:W-:Y:S01]  /*14c10*/  UMOV UR9, UR17 ;  /* 0x0000001100097c82 */ /* 0x000fe20008000000 */
[----:B------:R-:W-:Y:S01]  /*14c20*/  R2UR UR7, R7 ;  /* 0x00000000070772ca */ /* 0x000fe200000e0000 */
[----:B------:R-:W-:Y:S01]  /*14c30*/  ULOP3.LUT UR20, UR20, 0x10000, URZ, 0xfc, !UPT ;  /* 0x0001000014147892 */ /* 0x000fe2000f8efc3f */
[----:B------:R-:W-:Y:S01]  /*14c40*/  R2UR UR11, R9 ;  /* 0x00000000090b72ca */ /* 0x000fe200000e0000 */
[----:B------:R0:W-:Y:S01]  /*14c50*/  STL [R1+0x54], R4 ;  /* 0x0000540401007387 */ /* 0x0001e20000100800 */
[----:B------:R-:W-:Y:S01]  /*14c60*/  R2UR UR15, R7 ;  /* 0x00000000070f72ca */ /* 0x000fe200000e0000 */
[----:B------:R-:W-:Y:S01]  /*14c70*/  UMOV UR13, UR17 ;  /* 0x00000011000d7c82 */ /* 0x000fe20008000000 */
[----:B------:R-:W-:Y:S01]  /*14c80*/  R2UR UR19, R9 ;  /* 0x00000000091372ca */ /* 0x000fe200000e0000 */
[----:B------:R-:W-:Y:S01]  /*14c90*/  IMAD.MOV.U32 R7, RZ, RZ, 0x40000040 ;  /* 0x40000040ff077424 */ /* 0x000fe200078e00ff */
[----:B------:R-:W-:Y:S01]  /*14ca0*/  UMOV UR24, UR20 ;  /* 0x0000001400187c82 */ /* 0x000fe20008000000 */
[----:B----4-:R-:W-:Y:S01]  /*14cb0*/  IMAD.U32 R13, RZ, RZ, UR25 ;  /* 0x00000019ff0d7e24 */ /* 0x010fe2000f8e00ff */
[----:B------:R-:W-:Y:S01]  /*14cc0*/  UMOV UR16, UR24 ;  /* 0x0000001800107c82 */ /* 0x000fe20008000000 */
[----:B------:R-:W-:Y:S01]  /*14cd0*/  MOV R12, UR24 ;  /* 0x00000018000c7c02 */ /* 0x000fe20008000f00 */
[----:B------:R-:W-:Y:S01]  /*14ce0*/  UMOV UR4, UR16 ;  /* 0x0000001000047c82 */ /* 0x000fe20008000000 */
[----:B0-----:R-:W-:Y:S01]  /*14cf0*/  IMAD R4, R219, 0xa00, R4 ;  /* 0x00000a00db047824 */ /* 0x001fe200078e0204 */
[----:B------:R-:W-:Y:S01]  /*14d00*/  UMOV UR8, UR16 ;  /* 0x0000001000087c82 */ /* 0x000fe20008000000 */
[----:B------:R-:W-:Y:S01]  /*14d10*/  UMOV UR12, UR16 ;  /* 0x00000010000c7c82 */ /* 0x000fe20008000000 */
[----:B------:R-:W-:Y:S01]  /*14d20*/  IMAD.MOV.U32 R9, RZ, RZ, 0x40000040 ;  /* 0x40000040ff097424 */ /* 0x000fe200078e00ff */
[----:B------:R-:W-:Y:S01]  /*14d30*/  MOV R11, 0x40000040 ;  /* 0x40000040000b7802 */ /* 0x000fe20000000f00 */
[C---:B------:R-:W-:Y:S01]  /*14d40*/  VIADD R6, R4.reuse, 0x80 ;  /* 0x0000008004067836 */ /* 0x040fe20000000000 */
[C---:B------:R-:W-:Y:S01]  /*14d50*/  R2UR UR26, R4.reuse ;  /* 0x00000000041a72ca */ /* 0x040fe200000e0000 */
[C---:B------:R-:W-:Y:S01]  /*14d60*/  VIADD R8, R4.reuse, 0x100 ;  /* 0x0000010004087836 */ /* 0x040fe20000000000 */
[----:B------:R-:W-:Y:S01]  /*14d70*/  IADD3 R10, R4, 0x102, RZ ;  /* 0x00000102040a7810 */ /* 0x000fe20007ffe0ff */
[----:B------:R0:W-:Y:S01]  /*14d80*/  STL.64 [R1+0x48], R12 ;  /* 0x0000480c01007387 */ /* 0x0001e20000100a00 */
[----:B------:R-:W-:Y:S01]  /*14d90*/  R2UR UR6, R6 ;  /* 0x00000000060672ca */ /* 0x000fe200000e0000 */
[----:B------:R-:W-:Y:S01]  /*14da0*/  VIADD R6, R4, 0x180 ;  /* 0x0000018004067836 */ /* 0x000fe20000000000 */
[----:B------:R-:W-:Y:S01]  /*14db0*/  R2UR UR10, R8 ;  /* 0x00000000080a72ca */ /* 0x000fe200000e0000 */
[----:B------:R-:W-:Y:S01]  /*14dc0*/  VIADD R8, R4, 0x200 ;  /* 0x0000020004087836 */ /* 0x000fe20000000000 */
[----:B------:R-:W-:Y:S01]  /*14dd0*/  UIADD3 UR56, UR20, 0x804, URZ ;  /* 0x0000080414387890 */ /* 0x000fe2000fffe03f */
[----:B------:R-:W-:Y:S01]  /*14de0*/  IMAD.MOV.U32 R5, RZ, RZ, 0x40000040 ;  /* 0x40000040ff057424 */ /* 0x000fe200078e00ff */
[----:B------:R-:W-:Y:S01]  /*14df0*/  R2UR UR14, R6 ;  /* 0x00000000060e72ca */ /* 0x000fe200000e0000 */
[----:B------:R-:W-:Y:S01]  /*14e00*/  VIADD R6, R4, 0x2 ;  /* 0x0000000204067836 */ /* 0x000fe20000000000 */
[----:B------:R-:W-:Y:S01]  /*14e10*/  R2UR UR18, R8 ;  /* 0x00000000081272ca */ /* 0x000fe200000e0000 */
[----:B------:R-:W-:Y:S01]  /*14e20*/  HGMMA.64x16x16.F32 R56, gdesc[UR24], RZ, !UPT, gsb0 ;  /* 0x00200000183879f0 */ /* 0x000fe2000c0008ff */
[----:B------:R-:W-:Y:S01]  /*14e30*/  R2UR UR27, R7 ;  /* 0x00000000071b72ca */ /* 0x000fe200000e0000 */
[----:B------:R-:W-:Y:S01]  /*14e40*/  UMOV UR25, 0x40000040 ;  /* 0x4000004000197882 */ /* 0x000fe20000000000 */
[----:B------:R-:W-:Y:S01]  /*14e50*/  R2UR UR26, R6 ;  /* 0x00000000061a72ca */ /* 0x000fe200000e0000 */
[C---:B------:R-:W-:Y:S01]  /*14e60*/  VIADD R8, R4.reuse, 0x82 ;  /* 0x0000008204087836 */ /* 0x040fe20000000000 */
[----:B------:R-:W-:Y:S01]  /*14e70*/  UMOV UR57, 0x40000040 ;  /* 0x4000004000397882 */ /* 0x000fe20000000000 */
[----:B------:R-:W-:Y:S01]  /*14e80*/  VIADD R6, R4, 0x182 ;  /* 0x0000018204067836 */ /* 0x000fe20000000000 */
[----:B------:R-:W-:Y:S01]  /*14e90*/  UIADD3 UR52, UR20, 0x806, URZ ;  /* 0x0000080614347890 */ /* 0x000fe2000fffe03f */
[----:B------:R-:W-:Y:S01]  /*14ea0*/  IMAD.MOV.U32 R7, RZ, RZ, 0x40000040 ;  /* 0x40000040ff077424 */ /* 0x000fe200078e00ff */
[----:B------:R-:W-:Y:S01]  /*14eb0*/  UMOV UR53, 0x40000040 ;  /* 0x4000004000357882 */ /* 0x000fe20000000000 */
[----:B0-----:R-:W-:Y:S01]  /*14ec0*/  IMAD.U32 R13, RZ, RZ, UR25 ;  /* 0x00000019ff0d7e24 */ /* 0x001fe2000f8e00ff */
        /* <DEDUP_REMOVED lines=8> */
[----:B------:R-:W-:-:S02]  /*14f50*/  WARPGROUP.DEPBAR.LE gsb0, 0x0 ;  /* 0x00008000000079c5 */ /* 0x000fc40000010000 */
[----:B-----5:R-:W-:-:S06]  /*14f60*/  WARPGROUP.ARRIVE ;  /* 0x00000000000079c5 */ /* 0x020fcc0000000000 */
[----:B------:R-:W-:Y:S01]  /*14f70*/  HGMMA.64x16x16.F32 R48, gdesc[UR4], RZ, !UPT, gsb0 ;  /* 0x00200000043079f0 */ /* 0x000fe2000c0008ff */
[----:B------:R-:W-:Y:S01]  /*14f80*/  UIADD3 UR4, UR20, 0x2, URZ ;  /* 0x0000000214047890 */ /* 0x000fe2000fffe03f */
[----:B------:R-:W-:Y:S01]  /*14f90*/  R2UR UR6, R8 ;  /* 0x00000000080672ca */ /* 0x000fe200000e0000 */
[----:B------:R-:W-:Y:S01]  /*14fa0*/  VIADD R8, R4, 0x202 ;  /* 0x0000020204087836 */ /* 0x000fe20000000000 */
[----:B------:R-:W-:Y:S01]  /*14fb0*/  R2UR UR7, R9 ;  /* 0x00000000090772ca */ /* 0x000fe200000e0000 */
[----:B------:R-:W-:-:S03]  /*14fc0*/  IMAD.MOV.U32 R9, RZ, RZ, 0x40000040 ;  /* 0x40000040ff097424 */ /* 0x000fc600078e00ff */
[----:B------:R-:W-:Y:S02]  /*14fd0*/  UMOV UR24, UR4 ;  /* 0x0000000400187c82 */ /* 0x000fe40008000000 */
[----:B------:R-:W-:-:S05]  /*14fe0*/  MOV R12, UR24 ;  /* 0x00000018000c7c02 */ /* 0x000fca0008000f00 */
[----:B------:R0:W-:Y:S01]  /*14ff0*/  STL.64 [R1+0x40], R12 ;  /* 0x0000400c01007387 */ /* 0x0001e20000100a00 */
[----:B------:R-:W-:Y:S02]  /*15000*/  WARPGROUP.DEPBAR.LE gsb0, 0x0 ;  /* 0x00008000000079c5 */ /* 0x000fe40000010000 */
[----:B------:R-:W-:-:S06]  /*15010*/  WARPGROUP.ARRIVE ;  /* 0x00000000000079c5 */ /* 0x000fcc0000000000 */
[----:B------:R-:W-:Y:S01]  /*15020*/  HGMMA.64x16x16.F32 R40, gdesc[UR8], RZ, !UPT, gsb0 ;  /* 0x00200000082879f0 */ /* 0x000fe2000c0008ff */
[----:B------:R-:W-:Y:S02]  /*15030*/  R2UR UR10, R10 ;  /* 0x000000000a0a72ca */ /* 0x000fe400000e0000 */
[----:B------:R-:W-:Y:S02]  /*15040*/  R2UR UR11, R11 ;  /* 0x000000000b0b72ca */ /* 0x000fe400000e0000 */
[----:B------:R-:W-:Y:S02]  /*15050*/  IADD3 R10, R4, 0x104, RZ ;  /* 0x00000104040a7810 */ /* 0x000fe40007ffe0ff */
[----:B------:R-:W-:Y:S01]  /*15060*/  MOV R11, 0x40000040 ;  /* 0x40000040000b7802 */ /* 0x000fe20000000f00 */
        /* <DEDUP_REMOVED lines=44> */
[----:B------:R-:W-:Y:S01]  /*15330*/  HGMMA.64x16x16.F32 R40, gdesc[UR8], R40, gsb0 ;  /* 0x00200000082879f0 */ /* 0x000fe20008000828 */
        /* <DEDUP_REMOVED lines=339> */
[----:B------:R0:W-:Y:S01]  /*16870*/  STL.64 [R1], R12 ;  /* 0x0000000c01007387 */ /* 0x0001e20000100a00 */
        /* <DEDUP_REMOVED lines=56> */
[----:B------:R-:W-:Y:S02]  /*16c00*/  R2UR UR55, R7 ;  /* 0x00000000073772ca */ /* 0x000fe400000e0000 */
[----:B------:R-:W-:Y:S01]  /*16c10*/  MOV R7, 0x40000040 ;  /* 0x4000004000077802 */ /* 0x000fe20000000f00 */
[----:B------:R-:W-:Y:S02]  /*16c20*/  WARPGROUP.DEPBAR.LE gsb0, 0x0 ;  /* 0x00008000000079c5 */ /* 0x000fe40000010000 */
        /* <DEDUP_REMOVED lines=15> */
[----:B------:R-:W-:Y:S02]  /*16d20*/  R2UR UR15, R9 ;  /* 0x00000000090f72ca */ /* 0x000fe400000e0000 */
        /* <DEDUP_REMOVED lines=171> */
[C---:B------:R-:W-:Y:S01]  /*177e0*/  VIADD R8, R4.reuse, 0x806 ;  /* 0x0000080604087836 */ /* 0x040fe20000000000 */
[----:B------:R-:W-:Y:S01]  /*177f0*/  MOV R9, 0x40000040 ;  /* 0x4000004000097802 */ /* 0x000fe20000000f00 */
[----:B------:R-:W-:Y:S01]  /*17800*/  VIADD R4, R4, 0x986 ;  /* 0x0000098604047836 */ /* 0x000fe20000000000 */
        /* <DEDUP_REMOVED lines=49> */
.L_x_2898:
[----:B------:R-:W2:Y:S01]  /*17b20*/  LDL R6, [R1+0x78] ;  /* 0x0000780001067983 */ /* 0x000ea20000100800 */
[----:B------:R-:W0:Y:S01]  /*17b30*/  LDC R3, c[0x0][0x448] ;  /* 0x00011200ff037b82 */ /* 0x000e220000000800 */
[----:B------:R-:W-:Y:S02]  /*17b40*/  ULDC UR4, c[0x0][0x988] ;  /* 0x0002620000047ab9 */ /* 0x000fe40000000800 */
[----:B------:R-:W2:Y:S04]  /*17b50*/  LDL R71, [R1+0x68] ;  /* 0x0000680001477983 */ /* 0x000ea80000100800 */
[----:B------:R-:W3:Y:S04]  /*17b60*/  LDL R65, [R1+0x70] ;  /* 0x0000700001417983 */ /* 0x000ee80000100800 */
[----:B------:R-:W4:Y:S04]  /*17b70*/  LDL R7, [R1+0x74] ;  /* 0x0000740001077983 */ /* 0x000f280000100800 */
[----:B------:R-:W5:Y:S04]  /*17b80*/  LDL R67, [R1+0x6c] ;  /* 0x00006c0001437983 */ /* 0x000f680000100800 */
[----:B------:R-:W5:Y:S01]  /*17b90*/  LDL R69, [R1+0x50] ;  /* 0x0000500001457983 */ /* 0x000f620000100800 */
[----:B------:R-:W-:Y:S01]  /*17ba0*/  VIADD R0, R0, 0x38840 ;  /* 0x0003884000007836 */ /* 0x000fe20000000000 */
[----:B------:R-:W-:Y:S01]  /*17bb0*/  ULDC UR38, c[0x0][0x988] ;  /* 0x0002620000267ab9 */ /* 0x000fe20000000800 */
[----:B------:R-:W-:Y:S01]  /*17bc0*/  ULDC UR39, c[0x0][0x988] ;  /* 0x0002620000277ab9 */ /* 0x000fe20000000800 */
[----:B0-----:R-:W-:-:S13]  /*17bd0*/  ISETP.NE.AND P1, PT, R3, 0x1, PT ;  /* 0x000000010300780c */ /* 0x001fda0003f25270 */
[----:B------:R-:W0:Y:S08]  /*17be0*/  @P1 LDC R4, c[0x0][0x44c] ;  /* 0x00011300ff041b82 */ /* 0x000e300000000800 */
[----:B------:R-:W1:Y:S01]  /*17bf0*/  @P1 LDC R5, c[0x0][0x450] ;  /* 0x00011400ff051b82 */ /* 0x000e620000000800 */
[----:B--2---:R-:W-:-:S04]  /*17c00*/  IMAD.IADD R3, R6, 0x1, R71 ;  /* 0x0000000106037824 */ /* 0x004fc800078e0247 */
[----:B0-----:R-:W-:-:S05]  /*17c10*/  @P1 IMAD.HI.U32 R4, R3, R4, RZ ;  /* 0x0000000403041227 */ /* 0x001fca00078e00ff */
[----:B-1----:R-:W-:-:S05]  /*17c20*/  @P1 SHF.R.U32.HI R3, RZ, R5, R4 ;  /* 0x00000005ff031219 */ /* 0x002fca0000011604 */
[----:B------:R-:W0:Y:S01]  /*17c30*/  SHFL.IDX PT, R6, R3, 0x1, 0x1c1f ;  /* 0x003c1f0003067f89 */ /* 0x000e2200000e0000 */
[----:B------:R-:W-:Y:S02]  /*17c40*/  IMAD.MOV.U32 R5, RZ, RZ, -0x50 ;  /* 0xffffffb0ff057424 */ /* 0x000fe400078e00ff */
[C---:B---3--:R-:W-:Y:S02]  /*17c50*/  IMAD R4, R2.reuse, -0x50, R65 ;  /* 0xffffffb002047824 */ /* 0x048fe400078e0241 */
[----:B------:R-:W-:-:S03]  /*17c60*/  IMAD R5, R2, R5, 0x51 ;  /* 0x0000005102057424 */ /* 0x000fc600078e0205 */
[----:B------:R-:W-:Y:S01]  /*17c70*/  IADD3 R4, R4, 0x50, RZ ;  /* 0x0000005004047810 */ /* 0x000fe20007ffe0ff */
[----:B----4-:R-:W-:-:S04]  /*17c80*/  IMAD R5, R7, -0x2, R5 ;  /* 0xfffffffe07057824 */ /* 0x010fc800078e0205 */
[----:B------:R-:W-:Y:S01]  /*17c90*/  IMAD R4, R7, -0x2, R4 ;  /* 0xfffffffe07047824 */ /* 0x000fe200078e0204 */
[----:B-----5:R-:W-:-:S04]  /*17ca0*/  IADD3 R5, -R67, R5, R65 ;  /* 0x0000000543057210 */ /* 0x020fc80007ffe141 */
[----:B0-----:R-:W-:-:S04]  /*17cb0*/  VIADDMNMX R6, R6, R5, R4, PT ;  /* 0x0000000506067246 */ /* 0x001fc80003800104 */
[C---:B------:R-:W-:Y:S02]  /*17cc0*/  ISETP.GT.AND P2, PT, R6.reuse, RZ, PT ;  /* 0x000000ff0600720c */ /* 0x040fe40003f44270 */
[C---:B------:R-:W-:Y:S02]  /*17cd0*/  ISETP.GT.AND P3, PT, R6.reuse, 0x1, PT ;  /* 0x000000010600780c */ /* 0x040fe40003f64270 */
[----:B------:R-:W-:Y:S02]  /*17ce0*/  ISETP.GT.AND P4, PT, R6, 0x8, PT ;  /* 0x000000080600780c */ /* 0x000fe40003f84270 */
[----:B------:R-:W-:Y:S02]  /*17cf0*/  FSEL R58, R58, -INF , P2 ;  /* 0xff8000003a3a7808 */ /* 0x000fe40001000000 */
[----:B------:R-:W-:Y:S02]  /*17d00*/  FSEL R59, R59, -INF , P3 ;  /* 0xff8000003b3b7808 */ /* 0x000fe40001800000 */
        /* <DEDUP_REMOVED lines=50> */
[----:B------:R-:W-:Y:S01]  /*18030*/  FMNMX.FTZ R7, R84, R7, !PT ;  /* 0x0000000754077209 */ /* 0x000fe20007810000 */
[----:B------:R-:W0:Y:S01]  /*18040*/  SHFL.IDX PT, R3, R3, RZ, 0x1c1f ;  /* 0x001c1fff03037589 */ /* 0x000e2200000e0000 */
[----:B------:R-:W-:Y:S02]  /*18050*/  FSEL R6, R31, -INF , P2 ;  /* 0xff8000001f067808 */ /* 0x000fe40001000000 */
[----:B------:R-:W-:-:S04]  /*18060*/  FMNMX.FTZ R7, R86, R7, !PT ;  /* 0x0000000756077209 */ /* 0x000fc80007810000 */
[----:B------:R-:W-:-:S05]  /*18070*/  FMNMX.FTZ R7, R6, R7, !PT ;  /* 0x0000000706077209 */ /* 0x000fca0007810000 */
[----:B------:R-:W1:Y:S01]  /*18080*/  SHFL.BFLY PT, R8, R7, 0x2, 0x1f ;  /* 0x0c401f0007087f89 */ /* 0x000e6200000e0000 */
[----:B0-----:R-:W-:-:S04]  /*18090*/  VIADDMNMX R4, R3, R5, R4, PT ;  /* 0x0000000503047246 */ /* 0x001fc80003800104 */
[C---:B------:R-:W-:Y:S02]  /*180a0*/  ISETP.GT.AND P2, PT, R4.reuse, RZ, PT ;  /* 0x000000ff0400720c */ /* 0x040fe40003f44270 */
[C---:B------:R-:W-:Y:S02]  /*180b0*/  ISETP.GT.AND P3, PT, R4.reuse, 0x1, PT ;  /* 0x000000010400780c */ /* 0x040fe40003f64270 */
[----:B------:R-:W-:Y:S02]  /*180c0*/  ISETP.GT.AND P4, PT, R4, 0x8, PT ;  /* 0x000000080400780c */ /* 0x000fe40003f84270 */
[----:B------:R-:W-:Y:S02]  /*180d0*/  FSEL R56, R56, -INF , P2 ;  /* 0xff80000038387808 */ /* 0x000fe40001000000 */
[----:B------:R-:W-:Y:S02]  /*180e0*/  FSEL R57, R57, -INF , P3 ;  /* 0xff80000039397808 */ /* 0x000fe40001800000 */
[----:B-1----:R-:W-:-:S02]  /*180f0*/  FMNMX.FTZ R5, R7, R8, !PT ;  /* 0x0000000807057209 */ /* 0x002fc40007810000 */
[----:B------:R-:W-:Y:S02]  /*18100*/  ISETP.GT.AND P2, PT, R4, 0x9, PT ;  /* 0x000000090400780c */ /* 0x000fe40003f44270 */
[----:B------:R-:W-:Y:S02]  /*18110*/  FSEL R60, R60, -INF , P4 ;  /* 0xff8000003c3c7808 */ /* 0x000fe40002000000 */
[----:B------:R-:W-:Y:S01]  /*18120*/  FMNMX.FTZ R3, R56, R57, !PT ;  /* 0x0000003938037209 */ /* 0x000fe20007810000 */
[----:B------:R-:W0:Y:S01]  /*18130*/  SHFL.BFLY PT, R14, R5, 0x1, 0x1f ;  /* 0x0c201f00050e7f89 */ /* 0x000e2200000e0000 */
        /* <DEDUP_REMOVED lines=18> */
[----:B0-----:R-:W-:Y:S02]  /*18260*/  FMNMX.FTZ R5, R5, R14, !PT ;  /* 0x0000000e05057209 */ /* 0x001fe40007810000 */
        /* <DEDUP_REMOVED lines=26> */
[----:B------:R-:W-:Y:S01]  /*18410*/  FMNMX.FTZ R7, R24, R7, !PT ;  /* 0x0000000718077209 */ /* 0x000fe20007810000 */
[----:B------:R-:W-:Y:S01]  /*18420*/  IMAD.U32 R3, RZ, RZ, UR4 ;  /* 0x00000004ff037e24 */ /* 0x000fe2000f8e00ff */
[----:B------:R-:W-:Y:S01]  /*18430*/  ISETP.GT.AND P3, PT, R4, 0x49, PT ;  /* 0x000000490400780c */ /* 0x000fe20003f64270 */
[----:B------:R-:W0:Y:S01]  /*18440*/  @P1 LDC R25, c[0x0][0x44c] ;  /* 0x00011300ff191b82 */ /* 0x000e220000000800 */
[----:B------:R-:W-:Y:S02]  /*18450*/  FSEL R28, R28, -INF , P2 ;  /* 0xff8000001c1c7808 */ /* 0x000fe40001000000 */
[----:B------:R-:W-:Y:S02]  /*18460*/  FMNMX.FTZ R7, R34, R7, !PT ;  /* 0x0000000722077209 */ /* 0x000fe40007810000 */
[----:B------:R-:W-:Y:S02]  /*18470*/  FSEL R38, R29, -INF , P3 ;  /* 0xff8000001d267808 */ /* 0x000fe40001800000 */
[----:B------:R-:W-:Y:S01]  /*18480*/  FMNMX.FTZ R7, R28, R7, !PT ;  /* 0x000000071c077209 */ /* 0x000fe20007810000 */
[C---:B------:R-:W-:Y:S01]  /*18490*/  FMUL.FTZ R9, R5.reuse, R3 ;  /* 0x0000000305097220 */ /* 0x040fe20000410000 */
[----:B------:R-:W-:Y:S01]  /*184a0*/  FSETP.NEU.FTZ.AND P5, PT, R5, -INF , PT ;  /* 0xff8000000500780b */ /* 0x000fe20003fbd000 */
[----:B------:R-:W1:Y:S01]  /*184b0*/  @P1 LDC R29, c[0x0][0x450] ;  /* 0x00011400ff1d1b82 */ /* 0x000e620000000800 */
[----:B------:R-:W-:-:S05]  /*184c0*/  FMNMX.FTZ R7, R38, R7, !PT ;  /* 0x0000000726077209 */ /* 0x000fca0007810000 */
[----:B------:R-:W2:Y:S01]  /*184d0*/  SHFL.BFLY PT, R4, R7, 0x2, 0x1f ;  /* 0x0c401f0007047f89 */ /* 0x000ea200000e0000 */
[----:B------:R-:W-:Y:S02]  /*184e0*/  FSEL R27, R9, RZ, P5 ;  /* 0x000000ff091b7208 */ /* 0x000fe40002800000 */
[----:B--2---:R-:W-:-:S05]  /*184f0*/  FMNMX.FTZ R9, R7, R4, !PT ;  /* 0x0000000407097209 */ /* 0x004fca0007810000 */
[----:B------:R-:W2:Y:S01]  /*18500*/  SHFL.BFLY PT, R4, R9, 0x1, 0x1f ;  /* 0x0c201f0009047f89 */ /* 0x000ea200000e0000 */
[-CC-:B------:R-:W-:Y:S01]  /*18510*/  FFMA.FTZ R209, R58, R3.reuse, -R27.reuse ;  /* 0x000000033ad17223 */ /* 0x180fe2000001081b */
[-CC-:B------:R-:W-:Y:S01]  /*18520*/  FFMA.FTZ R59, R59, R3.reuse, -R27.reuse ;  /* 0x000000033b3b7223 */ /* 0x180fe2000001081b */
[----:B------:R-:W-:Y:S01]  /*18530*/  FFMA.FTZ R62, R62, R3, -R27 ;  /* 0x000000033e3e7223 */ /* 0x000fe2000001081b */
[----:B--2---:R-:W-:-:S04]  /*18540*/  FMNMX.FTZ R4, R9, R4, !PT ;  /* 0x0000000409047209 */ /* 0x004fc80007810000 */
[C---:B------:R-:W-:Y:S01]  /*18550*/  FSETP.NEU.FTZ.AND P2, PT, R4.reuse, -INF , PT ;  /* 0xff8000000400780b */ /* 0x040fe20003f5d000 */
[----:B------:R-:W-:-:S05]  /*18560*/  FMUL.FTZ R7, R4, R3 ;  /* 0x0000000304077220 */ /* 0x000fca0000410000 */
[----:B------:R-:W-:-:S05]  /*18570*/  FSEL R7, R7, RZ, P2 ;  /* 0x000000ff07077208 */ /* 0x000fca0001000000 */
[-CC-:B------:R-:W-:Y:S01]  /*18580*/  FFMA.FTZ R56, R56, R3.reuse, -R7.reuse ;  /* 0x0000000338387223 */ /* 0x180fe20000010807 */
[-CC-:B------:R-:W-:Y:S01]  /*18590*/  FFMA.FTZ R57, R57, R3.reuse, -R7.reuse ;  /* 0x0000000339397223 */ /* 0x180fe20000010807 */
[-CC-:B------:R-:W-:Y:S01]  /*185a0*/  FFMA.FTZ R60, R60, R3.reuse, -R7.reuse ;  /* 0x000000033c3c7223 */ /* 0x180fe20000010807 */
[----:B------:R-:W-:Y:S01]  /*185b0*/  MUFU.EX2 R209, R209 ;  /* 0x000000d100d17308 */ /* 0x000fe20000000800 */
[-C--:B------:R-:W-:Y:S01]  /*185c0*/  FFMA.FTZ R8, R8, R3.reuse, -R7 ;  /* 0x0000000308087223 */ /* 0x080fe20000010807 */
[----:B------:R-:W-:-:S06]  /*185d0*/  FFMA.FTZ R64, R64, R3, -R27 ;  /* 0x0000000340407223 */ /* 0x000fcc000001081b */
[----:B------:R-:W-:Y:S01]  /*185e0*/  MUFU.EX2 R56, R56 ;  /* 0x0000003800387308 */ /* 0x000fe20000000800 */
[-CC-:B------:R-:W-:Y:S01]  /*185f0*/  FFMA.FTZ R48, R48, R3.reuse, -R7.reuse ;  /* 0x0000000330307223 */ /* 0x180fe20000010807 */
[----:B------:R-:W-:-:S06]  /*18600*/  FFMA.FTZ R10, R10, R3, -R7 ;  /* 0x000000030a0a7223 */ /* 0x000fcc0000010807 */
[----:B------:R-:W-:Y:S01]  /*18610*/  MUFU.EX2 R57, R57 ;  /* 0x0000003900397308 */ /* 0x000fe20000000800 */
[----:B------:R-:W-:-:S07]  /*18620*/  FFMA.FTZ R50, R50, R3, -R27 ;  /* 0x0000000332327223 */ /* 0x000fce000001081b */
[----:B------:R-:W2:Y:S08]  /*18630*/  MUFU.EX2 R58, R59 ;  /* 0x0000003b003a7308 */ /* 0x000eb00000000800 */
[----:B------:R-:W-:Y:S08]  /*18640*/  MUFU.EX2 R60, R60 ;  /* 0x0000003c003c7308 */ /* 0x000ff00000000800 */
[----:B------:R-:W3:Y:S01]  /*18650*/  MUFU.EX2 R62, R62 ;  /* 0x0000003e003e7308 */ /* 0x000ee20000000800 */
[-C--:B------:R-:W-:Y:S01]  /*18660*/  FFMA.FTZ R66, R66, R3.reuse, -R27 ;  /* 0x0000000342427223 */ /* 0x080fe2000001081b */
[----:B------:R-:W-:-:S06]  /*18670*/  FFMA.FTZ R52, R52, R3, -R7 ;  /* 0x0000000334347223 */ /* 0x000fcc0000010807 */
[----:B------:R4:W-:Y:S01]  /*18680*/  MUFU.EX2 R9, R8 ;  /* 0x0000000800097308 */ /* 0x0009e20000000800 */
[----:B------:R-:W-:-:S07]  /*18690*/  FFMA.FTZ R12, R12, R3, -R7 ;  /* 0x000000030c0c7223 */ /* 0x000fce0000010807 */
[----:B------:R-:W5:Y:S01]  /*186a0*/  MUFU.EX2 R211, R64 ;  /* 0x0000004000d37308 */ /* 0x000f620000000800 */
[----:B----4-:R-:W-:-:S07]  /*186b0*/  IMAD.MOV.U32 R8, RZ, RZ, R71 ;  /* 0x000000ffff087224 */ /* 0x010fce00078e0047 */
[----:B------:R0:W-:Y:S01]  /*186c0*/  MUFU.EX2 R11, R10 ;  /* 0x0000000a000b7308 */ /* 0x0001e20000000800 */
[----:B------:R-:W-:-:S07]  /*186d0*/  FFMA.FTZ R54, R54, R3, -R27 ;  /* 0x0000000336367223 */ /* 0x000fce000001081b */
[----:B------:R-:W4:Y:S01]  /*186e0*/  MUFU.EX2 R48, R48 ;  /* 0x0000003000307308 */ /* 0x000f220000000800 */
[----:B0-----:R-:W-:-:S04]  /*186f0*/  @P1 IMAD.HI.U32 R10, R71, R25, RZ ;  /* 0x00000019470a1227 */ /* 0x001fc800078e00ff */
[----:B--2---:R-:W-:Y:S01]  /*18700*/  FADD.FTZ R25, R209, R58 ;  /* 0x0000003ad1197221 */ /* 0x004fe20000010000 */
[----:B-1----:R-:W-:Y:S02]  /*18710*/  @P1 SHF.R.U32.HI R8, RZ, R29, R10 ;  /* 0x0000001dff081219 */ /* 0x002fe4000001160a */
[----:B------:R-:W0:Y:S01]  /*18720*/  MUFU.EX2 R50, R50 ;  /* 0x0000003200327308 */ /* 0x000e220000000800 */
[----:B------:R-:W-:Y:S01]  /*18730*/  FADD.FTZ R29, R56, R57 ;  /* 0x00000039381d7221 */ /* 0x000fe20000010000 */
[-C--:B------:R-:W-:Y:S01]  /*18740*/  FFMA.FTZ R40, R40, R3.reuse, -R7 ;  /* 0x0000000328287223 */ /* 0x080fe20000010807 */
[----:B------:R-:W-:-:S05]  /*18750*/  FFMA.FTZ R68, R68, R3, -R27 ;  /* 0x0000000344447223 */ /* 0x000fca000001081b */
[----:B------:R-:W1:Y:S01]  /*18760*/  MUFU.EX2 R205, R66 ;  /* 0x0000004200cd7308 */ /* 0x000e620000000800 */
[----:B---3--:R-:W-:Y:S01]  /*18770*/  FADD.FTZ R10, R62, R25 ;  /* 0x000000193e0a7221 */ /* 0x008fe20000010000 */
[----:B------:R-:W-:-:S06]  /*18780*/  FFMA.FTZ R42, R42, R3, -R27 ;  /* 0x000000032a2a7223 */ /* 0x000fcc000001081b */
[----:B------:R2:W-:Y:S01]  /*18790*/  MUFU.EX2 R13, R12 ;  /* 0x0000000c000d7308 */ /* 0x0005e20000000800 */
[----:B------:R-:W-:-:S07]  /*187a0*/  PRMT R0, R69, 0x654, R0 ;  /* 0x0000065445007816 */ /* 0x000fce0000000000 */
[----:B------:R-:W3:Y:S01]  /*187b0*/  MUFU.EX2 R52, R52 ;  /* 0x0000003400347308 */ /* 0x000ee20000000800 */
[----:B--2---:R-:W-:Y:S01]  /*187c0*/  IADD3 R12, R8, R65, -R67 ;  /* 0x00000041080c7210 */ /* 0x004fe20007ffe843 */
[----:B------:R-:W-:Y:S01]  /*187d0*/  FADD.FTZ R8, R60, R29 ;  /* 0x0000001d3c087221 */ /* 0x000fe20000010000 */
[----:B-----5:R-:W-:Y:S01]  /*187e0*/  FADD.FTZ R31, R211, R10 ;  /* 0x0000000ad31f7221 */ /* 0x020fe20000010000 */
[-CC-:B------:R-:W-:Y:S01]  /*187f0*/  FFMA.FTZ R14, R14, R3.reuse, -R7.reuse ;  /* 0x000000030e0e7223 */ /* 0x180fe20000010807 */
[-C--:B------:R-:W-:Y:S01]  /*18800*/  FFMA.FTZ R44, R44, R3.reuse, -R7 ;  /* 0x000000032c2c7223 */ /* 0x080fe20000010807 */
[----:B------:R-:W-:Y:S01]  /*18810*/  FADD.FTZ R29, R9, R8 ;  /* 0x00000008091d7221 */ /* 0x000fe20000010000 */
[----:B------:R0:W-:Y:S01]  /*18820*/  SYNCS.ARRIVE.TRANS64.RED.A1T0 RZ, [R0+URZ], RZ ;  /* 0x000000ff00ff79a7 */ /* 0x0001e2000810043f */
[----:B------:R-:W2:Y:S02]  /*18830*/  MUFU.EX2 R54, R54 ;  /* 0x0000003600367308 */ /* 0x000ea40000000800 */
[----:B----4-:R-:W-:Y:S01]  /*18840*/  FADD.FTZ R8, R48, R29 ;  /* 0x0000001d30087221 */ /* 0x010fe20000010000 */
[----:B------:R-:W-:-:S05]  /*18850*/  FFMA.FTZ R70, R70, R3, -R27 ;  /* 0x0000000346467223 */ /* 0x000fca000001081b */
[----:B------:R-:W4:Y:S01]  /*18860*/  MUFU.EX2 R207, R68 ;  /* 0x0000004400cf7308 */ /* 0x000f220000000800 */
[----:B0-----:R-:W-:Y:S01]  /*18870*/  FADD.FTZ R0, R50, R31 ;  /* 0x0000001f32007221 */ /* 0x001fe20000010000 */
[----:B------:R-:W-:Y:S01]  /*18880*/  FFMA.FTZ R46, R46, R3, -R27 ;  /* 0x000000032e2e7223 */ /* 0x000fe2000001081b */
[----:B------:R-:W-:-:S05]  /*18890*/  FADD.FTZ R29, R11, R8 ;  /* 0x000000080b1d7221 */ /* 0x000fca0000010000 */
[----:B------:R-:W0:Y:S01]  /*188a0*/  MUFU.EX2 R40, R40 ;  /* 0x0000002800287308 */ /* 0x000e220000000800 */
[----:B-1----:R-:W-:Y:S01]  /*188b0*/  FADD.FTZ R31, R205, R0 ;  /* 0x00000000cd1f7221 */ /* 0x002fe20000010000 */
[-C--:B------:R-:W-:Y:S01]  /*188c0*/  FFMA.FTZ R20, R20, R3.reuse, -R7 ;  /* 0x0000000314147223 */ /* 0x080fe20000010807 */
[----:B------:R-:W-:-:S05]  /*188d0*/  FFMA.FTZ R0, R6, R3, -R27 ;  /* 0x0000000306007223 */ /* 0x000fca000001081b */
[----:B------:R-:W1:Y:S01]  /*188e0*/  MUFU.EX2 R42, R42 ;  /* 0x0000002a002a7308 */ /* 0x000e620000000800 */
[----:B---3--:R-:W-:Y:S01]  /*188f0*/  FADD.FTZ R6, R52, R29 ;  /* 0x0000001d34067221 */ /* 0x008fe20000010000 */
[----:B------:R-:W-:-:S06]  /*18900*/  FFMA.FTZ R32, R32, R3, -R7 ;  /* 0x0000000320207223 */ /* 0x000fcc0000010807 */
[----:B------:R-:W3:Y:S01]  /*18910*/  MUFU.EX2 R15, R14 ;  /* 0x0000000e000f7308 */ /* 0x000ee20000000800 */
[----:B------:R-:W-:Y:S01]  /*18920*/  FFMA.FTZ R72, R72, R3, -R27 ;  /* 0x0000000348487223 */ /* 0x000fe2000001081b */
[----:B--2---:R-:W-:-:S06]  /*18930*/  FADD.FTZ R8, R54, R31 ;  /* 0x0000001f36087221 */ /* 0x004fcc0000010000 */
[----:B------:R-:W2:Y:S01]  /*18940*/  MUFU.EX2 R201, R70 ;  /* 0x0000004600c97308 */ /* 0x000ea20000000800 */
[----:B------:R-:W-:Y:S01]  /*18950*/  FFMA.FTZ R74, R74, R3, -R27 ;  /* 0x000000034a4a7223 */ /* 0x000fe2000001081b */
[----:B------:R-:W-:-:S06]  /*18960*/  FADD.FTZ R29, R13, R6 ;  /* 0x000000060d1d7221 */ /* 0x000fcc0000010000 */
[----:B------:R-:W5:Y:S01]  /*18970*/  MUFU.EX2 R44, R44 ;  /* 0x0000002c002c7308 */ /* 0x000f620000000800 */
[----:B------:R-:W-:Y:S01]  /*18980*/  FFMA.FTZ R26, R26, R3, -R7 ;  /* 0x000000031a1a7223 */ /* 0x000fe20000010807 */
[----:B----4-:R-:W-:-:S06]  /*18990*/  FADD.FTZ R31, R207, R8 ;  /* 0x00000008cf1f7221 */ /* 0x010fcc0000010000 */
[----:B------:R-:W4:Y:S01]  /*189a0*/  MUFU.EX2 R46, R46 ;  /* 0x0000002e002e7308 */ /* 0x000f220000000800 */
[----:B0-----:R-:W-:Y:S01]  /*189b0*/  FADD.FTZ R8, R40, R29 ;  /* 0x0000001d28087221 */ /* 0x001fe20000010000 */
[----:B------:R-:W-:-:S06]  /*189c0*/  FFMA.FTZ R36, R36, R3, -R7 ;  /* 0x0000000324247223 */ /* 0x000fcc0000010807 */
[----:B------:R-:W0:Y:S01]  /*189d0*/  MUFU.EX2 R21, R20 ;  /* 0x0000001400157308 */ /* 0x000e220000000800 */
[----:B-1----:R-:W-:Y:S01]  /*189e0*/  FADD.FTZ R6, R42, R31 ;  /* 0x0000001f2a067221 */ /* 0x002fe20000010000 */
[----:B---3--:R-:W-:-:S06]  /*189f0*/  FADD.FTZ R29, R15, R8 ;  /* 0x000000080f1d7221 */ /* 0x008fcc0000010000 */
[----:B------:R-:W1:Y:S08]  /*18a00*/  MUFU.EX2 R203, R72 ;  /* 0x0000004800cb7308 */ /* 0x000e700000000800 */
[----:B------:R-:W3:Y:S01]  /*18a10*/  MUFU.EX2 R32, R32 ;  /* 0x0000002000207308 */ /* 0x000ee20000000800 */
[----:B------:R-:W-:Y:S01]  /*18a20*/  FFMA.FTZ R30, R30, R3, -R7 ;  /* 0x000000031e1e7223 */ /* 0x000fe20000010807 */
[----:B--2---:R-:W-:-:S06]  /*18a30*/  FADD.FTZ R31, R201, R6 ;  /* 0x00000006c91f7221 */ /* 0x004fcc0000010000 */
[----:B------:R-:W2:Y:S01]  /*18a40*/  MUFU.EX2 R74, R74 ;  /* 0x0000004a004a7308 */ /* 0x000ea20000000800 */
[----:B-----5:R-:W-:Y:S01]  /*18a50*/  FADD.FTZ R8, R44, R29 ;  /* 0x0000001d2c087221 */ /* 0x020fe20000010000 */
[----:B------:R-:W-:-:S06]  /*18a60*/  FFMA.FTZ R24, R24, R3, -R7 ;  /* 0x0000000318187223 */ /* 0x000fcc0000010807 */
[----:B------:R-:W5:Y:S01]  /*18a70*/  MUFU.EX2 R25, R26 ;  /* 0x0000001a00197308 */ /* 0x000f620000000800 */
[-CC-:B------:R-:W-:Y:S01]  /*18a80*/  FFMA.FTZ R76, R76, R3.reuse, -R27.reuse ;  /* 0x000000034c4c7223 */ /* 0x180fe2000001081b */
[-CC-:B------:R-:W-:Y:S01]  /*18a90*/  FFMA.FTZ R78, R78, R3.reuse, -R27.reuse ;  /* 0x000000034e4e7223 */ /* 0x180fe2000001081b */
[-CC-:B------:R-:W-:Y:S01]  /*18aa0*/  FFMA.FTZ R80, R80, R3.reuse, -R27.reuse ;  /* 0x0000000350507223 */ /* 0x180fe2000001081b */
[-CC-:B------:R-:W-:Y:S01]  /*18ab0*/  FFMA.FTZ R82, R82, R3.reuse, -R27.reuse ;  /* 0x0000000352527223 */ /* 0x180fe2000001081b */
[----:B------:R-:W-:-:S03]  /*18ac0*/  FFMA.FTZ R84, R84, R3, -R27 ;  /* 0x0000000354547223 */ /* 0x000fc6000001081b */
[----:B------:R-:W5:Y:S01]  /*18ad0*/  MUFU.EX2 R36, R36 ;  /* 0x0000002400247308 */ /* 0x000f620000000800 */
[-C--:B------:R-:W-:Y:S01]  /*18ae0*/  FFMA.FTZ R86, R86, R3.reuse, -R27 ;  /* 0x0000000356567223 */ /* 0x080fe2000001081b */
[----:B----4-:R-:W-:Y:S01]  /*18af0*/  FADD.FTZ R10, R46, R31 ;  /* 0x0000001f2e0a7221 */ /* 0x010fe20000010000 */
[----:B0-----:R-:W-:Y:S01]  /*18b00*/  FADD.FTZ R29, R21, R8 ;  /* 0x00000008151d7221 */ /* 0x001fe20000010000 */
[----:B------:R-:W-:-:S04]  /*18b10*/  FFMA.FTZ R34, R34, R3, -R7 ;  /* 0x0000000322227223 */ /* 0x000fc80000010807 */
[----:B------:R-:W0:Y:S01]  /*18b20*/  MUFU.EX2 R27, R30 ;  /* 0x0000001e001b7308 */ /* 0x000e220000000800 */
[----:B-1----:R-:W-:Y:S01]  /*18b30*/  FADD.FTZ R31, R203, R10 ;  /* 0x0000000acb1f7221 */ /* 0x002fe20000010000 */
[----:B---3--:R-:W-:Y:S01]  /*18b40*/  FADD.FTZ R8, R32, R29 ;  /* 0x0000001d20087221 */ /* 0x008fe20000010000 */
[-CC-:B------:R-:W-:Y:S01]  /*18b50*/  FFMA.FTZ R28, R28, R3.reuse, -R7.reuse ;  /* 0x000000031c1c7223 */ /* 0x180fe20000010807 */
[----:B------:R-:W-:-:S04]  /*18b60*/  FFMA.FTZ R38, R38, R3, -R7 ;  /* 0x0000000326267223 */ /* 0x000fc80000010807 */
[----:B------:R-:W1:Y:S01]  /*18b70*/  MUFU.EX2 R24, R24 ;  /* 0x0000001800187308 */ /* 0x000e620000000800 */
[----:B--2---:R-:W-:Y:S01]  /*18b80*/  FADD.FTZ R10, R74, R31 ;  /* 0x0000001f4a0a7221 */ /* 0x004fe20000010000 */
[----:B-----5:R-:W-:Y:S01]  /*18b90*/  FADD.FTZ R31, R25, R8 ;  /* 0x00000008191f7221 */ /* 0x020fe20000010000 */
[----:B------:R-:W-:-:S05]  /*18ba0*/  IMAD.HI R12, R12, 0x66666667, RZ ;  /* 0x666666670c0c7827 */ /* 0x000fca00078e02ff */
[----:B------:R-:W2:Y:S01]  /*18bb0*/  MUFU.EX2 R197, R76 ;  /* 0x0000004c00c57308 */ /* 0x000ea20000000800 */
[----:B------:R-:W-:-:S07]  /*18bc0*/  FADD.FTZ R8, R36, R31 ;  /* 0x0000001f24087221 */ /* 0x000fce0000010000 */
[----:B------:R-:W3:Y:S01]  /*18bd0*/  MUFU.EX2 R7, R34 ;  /* 0x0000002200077308 */ /* 0x000ee20000000800 */
[----:B------:R-:W-:-:S07]  /*18be0*/  SHF.R.U32.HI R33, RZ, 0x1f, R12 ;  /* 0x0000001fff217819 */ /* 0x000fce000001160c */
[----:B------:R-:W4:Y:S01]  /*18bf0*/  MUFU.EX2 R78, R78 ;  /* 0x0000004e004e7308 */ /* 0x000f220000000800 */
[----:B------:R-:W-:Y:S01]  /*18c00*/  F2FP.F16.F32.PACK_AB R210, R9, R60 ;  /* 0x0000003c09d2723e */ /* 0x000fe200000000ff */
[----:B0-----:R-:W-:-:S06]  /*18c10*/  FADD.FTZ R9, R27, R8 ;  /* 0x000000081b097221 */ /* 0x001fcc0000010000 */
[----:B------:R-:W-:Y:S01]  /*18c20*/  MUFU.EX2 R28, R28 ;  /* 0x0000001c001c7308 */ /* 0x000fe20000000800 */
[----:B------:R-:W-:-:S07]  /*18c30*/  LEA.HI.SX32 R6, R12, R33, 0x1b ;  /* 0x000000210c067211 */ /* 0x000fce00078fdaff */
[----:B------:R-:W0:Y:S01]  /*18c40*/  MUFU.EX2 R199, R80 ;  /* 0x0000005000c77308 */ /* 0x000e220000000800 */
[----:B-1----:R-:W-:Y:S01]  /*18c50*/  FADD.FTZ R8, R24, R9 ;  /* 0x0000000918087221 */ /* 0x002fe20000010000 */
[----:B--2---:R-:W-:-:S06]  /*18c60*/  FADD.FTZ R29, R197, R10 ;  /* 0x0000000ac51d7221 */ /* 0x004fcc0000010000 */
[----:B------:R-:W1:Y:S01]  /*18c70*/  MUFU.EX2 R82, R82 ;  /* 0x0000005200527308 */ /* 0x000e620000000800 */
[----:B------:R-:W-:Y:S01]  /*18c80*/  VIMNMX R14, RZ, R6, !PT ;  /* 0x00000006ff0e7248 */ /* 0x000fe20007fe0100 */
[----:B---3--:R-:W-:Y:S01]  /*18c90*/  FADD.FTZ R9, R7, R8 ;  /* 0x0000000807097221 */ /* 0x008fe20000010000 */
[----:B----4-:R-:W-:-:S05]  /*18ca0*/  FADD.FTZ R10, R78, R29 ;  /* 0x0000001d4e0a7221 */ /* 0x010fca0000010000 */
[----:B------:R-:W2:Y:S01]  /*18cb0*/  MUFU.EX2 R193, R84 ;  /* 0x0000005400c17308 */ /* 0x000ea20000000800 */
[----:B------:R3:W-:Y:S01]  /*18cc0*/  STL [R1+0x5c], R14 ;  /* 0x00005c0e01007387 */ /* 0x0007e20000100800 */
[----:B0-----:R-:W-:-:S06]  /*18cd0*/  FADD.FTZ R31, R199, R10 ;  /* 0x0000000ac71f7221 */ /* 0x001fcc0000010000 */
[----:B------:R-:W0:Y:S01]  /*18ce0*/  MUFU.EX2 R86, R86 ;  /* 0x0000005600567308 */ /* 0x000e220000000800 */
[----:B-1----:R-:W-:-:S07]  /*18cf0*/  FADD.FTZ R10, R82, R31 ;  /* 0x0000001f520a7221 */ /* 0x002fce0000010000 */
[----:B------:R1:W4:Y:S02]  /*18d00*/  MUFU.EX2 R195, R0 ;  /* 0x0000000000c37308 */ /* 0x0003240000000800 */
[----:B-1----:R-:W-:Y:S01]  /*18d10*/  FADD.FTZ R0, R28, R9 ;  /* 0x000000091c007221 */ /* 0x002fe20000010000 */
[----:B------:R-:W-:-:S05]  /*18d20*/  IADD3 R9, R2, -0x2, RZ ;  /* 0xfffffffe02097810 */ /* 0x000fca0007ffe0ff */
[----:B------:R-:W1:Y:S01]  /*18d30*/  MUFU.EX2 R29, R38 ;  /* 0x00000026001d7308 */ /* 0x000e620000000800 */
[----:B------:R-:W-:Y:S02]  /*18d40*/  ISETP.GE.AND P2, PT, R9, R14, PT ;  /* 0x0000000e0900720c */ /* 0x000fe40003f46270 */
[----:B------:R-:W-:Y:S01]  /*18d50*/  F2FP.F16.F32.PACK_AB R204, R11, R48 ;  /* 0x000000300bcc723e */ /* 0x000fe200000000ff */
[----:B--2---:R-:W-:Y:S01]  /*18d60*/  FADD.FTZ R11, R193, R10 ;  /* 0x0000000ac10b7221 */ /* 0x004fe20000010000 */
[----:B------:R-:W-:Y:S03]  /*18d70*/  BSSY B0, `(.L_x_2899) ;  /* 0x0000557000007945 */ /* 0x000fe60003800000 */
[----:B0-----:R-:W-:Y:S01]  /*18d80*/  FADD.FTZ R226, R86, R11 ;  /* 0x0000000b56e27221 */ /* 0x001fe20000010000 */
[----:B------:R-:W-:Y:S01]  /*18d90*/  F2FP.F16.F32.PACK_AB R209, R58, R209 ;  /* 0x000000d13ad1723e */ /* 0x000fe200000000ff */
[----:B------:R-:W-:Y:S01]  /*18da0*/  IMAD.MOV.U32 R2, RZ, RZ, 0x3f800000 ;  /* 0x3f800000ff027424 */ /* 0x000fe200078e00ff */
[----:B------:R-:W-:Y:S01]  /*18db0*/  F2FP.F16.F32.PACK_AB R211, R211, R62 ;  /* 0x0000003ed3d3723e */ /* 0x000fe200000000ff */
[----:B----4-:R-:W-:Y:S01]  /*18dc0*/  FADD.FTZ R226, R195, R226 ;  /* 0x000000e2c3e27221 */ /* 0x010fe20000010000 */
[----:B------:R-:W-:-:S02]  /*18dd0*/  F2FP.F16.F32.PACK_AB R205, R205, R50 ;  /* 0x00000032cdcd723e */ /* 0x000fc400000000ff */
[----:B------:R-:W-:Y:S02]  /*18de0*/  CS2R R150, SRZ ;  /* 0x0000000000967805 */ /* 0x000fe4000001ff00 */
[----:B------:R-:W-:Y:S01]  /*18df0*/  F2FP.F16.F32.PACK_AB R207, R207, R54 ;  /* 0x00000036cfcf723e */ /* 0x000fe200000000ff */
[----:B-1----:R-:W-:Y:S01]  /*18e00*/  FADD.FTZ R227, R29, R0 ;  /* 0x000000001de37221 */ /* 0x002fe20000010000 */
[----:B------:R-:W-:Y:S01]  /*18e10*/  F2FP.F16.F32.PACK_AB R201, R201, R42 ;  /* 0x0000002ac9c9723e */ /* 0x000fe200000000ff */
[----:B------:R-:W-:Y:S01]  /*18e20*/  IMAD.MOV.U32 R0, RZ, RZ, 0x3f800000 ;  /* 0x3f800000ff007424 */ /* 0x000fe200078e00ff */
[----:B------:R-:W-:Y:S02]  /*18e30*/  F2FP.F16.F32.PACK_AB R203, R203, R46 ;  /* 0x0000002ecbcb723e */ /* 0x000fe400000000ff */
[----:B------:R-:W-:Y:S02]  /*18e40*/  CS2R R148, SRZ ;  /* 0x0000000000947805 */ /* 0x000fe4000001ff00 */
[----:B------:R-:W-:-:S02]  /*18e50*/  F2FP.F16.F32.PACK_AB R197, R197, R74 ;  /* 0x0000004ac5c5723e */ /* 0x000fc400000000ff */
[----:B------:R-:W-:Y:S02]  /*18e60*/  CS2R R146, SRZ ;  /* 0x0000000000927805 */ /* 0x000fe4000001ff00 */
[----:B------:R-:W-:Y:S02]  /*18e70*/  F2FP.F16.F32.PACK_AB R199, R199, R78 ;  /* 0x0000004ec7c7723e */ /* 0x000fe400000000ff */
[----:B------:R-:W-:Y:S02]  /*18e80*/  CS2R R144, SRZ ;  /* 0x0000000000907805 */ /* 0x000fe4000001ff00 */
        /* <DEDUP_REMOVED lines=70> */
[----:B---3--:R-:W-:Y:S06]  /*192f0*/  @!P2 BRA `(.L_x_2900) ;  /* 0x0000004c00f8a947 */ /* 0x008fec0003800000 */
[----:B------:R-:W-:Y:S01]  /*19300*/  BSSY B1, `(.L_x_2900) ;  /* 0x00004fd000017945 */ /* 0x000fe20003800000 */
[----:B------:R-:W-:Y:S01]  /*19310*/  IMAD.MOV.U32 R223, RZ, RZ, R5 ;  /* 0x000000ffffdf7224 */ /* 0x000fe200078e0005 */
[----:B------:R-:W-:Y:S01]  /*19320*/  MOV R20, R4 ;  /* 0x0000000400147202 */ /* 0x000fe20000000f00 */
[----:B------:R-:W-:Y:S01]  /*19330*/  IMAD.MOV.U32 R11, RZ, RZ, R225 ;  /* 0x000000ffff0b7224 */ /* 0x000fe200078e00e1 */
[----:B------:R-:W-:Y:S01]  /*19340*/  MOV R151, RZ ;  /* 0x000000ff00977202 */ /* 0x000fe20000000f00 */
[----:B------:R-:W-:Y:S02]  /*19350*/  IMAD.MOV.U32 R8, RZ, RZ, R219 ;  /* 0x000000ffff087224 */ /* 0x000fe400078e00db */
[----:B------:R-:W-:-:S07]  /*19360*/  IMAD.MOV.U32 R2, RZ, RZ, 0x3f800000 ;  /* 0x3f800000ff027424 */ /* 0x000fce00078e00ff */
.L_x_2913:
[----:B------:R-:W-:-:S04]  /*19370*/  ISETP.NE.AND P2, PT, R8, 0x1, PT ;  /* 0x000000010800780c */ /* 0x000fc80003f45270 */
[----:B------:R-:W-:-:S04]  /*19380*/  SEL R4, RZ, 0x1, P2 ;  /* 0x00000001ff047807 */ /* 0x000fc80001000000 */
[----:B------:R-:W-:Y:S01]  /*19390*/  LOP3.LUT R225, R11, R4, RZ, 0x3c, !PT ;  /* 0x000000040be17212 */ /* 0x000fe200078e3cff */
[----:B------:R-:W-:Y:S06]  /*193a0*/  @!P0 BRA `(.L_x_2901) ;  /* 0x0000000000048947 */ /* 0x000fec0003800000 */
[----:B------:R-:W-:Y:S01]  /*193b0*/  BPT.TRAP 0x1 ;  /* 0x000000040000795c */ /* 0x000fe20000300000 */
.L_x_2901:
        /* <DEDUP_REMOVED lines=8> */
.L_x_2902:
[----:B------:R-:W2:Y:S01]  /*19440*/  LDL R4, [R1+0x54] ;  /* 0x0000540001047983 */ /* 0x000ea20000100800 */
[----:B------:R-:W-:Y:S01]  /*19450*/  BSSY B2, `(.L_x_2903) ;  /* 0x0000007000027945 */ /* 0x000fe20003800000 */
[----:B------:R-:W-:Y:S01]  /*19460*/  MOV R5, 0x40000040 ;  /* 0x4000004000057802 */ /* 0x000fe20000000f00 */
[----:B--2---:R-:W-:-:S04]  /*19470*/  IMAD R4, R219, 0xa00, R4 ;  /* 0x00000a00db047824 */ /* 0x004fc800078e0204 */
[----:B------:R-:W-:Y:S01]  /*19480*/  VIADD R6, R4, 0x80 ;  /* 0x0000008004067836 */ /* 0x000fe20000000000 */
[----:B-1----:R-:W-:Y:S06]  /*19490*/  @P2 BRA `(.L_x_2904) ;  /* 0x0000000000082947 */ /* 0x002fec0003800000 */
[----:B------:R-:W1:Y:S02]  /*194a0*/  SYNCS.PHASECHK.TRANS64.TRYWAIT P2, [R10+URZ+0x38830], R3 ;  /* 0x038830030a0075a7 */ /* 0x000e64000804017f */
[----:B-1----:R-:W-:Y:S05]  /*194b0*/  @!P2 BRA `(.L_x_2905) ;  /* 0x0000016c00f4a947 */ /* 0x002fea0003800000 */
.L_x_2904:
[----:B------:R-:W-:Y:S05]  /*194c0*/  BSYNC B2 ;  /* 0x0000000000027941 */ /* 0x000fea0003800000 */
.L_x_2903:
[----:B------:R-:W2:Y:S04]  /*194d0*/  LDL.64 R152, [R1+0x38] ;  /* 0x0000380001987983 */ /* 0x000ea80000100a00 */
[----:B------:R-:W3:Y:S04]  /*194e0*/  LDL.64 R156, [R1+0x48] ;  /* 0x00004800019c7983 */ /* 0x000ee80000100a00 */
[----:B------:R-:W4:Y:S01]  /*194f0*/  LDL.64 R154, [R1+0x40] ;  /* 0x00004000019a7983 */ /* 0x000f220000100a00 */
[----:B------:R-:W-:Y:S02]  /*19500*/  R2UR UR10, R4 ;  /* 0x00000000040a72ca */ /* 0x000fe400000e0000 */
[----:B------:R-:W-:Y:S01]  /*19510*/  R2UR UR11, R5 ;  /* 0x00000000050b72ca */ /* 0x000fe200000e0000 */
[----:B------:R-:W-:Y:S01]  /*19520*/  WARPGROUP.ARRIVE ;  /* 0x00000000000079c5 */ /* 0x000fe20000000000 */
[----:B------:R-:W-:Y:S01]  /*19530*/  IMAD.MOV.U32 R7, RZ, RZ, 0x40000040 ;  /* 0x40000040ff077424 */ /* 0x000fe200078e00ff */
[----:B------:R-:W-:-:S04]  /*19540*/  R2UR UR6, R6 ;  /* 0x00000000060672ca */ /* 0x000fc800000e0000 */
[----:B------:R-:W-:Y:S01]  /*19550*/  R2UR UR7, R7 ;  /* 0x00000000070772ca */ /* 0x000fe200000e0000 */
[C---:B------:R-:W-:Y:S01]  /*19560*/  VIADD R6, R4.reuse, 0x100 ;  /* 0x0000010004067836 */ /* 0x040fe20000000000 */
[----:B------:R-:W-:Y:S01]  /*19570*/  MOV R7, 0x40000040 ;  /* 0x4000004000077802 */ /* 0x000fe20000000f00 */
[----:B------:R-:W-:Y:S02]  /*19580*/  VIADD R12, R4, 0x180 ;  /* 0x00000180040c7836 */ /* 0x000fe40000000000 */
[----:B------:R-:W-:Y:S01]  /*19590*/  IMAD.MOV.U32 R13, RZ, RZ, 0x40000040 ;  /* 0x40000040ff0d7424 */ /* 0x000fe200078e00ff */
[----:B--2---:R-:W-:Y:S02]  /*195a0*/  R2UR UR46, R152 ;  /* 0x00000000982e72ca */ /* 0x004fe400000e0000 */
[----:B------:R-:W-:Y:S02]  /*195b0*/  R2UR UR47, R153 ;  /* 0x00000000992f72ca */ /* 0x000fe400000e0000 */
[----:B------:R-:W2:Y:S01]  /*195c0*/  LDL.64 R152, [R1+0x30] ;  /* 0x0000300001987983 */ /* 0x000ea20000100a00 */
[----:B---3--:R-:W-:-:S02]  /*195d0*/  R2UR UR12, R156 ;  /* 0x000000009c0c72ca */ /* 0x008fc400000e0000 */
        /* <DEDUP_REMOVED lines=37> */
[----:B------:R-:W-:Y:S01]  /*19830*/  IMAD.MOV.U32 R15, RZ, RZ, 0x40000040 ;  /* 0x40000040ff0f7424 */ /* 0x000fe200078e00ff */
[----:B------:R-:W-:-:S04]  /*19840*/  R2UR UR26, R14 ;  /* 0x000000000e1a72ca */ /* 0x000fc800000e0000 */
[----:B------:R-:W-:Y:S01]  /*19850*/  R2UR UR27, R15 ;  /* 0x000000000f1b72ca */ /* 0x000fe200000e0000 */
[----:B------:R-:W-:Y:S01]  /*19860*/  UMOV UR24, UR28 ;  /* 0x0000001c00187c82 */ /* 0x000fe20008000000 */
[----:B------:R-:W-:Y:S01]  /*19870*/  UMOV UR25, UR29 ;  /* 0x0000001d00197c82 */ /* 0x000fe20008000000 */
[----:B------:R-:W-:Y:S02]  /*19880*/  WARPGROUP.DEPBAR.LE gsb0, 0x0 ;  /* 0x00008000000079c5 */ /* 0x000fe40000010000 */
[----:B------:R-:W-:-:S08]  /*19890*/  WARPGROUP.ARRIVE ;  /* 0x00000000000079c5 */ /* 0x000fd00000000000 */
[----:B------:R-:W-:Y:S01]  /*198a0*/  HGMMA.64x16x16.F32 R184, gdesc[UR24], R184, gsb0 ;  /* 0x0020000018b879f0 */ /* 0x000fe200080008b8 */
[----:B------:R-:W-:Y:S02]  /*198b0*/  IADD3 R12, R4, 0x82, RZ ;  /* 0x00000082040c7810 */ /* 0x000fe40007ffe0ff */
[----:B------:R-:W-:Y:S02]  /*198c0*/  MOV R13, 0x40000040 ;  /* 0x40000040000d7802 */ /* 0x000fe40000000f00 */
[----:B------:R-:W-:Y:S02]  /*198d0*/  R2UR UR22, R12 ;  /* 0x000000000c1672ca */ /* 0x000fe400000e0000 */
[----:B------:R-:W-:Y:S01]  /*198e0*/  R2UR UR23, R13 ;  /* 0x000000000d1772ca */ /* 0x000fe200000e0000 */
[----:B------:R-:W-:Y:S01]  /*198f0*/  UMOV UR20, UR28 ;  /* 0x0000001c00147c82 */ /* 0x000fe20008000000 */
[----:B------:R-:W-:Y:S01]  /*19900*/  UMOV UR21, UR29 ;  /* 0x0000001d00157c82 */ /* 0x000fe20008000000 */
[----:B------:R-:W-:-:S02]  /*19910*/  WARPGROUP.DEPBAR.LE gsb0, 0x0 ;  /* 0x00008000000079c5 */ /* 0x000fc40000010000 */
        /* <DEDUP_REMOVED lines=17> */
[C---:B------:R-:W-:Y:S02]  /*19a30*/  VIADD R14, R4.reuse, 0x202 ;  /* 0x00000202040e7836 */ /* 0x040fe40000000000 */
[----:B------:R-:W-:Y:S01]  /*19a40*/  IMAD.MOV.U32 R15, RZ, RZ, 0x40000040 ;  /* 0x40000040ff0f7424 */ /* 0x000fe200078e00ff */
[----:B------:R-:W-:Y:S01]  /*19a50*/  IADD3 R6, R4, 0x4, RZ ;  /* 0x0000000404067810 */ /* 0x000fe20007ffe0ff */
[----:B------:R-:W-:Y:S01]  /*19a60*/  IMAD.MOV.U32 R7, RZ, RZ, 0x40000040 ;  /* 0x40000040ff077424 */ /* 0x000fe200078e00ff */
        /* <DEDUP_REMOVED lines=24> */
[----:B------:R-:W-:Y:S01]  /*19bf0*/  IMAD.MOV.U32 R7, RZ, RZ, 0x40000040 ;  /* 0x40000040ff077424 */ /* 0x000fe200078e00ff */
[----:B------:R-:W-:Y:S01]  /*19c00*/  IADD3 R6, R4, 0x84, RZ ;  /* 0x0000008404067810 */ /* 0x000fe20007ffe0ff */
[----:B------:R-:W-:Y:S02]  /*19c10*/  WARPGROUP.DEPBAR.LE gsb0, 0x0 ;  /* 0x00008000000079c5 */ /* 0x000fe40000010000 */
[----:B------:R-:W-:-:S06]  /*19c20*/  WARPGROUP.ARRIVE ;  /* 0x00000000000079c5 */ /* 0x000fcc0000000000 */
[----:B------:R-:W-:Y:S01]  /*19c30*/  HGMMA.64x16x16.F32 R184, gdesc[UR8], R184, gsb0 ;  /* 0x0020000008b879f0 */ /* 0x000fe200080008b8 */
[----:B------:R-:W-:Y:S02]  /*19c40*/  R2UR UR6, R6 ;  /* 0x00000000060672ca */ /* 0x000fe400000e0000 */
[----:B------:R-:W-:Y:S01]  /*19c50*/  R2UR UR7, R7 ;  /* 0x00000000070772ca */ /* 0x000fe200000e0000 */
[----:B------:R-:W-:Y:S01]  /*19c60*/  VIADD R6, R4, 0x104 ;  /* 0x0000010404067836 */ /* 0x000fe20000000000 */
[----:B------:R-:W-:Y:S02]  /*19c70*/  WARPGROUP.DEPBAR.LE gsb0, 0x0 ;  /* 0x00008000000079c5 */ /* 0x000fe40000010000 */
[----:B------:R-:W-:-:S09]  /*19c80*/  WARPGROUP.ARRIVE ;  /* 0x00000000000079c5 */ /* 0x000fd20000000000 */
[----:B------:R-:W-:Y:S01]  /*19c90*/  HGMMA.64x16x16.F32 R176, gdesc[UR4], R176, gsb0 ;  /* 0x0020000004b079f0 */ /* 0x000fe200080008b0 */
[----:B------:R-:W-:Y:S01]  /*19ca0*/  IMAD.MOV.U32 R7, RZ, RZ, 0x40000040 ;  /* 0x40000040ff077424 */ /* 0x000fe200078e00ff */
[----:B------:R-:W-:-:S04]  /*19cb0*/  R2UR UR26, R6 ;  /* 0x00000000061a72ca */ /* 0x000fc800000e0000 */
        /* <DEDUP_REMOVED lines=210> */
[----:B------:R-:W2:Y:S01]  /*1a9e0*/  LDL.64 R12, [R1] ;  /* 0x00000000010c7983 */ /* 0x000ea20000100a00 */
        /* <DEDUP_REMOVED lines=537> */
.L_x_2906:
[----:B------:R-:W-:Y:S01]  /*1cb80*/  SHF.L.U32 R0, R11, 0x1f, RZ ;  /* 0x0000001f0b007819 */ /* 0x000fe200000006ff */
[----:B------:R-:W-:-:S04]  /*1cb90*/  IMAD R6, R8, 0x8, R22 ;  /* 0x0000000808067824 */ /* 0x000fc800078e0216 */
[----:B------:R2:W3:Y:S01]  /*1cba0*/  SYNCS.PHASECHK.TRANS64.TRYWAIT P2, [R6+URZ+0x38850], R0 ;  /* 0x03885000060075a7 */ /* 0x0004e2000804017f */
[----:B------:R-:W-:Y:S05]  /*1cbb0*/  @!P0 BRA `(.L_x_2907) ;  /* 0x0000000000048947 */ /* 0x000fea0003800000 */
[----:B------:R-:W-:Y:S01]  /*1cbc0*/  BPT.TRAP 0x1 ;  /* 0x000000040000795c */ /* 0x000fe20000300000 */
.L_x_2907:
[----:B------:R-:W-:Y:S04]  /*1cbd0*/  BSSY B2, `(.L_x_2908) ;  /* 0x0000004000027945 */ /* 0x000fe80003800000 */
[----:B---3--:R-:W-:Y:S05]  /*1cbe0*/  @P2 BRA `(.L_x_2909) ;  /* 0x0000000000082947 */ /* 0x008fea0003800000 */
[----:B------:R-:W3:Y:S02]  /*1cbf0*/  SYNCS.PHASECHK.TRANS64.TRYWAIT P2, [R6+URZ+0x38850], R0 ;  /* 0x03885000060075a7 */ /* 0x000ee4000804017f */
[----:B---3--:R-:W-:Y:S05]  /*1cc00*/  @!P2 BRA `(.L_x_2910) ;  /* 0x000001380034a947 */ /* 0x008fea0003800000 */
.L_x_2909:
[----:B------:R-:W-:Y:S05]  /*1cc10*/  BSYNC B2 ;  /* 0x0000000000027941 */ /* 0x000fea0003800000 */
.L_x_2908:
[----:B--23--:R-:W-:Y:S01]  /*1cc20*/  VIADD R0, R22, 0x400 ;  /* 0x0000040016007836 */ /* 0x00cfe20000000000 */
[----:B01----:R-:W-:Y:S01]  /*1cc30*/  MOV R3, 0x40000040 ;  /* 0x4000004000037802 */ /* 0x003fe20000000f00 */
[----:B------:R-:W-:Y:S01]  /*1cc40*/  WARPGROUP.ARRIVE ;  /* 0x00000000000079c5 */ /* 0x000fe20000000000 */
[----:B------:R-:W-:Y:S02]  /*1cc50*/  IMAD.MOV.U32 R5, RZ, RZ, 0x40000040 ;  /* 0x40000040ff057424 */ /* 0x000fe400078e00ff */
[----:B------:R-:W-:Y:S02]  /*1cc60*/  SHF.R.U32.HI R0, RZ, 0x4, R0 ;  /* 0x00000004ff007819 */ /* 0x000fe40000011600 */
[----:B------:R-:W-:Y:S02]  /*1cc70*/  R2UR UR7, R3 ;  /* 0x00000000030772ca */ /* 0x000fe400000e0000 */
[----:B------:R-:W-:Y:S02]  /*1cc80*/  LOP3.LUT R0, R0, 0x3fff, RZ, 0xc0, !PT ;  /* 0x00003fff00007812 */ /* 0x000fe400078ec0ff */
[----:B------:R-:W-:-:S02]  /*1cc90*/  MOV R3, 0x40000040 ;  /* 0x4000004000037802 */ /* 0x000fc40000000f00 */
[----:B------:R-:W-:-:S05]  /*1cca0*/  LOP3.LUT R0, R0, 0x2800000, RZ, 0xfc, !PT ;  /* 0x0280000000007812 */ /* 0x000fca00078efcff */
[----:B------:R-:W-:-:S04]  /*1ccb0*/  IMAD R2, R8, 0xa00, R0 ;  /* 0x00000a0008027824 */ /* 0x000fc800078e0200 */
[C---:B------:R-:W-:Y:S01]  /*1ccc0*/  VIADD R4, R2.reuse, 0x80 ;  /* 0x0000008002047836 */ /* 0x040fe20000000000 */
[----:B------:R-:W-:-:S13]  /*1ccd0*/  R2UR UR6, R2 ;  /* 0x00000000020672ca */ /* 0x000fda00000e0000 */
        /* <DEDUP_REMOVED lines=33> */
.L_x_2911:
[----:B------:R-:W2:Y:S01]  /*1cef0*/  LDL R8, [R1+0x68] ;  /* 0x0000680001087983 */ /* 0x000ea20000100800 */
[----:B------:R-:W0:Y:S03]  /*1cf00*/  @P1 LDC R3, c[0x0][0x44c] ;  /* 0x00011300ff031b82 */ /* 0x000e260000000800 */
[----:B------:R-:W2:Y:S04]  /*1cf10*/  LDL R2, [R1+0x78] ;  /* 0x0000780001027983 */ /* 0x000ea80000100800 */
[----:B------:R-:W3:Y:S01]  /*1cf20*/  LDL R7, [R1+0x74] ;  /* 0x0000740001077983 */ /* 0x000ee20000100800 */
[----:B------:R-:W1:Y:S03]  /*1cf30*/  @P1 LDC R0, c[0x0][0x450] ;  /* 0x00011400ff001b82 */ /* 0x000e660000000800 */
[----:B------:R-:W4:Y:S04]  /*1cf40*/  LDL R5, [R1+0x70] ;  /* 0x0000700001057983 */ /* 0x000f280000100800 */
[----:B------:R-:W4:Y:S01]  /*1cf50*/  LDL R4, [R1+0x6c] ;  /* 0x00006c0001047983 */ /* 0x000f220000100800 */
[----:B--2---:R-:W-:-:S04]  /*1cf60*/  IMAD.IADD R2, R2, 0x1, R8 ;  /* 0x0000000102027824 */ /* 0x004fc800078e0208 */
[----:B0-----:R-:W-:-:S05]  /*1cf70*/  @P1 IMAD.HI.U32 R3, R2, R3, RZ ;  /* 0x0000000302031227 */ /* 0x001fca00078e00ff */
[----:B-1----:R-:W-:Y:S01]  /*1cf80*/  @P1 SHF.R.U32.HI R2, RZ, R0, R3 ;  /* 0x00000000ff021219 */ /* 0x002fe20000011603 */
[----:B------:R-:W-:-:S04]  /*1cf90*/  IMAD.MOV.U32 R0, RZ, RZ, -0x50 ;  /* 0xffffffb0ff007424 */ /* 0x000fc800078e00ff */
[----:B------:R-:W0:Y:S01]  /*1cfa0*/  SHFL.IDX PT, R3, R2, RZ, 0x1c1f ;  /* 0x001c1fff02037589 */ /* 0x000e2200000e0000 */
[----:B------:R-:W-:-:S04]  /*1cfb0*/  IMAD R0, R9, R0, 0x1 ;  /* 0x0000000109007424 */ /* 0x000fc800078e0200 */
[----:B---3--:R-:W-:-:S05]  /*1cfc0*/  IMAD R0, R7, -0x2, R0 ;  /* 0xfffffffe07007824 */ /* 0x008fca00078e0200 */
[----:B----4-:R-:W-:-:S05]  /*1cfd0*/  IADD3 R0, -R4, R0, R5 ;  /* 0x0000000004007210 */ /* 0x010fca0007ffe105 */
[----:B0-----:R-:W-:-:S05]  /*1cfe0*/  IMAD.IADD R3, R0, 0x1, R3 ;  /* 0x0000000100037824 */ /* 0x001fca00078e0203 */
        /* <DEDUP_REMOVED lines=55> */
[----:B------:R-:W-:Y:S01]  /*1d360*/  FSEL R156, R156, -INF , P6 ;  /* 0xff8000009c9c7808 */ /* 0x000fe20003000000 */
[----:B------:R-:W0:Y:S01]  /*1d370*/  SHFL.IDX PT, R3, R2, 0x1, 0x1c1f ;  /* 0x003c1f0002037f89 */ /* 0x000e2200000e0000 */
[----:B------:R-:W-:Y:S02]  /*1d380*/  FMNMX.FTZ R4, R153, R4, !PT ;  /* 0x0000000499047209 */ /* 0x000fe40007810000 */
[----:B------:R-:W-:Y:S02]  /*1d390*/  FSEL R157, R157, -INF , P5 ;  /* 0xff8000009d9d7808 */ /* 0x000fe40002800000 */
[----:B------:R-:W-:-:S04]  /*1d3a0*/  FMNMX.FTZ R4, R156, R4, !PT ;  /* 0x000000049c047209 */ /* 0x000fc80007810000 */
[----:B------:R-:W-:-:S05]  /*1d3b0*/  FMNMX.FTZ R4, R157, R4, !PT ;  /* 0x000000049d047209 */ /* 0x000fca0007810000 */
[----:B------:R-:W1:Y:S01]  /*1d3c0*/  SHFL.BFLY PT, R2, R4, 0x2, 0x1f ;  /* 0x0c401f0004027f89 */ /* 0x000e6200000e0000 */
[----:B0-----:R-:W-:Y:S01]  /*1d3d0*/  IADD3 R0, R0, R3, RZ ;  /* 0x0000000300007210 */ /* 0x001fe20007ffe0ff */
[----:B------:R-:W-:-:S03]  /*1d3e0*/  IMAD.U32 R3, RZ, RZ, UR39 ;  /* 0x00000027ff037e24 */ /* 0x000fc6000f8e00ff */
[C---:B------:R-:W-:Y:S02]  /*1d3f0*/  ISETP.GT.AND P3, PT, R0.reuse, 0x1, PT ;  /* 0x000000010000780c */ /* 0x040fe40003f64270 */
[----:B------:R-:W-:Y:S02]  /*1d400*/  ISETP.GT.AND P4, PT, R0, 0x8, PT ;  /* 0x000000080000780c */ /* 0x000fe40003f84270 */
[----:B------:R-:W-:Y:S02]  /*1d410*/  FSEL R187, R187, -INF , P3 ;  /* 0xff800000bbbb7808 */ /* 0x000fe40001800000 */
[----:B------:R-:W-:Y:S02]  /*1d420*/  FSEL R190, R190, -INF , P4 ;  /* 0xff800000bebe7808 */ /* 0x000fe40002000000 */
[----:B------:R-:W-:Y:S02]  /*1d430*/  ISETP.GT.AND P2, PT, R0, RZ, PT ;  /* 0x000000ff0000720c */ /* 0x000fe40003f44270 */
[----:B-1----:R-:W-:-:S02]  /*1d440*/  FMNMX.FTZ R4, R4, R2, !PT ;  /* 0x0000000204047209 */ /* 0x002fc40007810000 */
[C---:B------:R-:W-:Y:S02]  /*1d450*/  ISETP.GT.AND P5, PT, R0.reuse, 0x9, PT ;  /* 0x000000090000780c */ /* 0x040fe40003fa4270 */
[C---:B------:R-:W-:Y:S01]  /*1d460*/  ISETP.GT.AND P3, PT, R0.reuse, 0x11, PT ;  /* 0x000000110000780c */ /* 0x040fe20003f64270 */
[----:B------:R-:W0:Y:S01]  /*1d470*/  SHFL.BFLY PT, R2, R4, 0x1, 0x1f ;  /* 0x0c201f0004027f89 */ /* 0x000e2200000e0000 */
[----:B------:R-:W-:Y:S02]  /*1d480*/  ISETP.GT.AND P4, PT, R0, 0x18, PT ;  /* 0x000000180000780c */ /* 0x000fe40003f84270 */
[----:B------:R-:W-:Y:S02]  /*1d490*/  FSEL R186, R186, -INF , P2 ;  /* 0xff800000baba7808 */ /* 0x000fe40001000000 */
[----:B------:R-:W-:Y:S02]  /*1d4a0*/  FSEL R191, R191, -INF , P5 ;  /* 0xff800000bfbf7808 */ /* 0x000fe40002800000 */
[----:B------:R-:W-:-:S02]  /*1d4b0*/  FSEL R179, R179, -INF , P3 ;  /* 0xff800000b3b37808 */ /* 0x000fc40001800000 */
[----:B------:R-:W-:Y:S02]  /*1d4c0*/  FSEL R182, R182, -INF , P4 ;  /* 0xff800000b6b67808 */ /* 0x000fe40002000000 */
[C---:B------:R-:W-:Y:S02]  /*1d4d0*/  ISETP.GT.AND P2, PT, R0.reuse, 0x10, PT ;  /* 0x000000100000780c */ /* 0x040fe40003f44270 */
[C---:B------:R-:W-:Y:S02]  /*1d4e0*/  ISETP.GT.AND P5, PT, R0.reuse, 0x19, PT ;  /* 0x000000190000780c */ /* 0x040fe40003fa4270 */
[C---:B------:R-:W-:Y:S02]  /*1d4f0*/  ISETP.GT.AND P3, PT, R0.reuse, 0x21, PT ;  /* 0x000000210000780c */ /* 0x040fe40003f64270 */
[----:B------:R-:W-:Y:S02]  /*1d500*/  ISETP.GT.AND P4, PT, R0, 0x28, PT ;  /* 0x000000280000780c */ /* 0x000fe40003f84270 */
[----:B------:R-:W-:-:S02]  /*1d510*/  FSEL R178, R178, -INF , P2 ;  /* 0xff800000b2b27808 */ /* 0x000fc40001000000 */
[----:B------:R-:W-:Y:S02]  /*1d520*/  FSEL R183, R183, -INF , P5 ;  /* 0xff800000b7b77808 */ /* 0x000fe40002800000 */
[----:B------:R-:W-:Y:S02]  /*1d530*/  FSEL R171, R171, -INF , P3 ;  /* 0xff800000abab7808 */ /* 0x000fe40001800000 */
[----:B------:R-:W-:Y:S02]  /*1d540*/  FSEL R174, R174, -INF , P4 ;  /* 0xff800000aeae7808 */ /* 0x000fe40002000000 */
[C---:B------:R-:W-:Y:S02]  /*1d550*/  ISETP.GT.AND P2, PT, R0.reuse, 0x20, PT ;  /* 0x000000200000780c */ /* 0x040fe40003f44270 */
[C---:B------:R-:W-:Y:S02]  /*1d560*/  ISETP.GT.AND P5, PT, R0.reuse, 0x29, PT ;  /* 0x000000290000780c */ /* 0x040fe40003fa4270 */
[----:B------:R-:W-:-:S02]  /*1d570*/  ISETP.GT.AND P4, PT, R0, 0x30, PT ;  /* 0x000000300000780c */ /* 0x000fc40003f84270 */
[C---:B------:R-:W-:Y:S02]  /*1d580*/  ISETP.GT.AND P3, PT, R0.reuse, 0x31, PT ;  /* 0x000000310000780c */ /* 0x040fe40003f64270 */
[----:B------:R-:W-:Y:S02]  /*1d590*/  ISETP.GT.AND P6, PT, R0, 0x38, PT ;  /* 0x000000380000780c */ /* 0x000fe40003fc4270 */
[----:B------:R-:W-:Y:S02]  /*1d5a0*/  FSEL R170, R170, -INF , P2 ;  /* 0xff800000aaaa7808 */ /* 0x000fe40001000000 */
[----:B------:R-:W-:Y:S02]  /*1d5b0*/  FSEL R175, R175, -INF , P5 ;  /* 0xff800000afaf7808 */ /* 0x000fe40002800000 */
[----:B------:R-:W-:Y:S02]  /*1d5c0*/  FSEL R162, R162, -INF , P4 ;  /* 0xff800000a2a27808 */ /* 0x000fe40002000000 */
[----:B------:R-:W-:-:S02]  /*1d5d0*/  FSEL R163, R163, -INF , P3 ;  /* 0xff800000a3a37808 */ /* 0x000fc40001800000 */
[----:B------:R-:W-:Y:S02]  /*1d5e0*/  FSEL R166, R166, -INF , P6 ;  /* 0xff800000a6a67808 */ /* 0x000fe40003000000 */
[C---:B------:R-:W-:Y:S02]  /*1d5f0*/  ISETP.GT.AND P5, PT, R0.reuse, 0x39, PT ;  /* 0x000000390000780c */ /* 0x040fe40003fa4270 */
[C---:B------:R-:W-:Y:S02]  /*1d600*/  ISETP.GT.AND P2, PT, R0.reuse, 0x40, PT ;  /* 0x000000400000780c */ /* 0x040fe40003f44270 */
[C---:B------:R-:W-:Y:S02]  /*1d610*/  ISETP.GT.AND P4, PT, R0.reuse, 0x41, PT ;  /* 0x000000410000780c */ /* 0x040fe40003f84270 */
[C---:B------:R-:W-:Y:S02]  /*1d620*/  ISETP.GT.AND P3, PT, R0.reuse, 0x48, PT ;  /* 0x000000480000780c */ /* 0x040fe40003f64270 */
[----:B------:R-:W-:-:S02]  /*1d630*/  ISETP.GT.AND P6, PT, R0, 0x49, PT ;  /* 0x000000490000780c */ /* 0x000fc40003fc4270 */
[----:B0-----:R-:W-:Y:S02]  /*1d640*/  FMNMX.FTZ R4, R4, R2, !PT ;  /* 0x0000000204047209 */ /* 0x001fe40007810000 */
[----:B------:R-:W-:Y:S02]  /*1d650*/  FMNMX.FTZ R0, R186, R223, !PT ;  /* 0x000000dfba007209 */ /* 0x000fe40007810000 */
[----:B------:R-:W-:Y:S02]  /*1d660*/  FSEL R167, R167, -INF , P5 ;  /* 0xff800000a7a77808 */ /* 0x000fe40002800000 */
[----:B------:R-:W-:Y:S01]  /*1d670*/  FMNMX.FTZ R2, R187, R0, !PT ;  /* 0x00000000bb027209 */ /* 0x000fe20007810000 */
[C---:B------:R-:W-:Y:S01]  /*1d680*/  FMUL.FTZ R0, R4.reuse, R3 ;  /* 0x0000000304007220 */ /* 0x040fe20000410000 */
[----:B------:R-:W-:Y:S02]  /*1d690*/  FSETP.NEU.FTZ.AND P5, PT, R4, -INF , PT ;  /* 0xff8000000400780b */ /* 0x000fe40003fbd000 */
[----:B------:R-:W-:-:S02]  /*1d6a0*/  FMNMX.FTZ R2, R190, R2, !PT ;  /* 0x00000002be027209 */ /* 0x000fc40007810000 */
[----:B------:R-:W-:Y:S02]  /*1d6b0*/  FSEL R0, R0, RZ, P5 ;  /* 0x000000ff00007208 */ /* 0x000fe40002800000 */
[----:B------:R-:W-:-:S03]  /*1d6c0*/  FMNMX.FTZ R2, R191, R2, !PT ;  /* 0x00000002bf027209 */ /* 0x000fc60007810000 */
[-CC-:B------:R-:W-:Y:S02]  /*1d6d0*/  FFMA.FTZ R208, R184, R3.reuse, -R0.reuse ;  /* 0x00000003b8d07223 */ /* 0x180fe40000010800 */
[----:B------:R-:W2:Y:S01]  /*1d6e0*/  LDL R184, [R1+0x50] ;  /* 0x0000500001b87983 */ /* 0x000ea20000100800 */
[----:B------:R-:W-:Y:S01]  /*1d6f0*/  FMNMX.FTZ R2, R178, R2, !PT ;  /* 0x00000002b2027209 */ /* 0x000fe20007810000 */
[-CC-:B------:R-:W-:Y:S01]  /*1d700*/  FFMA.FTZ R204, R176, R3.reuse, -R0.reuse ;  /* 0x00000003b0cc7223 */ /* 0x180fe20000010800 */
[----:B------:R-:W-:Y:S01]  /*1d710*/  FSEL R176, R154, -INF , P2 ;  /* 0xff8000009ab07808 */ /* 0x000fe20001000000 */
[-CC-:B------:R-:W-:Y:S01]  /*1d720*/  FFMA.FTZ R192, R152, R3.reuse, -R0.reuse ;  /* 0x0000000398c07223 */ /* 0x180fe20000010800 */
        /* <DEDUP_REMOVED lines=14> */
[-CC-:B------:R-:W-:Y:S01]  /*1d810*/  FFMA.FTZ R200, R168, R3.reuse, -R0.reuse ;  /* 0x00000003a8c87223 */ /* 0x180fe20000010800 */
        /* <DEDUP_REMOVED lines=11> */
[----:B------:R-:W-:Y:S01]  /*1d8d0*/  FFMA.FTZ R194, R157, R3, -R0 ;  /* 0x000000039dc27223 */ /* 0x000fe20000010800 */
[----:B------:R-:W-:Y:S01]  /*1d8e0*/  FSEL R0, R4, RZ, P5 ;  /* 0x000000ff04007208 */ /* 0x000fe20002800000 */
[----:B------:R-:W-:Y:S01]  /*1d8f0*/  MUFU.EX2 R208, R208 ;  /* 0x000000d000d07308 */ /* 0x000fe20000000800 */
[----:B------:R-:W-:Y:S01]  /*1d900*/  FMNMX.FTZ R2, R162, R2, !PT ;  /* 0x00000002a2027209 */ /* 0x000fe20007810000 */
[----:B------:R-:W-:-:S02]  /*1d910*/  VIADD R10, R10, 0x38840 ;  /* 0x000388400a0a7836 */ /* 0x000fc40000000000 */
[----:B------:R-:W-:Y:S01]  /*1d920*/  FADD.FTZ R0, -R0, R20 ;  /* 0x0000001400007221 */ /* 0x000fe20000010100 */
[----:B------:R-:W-:-:S03]  /*1d930*/  FMNMX.FTZ R2, R163, R2, !PT ;  /* 0x00000002a3027209 */ /* 0x000fc60007810000 */
[----:B------:R-:W-:Y:S01]  /*1d940*/  FMUL.FTZ R0, R0, R3 ;  /* 0x0000000300007220 */ /* 0x000fe20000410000 */
[----:B------:R-:W-:Y:S01]  /*1d950*/  FMNMX.FTZ R2, R166, R2, !PT ;  /* 0x00000002a6027209 */ /* 0x000fe20007810000 */
[----:B------:R-:W-:Y:S03]  /*1d960*/  MUFU.EX2 R8, R8 ;  /* 0x0000000800087308 */ /* 0x000fe60000000800 */
[----:B------:R-:W-:-:S04]  /*1d970*/  FMNMX.FTZ R2, R167, R2, !PT ;  /* 0x00000002a7027209 */ /* 0x000fc80007810000 */
[----:B------:R-:W-:Y:S01]  /*1d980*/  FMNMX.FTZ R2, R176, R2, !PT ;  /* 0x00000002b0027209 */ /* 0x000fe20007810000 */
[----:B------:R-:W0:Y:S03]  /*1d990*/  MUFU.EX2 R0, R0 ;  /* 0x0000000000007308 */ /* 0x000e260000000800 */
[----:B------:R-:W-:-:S04]  /*1d9a0*/  FMNMX.FTZ R2, R155, R2, !PT ;  /* 0x000000029b027209 */ /* 0x000fc80007810000 */
[----:B------:R-:W-:Y:S01]  /*1d9b0*/  FMNMX.FTZ R2, R158, R2, !PT ;  /* 0x000000029e027209 */ /* 0x000fe20007810000 */
[----:B------:R-:W-:Y:S03]  /*1d9c0*/  MUFU.EX2 R210, R210 ;  /* 0x000000d200d27308 */ /* 0x000fe60000000800 */
[----:B------:R-:W-:-:S05]  /*1d9d0*/  FMNMX.FTZ R2, R159, R2, !PT ;  /* 0x000000029f027209 */ /* 0x000fca0007810000 */
[----:B------:R-:W1:Y:S01]  /*1d9e0*/  SHFL.BFLY PT, R5, R2, 0x2, 0x1f ;  /* 0x0c401f0002057f89 */ /* 0x000e6200000e0000 */
[----:B------:R-:W-:Y:S01]  /*1d9f0*/  MUFU.EX2 R7, R7 ;  /* 0x0000000700077308 */ /* 0x000fe20000000800 */
[----:B0-----:R-:W-:-:S07]  /*1da00*/  FFMA.FTZ R227, R0, R227, R208 ;  /* 0x000000e300e37223 */ /* 0x001fce00000100d0 */
[----:B------:R-:W-:Y:S08]  /*1da10*/  MUFU.EX2 R204, R204 ;  /* 0x000000cc00cc7308 */ /* 0x000ff00000000800 */
[----:B------:R-:W-:Y:S01]  /*1da20*/  MUFU.EX2 R11, R11 ;  /* 0x0000000b000b7308 */ /* 0x000fe20000000800 */
[----:B-1----:R-:W-:-:S07]  /*1da30*/  FMNMX.FTZ R2, R2, R5, !PT ;  /* 0x0000000502027209 */ /* 0x002fce0007810000 */
[----:B------:R-:W-:Y:S01]  /*1da40*/  MUFU.EX2 R206, R206 ;  /* 0x000000ce00ce7308 */ /* 0x000fe20000000800 */
[----:B------:R-:W0:Y:S07]  /*1da50*/  SHFL.BFLY PT, R5, R2, 0x1, 0x1f ;  /* 0x0c201f0002057f89 */ /* 0x000e2e00000e0000 */
[----:B------:R-:W-:Y:S08]  /*1da60*/  MUFU.EX2 R154, R154 ;  /* 0x0000009a009a7308 */ /* 0x000ff00000000800 */
[----:B------:R-:W-:Y:S08]  /*1da70*/  MUFU.EX2 R200, R200 ;  /* 0x000000c800c87308 */ /* 0x000ff00000000800 */
[----:B------:R-:W-:Y:S01]  /*1da80*/  MUFU.EX2 R21, R21 ;  /* 0x0000001500157308 */ /* 0x000fe20000000800 */
[----:B0-----:R-:W-:-:S04]  /*1da90*/  FMNMX.FTZ R5, R2, R5, !PT ;  /* 0x0000000502057209 */ /* 0x001fc80007810000 */
[C---:B------:R-:W-:Y:S01]  /*1daa0*/  FSETP.NEU.FTZ.AND P2, PT, R5.reuse, -INF , PT ;  /* 0xff8000000500780b */ /* 0x040fe20003f5d000 */
[C---:B------:R-:W-:Y:S02]  /*1dab0*/  FMUL.FTZ R156, R5.reuse, R3 ;  /* 0x00000003059c7220 */ /* 0x040fe40000410000 */
[----:B------:R-:W-:Y:S01]  /*1dac0*/  MUFU.EX2 R202, R202 ;  /* 0x000000ca00ca7308 */ /* 0x000fe20000000800 */
[----:B------:R-:W-:Y:S02]  /*1dad0*/  FSEL R2, R5, RZ, P2 ;  /* 0x000000ff05027208 */ /* 0x000fe40001000000 */
[----:B------:R-:W-:-:S03]  /*1dae0*/  FSEL R156, R156, RZ, P2 ;  /* 0x000000ff9c9c7208 */ /* 0x000fc60001000000 */
[----:B------:R-:W-:Y:S02]  /*1daf0*/  FADD.FTZ R2, -R2, R223 ;  /* 0x000000df02027221 */ /* 0x000fe40000010100 */
[----:B------:R-:W-:Y:S01]  /*1db00*/  MUFU.EX2 R15, R15 ;  /* 0x0000000f000f7308 */ /* 0x000fe20000000800 */
[-CC-:B------:R-:W-:Y:S01]  /*1db10*/  FFMA.FTZ R209, R186, R3.reuse, -R156.reuse ;  /* 0x00000003bad17223 */ /* 0x180fe2000001089c */
[-CC-:B------:R-:W-:Y:S01]  /*1db20*/  FFMA.FTZ R161, R187, R3.reuse, -R156.reuse ;  /* 0x00000003bba17223 */ /* 0x180fe2000001089c */
[-C--:B------:R-:W-:Y:S01]  /*1db30*/  FMUL.FTZ R2, R2, R3.reuse ;  /* 0x0000000302027220 */ /* 0x080fe20000410000 */
        /* <DEDUP_REMOVED lines=18> */
[----:B------:R-:W-:-:S02]  /*1dc60*/  FFMA.FTZ R195, R158, R3, -R156 ;  /* 0x000000039ec37223 */ /* 0x000fc4000001089c */
[----:B------:R-:W1:Y:S08]  /*1dc70*/  MUFU.EX2 R161, R161 ;  /* 0x000000a100a17308 */ /* 0x000e700000000800 */
[----:B------:R-:W3:Y:S01]  /*1dc80*/  MUFU.EX2 R211, R211 ;  /* 0x000000d300d37308 */ /* 0x000ee20000000800 */
[----:B0-----:R-:W-:-:S07]  /*1dc90*/  FFMA.FTZ R226, R2, R226, R209 ;  /* 0x000000e202e27223 */ /* 0x001fce00000100d1 */
[----:B------:R-:W0:Y:S08]  /*1dca0*/  MUFU.EX2 R160, R160 ;  /* 0x000000a000a07308 */ /* 0x000e300000000800 */
[----:B------:R-:W4:Y:S08]  /*1dcb0*/  MUFU.EX2 R205, R205 ;  /* 0x000000cd00cd7308 */ /* 0x000f300000000800 */
[----:B------:R-:W5:Y:S08]  /*1dcc0*/  MUFU.EX2 R157, R157 ;  /* 0x0000009d009d7308 */ /* 0x000f700000000800 */
[----:B------:R-:W5:Y:S08]  /*1dcd0*/  MUFU.EX2 R207, R207 ;  /* 0x000000cf00cf7308 */ /* 0x000f700000000800 */
[----:B------:R-:W5:Y:S08]  /*1dce0*/  MUFU.EX2 R153, R153 ;  /* 0x0000009900997308 */ /* 0x000f700000000800 */
[----:B------:R-:W5:Y:S08]  /*1dcf0*/  MUFU.EX2 R201, R201 ;  /* 0x000000c900c97308 */ /* 0x000f700000000800 */
[----:B------:R-:W5:Y:S08]  /*1dd00*/  MUFU.EX2 R20, R20 ;  /* 0x0000001400147308 */ /* 0x000f700000000800 */
[----:B------:R5:W-:Y:S08]  /*1dd10*/  MUFU.EX2 R158, R163 ;  /* 0x000000a3009e7308 */ /* 0x000bf00000000800 */
[----:B------:R-:W5:Y:S08]  /*1dd20*/  MUFU.EX2 R203, R203 ;  /* 0x000000cb00cb7308 */ /* 0x000f700000000800 */
[----:B------:R-:W5:Y:S08]  /*1dd30*/  MUFU.EX2 R162, R175 ;  /* 0x000000af00a27308 */ /* 0x000f700000000800 */
[----:B------:R-:W5:Y:S08]  /*1dd40*/  MUFU.EX2 R196, R196 ;  /* 0x000000c400c47308 */ /* 0x000f700000000800 */
[----:B------:R-:W5:Y:S08]  /*1dd50*/  MUFU.EX2 R197, R197 ;  /* 0x000000c500c57308 */ /* 0x000f700000000800 */
[----:B------:R-:W5:Y:S08]  /*1dd60*/  MUFU.EX2 R14, R14 ;  /* 0x0000000e000e7308 */ /* 0x000f700000000800 */
[----:B------:R-:W5:Y:S08]  /*1dd70*/  MUFU.EX2 R198, R198 ;  /* 0x000000c600c67308 */ /* 0x000f700000000800 */
[----:B------:R-:W5:Y:S08]  /*1dd80*/  MUFU.EX2 R199, R199 ;  /* 0x000000c700c77308 */ /* 0x000f700000000800 */
[----:B------:R-:W5:Y:S01]  /*1dd90*/  MUFU.EX2 R13, R13 ;  /* 0x0000000d000d7308 */ /* 0x000f620000000800 */
[----:B--2---:R-:W-:-:S07]  /*1dda0*/  PRMT R10, R184, 0x654, R10 ;  /* 0x00000654b80a7816 */ /* 0x004fce000000000a */
[----:B------:R-:W-:Y:S01]  /*1ddb0*/  MUFU.EX2 R192, R192 ;  /* 0x000000c000c07308 */ /* 0x000fe20000000800 */
[----:B------:R2:W-:Y:S07]  /*1ddc0*/  SYNCS.ARRIVE.TRANS64.RED.A1T0 RZ, [R10+URZ], RZ ;  /* 0x000000ff0aff79a7 */ /* 0x0005ee000810043f */
[----:B------:R-:W-:Y:S01]  /*1ddd0*/  MUFU.EX2 R193, R193 ;  /* 0x000000c100c17308 */ /* 0x000fe20000000800 */
[----:B--2---:R-:W-:Y:S01]  /*1dde0*/  FFMA.FTZ R10, R159, R3, -R156 ;  /* 0x000000039f0a7223 */ /* 0x004fe2000001089c */
[----:B------:R-:W-:Y:S01]  /*1ddf0*/  FADD.FTZ R156, R8, R227 ;  /* 0x000000e3089c7221 */ /* 0x000fe20000010000 */
[----:B-1----:R-:W-:-:S03]  /*1de00*/  FADD.FTZ R159, R161, R226 ;  /* 0x000000e2a19f7221 */ /* 0x002fc60000010000 */
[----:B------:R-:W-:Y:S01]  /*1de10*/  FADD.FTZ R156, R210, R156 ;  /* 0x0000009cd29c7221 */ /* 0x000fe20000010000 */
[----:B---3--:R-:W-:Y:S01]  /*1de20*/  FADD.FTZ R159, R211, R159 ;  /* 0x0000009fd39f7221 */ /* 0x008fe20000010000 */
[----:B------:R-:W-:Y:S02]  /*1de30*/  MUFU.EX2 R12, R12 ;  /* 0x0000000c000c7308 */ /* 0x000fe40000000800 */
[----:B------:R-:W-:Y:S01]  /*1de40*/  FADD.FTZ R156, R7, R156 ;  /* 0x0000009c079c7221 */ /* 0x000fe20000010000 */
[----:B0-----:R-:W-:-:S03]  /*1de50*/  FADD.FTZ R159, R160, R159 ;  /* 0x0000009fa09f7221 */ /* 0x001fc60000010000 */
[----:B------:R-:W-:Y:S01]  /*1de60*/  FADD.FTZ R156, R204, R156 ;  /* 0x0000009ccc9c7221 */ /* 0x000fe20000010000 */
[----:B----4-:R-:W-:Y:S01]  /*1de70*/  FADD.FTZ R159, R205, R159 ;  /* 0x0000009fcd9f7221 */ /* 0x010fe20000010000 */
[----:B------:R-:W-:Y:S02]  /*1de80*/  MUFU.EX2 R155, R155 ;  /* 0x0000009b009b7308 */ /* 0x000fe40000000800 */
[----:B------:R-:W-:Y:S01]  /*1de90*/  FADD.FTZ R156, R11, R156 ;  /* 0x0000009c0b9c7221 */ /* 0x000fe20000010000 */
[----:B-----5:R-:W-:-:S03]  /*1dea0*/  FADD.FTZ R163, R157, R159 ;  /* 0x0000009f9da37221 */ /* 0x020fc60000010000 */
[----:B------:R-:W-:Y:S01]  /*1deb0*/  FADD.FTZ R159, R206, R156 ;  /* 0x0000009cce9f7221 */ /* 0x000fe20000010000 */
[----:B------:R-:W-:Y:S01]  /*1dec0*/  FADD.FTZ R163, R207, R163 ;  /* 0x000000a3cfa37221 */ /* 0x000fe20000010000 */
[----:B------:R-:W0:Y:S02]  /*1ded0*/  MUFU.EX2 R156, R167 ;  /* 0x000000a7009c7308 */ /* 0x000e240000000800 */
[----:B------:R-:W-:Y:S01]  /*1dee0*/  FADD.FTZ R159, R154, R159 ;  /* 0x0000009f9a9f7221 */ /* 0x000fe20000010000 */
[----:B------:R-:W-:-:S03]  /*1def0*/  FADD.FTZ R163, R153, R163 ;  /* 0x000000a399a37221 */ /* 0x000fc60000010000 */
[----:B------:R-:W-:Y:S01]  /*1df00*/  FADD.FTZ R159, R200, R159 ;  /* 0x0000009fc89f7221 */ /* 0x000fe20000010000 */
[----:B------:R-:W-:Y:S01]  /*1df10*/  FADD.FTZ R163, R201, R163 ;  /* 0x000000a3c9a37221 */ /* 0x000fe20000010000 */
[----:B------:R-:W1:Y:S02]  /*1df20*/  MUFU.EX2 R152, R152 ;  /* 0x0000009800987308 */ /* 0x000e640000000800 */
[----:B------:R-:W-:Y:S01]  /*1df30*/  FADD.FTZ R159, R21, R159 ;  /* 0x0000009f159f7221 */ /* 0x000fe20000010000 */
[----:B------:R-:W-:-:S03]  /*1df40*/  FADD.FTZ R163, R20, R163 ;  /* 0x000000a314a37221 */ /* 0x000fc60000010000 */
[----:B------:R-:W-:Y:S01]  /*1df50*/  FADD.FTZ R159, R202, R159 ;  /* 0x0000009fca9f7221 */ /* 0x000fe20000010000 */
[----:B------:R-:W-:Y:S01]  /*1df60*/  FADD.FTZ R163, R203, R163 ;  /* 0x000000a3cba37221 */ /* 0x000fe20000010000 */
[----:B------:R-:W2:Y:S02]  /*1df70*/  MUFU.EX2 R195, R195 ;  /* 0x000000c300c37308 */ /* 0x000ea40000000800 */
[----:B------:R-:W-:Y:S01]  /*1df80*/  FADD.FTZ R159, R15, R159 ;  /* 0x0000009f0f9f7221 */ /* 0x000fe20000010000 */
[----:B------:R-:W-:-:S03]  /*1df90*/  FADD.FTZ R163, R162, R163 ;  /* 0x000000a3a2a37221 */ /* 0x000fc60000010000 */
[----:B------:R-:W-:Y:S01]  /*1dfa0*/  FADD.FTZ R159, R196, R159 ;  /* 0x0000009fc49f7221 */ /* 0x000fe20000010000 */
[----:B------:R-:W-:Y:S01]  /*1dfb0*/  FADD.FTZ R163, R197, R163 ;  /* 0x000000a3c5a37221 */ /* 0x000fe20000010000 */
[----:B------:R-:W3:Y:S02]  /*1dfc0*/  MUFU.EX2 R194, R194 ;  /* 0x000000c200c27308 */ /* 0x000ee40000000800 */
[----:B------:R-:W-:Y:S01]  /*1dfd0*/  FADD.FTZ R159, R14, R159 ;  /* 0x0000009f0e9f7221 */ /* 0x000fe20000010000 */
[----:B------:R-:W-:-:S03]  /*1dfe0*/  FADD.FTZ R163, R158, R163 ;  /* 0x000000a39ea37221 */ /* 0x000fc60000010000 */
[----:B------:R-:W-:Y:S01]  /*1dff0*/  FADD.FTZ R159, R198, R159 ;  /* 0x0000009fc69f7221 */ /* 0x000fe20000010000 */
[----:B------:R-:W-:Y:S01]  /*1e000*/  FADD.FTZ R163, R199, R163 ;  /* 0x000000a3c7a37221 */ /* 0x000fe20000010000 */
[----:B------:R-:W4:Y:S02]  /*1e010*/  MUFU.EX2 R10, R10 ;  /* 0x0000000a000a7308 */ /* 0x000f240000000800 */
[----:B------:R-:W-:Y:S01]  /*1e020*/  FADD.FTZ R159, R13, R159 ;  /* 0x0000009f0d9f7221 */ /* 0x000fe20000010000 */
[----:B0-----:R-:W-:-:S03]  /*1e030*/  FADD.FTZ R163, R156, R163 ;  /* 0x000000a39ca37221 */ /* 0x001fc60000010000 */
[----:B------:R-:W-:Y:S01]  /*1e040*/  FADD.FTZ R159, R192, R159 ;  /* 0x0000009fc09f7221 */ /* 0x000fe20000010000 */
[----:B------:R-:W-:-:S03]  /*1e050*/  FADD.FTZ R163, R193, R163 ;  /* 0x000000a3c1a37221 */ /* 0x000fc60000010000 */
[----:B------:R-:W-:Y:S01]  /*1e060*/  FADD.FTZ R159, R12, R159 ;  /* 0x0000009f0c9f7221 */ /* 0x000fe20000010000 */
[----:B------:R-:W-:-:S03]  /*1e070*/  FADD.FTZ R163, R155, R163 ;  /* 0x000000a39ba37221 */ /* 0x000fc60000010000 */
[----:B-1----:R-:W-:Y:S01]  /*1e080*/  FADD.FTZ R159, R152, R159 ;  /* 0x0000009f989f7221 */ /* 0x002fe20000010000 */
[----:B--2---:R-:W-:-:S03]  /*1e090*/  FADD.FTZ R163, R195, R163 ;  /* 0x000000a3c3a37221 */ /* 0x004fc60000010000 */
[----:B---3--:R-:W-:Y:S01]  /*1e0a0*/  FADD.FTZ R227, R194, R159 ;  /* 0x0000009fc2e37221 */ /* 0x008fe20000010000 */
[----:B----4-:R-:W-:Y:S01]  /*1e0b0*/  FADD.FTZ R226, R10, R163 ;  /* 0x000000a30ae27221 */ /* 0x010fe20000010000 */
[----:B------:R-:W-:Y:S06]  /*1e0c0*/  @!P0 BRA `(.L_x_2912) ;  /* 0x0000000000048947 */ /* 0x000fec0003800000 */
[----:B------:R-:W-:Y:S01]  /*1e0d0*/  BPT.TRAP 0x1 ;  /* 0x000000040000795c */ /* 0x000fe20000300000 */
.L_x_2912:
[----:B------:R-:W2:Y:S01]  /*1e0e0*/  LDL R159, [R1+0x5c] ;  /* 0x00005c00019f7983 */ /* 0x000ea20000100800 */
[----:B------:R-:W-:Y:S01]  /*1e0f0*/  VIADD R6, R6, 0x38860 ;  /* 0x0003886006067836 */ /* 0x000fe20000000000 */
[----:B------:R-:W-:Y:S01]  /*1e100*/  F2FP.F16.F32.PACK_AB R208, R8, R208 ;  /* 0x000000d008d0723e */ /* 0x000fe200000000ff */
[----:B------:R-:W-:Y:S01]  /*1e110*/  IMAD.MOV.U32 R223, RZ, RZ, R5 ;  /* 0x000000ffffdf7224 */ /* 0x000fe200078e0005 */
        /* <DEDUP_REMOVED lines=23> */
[----:B------:R-:W-:Y:S02]  /*1e290*/  MOV R8, R219 ;  /* 0x000000db00087202 */ /* 0x000fe40000000f00 */
[----:B--2---:R-:W-:-:S02]  /*1e2a0*/  ISETP.GT.AND P2, PT, R9, R159, PT ;  /* 0x0000009f0900720c */ /* 0x004fc40003f44270 */
[----:B------:R-:W-:-:S11]  /*1e2b0*/  IADD3 R9, R9, -0x1, RZ ;  /* 0xffffffff09097810 */ /* 0x000fd60007ffe0ff */
[----:B0-----:R-:W-:Y:S05]  /*1e2c0*/  @P2 BRA `(.L_x_2913) ;  /* 0xffffffb000282947 */ /* 0x001fea000383ffff */
[----:B------:R-:W-:Y:S05]  /*1e2d0*/  BSYNC B1 ;  /* 0x0000000000017941 */ /* 0x000fea0003800000 */
.L_x_2900:
[----:B------:R-:W-:Y:S05]  /*1e2e0*/  BSYNC B0 ;  /* 0x0000000000007941 */ /* 0x000fea0003800000 */
.L_x_2899:
[----:B------:R-:W-:Y:S01]  /*1e2f0*/  ISETP.GE.AND P1, PT, R9, RZ, PT ;  /* 0x000000ff0900720c */ /* 0x000fe20003f26270 */
[----:B------:R-:W-:-:S12]  /*1e300*/  BSSY B0, `(.L_x_2914) ;  /* 0x0000494000007945 */ /* 0x000fd80003800000 */
[----:B------:R-:W-:Y:S05]  /*1e310*/  @!P1 BRA `(.L_x_2915) ;  /* 0x0000004800489947 */ /* 0x000fea0003800000 */
[----:B------:R-:W-:Y:S01]  /*1e320*/  IMAD.MOV.U32 R20, RZ, RZ, R5 ;  /* 0x000000ffff147224 */ /* 0x000fe200078e0005 */
[----:B------:R-:W-:Y:S01]  /*1e330*/  MOV R8, R219 ;  /* 0x000000db00087202 */ /* 0x000fe20000000f00 */
[----:B------:R-:W-:Y:S02]  /*1e340*/  IMAD.MOV.U32 R11, RZ, RZ, R4 ;  /* 0x000000ffff0b7224 */ /* 0x000fe400078e0004 */
[----:B------:R-:W-:-:S07]  /*1e350*/  IMAD.MOV.U32 R10, RZ, RZ, R225 ;  /* 0x000000ffff0a7224 */ /* 0x000fce00078e00e1 */
.L_x_2928:
[----:B------:R-:W-:-:S05]  /*1e360*/  VIADD R219, R8, 0x1 ;  /* 0x0000000108db7836 */ /* 0x000fca0000000000 */
[----:B------:R-:W-:-:S04]  /*1e370*/  ISETP.NE.AND P1, PT, R219, 0x2, PT ;  /* 0x00000002db00780c */ /* 0x000fc80003f25270 */
[----:B------:R-:W-:Y:S02]  /*1e380*/  SEL R225, RZ, 0x1, P1 ;  /* 0x00000001ffe17807 */ /* 0x000fe40000800000 */
[----:B------:R-:W-:Y:S02]  /*1e390*/  SEL R219, R219, RZ, P1 ;  /* 0x000000ffdbdb7207 */ /* 0x000fe40000800000 */
[----:B------:R-:W-:Y:S01]  /*1e3a0*/  LOP3.LUT R225, R10, R225, RZ, 0x3c, !PT ;  /* 0x000000e10ae17212 */ /* 0x000fe200078e3cff */
[----:B------:R-:W-:Y:S06]  /*1e3b0*/  @!P0 BRA `(.L_x_2916) ;  /* 0x0000000000048947 */ /* 0x000fec0003800000 */
[----:B------:R-:W-:Y:S01]  /*1e3c0*/  BPT.TRAP 0x1 ;  /* 0x000000040000795c */ /* 0x000fe20000300000 */
.L_x_2916:
[----:B------:R-:W-:Y:S01]  /*1e3d0*/  IMAD R3, R219, 0x8, R22 ;  /* 0x00000008db037824 */ /* 0x000fe200078e0216 */
[----:B------:R-:W-:-:S04]  /*1e3e0*/  SHF.L.U32 R6, R225, 0x1f, RZ ;  /* 0x0000001fe1067819 */ /* 0x000fc800000006ff */
[----:B------:R0:W1:Y:S01]  /*1e3f0*/  SYNCS.PHASECHK.TRANS64.TRYWAIT P1, [R3+URZ+0x38830], R6 ;  /* 0x03883006030075a7 */ /* 0x000062000802017f */
[----:B------:R-:W-:Y:S05]  /*1e400*/  @!P0 BRA `(.L_x_2917) ;  /* 0x0000000000048947 */ /* 0x000fea0003800000 */
[----:B------:R-:W-:Y:S01]  /*1e410*/  BPT.TRAP 0x1 ;  /* 0x000000040000795c */ /* 0x000fe20000300000 */
.L_x_2917:
        /* <DEDUP_REMOVED lines=8> */
.L_x_2919:
[----:B------:R-:W-:Y:S05]  /*1e4a0*/  BSYNC B1 ;  /* 0x0000000000017941 */ /* 0x000fea0003800000 */
.L_x_2918:
[----:B------:R-:W2:Y:S04]  /*1e4b0*/  LDL.64 R152, [R1+0x38] ;  /* 0x0000380001987983 */ /* 0x000ea80000100a00 */
[----:B------:R-:W3:Y:S04]  /*1e4c0*/  LDL.64 R156, [R1+0x48] ;  /* 0x00004800019c7983 */ /* 0x000ee80000100a00 */
[----:B------:R-:W4:Y:S01]  /*1e4d0*/  LDL.64 R154, [R1+0x40] ;  /* 0x00004000019a7983 */ /* 0x000f220000100a00 */
[----:B------:R-:W-:Y:S02]  /*1e4e0*/  R2UR UR10, R4 ;  /* 0x00000000040a72ca */ /* 0x000fe400000e0000 */
[----:B------:R-:W-:Y:S01]  /*1e4f0*/  R2UR UR11, R5 ;  /* 0x00000000050b72ca */ /* 0x000fe200000e0000 */
[----:B------:R-:W-:Y:S01]  /*1e500*/  WARPGROUP.ARRIVE ;  /* 0x00000000000079c5 */ /* 0x000fe20000000000 */
[----:B01----:R-:W-:-:S02]  /*1e510*/  IMAD.MOV.U32 R6, RZ, RZ, R12 ;  /* 0x000000ffff067224 */ /* 0x003fc400078e000c */
[----:B------:R-:W-:-:S03]  /*1e520*/  IMAD.MOV.U32 R7, RZ, RZ, 0x40000040 ;  /* 0x40000040ff077424 */ /* 0x000fc600078e00ff */
[----:B------:R-:W-:Y:S02]  /*1e530*/  R2UR UR6, R6 ;  /* 0x00000000060672ca */ /* 0x000fe400000e0000 */
[----:B------:R-:W-:Y:S01]  /*1e540*/  R2UR UR7, R7 ;  /* 0x00000000070772ca */ /* 0x000fe200000e0000 */
[C---:B------:R-:W-:Y:S02]  /*1e550*/  VIADD R6, R4.reuse, 0x100 ;  /* 0x0000010004067836 */ /* 0x040fe40000000000 */
[----:B------:R-:W-:Y:S01]  /*1e560*/  IMAD.MOV.U32 R7, RZ, RZ, 0x40000040 ;  /* 0x40000040ff077424 */ /* 0x000fe200078e00ff */
[----:B------:R-:W-:Y:S02]  /*1e570*/  IADD3 R12, R4, 0x180, RZ ;  /* 0x00000180040c7810 */ /* 0x000fe40007ffe0ff */
[----:B------:R-:W-:Y:S02]  /*1e580*/  MOV R13, 0x40000040 ;  /* 0x40000040000d7802 */ /* 0x000fe40000000f00 */
[----:B--2---:R-:W-:-:S02]  /*1e590*/  R2UR UR46, R152 ;  /* 0x00000000982e72ca */ /* 0x004fc400000e0000 */
[----:B------:R-:W-:Y:S02]  /*1e5a0*/  R2UR UR47, R153 ;  /* 0x00000000992f72ca */ /* 0x000fe400000e0000 */
        /* <DEDUP_REMOVED lines=73> */
[----:B------:R-:W-:Y:S01]  /*1ea40*/  MOV R7, 0x40000040 ;  /* 0x4000004000077802 */ /* 0x000fe20000000f00 */
[----:B------:R-:W-:Y:S01]  /*1ea50*/  VIADD R6, R4, 0x4 ;  /* 0x0000000404067836 */ /* 0x000fe20000000000 */
        /* <DEDUP_REMOVED lines=35> */
[----:B------:R-:W-:Y:S02]  /*1ec90*/  MOV R7, 0x40000040 ;  /* 0x4000004000077802 */ /* 0x000fe40000000f00 */
        /* <DEDUP_REMOVED lines=749> */
.L_x_2921:
[----:B------:R-:W-:Y:S01]  /*21b70*/  SHF.L.U32 R0, R10, 0x1f, RZ ;  /* 0x0000001f0a007819 */ /* 0x000fe200000006ff */
[----:B------:R-:W-:-:S04]  /*21b80*/  IMAD R6, R8, 0x8, R22 ;  /* 0x0000000808067824 */ /* 0x000fc800078e0216 */
[----:B------:R0:W1:Y:S01]  /*21b90*/  SYNCS.PHASECHK.TRANS64.TRYWAIT P1, [R6+URZ+0x38850], R0 ;  /* 0x03885000060075a7 */ /* 0x000062000802017f */
[----:B------:R-:W-:Y:S05]  /*21ba0*/  @!P0 BRA `(.L_x_2922) ;  /* 0x0000000000048947 */ /* 0x000fea0003800000 */
[----:B------:R-:W-:Y:S01]  /*21bb0*/  BPT.TRAP 0x1 ;  /* 0x000000040000795c */ /* 0x000fe20000300000 */
.L_x_2922:
[----:B------:R-:W-:Y:S04]  /*21bc0*/  BSSY B1, `(.L_x_2923) ;  /* 0x0000004000017945 */ /* 0x000fe80003800000 */
[----:B-1----:R-:W-:Y:S05]  /*21bd0*/  @P1 BRA `(.L_x_2924) ;  /* 0x0000000000081947 */ /* 0x002fea0003800000 */
[----:B------:R-:W1:Y:S02]  /*21be0*/  SYNCS.PHASECHK.TRANS64.TRYWAIT P1, [R6+URZ+0x38850], R0 ;  /* 0x03885000060075a7 */ /* 0x000e64000802017f */
[----:B-1----:R-:W-:Y:S05]  /*21bf0*/  @!P1 BRA `(.L_x_2925) ;  /* 0x000000e800609947 */ /* 0x002fea0003800000 */
.L_x_2924:
[----:B------:R-:W-:Y:S05]  /*21c00*/  BSYNC B1 ;  /* 0x0000000000017941 */ /* 0x000fea0003800000 */
.L_x_2923:
        /* <DEDUP_REMOVED lines=24> */
[----:B------:R-:W-:Y:S01]  /*21d90*/  IMAD.MOV.U32 R5, RZ, RZ, 0x40000040 ;  /* 0x40000040ff057424 */ /* 0x000fe200078e00ff */
[----:B------:R-:W-:Y:S01]  /*21da0*/  IADD3 R2, R2, 0x200, RZ ;  /* 0x0000020002027810 */ /* 0x000fe20007ffe0ff */
        /* <DEDUP_REMOVED lines=19> */
.L_x_2926:
[----:B------:R-:W2:Y:S01]  /*21ee0*/  LDL R223, [R1+0x50] ;  /* 0x0000500001df7983 */ /* 0x000ea20000100800 */
[----:B------:R-:W-:Y:S01]  /*21ef0*/  FMNMX.FTZ R4, R184, R11, !PT ;  /* 0x0000000bb8047209 */ /* 0x000fe20007810000 */
[----:B------:R-:W-:Y:S01]  /*21f00*/  IMAD.U32 R3, RZ, RZ, UR38 ;  /* 0x00000026ff037e24 */ /* 0x000fe2000f8e00ff */
        /* <DEDUP_REMOVED lines=47> */
[C---:B------:R-:W-:Y:S01]  /*22200*/  FMUL.FTZ R8, R4.reuse, R3 ;  /* 0x0000000304087220 */ /* 0x040fe20000410000 */
[----:B------:R-:W-:-:S03]  /*22210*/  FADD.FTZ R0, -R4, R11 ;  /* 0x0000000b04007221 */ /* 0x000fc60000010100 */
[-C--:B------:R-:W-:Y:S01]  /*22220*/  FFMA.FTZ R192, R152, R3.reuse, -R8 ;  /* 0x0000000398c07223 */ /* 0x080fe20000010808 */
[C---:B------:R-:W-:Y:S01]  /*22230*/  FADD.FTZ R2, -R5.reuse, R20 ;  /* 0x0000001405027221 */ /* 0x040fe20000010100 */
[-C--:B------:R-:W-:Y:S01]  /*22240*/  FMUL.FTZ R152, R5, R3.reuse ;  /* 0x0000000305987220 */ /* 0x080fe20000410000 */
[-C--:B------:R-:W-:Y:S01]  /*22250*/  FMUL.FTZ R0, R0, R3.reuse ;  /* 0x0000000300007220 */ /* 0x080fe20000410000 */
[-C--:B------:R-:W-:Y:S01]  /*22260*/  FFMA.FTZ R208, R184, R3.reuse, -R8 ;  /* 0x00000003b8d07223 */ /* 0x080fe20000010808 */
        /* <DEDUP_REMOVED lines=24> */
[-C--:B------:R-:W-:Y:S01]  /*223f0*/  FFMA.FTZ R8, R157, R3.reuse, -R8 ;  /* 0x000000039d087223 */ /* 0x080fe20000010808 */
        /* <DEDUP_REMOVED lines=10> */
[-CC-:B------:R-:W-:Y:S01]  /*224a0*/  FFMA.FTZ R175, R175, R3.reuse, -R152.reuse ;  /* 0x00000003afaf7223 */ /* 0x180fe20000010898 */
[----:B------:R-:W-:Y:S01]  /*224b0*/  FFMA.FTZ R197, R162, R3, -R152 ;  /* 0x00000003a2c57223 */ /* 0x000fe20000010898 */
[----:B------:R-:W3:Y:S01]  /*224c0*/  MUFU.EX2 R21, R21 ;  /* 0x0000001500157308 */ /* 0x000ee20000000800 */
[----:B0-----:R-:W-:Y:S01]  /*224d0*/  FFMA.FTZ R227, R0, R227, R208 ;  /* 0x000000e300e37223 */ /* 0x001fe200000100d0 */
[-CC-:B------:R-:W-:Y:S01]  /*224e0*/  FFMA.FTZ R163, R163, R3.reuse, -R152.reuse ;  /* 0x00000003a3a37223 */ /* 0x180fe20000010898 */
[-CC-:B------:R-:W-:Y:S01]  /*224f0*/  FFMA.FTZ R199, R166, R3.reuse, -R152.reuse ;  /* 0x00000003a6c77223 */ /* 0x180fe20000010898 */
[-CC-:B------:R-:W-:Y:S01]  /*22500*/  FFMA.FTZ R167, R167, R3.reuse, -R152.reuse ;  /* 0x00000003a7a77223 */ /* 0x180fe20000010898 */
[-CC-:B------:R-:W-:Y:S01]  /*22510*/  FFMA.FTZ R154, R155, R3.reuse, -R152.reuse ;  /* 0x000000039b9a7223 */ /* 0x180fe20000010898 */
[-CC-:B------:R-:W-:Y:S01]  /*22520*/  FFMA.FTZ R195, R158, R3.reuse, -R152.reuse ;  /* 0x000000039ec37223 */ /* 0x180fe20000010898 */
[----:B------:R-:W-:Y:S01]  /*22530*/  FFMA.FTZ R152, R159, R3, -R152 ;  /* 0x000000039f987223 */ /* 0x000fe20000010898 */
[----:B------:R-:W0:Y:S01]  /*22540*/  MUFU.EX2 R160, R160 ;  /* 0x000000a000a07308 */ /* 0x000e220000000800 */
[----:B-1----:R-:W-:Y:S01]  /*22550*/  FFMA.FTZ R226, R2, R226, R209 ;  /* 0x000000e202e27223 */ /* 0x002fe200000100d1 */
[----:B------:R-:W-:-:S05]  /*22560*/  IMAD R161, R219, 0x8, R22 ;  /* 0x00000008dba17824 */ /* 0x000fca00078e0216 */
[----:B------:R-:W-:Y:S01]  /*22570*/  IADD3 R164, R161, 0x38840, RZ ;  /* 0x00038840a1a47810 */ /* 0x000fe20007ffe0ff */
[----:B------:R-:W1:Y:S01]  /*22580*/  MUFU.EX2 R210, R210 ;  /* 0x000000d200d27308 */ /* 0x000e620000000800 */
[----:B---3--:R-:W-:-:S07]  /*22590*/  FADD.FTZ R155, R21, R227 ;  /* 0x000000e3159b7221 */ /* 0x008fce0000010000 */
[----:B------:R-:W3:Y:S01]  /*225a0*/  MUFU.EX2 R211, R211 ;  /* 0x000000d300d37308 */ /* 0x000ee20000000800 */
[----:B0-----:R-:W-:-:S07]  /*225b0*/  FADD.FTZ R159, R160, R226 ;  /* 0x000000e2a09f7221 */ /* 0x001fce0000010000 */
[----:B------:R-:W0:Y:S01]  /*225c0*/  MUFU.EX2 R20, R20 ;  /* 0x0000001400147308 */ /* 0x000e220000000800 */
[----:B-1----:R-:W-:-:S07]  /*225d0*/  FADD.FTZ R155, R210, R155 ;  /* 0x0000009bd29b7221 */ /* 0x002fce0000010000 */
        /* <DEDUP_REMOVED lines=12> */
[----:B------:R-:W1:Y:S08]  /*226a0*/  MUFU.EX2 R207, R207 ;  /* 0x000000cf00cf7308 */ /* 0x000e700000000800 */
[----:B------:R-:W4:Y:S08]  /*226b0*/  MUFU.EX2 R14, R14 ;  /* 0x0000000e000e7308 */ /* 0x000f300000000800 */
[----:B------:R-:W5:Y:S08]  /*226c0*/  MUFU.EX2 R153, R153 ;  /* 0x0000009900997308 */ /* 0x000f700000000800 */
[----:B------:R-:W5:Y:S01]  /*226d0*/  MUFU.EX2 R200, R200 ;  /* 0x000000c800c87308 */ /* 0x000f620000000800 */
[----:B--2---:R-:W-:-:S04]  /*226e0*/  PRMT R164, R223, 0x654, R164 ;  /* 0x00000654dfa47816 */ /* 0x004fc800000000a4 */
[----:B------:R2:W-:Y:S03]  /*226f0*/  SYNCS.ARRIVE.TRANS64.RED.A1T0 RZ, [R164+URZ], RZ ;  /* 0x000000ffa4ff79a7 */ /* 0x0005e6000810043f */
[----:B------:R-:W2:Y:S08]  /*22700*/  MUFU.EX2 R201, R201 ;  /* 0x000000c900c97308 */ /* 0x000eb00000000800 */
[----:B------:R-:W2:Y:S08]  /*22710*/  MUFU.EX2 R13, R13 ;  /* 0x0000000d000d7308 */ /* 0x000eb00000000800 */
[----:B------:R-:W2:Y:S08]  /*22720*/  MUFU.EX2 R161, R171 ;  /* 0x000000ab00a17308 */ /* 0x000eb00000000800 */
[----:B------:R3:W-:Y:S08]  /*22730*/  MUFU.EX2 R158, R163 ;  /* 0x000000a3009e7308 */ /* 0x0007f00000000800 */
[----:B------:R-:W2:Y:S01]  /*22740*/  MUFU.EX2 R202, R202 ;  /* 0x000000ca00ca7308 */ /* 0x000ea20000000800 */
[----:B---3--:R-:W-:Y:S01]  /*22750*/  FADD.FTZ R163, R156, R159 ;  /* 0x0000009f9ca37221 */ /* 0x008fe20000010000 */
[----:B0-----:R-:W-:-:S03]  /*22760*/  FADD.FTZ R159, R206, R155 ;  /* 0x0000009bce9f7221 */ /* 0x001fc60000010000 */
[----:B-1----:R-:W-:Y:S01]  /*22770*/  FADD.FTZ R163, R207, R163 ;  /* 0x000000a3cfa37221 */ /* 0x002fe20000010000 */
[----:B----4-:R-:W-:Y:S02]  /*22780*/  FADD.FTZ R159, R14, R159 ;  /* 0x0000009f0e9f7221 */ /* 0x010fe40000010000 */
[----:B------:R-:W0:Y:S01]  /*22790*/  MUFU.EX2 R203, R203 ;  /* 0x000000cb00cb7308 */ /* 0x000e220000000800 */
[----:B-----5:R-:W-:Y:S01]  /*227a0*/  FADD.FTZ R163, R153, R163 ;  /* 0x000000a399a37221 */ /* 0x020fe20000010000 */
[----:B------:R-:W-:-:S03]  /*227b0*/  FADD.FTZ R159, R200, R159 ;  /* 0x0000009fc89f7221 */ /* 0x000fc60000010000 */
[----:B--2---:R-:W-:Y:S01]  /*227c0*/  FADD.FTZ R163, R201, R163 ;  /* 0x000000a3c9a37221 */ /* 0x004fe20000010000 */
[----:B------:R-:W-:Y:S02]  /*227d0*/  FADD.FTZ R159, R13, R159 ;  /* 0x0000009f0d9f7221 */ /* 0x000fe40000010000 */
[----:B------:R-:W1:Y:S01]  /*227e0*/  MUFU.EX2 R12, R12 ;  /* 0x0000000c000c7308 */ /* 0x000e620000000800 */
[----:B------:R-:W-:Y:S01]  /*227f0*/  FADD.FTZ R163, R161, R163 ;  /* 0x000000a3a1a37221 */ /* 0x000fe20000010000 */
[----:B------:R-:W-:-:S06]  /*22800*/  FADD.FTZ R159, R202, R159 ;  /* 0x0000009fca9f7221 */ /* 0x000fcc0000010000 */
        /* <DEDUP_REMOVED lines=9> */
[----:B-1----:R-:W-:-:S04]  /*228a0*/  FADD.FTZ R163, R197, R163 ;  /* 0x000000a3c5a37221 */ /* 0x002fc80000010000 */
[----:B------:R-:W-:-:S03]  /*228b0*/  FADD.FTZ R163, R158, R163 ;  /* 0x000000a39ea37221 */ /* 0x000fc60000010000 */
        /* <DEDUP_REMOVED lines=26> */
.L_x_2927:
[C---:B------:R-:W-:Y:S01]  /*22a60*/  ISETP.GT.AND P1, PT, R9.reuse, RZ, PT ;  /* 0x000000ff0900720c */ /* 0x040fe20003f24270 */
[----:B------:R-:W-:Y:S01]  /*22a70*/  VIADD R6, R6, 0x38860 ;  /* 0x0003886006067836 */ /* 0x000fe20000000000 */
[----:B------:R-:W-:Y:S01]  /*22a80*/  F2FP.F16.F32.PACK_AB R210, R20, R210 ;  /* 0x000000d214d2723e */ /* 0x000fe200000000ff */
[----:B------:R-:W-:Y:S01]  /*22a90*/  VIADD R9, R9, 0xffffffff ;  /* 0xffffffff09097836 */ /* 0x000fe20000000000 */
[----:B------:R-:W-:Y:S01]  /*22aa0*/  F2FP.F16.F32.PACK_AB R196, R11, R196 ;  /* 0x000000c40bc4723e */ /* 0x000fe200000000ff */
[----:B------:R-:W-:Y:S01]  /*22ab0*/  IMAD.MOV.U32 R20, RZ, RZ, R5 ;  /* 0x000000ffff147224 */ /* 0x000fe200078e0005 */
[----:B------:R-:W-:Y:S02]  /*22ac0*/  PRMT R6, R223, 0x654, R6 ;  /* 0x00000654df067816 */ /* 0x000fe40000000006 */
[----:B------:R-:W-:Y:S01]  /*22ad0*/  F2FP.F16.F32.PACK_AB R198, R10, R198 ;  /* 0x000000c60ac6723e */ /* 0x000fe200000000ff */
[----:B------:R-:W-:Y:S01]  /*22ae0*/  IMAD.MOV.U32 R10, RZ, RZ, R225 ;  /* 0x000000ffff0a7224 */ /* 0x000fe200078e00e1 */
[----:B------:R0:W-:Y:S01]  /*22af0*/  SYNCS.ARRIVE.TRANS64.RED.A1T0 RZ, [R6+URZ], RZ ;  /* 0x000000ff06ff79a7 */ /* 0x0001e2000810043f */
        /* <DEDUP_REMOVED lines=18> */
[----:B------:R-:W-:Y:S01]  /*22c20*/  MOV R11, R4 ;  /* 0x00000004000b7202 */ /* 0x000fe20000000f00 */
[----:B0-----:R-:W-:Y:S06]  /*22c30*/  @P1 BRA `(.L_x_2928) ;  /* 0xffffffb400c81947 */ /* 0x001fec000383ffff */
.L_x_2915:
[----:B------:R-:W-:Y:S05]  /*22c40*/  BSYNC B0 ;  /* 0x0000000000007941 */ /* 0x000fea0003800000 */
.L_x_2914:
        /* <DEDUP_REMOVED lines=131> */
.L_x_2929:
[----:B------:R-:W-:Y:S01]  /*23480*/  IMAD R8, R219, 0x8, R22 ;  /* 0x00000008db087824 */ /* 0x000fe200078e0216 */
[----:B------:R-:W-:-:S04]  /*23490*/  SHF.L.U32 R7, R225, 0x1f, RZ ;  /* 0x0000001fe1077819 */ /* 0x000fc800000006ff */
[----:B------:R0:W1:Y:S01]  /*234a0*/  SYNCS.PHASECHK.TRANS64.TRYWAIT P1, [R8+URZ+0x38850], R7 ;  /* 0x03885007080075a7 */ /* 0x000062000802017f */
[----:B------:R-:W-:Y:S05]  /*234b0*/  @!P0 BRA `(.L_x_2930) ;  /* 0x0000000000048947 */ /* 0x000fea0003800000 */
[----:B------:R-:W-:Y:S01]  /*234c0*/  BPT.TRAP 0x1 ;  /* 0x000000040000795c */ /* 0x000fe20000300000 */
.L_x_2930:
[----:B------:R-:W-:Y:S01]  /*234d0*/  IADD3 R22, R22, 0x400, RZ ;  /* 0x0000040016167810 */ /* 0x000fe20007ffe0ff */
[----:B------:R-:W-:Y:S03]  /*234e0*/  BSSY B0, `(.L_x_2931) ;  /* 0x0000008000007945 */ /* 0x000fe60003800000 */
[----:B------:R-:W-:-:S04]  /*234f0*/  SHF.R.U32.HI R22, RZ, 0x4, R22 ;  /* 0x00000004ff167819 */ /* 0x000fc80000011616 */
[----:B------:R-:W-:-:S04]  /*23500*/  LOP3.LUT R22, R22, 0x3fff, RZ, 0xc0, !PT ;  /* 0x00003fff16167812 */ /* 0x000fc800078ec0ff */
[----:B------:R-:W-:-:S05]  /*23510*/  LOP3.LUT R0, R22, 0x2800000, RZ, 0xfc, !PT ;  /* 0x0280000016007812 */ /* 0x000fca00078efcff */
[----:B------:R-:W-:Y:S01]  /*23520*/  IMAD R0, R219, 0xa00, R0 ;  /* 0x00000a00db007824 */ /* 0x000fe200078e0200 */
[----:B-1----:R-:W-:Y:S06]  /*23530*/  @P1 BRA `(.L_x_2932) ;  /* 0x0000000000081947 */ /* 0x002fec0003800000 */
[----:B------:R-:W1:Y:S02]  /*23540*/  SYNCS.PHASECHK.TRANS64.TRYWAIT P1, [R8+URZ+0x38850], R7 ;  /* 0x03885007080075a7 */ /* 0x000e64000802017f */
[----:B-1----:R-:W-:Y:S05]  /*23550*/  @!P1 BRA `(.L_x_2933) ;  /* 0x000000d0001c9947 */ /* 0x002fea0003800000 */
.L_x_2932:
[----:B------:R-:W-:Y:S05]  /*23560*/  BSYNC B0 ;  /* 0x0000000000007941 */ /* 0x000fea0003800000 */
.L_x_2931:
[----:B------:R-:W-:Y:S01]  /*23570*/  IMAD.MOV.U32 R6, RZ, RZ, R0 ;  /* 0x000000ffff067224 */ /* 0x000fe200078e0000 */
[----:B------:R-:W-:Y:S01]  /*23580*/  WARPGROUP.ARRIVE ;  /* 0x00000000000079c5 */ /* 0x000fe20000000000 */
[----:B01----:R-:W-:Y:S01]  /*23590*/  IMAD.MOV.U32 R7, RZ, RZ, 0x40000040 ;  /* 0x40000040ff077424 */ /* 0x003fe200078e00ff */
[----:B------:R-:W-:Y:S02]  /*235a0*/  MOV R2, RZ ;  /* 0x000000ff00027202 */ /* 0x000fe40000000f00 */
        /* <DEDUP_REMOVED lines=22> */
[----:B------:R-:W-:Y:S01]  /*23710*/  VIADD R6, R0, 0x200 ;  /* 0x0000020000067836 */ /* 0x000fe20000000000 */
[----:B------:R-:W-:Y:S01]  /*23720*/  R2UR UR7, R7 ;  /* 0x00000000070772ca */ /* 0x000fe200000e0000 */
[----:B------:R-:W-:Y:S01]  /*23730*/  IMAD.MOV.U32 R7, RZ, RZ, 0x40000040 ;  /* 0x40000040ff077424 */ /* 0x000fe200078e00ff */
[----:B------:R-:W0:Y:S02]  /*23740*/  SHFL.BFLY PT, R0, R227, 0x2, 0x1f ;  /* 0x0c401f00e3007f89 */ /* 0x000e2400000e0000 */
[----:B0-----:R-:W-:Y:S01]  /*23750*/  FADD.FTZ R0, R0, R227 ;  /* 0x000000e300007221 */ /* 0x001fe20000010000 */
[----:B------:R-:W-:Y:S02]  /*23760*/  WARPGROUP.DEPBAR.LE gsb0, 0x0 ;  /* 0x00008000000079c5 */ /* 0x000fe40000010000 */
[----:B------:R-:W-:-:S15]  /*23770*/  WARPGROUP.ARRIVE ;  /* 0x00000000000079c5 */ /* 0x000fde0000000000 */
[----:B------:R-:W-:-:S03]  /*23780*/  NOP ;  /* 0x0000000000007918 */ /* 0x000fc60000000000 */
[----:B------:R-:W-:Y:S01]  /*23790*/  HGMMA.64x256x16.F32 R24, R196, gdesc[UR4].tnspB, R24, gsb0 ;  /* 0x43e00004c4187df0 */ /* 0x000fe20008000818 */
[----:B------:R-:W-:Y:S02]  /*237a0*/  R2UR UR6, R6 ;  /* 0x00000000060672ca */ /* 0x000fe400000e0000 */
[----:B------:R-:W-:Y:S02]  /*237b0*/  R2UR UR7, R7 ;  /* 0x00000000070772ca */ /* 0x000fe400000e0000 */
[----:B------:R-:W0:Y:S02]  /*237c0*/  SHFL.BFLY PT, R7, R226, 0x2, 0x1f ;  /* 0x0c401f00e2077f89 */ /* 0x000e2400000e0000 */
[----:B0-----:R-:W-:Y:S02]  /*237d0*/  FADD.FTZ R6, R7, R226 ;  /* 0x000000e207067221 */ /* 0x001fe40000010000 */
[----:B------:R-:W0:Y:S04]  /*237e0*/  SHFL.BFLY PT, R7, R0, 0x1, 0x1f ;  /* 0x0c201f0000077f89 */ /* 0x000e2800000e0000 */
[----:B------:R-:W1:Y:S01]  /*237f0*/  SHFL.BFLY PT, R9, R6, 0x1, 0x1f ;  /* 0x0c201f0006097f89 */ /* 0x000e6200000e0000 */
[----:B0-----:R-:W-:Y:S01]  /*23800*/  FADD.FTZ R13, R0, R7 ;  /* 0x00000007000d7221 */ /* 0x001fe20000010000 */
[----:B------:R-:W-:-:S02]  /*23810*/  IMAD.MOV.U32 R7, RZ, RZ, RZ ;  /* 0x000000ffff077224 */ /* 0x000fc400078e00ff */
        /* <DEDUP_REMOVED lines=17> */
[----:B------:R-:W-:Y:S03]  /*23930*/  HGMMA.64x256x16.F32 R24, R192, gdesc[UR4].tnspB, R24, gsb0 ;  /* 0x43e00004c0187df0 */ /* 0x000fe60008000818 */
[----:B------:R-:W-:Y:S02]  /*23940*/  WARPGROUP.DEPBAR.LE gsb0, 0x0 ;  /* 0x00008000000079c5 */ /* 0x000fe40000010000 */
[----:B--23--:R-:W-:Y:S05]  /*23950*/  @!P0 BRA `(.L_x_2934) ;  /* 0x0000000000048947 */ /* 0x00cfea0003800000 */
[----:B------:R-:W-:Y:S01]  /*23960*/  BPT.TRAP 0x1 ;  /* 0x000000040000795c */ /* 0x000fe20000300000 */
.L_x_2934:
[----:B------:R-:W2:Y:S01]  /*23970*/  LDL.LU R3, [R1+0x50] ;  /* 0x0000500001037983 */ /* 0x000ea20000300800 */
[----:B------:R-:W-:Y:S01]  /*23980*/  VIADD R4, R8, 0x38860 ;  /* 0x0003886008047836 */ /* 0x000fe20000000000 */
[----:B------:R-:W-:Y:S01]  /*23990*/  IADD3 R219, R219, 0x1, RZ ;  /* 0x00000001dbdb7810 */ /* 0x000fe20007ffe0ff */
[-C--:B------:R-:W-:Y:S01]  /*239a0*/  FMUL.FTZ R8, R24, R7.reuse ;  /* 0x0000000718087220 */ /* 0x080fe20000410000 */
[----:B------:R-:W3:Y:S01]  /*239b0*/  LDL.LU R5, [R1+0x88] ;  /* 0x0000880001057983 */ /* 0x000ee20000300800 */
[-C--:B------:R-:W-:Y:S01]  /*239c0*/  FMUL.FTZ R25, R25, R7.reuse ;  /* 0x0000000719197220 */ /* 0x080fe20000410000 */
        /* <DEDUP_REMOVED lines=63> */
[-C--:B0-----:R-:W-:Y:S01]  /*23dc0*/  FMUL.FTZ R26, R26, R2.reuse ;  /* 0x000000021a1a7220 */ /* 0x081fe20000410000 */
        /* <DEDUP_REMOVED lines=71> */
.L_x_2811:
[----:B------:R-:W0:Y:S08]  /*24240*/  S2UR UR4, SR_CgaCtaId ;  /* 0x00000000000479c3 */ /* 0x000e300000008800 */
[----:B------:R-:W-:Y:S01]  /*24250*/  BAR.SYNC.DEFER_BLOCKING 0x5, 0x180 ;  /* 0x0146000000007b1d */ /* 0x000fe20000010000 */
[----:B------:R-:W-:-:S05]  /*24260*/  MOV R22, 0x400 ;  /* 0x0000040000167802 */ /* 0x000fca0000000f00 */
[----:B------:R-:W-:Y:S01]  /*24270*/  BSSY B0, `(.L_x_2935) ;  /* 0x00002f7000007945 */ /* 0x000fe20003800000 */
[----:B0-----:R-:W-:-:S05]  /*24280*/  IMAD.U32 R2, RZ, RZ, UR4 ;  /* 0x00000004ff027e24 */ /* 0x001fca000f8e00ff */
[----:B------:R0:W-:Y:S01]  /*24290*/  STL [R1+0x50], R2 ;  /* 0x0000500201007387 */ /* 0x0001e20000100800 */
[----:B------:R-:W-:-:S05]  /*242a0*/  LEA R22, R2, R22, 0x18 ;  /* 0x0000001602167211 */ /* 0x000fca00078ec0ff */
[----:B------:R0:W2:Y:S01]  /*242b0*/  LDS.128 R28, [R22+0x388d0] ;  /* 0x0388d000161c7984 */ /* 0x0000a20000000c00 */
[----:B------:R-:W-:Y:S06]  /*242c0*/  BAR.ARV 0x4, 0x180 ;  /* 0x0106000000007b1d */ /* 0x000fec0000002000 */
[----:B------:R-:W-:Y:S05]  /*242d0*/  @P1 BRA `(.L_x_2936) ;  /* 0x0000002000441947 */ /* 0x000fea0003800000 */
[----:B0-----:R-:W3:Y:S04]  /*242e0*/  LDL R2, [R1+0x8c] ;  /* 0x00008c0001027983 */ /* 0x001ee80000100800 */
[----:B------:R-:W4:Y:S04]  /*242f0*/  LDL R179, [R1+0x7c] ;  /* 0x00007c0001b37983 */ /* 0x000f280000100800 */
[----:B------:R-:W4:Y:S04]  /*24300*/  LDL R180, [R1+0x78] ;  /* 0x0000780001b47983 */ /* 0x000f280000100800 */
[----:B------:R-:W4:Y:S01]  /*24310*/  LDL R178, [R1+0x68] ;  /* 0x0000680001b27983 */ /* 0x000f220000100800 */
[----:B-1----:R-:W0:Y:S01]  /*24320*/  S2R R5, SR_SWINHI ;  /* 0x0000000000057919 */ /* 0x002e220000002f00 */
[----:B------:R-:W-:Y:S01]  /*24330*/  F2FP.F16.F32.PACK_AB R8, R25, R8 ;  /* 0x000000081908723e */ /* 0x000fe200000000ff */
[----:B------:R-:W-:Y:S01]  /*24340*/  ULDC.64 UR4, c[0x0][0xc00] ;  /* 0x0003000000047ab9 */ /* 0x000fe20000000a00 */
[----:B------:R-:W-:-:S02]  /*24350*/  MOV R20, R22 ;  /* 0x0000001600147202 */ /* 0x000fc40000000f00 */
[----:B0-----:R-:W-:Y:S02]  /*24360*/  MOV R21, R5 ;  /* 0x0000000500157202 */ /* 0x001fe40000000f00 */
[----:B------:R-:W-:Y:S02]  /*24370*/  F2FP.F16.F32.PACK_AB R9, R9, R26 ;  /* 0x0000001a0909723e */ /* 0x000fe400000000ff */
[----:B------:R-:W-:Y:S02]  /*24380*/  F2FP.F16.F32.PACK_AB R10, R3, R10 ;  /* 0x0000000a030a723e */ /* 0x000fe400000000ff */
[----:B------:R-:W-:Y:S02]  /*24390*/  F2FP.F16.F32.PACK_AB R11, R11, R4 ;  /* 0x000000040b0b723e */ /* 0x000fe400000000ff */
[----:B------:R-:W-:Y:S02]  /*243a0*/  F2FP.F16.F32.PACK_AB R144, R145, R144 ;  /* 0x000000909190723e */ /* 0x000fe400000000ff */
[----:B------:R-:W-:-:S02]  /*243b0*/  F2FP.F16.F32.PACK_AB R145, R147, R146 ;  /* 0x000000929391723e */ /* 0x000fc400000000ff */
[----:B------:R-:W-:Y:S02]  /*243c0*/  F2FP.F16.F32.PACK_AB R146, R149, R148 ;  /* 0x000000949592723e */ /* 0x000fe400000000ff */
[----:B------:R-:W-:Y:S01]  /*243d0*/  F2FP.F16.F32.PACK_AB R147, R151, R150 ;  /* 0x000000969793723e */ /* 0x000fe200000000ff */
[----:B------:R-:W-:Y:S01]  /*243e0*/  ULDC.64 UR6, c[0x0][0x208] ;  /* 0x0000820000067ab9 */ /* 0x000fe20000000a00 */
[----:B------:R-:W-:Y:S01]  /*243f0*/  BAR.SYNC.DEFER_BLOCKING 0x1, 0x100 ;  /* 0x0044000000007b1d */ /* 0x000fe20000010000 */
[----:B---3--:R-:W-:-:S03]  /*24400*/  IMAD.WIDE R104, R2, 0x2, R20 ;  /* 0x0000000202687825 */ /* 0x008fc600078e0214 */
[C---:B------:R-:W-:Y:S02]  /*24410*/  IADD3 R64, P3, R104.reuse, 0x4000, RZ ;  /* 0x0000400068407810 */ /* 0x040fe40007f7e0ff */
[----:B------:R-:W-:Y:S02]  /*24420*/  IADD3 R12, P1, R104, 0x20, RZ ;  /* 0x00000020680c7810 */ /* 0x000fe40007f3e0ff */
[----:B------:R-:W-:-:S03]  /*24430*/  LOP3.LUT R100, R64, 0x380, RZ, 0xc0, !PT ;  /* 0x0000038040647812 */ /* 0x000fc600078ec0ff */
[--C-:B------:R-:W-:Y:S01]  /*24440*/  IMAD.X R13, RZ, RZ, R105.reuse, P1 ;  /* 0x000000ffff0d7224 */ /* 0x100fe200008e0669 */
[----:B------:R-:W-:Y:S02]  /*24450*/  SHF.R.U64 R100, R100, 0x3, RZ ;  /* 0x0000000364647819 */ /* 0x000fe400000012ff */
[----:B------:R-:W-:Y:S02]  /*24460*/  IADD3 R80, P1, R104, 0x8000, RZ ;  /* 0x0000800068507810 */ /* 0x000fe40007f3e0ff */
[----:B------:R-:W-:Y:S02]  /*24470*/  LOP3.LUT R64, R100, R64, RZ, 0x3c, !PT ;  /* 0x0000004064407212 */ /* 0x000fe400078e3cff */
[----:B------:R-:W-:Y:S01]  /*24480*/  LOP3.LUT R100, R80, 0x380, RZ, 0xc0, !PT ;  /* 0x0000038050647812 */ /* 0x000fe200078ec0ff */
[----:B------:R-:W-:Y:S01]  /*24490*/  IMAD.X R65, RZ, RZ, R105, P3 ;  /* 0x000000ffff417224 */ /* 0x000fe200018e0669 */
[----:B------:R-:W-:Y:S02]  /*244a0*/  IADD3 R14, P0, R104, 0x40, RZ ;  /* 0x00000040680e7810 */ /* 0x000fe40007f1e0ff */
[----:B------:R-:W-:-:S02]  /*244b0*/  SHF.R.U64 R100, R100, 0x3, RZ ;  /* 0x0000000364647819 */ /* 0x000fc400000012ff */
[C---:B------:R-:W-:Y:S02]  /*244c0*/  IADD3 R76, P2, R104.reuse, 0x4060, RZ ;  /* 0x00004060684c7810 */ /* 0x040fe40007f5e0ff */
[C---:B------:R-:W-:Y:S02]  /*244d0*/  IADD3 R92, P3, R104.reuse, 0x8060, RZ ;  /* 0x00008060685c7810 */ /* 0x040fe40007f7e0ff */
[C---:B------:R-:W-:Y:S02]  /*244e0*/  LOP3.LUT R5, R104.reuse, 0x380, RZ, 0xc0, !PT ;  /* 0x0000038068057812 */ /* 0x040fe400078ec0ff */
[C---:B------:R-:W-:Y:S02]  /*244f0*/  IADD3 R72, P5, R104.reuse, 0x4040, RZ ;  /* 0x0000404068487810 */ /* 0x040fe40007fbe0ff */
[C---:B------:R-:W-:Y:S02]  /*24500*/  IADD3 R60, P4, R104.reuse, 0x60, RZ ;  /* 0x00000060683c7810 */ /* 0x040fe40007f9e0ff */
[----:B------:R-:W-:-:S02]  /*24510*/  IADD3 R68, P6, R104, 0x4020, RZ ;  /* 0x0000402068447810 */ /* 0x000fc40007fde0ff */
[----:B------:R-:W-:Y:S02]  /*24520*/  LOP3.LUT R176, R14, 0x380, RZ, 0xc0, !PT ;  /* 0x000003800eb07812 */ /* 0x000fe400078ec0ff */
[----:B------:R-:W-:Y:S01]  /*24530*/  LOP3.LUT R80, R100, R80, RZ, 0x3c, !PT ;  /* 0x0000005064507212 */ /* 0x000fe200078e3cff */
[--C-:B------:R-:W-:Y:S01]  /*24540*/  IMAD.X R77, RZ, RZ, R105.reuse, P2 ;  /* 0x000000ffff4d7224 */ /* 0x100fe200010e0669 */
[----:B------:R-:W-:Y:S02]  /*24550*/  LOP3.LUT R177, R12, 0x380, RZ, 0xc0, !PT ;  /* 0x000003800cb17812 */ /* 0x000fe400078ec0ff */
[----:B------:R-:W-:Y:S02]  /*24560*/  LOP3.LUT R100, R92, 0x380, RZ, 0xc0, !PT ;  /* 0x000003805c647812 */ /* 0x000fe400078ec0ff */
[-C--:B------:R-:W-:Y:S02]  /*24570*/  IADD3.X R73, RZ, R105.reuse, RZ, P5, !PT ;  /* 0x00000069ff497210 */ /* 0x080fe40002ffe4ff */
[----:B------:R-:W-:Y:S01]  /*24580*/  SHF.R.U64 R5, R5, 0x3, RZ ;  /* 0x0000000305057819 */ /* 0x000fe200000012ff */
[--C-:B------:R-:W-:Y:S01]  /*24590*/  IMAD.X R61, RZ, RZ, R105.reuse, P4 ;  /* 0x000000ffff3d7224 */ /* 0x100fe200020e0669 */
[C---:B------:R-:W-:Y:S01]  /*245a0*/  IADD3 R2, P5, R104.reuse, 0xc020, RZ ;  /* 0x0000c02068027810 */ /* 0x040fe20007fbe0ff */
[--C-:B------:R-:W-:Y:S01]  /*245b0*/  IMAD.X R69, RZ, RZ, R105.reuse, P6 ;  /* 0x000000ffff457224 */ /* 0x100fe200030e0669 */
[----:B--2---:R-:W-:Y:S01]  /*245c0*/  IADD3 R28, P2, R104, 0xc040, RZ ;  /* 0x0000c040681c7810 */ /* 0x004fe20007f5e0ff */
[----:B------:R-:W-:Y:S01]  /*245d0*/  IMAD.X R81, RZ, RZ, R105, P1 ;  /* 0x000000ffff517224 */ /* 0x000fe200008e0669 */
[----:B------:R-:W-:-:S02]  /*245e0*/  IADD3.X R15, RZ, R105, RZ, P0, !PT ;  /* 0x00000069ff0f7210 */ /* 0x000fc400007fe4ff */
[----:B------:R-:W-:Y:S02]  /*245f0*/  SHF.R.U64 R176, R176, 0x3, RZ ;  /* 0x00000003b0b07819 */ /* 0x000fe400000012ff */
[C---:B------:R-:W-:Y:S02]  /*24600*/  IADD3 R84, P0, R104.reuse, 0x8020, RZ ;  /* 0x0000802068547810 */ /* 0x040fe40007f1e0ff */
[C---:B------:R-:W-:Y:S02]  /*24610*/  IADD3 R88, P4, R104.reuse, 0x8040, RZ ;  /* 0x0000804068587810 */ /* 0x040fe40007f9e0ff */
[C---:B------:R-:W-:Y:S02]  /*24620*/  IADD3 R96, P6, R104.reuse, 0xc000, RZ ;  /* 0x0000c00068607810 */ /* 0x040fe40007fde0ff */
[----:B------:R-:W-:Y:S02]  /*24630*/  IADD3 R128, P1, R104, 0xc060, RZ ;  /* 0x0000c06068807810 */ /* 0x000fe40007f3e0ff */
[----:B------:R-:W-:-:S02]  /*24640*/  SHF.R.U64 R177, R177, 0x3, RZ ;  /* 0x00000003b1b17819 */ /* 0x000fc400000012ff */
[----:B------:R-:W-:Y:S02]  /*24650*/  SHF.R.U64 R100, R100, 0x3, RZ ;  /* 0x0000000364647819 */ /* 0x000fe400000012ff */
[----:B------:R-:W-:Y:S02]  /*24660*/  LOP3.LUT R104, R5, R104, RZ, 0x3c, !PT ;  /* 0x0000006805687212 */ /* 0x000fe400078e3cff */
[----:B-----5:R-:W-:Y:S02]  /*24670*/  LOP3.LUT R135, R60, 0x380, RZ, 0xc0, !PT ;  /* 0x000003803c877812 */ /* 0x020fe400078ec0ff */
[----:B------:R-:W-:Y:S02]  /*24680*/  LOP3.LUT R25, R2, 0x380, RZ, 0xc0, !PT ;  /* 0x0000038002197812 */ /* 0x000fe400078ec0ff */
[----:B------:R-:W-:Y:S02]  /*24690*/  LOP3.LUT R26, R28, 0x380, RZ, 0xc0, !PT ;  /* 0x000003801c1a7812 */ /* 0x000fe400078ec0ff */
[----:B------:R-:W-:-:S02]  /*246a0*/  LOP3.LUT R14, R176, R14, RZ, 0x3c, !PT ;  /* 0x0000000eb00e7212 */ /* 0x000fc400078e3cff */
[----:B------:R-:W-:Y:S02]  /*246b0*/  LOP3.LUT R12, R177, R12, RZ, 0x3c, !PT ;  /* 0x0000000cb10c7212 */ /* 0x000fe400078e3cff */
[----:B------:R-:W-:Y:S02]  /*246c0*/  LOP3.LUT R176, R72, 0x380, RZ, 0xc0, !PT ;  /* 0x0000038048b07812 */ /* 0x000fe400078ec0ff */
[----:B------:R-:W-:Y:S02]  /*246d0*/  LOP3.LUT R92, R100, R92, RZ, 0x3c, !PT ;  /* 0x0000005c645c7212 */ /* 0x000fe400078e3cff */
[----:B------:R-:W-:Y:S02]  /*246e0*/  LOP3.LUT R177, R68, 0x380, RZ, 0xc0, !PT ;  /* 0x0000038044b17812 */ /* 0x000fe400078ec0ff */
[----:B------:R-:W-:Y:S02]  /*246f0*/  MOV R104, R104 ;  /* 0x0000006800687202 */ /* 0x000fe40000000f00 */
[----:B------:R-:W-:-:S02]  /*24700*/  LOP3.LUT R100, R128, 0x380, RZ, 0xc0, !PT ;  /* 0x0000038080647812 */ /* 0x000fc400078ec0ff */
[----:B------:R-:W-:Y:S02]  /*24710*/  SHF.R.U64 R135, R135, 0x3, RZ ;  /* 0x0000000387877819 */ /* 0x000fe400000012ff */
[----:B------:R-:W-:Y:S02]  /*24720*/  SHF.R.U64 R25, R25, 0x3, RZ ;  /* 0x0000000319197819 */ /* 0x000fe400000012ff */
[----:B------:R-:W-:Y:S01]  /*24730*/  SHF.R.U64 R3, R26, 0x3, RZ ;  /* 0x000000031a037819 */ /* 0x000fe200000012ff */
[--C-:B------:R-:W-:Y:S01]  /*24740*/  IMAD.X R85, RZ, RZ, R105.reuse, P0 ;  /* 0x000000ffff557224 */ /* 0x100fe200000e0669 */
[-C--:B------:R-:W-:Y:S01]  /*24750*/  IADD3.X R89, RZ, R105.reuse, RZ, P4, !PT ;  /* 0x00000069ff597210 */ /* 0x080fe200027fe4ff */
[--C-:B------:R-:W-:Y:S01]  /*24760*/  IMAD.X R93, RZ, RZ, R105.reuse, P3 ;  /* 0x000000ffff5d7224 */ /* 0x100fe200018e0669 */
[----:B------:R-:W-:Y:S01]  /*24770*/  IADD3.X R5, RZ, R105, RZ, P2, !PT ;  /* 0x00000069ff057210 */ /* 0x000fe200017fe4ff */
[--C-:B------:R-:W-:Y:S01]  /*24780*/  IMAD.X R97, RZ, RZ, R105.reuse, P6 ;  /* 0x000000ffff617224 */ /* 0x100fe200030e0669 */
[----:B------:R-:W-:Y:S01]  /*24790*/  SHF.R.U64 R176, R176, 0x3, RZ ;  /* 0x00000003b0b07819 */ /* 0x000fe200000012ff */
[--C-:B------:R-:W-:Y:S01]  /*247a0*/  IMAD.X R101, RZ, RZ, R105.reuse, P5 ;  /* 0x000000ffff657224 */ /* 0x100fe200028e0669 */
[----:B------:R-:W-:Y:S01]  /*247b0*/  SHF.R.U64 R177, R177, 0x3, RZ ;  /* 0x00000003b1b17819 */ /* 0x000fe200000012ff */
[----:B------:R-:W-:Y:S01]  /*247c0*/  IMAD.X R27, RZ, RZ, R105, P1 ;  /* 0x000000ffff1b7224 */ /* 0x000fe200008e0669 */
[----:B------:R-:W-:Y:S01]  /*247d0*/  SHF.R.U64 R105, R100, 0x3, RZ ;  /* 0x0000000364697819 */ /* 0x000fe200000012ff */
[----:B------:R0:W-:Y:S01]  /*247e0*/  STSM.16.M88.4 [R104], R8 ;  /* 0x0000000868007844 */ /* 0x0001e20000000200 */
[----:B------:R-:W-:-:S02]  /*247f0*/  LOP3.LUT R60, R135, R60, RZ, 0x3c, !PT ;  /* 0x0000003c873c7212 */ /* 0x000fc400078e3cff */
[----:B------:R-:W-:Y:S02]  /*24800*/  LOP3.LUT R100, R25, R2, RZ, 0x3c, !PT ;  /* 0x0000000219647212 */ /* 0x000fe400078e3cff */
[----:B------:R-:W-:Y:S02]  /*24810*/  LOP3.LUT R4, R3, R28, RZ, 0x3c, !PT ;  /* 0x0000001c03047212 */ /* 0x000fe400078e3cff */
[----:B------:R-:W-:Y:S01]  /*24820*/  LOP3.LUT R135, R76, 0x380, RZ, 0xc0, !PT ;  /* 0x000003804c877812 */ /* 0x000fe200078ec0ff */
[----:B------:R-:W1:Y:S01]  /*24830*/  LDC R28, c[0x0][0xbe8] ;  /* 0x0002fa00ff1c7b82 */ /* 0x000e620000000800 */
[----:B------:R-:W-:Y:S02]  /*24840*/  MOV R3, R12 ;  /* 0x0000000c00037202 */ /* 0x000fe40000000f00 */
[----:B------:R-:W-:Y:S02]  /*24850*/  MOV R25, R14 ;  /* 0x0000000e00197202 */ /* 0x000fe40000000f00 */
[----:B------:R-:W-:-:S02]  /*24860*/  LOP3.LUT R72, R176, R72, RZ, 0x3c, !PT ;  /* 0x00000048b0487212 */ /* 0x000fc400078e3cff */
[----:B------:R-:W-:Y:S02]  /*24870*/  F2FP.F16.F32.PACK_AB R12, R41, R158 ;  /* 0x0000009e290c723e */ /* 0x000fe400000000ff */
[----:B0-----:R-:W-:Y:S02]  /*24880*/  F2FP.F16.F32.PACK_AB R8, R33, R32 ;  /* 0x000000202108723e */ /* 0x001fe400000000ff */
[----:B------:R-:W-:Y:S02]  /*24890*/  F2FP.F16.F32.PACK_AB R9, R35, R34 ;  /* 0x000000222309723e */ /* 0x000fe400000000ff */
[----:B------:R-:W-:Y:S02]  /*248a0*/  F2FP.F16.F32.PACK_AB R10, R37, R24 ;  /* 0x00000018250a723e */ /* 0x000fe400000000ff */
[----:B------:R-:W-:Y:S02]  /*248b0*/  F2FP.F16.F32.PACK_AB R11, R39, R38 ;  /* 0x00000026270b723e */ /* 0x000fe400000000ff */
[----:B------:R-:W-:-:S02]  /*248c0*/  F2FP.F16.F32.PACK_AB R13, R43, R42 ;  /* 0x0000002a2b0d723e */ /* 0x000fc400000000ff */
[----:B------:R-:W-:Y:S02]  /*248d0*/  F2FP.F16.F32.PACK_AB R14, R45, R159 ;  /* 0x0000009f2d0e723e */ /* 0x000fe400000000ff */
[----:B------:R-:W-:Y:S02]  /*248e0*/  F2FP.F16.F32.PACK_AB R15, R47, R46 ;  /* 0x0000002e2f0f723e */ /* 0x000fe400000000ff */
[----:B------:R-:W-:Y:S02]  /*248f0*/  LOP3.LUT R68, R177, R68, RZ, 0x3c, !PT ;  /* 0x00000044b1447212 */ /* 0x000fe400078e3cff */
[----:B------:R-:W-:Y:S02]  /*24900*/  LOP3.LUT R176, R84, 0x380, RZ, 0xc0, !PT ;  /* 0x0000038054b07812 */ /* 0x000fe400078ec0ff */
[----:B------:R-:W-:Y:S02]  /*24910*/  LOP3.LUT R26, R105, R128, RZ, 0x3c, !PT ;  /* 0x00000080691a7212 */ /* 0x000fe400078e3cff */
[----:B------:R-:W-:Y:S01]  /*24920*/  LOP3.LUT R177, R88, 0x380, RZ, 0xc0, !PT ;  /* 0x0000038058b17812 */ /* 0x000fe200078ec0ff */
[----:B------:R-:W-:Y:S01]  /*24930*/  STSM.16.M88.4 [R3], R8 ;  /* 0x0000000803007844 */ /* 0x000fe20000000200 */
[----:B------:R-:W-:-:S02]  /*24940*/  SHF.R.U64 R135, R135, 0x3, RZ ;  /* 0x0000000387877819 */ /* 0x000fc400000012ff */
[----:B------:R-:W-:Y:S01]  /*24950*/  MOV R4, R4 ;  /* 0x0000000400047202 */ /* 0x000fe20000000f00 */
[----:B------:R0:W-:Y:S01]  /*24960*/  STSM.16.M88.4 [R25], R12 ;  /* 0x0000000c19007844 */ /* 0x0001e20000000200 */
[----:B------:R-:W-:Y:S02]  /*24970*/  SHF.R.U64 R176, R176, 0x3, RZ ;  /* 0x00000003b0b07819 */ /* 0x000fe400000012ff */
[----:B------:R-:W-:Y:S01]  /*24980*/  MOV R2, R26 ;  /* 0x0000001a00027202 */ /* 0x000fe20000000f00 */
[----:B------:R-:W2:Y:S01]  /*24990*/  S2R R5, SR_TID.X ;  /* 0x0000000000057919 */ /* 0x000ea20000002100 */
[----:B------:R-:W-:Y:S02]  /*249a0*/  SHF.R.U64 R177, R177, 0x3, RZ ;  /* 0x00000003b1b17819 */ /* 0x000fe400000012ff */
[----:B------:R-:W-:Y:S02]  /*249b0*/  MOV R60, R60 ;  /* 0x0000003c003c7202 */ /* 0x000fe40000000f00 */
[----:B------:R-:W-:-:S02]  /*249c0*/  F2FP.F16.F32.PACK_AB R24, R49, R160 ;  /* 0x000000a03118723e */ /* 0x000fc400000000ff */
[----:B------:R-:W-:Y:S02]  /*249d0*/  F2FP.F16.F32.PACK_AB R26, R53, R161 ;  /* 0x000000a1351a723e */ /* 0x000fe400000000ff */
[----:B------:R-:W-:Y:S02]  /*249e0*/  F2FP.F16.F32.PACK_AB R27, R55, R54 ;  /* 0x00000036371b723e */ /* 0x000fe400000000ff */
[----:B------:R-:W-:Y:S02]  /*249f0*/  LOP3.LUT R76, R135, R76, RZ, 0x3c, !PT ;  /* 0x0000004c874c7212 */ /* 0x000fe400078e3cff */
[----:B0-----:R-:W-:Y:S02]  /*24a00*/  F2FP.F16.F32.PACK_AB R25, R51, R50 ;  /* 0x000000323319723e */ /* 0x001fe400000000ff */
[----:B------:R-:W-:Y:S02]  /*24a10*/  MOV R64, R64 ;  /* 0x0000004000407202 */ /* 0x000fe40000000f00 */
[----:B------:R-:W-:-:S02]  /*24a20*/  F2FP.F16.F32.PACK_AB R32, R57, R162 ;  /* 0x000000a23920723e */ /* 0x000fc400000000ff */
[----:B------:R-:W-:Y:S02]  /*24a30*/  F2FP.F16.F32.PACK_AB R33, R59, R58 ;  /* 0x0000003a3b21723e */ /* 0x000fe400000000ff */
[----:B------:R-:W-:Y:S02]  /*24a40*/  F2FP.F16.F32.PACK_AB R34, R36, R163 ;  /* 0x000000a32422723e */ /* 0x000fe400000000ff */
[----:B------:R-:W-:Y:S02]  /*24a50*/  F2FP.F16.F32.PACK_AB R35, R63, R62 ;  /* 0x0000003e3f23723e */ /* 0x000fe400000000ff */
[----:B------:R-:W-:Y:S02]  /*24a60*/  MOV R68, R68 ;  /* 0x0000004400447202 */ /* 0x000fe40000000f00 */
[----:B------:R-:W-:Y:S02]  /*24a70*/  F2FP.F16.F32.PACK_AB R8, R40, R164 ;  /* 0x000000a42808723e */ /* 0x000fe400000000ff */
[----:B------:R-:W-:-:S02]  /*24a80*/  F2FP.F16.F32.PACK_AB R9, R67, R66 ;  /* 0x000000424309723e */ /* 0x000fc400000000ff */
[----:B------:R-:W-:Y:S02]  /*24a90*/  F2FP.F16.F32.PACK_AB R10, R44, R165 ;  /* 0x000000a52c0a723e */ /* 0x000fe400000000ff */
[----:B------:R-:W-:Y:S02]  /*24aa0*/  F2FP.F16.F32.PACK_AB R11, R71, R70 ;  /* 0x00000046470b723e */ /* 0x000fe400000000ff */
[----:B------:R-:W-:Y:S01]  /*24ab0*/  LOP3.LUT R84, R176, R84, RZ, 0x3c, !PT ;  /* 0x00000054b0547212 */ /* 0x000fe200078e3cff */
[----:B------:R-:W-:Y:S01]  /*24ac0*/  STSM.16.M88.4 [R60], R24 ;  /* 0x000000183c007844 */ /* 0x000fe20000000200 */
[----:B------:R-:W-:Y:S02]  /*24ad0*/  LOP3.LUT R135, R96, 0x380, RZ, 0xc0, !PT ;  /* 0x0000038060877812 */ /* 0x000fe400078ec0ff */
[----:B------:R-:W-:Y:S02]  /*24ae0*/  LOP3.LUT R88, R177, R88, RZ, 0x3c, !PT ;  /* 0x00000058b1587212 */ /* 0x000fe400078e3cff */
[----:B------:R-:W-:-:S02]  /*24af0*/  MOV R72, R72 ;  /* 0x0000004800487202 */ /* 0x000fc40000000f00 */
[----:B------:R-:W-:Y:S02]  /*24b00*/  F2FP.F16.F32.PACK_AB R12, R48, R166 ;  /* 0x000000a6300c723e */ /* 0x000fe400000000ff */
[----:B------:R-:W-:Y:S02]  /*24b10*/  F2FP.F16.F32.PACK_AB R13, R75, R74 ;  /* 0x0000004a4b0d723e */ /* 0x000fe400000000ff */
[----:B------:R-:W-:Y:S02]  /*24b20*/  F2FP.F16.F32.PACK_AB R14, R52, R167 ;  /* 0x000000a7340e723e */ /* 0x000fe400000000ff */
[----:B------:R-:W-:Y:S01]  /*24b30*/  F2FP.F16.F32.PACK_AB R15, R79, R78 ;  /* 0x0000004e4f0f723e */ /* 0x000fe200000000ff */
[----:B------:R-:W-:Y:S01]  /*24b40*/  STSM.16.M88.4 [R64], R32 ;  /* 0x0000002040007844 */ /* 0x000fe20000000200 */
        /* <DEDUP_REMOVED lines=10> */
[----:B------:R-:W-:Y:S02]  /*24bf0*/  F2FP.F16.F32.PACK_AB R43, R95, R94 ;  /* 0x0000005e5f2b723e */ /* 0x000fe400000000ff */
[----:B------:R-:W-:Y:S02]  /*24c00*/  MOV R84, R84 ;  /* 0x0000005400547202 */ /* 0x000fe40000000f00 */
[----:B------:R-:W-:Y:S02]  /*24c10*/  F2FP.F16.F32.PACK_AB R44, R155, R172 ;  /* 0x000000ac9b2c723e */ /* 0x000fe400000000ff */
[----:B------:R-:W-:Y:S02]  /*24c20*/  F2FP.F16.F32.PACK_AB R45, R99, R98 ;  /* 0x00000062632d723e */ /* 0x000fe400000000ff */
[----:B------:R-:W-:-:S02]  /*24c30*/  F2FP.F16.F32.PACK_AB R46, R156, R173 ;  /* 0x000000ad9c2e723e */ /* 0x000fc400000000ff */
[----:B------:R-:W-:Y:S01]  /*24c40*/  F2FP.F16.F32.PACK_AB R47, R103, R102 ;  /* 0x00000066672f723e */ /* 0x000fe200000000ff */
[----:B------:R3:W-:Y:S01]  /*24c50*/  STSM.16.M88.4 [R72], R12 ;  /* 0x0000000c48007844 */ /* 0x0007e20000000200 */
[----:B------:R-:W-:Y:S01]  /*24c60*/  SHF.R.U64 R135, R135, 0x3, RZ ;  /* 0x0000000387877819 */ /* 0x000fe200000012ff */
[----:B----4-:R-:W-:Y:S01]  /*24c70*/  IMAD.SHL.U32 R3, R179, 0x4, RZ ;  /* 0x00000004b3037824 */ /* 0x010fe200078e00ff */
[----:B------:R-:W-:Y:S02]  /*24c80*/  MOV R88, R88 ;  /* 0x0000005800587202 */ /* 0x000fe40000000f00 */
[----:B0-----:R-:W-:Y:S02]  /*24c90*/  F2FP.F16.F32.PACK_AB R8, R157, R174 ;  /* 0x000000ae9d08723e */ /* 0x001fe400000000ff */
[----:B------:R-:W-:Y:S02]  /*24ca0*/  F2FP.F16.F32.PACK_AB R9, R107, R106 ;  /* 0x0000006a6b09723e */ /* 0x000fe400000000ff */
[----:B------:R-:W-:-:S02]  /*24cb0*/  F2FP.F16.F32.PACK_AB R10, R109, R108 ;  /* 0x0000006c6d0a723e */ /* 0x000fc400000000ff */
[----:B------:R-:W-:Y:S01]  /*24cc0*/  F2FP.F16.F32.PACK_AB R11, R111, R110 ;  /* 0x0000006e6f0b723e */ /* 0x000fe200000000ff */
[----:B------:R-:W-:Y:S01]  /*24cd0*/  STSM.16.M88.4 [R76], R36 ;  /* 0x000000244c007844 */ /* 0x000fe20000000200 */
[----:B------:R-:W-:Y:S02]  /*24ce0*/  SHF.R.S32.HI R82, RZ, 0x1f, R179 ;  /* 0x0000001fff527819 */ /* 0x000fe400000114b3 */
[----:B------:R-:W-:Y:S01]  /*24cf0*/  LOP3.LUT R96, R135, R96, RZ, 0x3c, !PT ;  /* 0x0000006087607212 */ /* 0x000fe200078e3cff */
[----:B------:R-:W-:Y:S01]  /*24d00*/  STSM.16.M88.4 [R80], R40 ;  /* 0x0000002850007844 */ /* 0x000fe20000000200 */
[----:B------:R-:W-:-:S03]  /*24d10*/  MOV R92, R92 ;  /* 0x0000005c005c7202 */ /* 0x000fc60000000f00 */
[----:B------:R-:W-:Y:S01]  /*24d20*/  STSM.16.M88.4 [R84], R44 ;  /* 0x0000002c54007844 */ /* 0x000fe20000000200 */
[----:B---3--:R-:W-:-:S03]  /*24d30*/  F2FP.F16.F32.PACK_AB R12, R113, R112 ;  /* 0x00000070710c723e */ /* 0x008fc600000000ff */
[----:B------:R0:W-:Y:S01]  /*24d40*/  STSM.16.M88.4 [R88], R8 ;  /* 0x0000000858007844 */ /* 0x0001e20000000200 */
[----:B------:R-:W-:Y:S02]  /*24d50*/  F2FP.F16.F32.PACK_AB R13, R115, R114 ;  /* 0x00000072730d723e */ /* 0x000fe400000000ff */
[----:B------:R-:W-:Y:S02]  /*24d60*/  F2FP.F16.F32.PACK_AB R14, R117, R116 ;  /* 0x00000074750e723e */ /* 0x000fe400000000ff */
[----:B------:R-:W-:Y:S02]  /*24d70*/  F2FP.F16.F32.PACK_AB R15, R119, R118 ;  /* 0x00000076770f723e */ /* 0x000fe400000000ff */
[----:B------:R-:W-:Y:S02]  /*24d80*/  MOV R96, R96 ;  /* 0x0000006000607202 */ /* 0x000fe40000000f00 */
[----:B------:R-:W-:Y:S02]  /*24d90*/  F2FP.F16.F32.PACK_AB R24, R121, R120 ;  /* 0x000000787918723e */ /* 0x000fe400000000ff */
[----:B------:R-:W-:-:S02]  /*24da0*/  F2FP.F16.F32.PACK_AB R25, R123, R122 ;  /* 0x0000007a7b19723e */ /* 0x000fc400000000ff */
[----:B------:R-:W-:Y:S02]  /*24db0*/  F2FP.F16.F32.PACK_AB R26, R125, R124 ;  /* 0x0000007c7d1a723e */ /* 0x000fe400000000ff */
[----:B0-----:R-:W-:Y:S02]  /*24dc0*/  SHF.L.U64.HI R11, R179, 0x2, R82 ;  /* 0x00000002b30b7819 */ /* 0x001fe40000010252 */
[----:B------:R-:W-:Y:S02]  /*24dd0*/  IADD3 R8, P1, R3, UR4, RZ ;  /* 0x0000000403087c10 */ /* 0x000fe4000ff3e0ff */
[----:B------:R-:W-:Y:S02]  /*24de0*/  F2FP.F16.F32.PACK_AB R27, R127, R126 ;  /* 0x0000007e7f1b723e */ /* 0x000fe400000000ff */
[----:B------:R-:W-:Y:S02]  /*24df0*/  ISETP.NE.U32.AND P0, PT, RZ, UR4, PT ;  /* 0x00000004ff007c0c */ /* 0x000fe4000bf05070 */
[----:B------:R-:W-:-:S02]  /*24e00*/  MOV R100, R100 ;  /* 0x0000006400647202 */ /* 0x000fc40000000f00 */
        /* <DEDUP_REMOVED lines=8> */
[----:B------:R-:W-:Y:S01]  /*24e90*/  IADD3.X R9, R11, UR5, RZ, P1, !PT ;  /* 0x000000050b097c10 */ /* 0x000fe20008ffe4ff */
[----:B------:R0:W-:Y:S01]  /*24ea0*/  STSM.16.M88.4 [R92], R12 ;  /* 0x0000000c5c007844 */ /* 0x0001e20000000200 */
[----:B-1----:R-:W-:Y:S02]  /*24eb0*/  ISETP.NE.AND P1, PT, R28, 0x1, PT ;  /* 0x000000011c00780c */ /* 0x002fe40003f25270 */
[----:B------:R-:W-:Y:S01]  /*24ec0*/  ISETP.NE.AND.EX P0, PT, RZ, UR5, PT, P0 ;  /* 0x00000005ff007c0c */ /* 0x000fe2000bf05300 */
[----:B------:R-:W-:Y:S01]  /*24ed0*/  STSM.16.M88.4 [R96], R24 ;  /* 0x0000001860007844 */ /* 0x000fe20000000200 */
[----:B------:R-:W-:-:S02]  /*24ee0*/  ULDC.64 UR4, c[0x0][0xc08] ;  /* 0x0003020000047ab9 */ /* 0x000fc40000000a00 */
[----:B------:R-:W-:Y:S01]  /*24ef0*/  ISETP.NE.U32.AND P2, PT, RZ, UR4, PT ;  /* 0x00000004ff007c0c */ /* 0x000fe2000bf45070 */
[----:B------:R-:W-:Y:S04]  /*24f00*/  STSM.16.M88.4 [R100], R32 ;  /* 0x0000002064007844 */ /* 0x000fe80000000200 */
[----:B------:R1:W-:Y:S01]  /*24f10*/  STSM.16.M88.4 [R4], R36 ;  /* 0x0000002404007844 */ /* 0x0003e20000000200 */
[----:B------:R-:W-:-:S03]  /*24f20*/  ISETP.NE.AND.EX P2, PT, RZ, UR5, PT, P2 ;  /* 0x00000005ff007c0c */ /* 0x000fc6000bf45320 */
[----:B------:R3:W-:Y:S01]  /*24f30*/  STSM.16.M88.4 [R2], R144 ;  /* 0x0000009002007844 */ /* 0x0007e20000000200 */
[----:B--2---:R-:W-:Y:S01]  /*24f40*/  IADD3 R5, R5, -0x80, RZ ;  /* 0xffffff8005057810 */ /* 0x004fe20007ffe0ff */
[----:B0-----:R-:W0:Y:S08]  /*24f50*/  @P1 LDC R15, c[0x0][0xbf0] ;  /* 0x0002fc00ff0f1b82 */ /* 0x001e300000000800 */
[----:B-1----:R-:W1:Y:S01]  /*24f60*/  @P1 LDC R4, c[0x0][0xbec] ;  /* 0x0002fb00ff041b82 */ /* 0x002e620000000800 */
[----:B---3--:R-:W-:-:S04]  /*24f70*/  SHF.R.S32.HI R2, RZ, 0x1f, R5 ;  /* 0x0000001fff027819 */ /* 0x008fc80000011405 */
[CC--:B------:R-:W-:Y:S02]  /*24f80*/  LEA.HI R7, R2.reuse, R5.reuse, RZ, 0x3 ;  /* 0x0000000502077211 */ /* 0x0c0fe400078f18ff */
[----:B------:R-:W-:Y:S01]  /*24f90*/  LEA.HI R10, R2, R5, RZ, 0x7 ;  /* 0x00000005020a7211 */ /* 0x000fe200078f38ff */
[----:B------:R-:W-:Y:S01]  /*24fa0*/  BAR.SYNC.DEFER_BLOCKING 0x1, 0x100 ;  /* 0x0044000000007b1d */ /* 0x000fe20000010000 */
[----:B------:R-:W-:Y:S01]  /*24fb0*/  @P2 IADD3 R2, P3, R3, UR4, RZ ;  /* 0x0000000403022c10 */ /* 0x000fe2000ff7e0ff */
[----:B------:R-:W-:Y:S01]  /*24fc0*/  IMAD.MOV.U32 R81, RZ, RZ, RZ ;  /* 0x000000ffff517224 */ /* 0x000fe200078e00ff */
[----:B------:R-:W-:-:S03]  /*24fd0*/  LOP3.LUT R14, R7, 0xfffffff8, RZ, 0xc0, !PT ;  /* 0xfffffff8070e7812 */ /* 0x000fc600078ec0ff */
[----:B------:R-:W-:Y:S01]  /*24fe0*/  ULDC UR4, c[0x0][0xa88] ;  /* 0x0002a20000047ab9 */ /* 0x000fe20000000800 */
[----:B------:R-:W-:Y:S01]  /*24ff0*/  @P2 IADD3.X R3, R11, UR5, RZ, P3, !PT ;  /* 0x000000050b032c10 */ /* 0x000fe20009ffe4ff */
[----:B------:R-:W-:Y:S01]  /*25000*/  IMAD.U32 R7, RZ, RZ, UR4 ;  /* 0x00000004ff077e24 */ /* 0x000fe2000f8e00ff */
[----:B------:R-:W-:Y:S01]  /*25010*/  LOP3.LUT R12, R10, 0xffffff80, RZ, 0xc0, !PT ;  /* 0xffffff800a0c7812 */ /* 0x000fe200078ec0ff */
[C---:B------:R-:W-:Y:S01]  /*25020*/  IMAD.IADD R83, R5.reuse, 0x1, -R14 ;  /* 0x0000000105537824 */ /* 0x040fe200078e0a0e */
[----:B------:R-:W-:Y:S02]  /*25030*/  IADD3 R25, R180, R178, RZ ;  /* 0x000000b2b4197210 */ /* 0x000fe40007ffe0ff */
[----:B------:R-:W-:Y:S01]  /*25040*/  SHF.R.S32.HI R27, RZ, 0x7, R10 ;  /* 0x00000007ff1b7819 */ /* 0x000fe2000001140a */
[----:B------:R-:W-:Y:S01]  /*25050*/  IMAD.IADD R12, R5, 0x1, -R12 ;  /* 0x00000001050c7824 */ /* 0x000fe200078e0a0c */
[----:B------:R2:W5:Y:S04]  /*25060*/  @P0 LDG.E R81, desc[UR6][R8.64] ;  /* 0x0000000608510981 */ /* 0x000568000c1e1900 */
[----:B------:R2:W5:Y:S01]  /*25070*/  @P2 LDG.E R7, desc[UR6][R2.64] ;  /* 0x0000000602072981 */ /* 0x000562000c1e1900 */
[----:B------:R-:W-:Y:S05]  /*25080*/  @P2 BRA `(.L_x_2937) ;  /* 0x0000000000142947 */ /* 0x000fea0003800000 */
[----:B------:R-:W-:Y:S05]  /*25090*/  @!P0 BRA `(.L_x_2937) ;  /* 0x0000000000108947 */ /* 0x000fea0003800000 */
[----:B------:R-:W-:Y:S02]  /*250a0*/  ULDC.64 UR4, c[0x0][0x208] ;  /* 0x0000820000047ab9 */ /* 0x000fe40000000a00 */
[----:B--2---:R-:W2:Y:S04]  /*250b0*/  LDG.E R2, desc[UR4][R8.64] ;  /* 0x0000000408027981 */ /* 0x004ea8000c1e1900 */
[----:B-----5:R-:W2:Y:S02]  /*250c0*/  LDG.E R7, desc[UR4][R8.64+0x4] ;  /* 0x0000040408077981 */ /* 0x020ea4000c1e1900 */
[----:B--2---:R-:W-:-:S07]  /*250d0*/  IMAD.IADD R7, R7, 0x1, -R2 ;  /* 0x0000000107077824 */ /* 0x004fce00078e0a02 */
.L_x_2937:
[----:B------:R-:W3:Y:S01]  /*250e0*/  LDL.LU R88, [R1+0x80] ;  /* 0x0000800001587983 */ /* 0x000ee20000300800 */
[----:B------:R-:W-:Y:S01]  /*250f0*/  ULDC.64 UR4, c[0x0][0xb90] ;  /* 0x0002e40000047ab9 */ /* 0x000fe20000000a00 */
[----:B-12---:R-:W-:Y:S01]  /*25100*/  @P1 IMAD.HI.U32 R8, R25, R4, RZ ;  /* 0x0000000419081227 */ /* 0x006fe200078e00ff */
[--C-:B-----5:R-:W-:Y:S01]  /*25110*/  SHF.R.S32.HI R3, RZ, 0x1f, R81.reuse ;  /* 0x0000001fff037819 */ /* 0x120fe20000011451 */
[----:B------:R-:W1:Y:S01]  /*25120*/  @P1 LDC R86, c[0x0][0xbec] ;  /* 0x0002fb00ff561b82 */ /* 0x000e620000000800 */
[----:B------:R-:W-:Y:S01]  /*25130*/  SEL R80, R179, RZ, !P0 ;  /* 0x000000ffb3507207 */ /* 0x000fe20004000000 */
[----:B------:R-:W-:Y:S01]  /*25140*/  IMAD.MOV.U32 R2, RZ, RZ, R81 ;  /* 0x000000ffff027224 */ /* 0x000fe200078e0051 */
[----:B------:R-:W-:Y:S01]  /*25150*/  SEL R82, R82, RZ, !P0 ;  /* 0x000000ff52527207 */ /* 0x000fe20004000000 */
[----:B------:R-:W-:Y:S01]  /*25160*/  IMAD R11, R220, 0x8, R83 ;  /* 0x00000008dc0b7824 */ /* 0x000fe200078e0253 */
[----:B------:R-:W-:Y:S01]  /*25170*/  LEA.HI R10, R10, R27, RZ, 0x1 ;  /* 0x0000001b0a0a7211 */ /* 0x000fe200078f08ff */
[----:B------:R-:W-:Y:S01]  /*25180*/  IMAD.MOV.U32 R9, RZ, RZ, R25 ;  /* 0x000000ffff097224 */ /* 0x000fe200078e0019 */
[----:B0-----:R-:W-:Y:S01]  /*25190*/  @P1 SHF.R.U32.HI R9, RZ, R15, R8 ;  /* 0x0000000fff091219 */ /* 0x001fe20000011608 */
[----:B------:R-:W0:Y:S01]  /*251a0*/  @P1 LDC R87, c[0x0][0xbf0] ;  /* 0x0002fc00ff571b82 */ /* 0x000e220000000800 */
[----:B------:R-:W-:Y:S01]  /*251b0*/  SHF.L.U32 R11, R11, 0x3, RZ ;  /* 0x000000030b0b7819 */ /* 0x000fe200000006ff */
[----:B------:R-:W-:Y:S01]  /*251c0*/  ULDC.64 UR6, c[0x0][0x208] ;  /* 0x0000820000067ab9 */ /* 0x000fe20000000a00 */
[----:B------:R-:W-:-:S02]  /*251d0*/  SHF.R.S32.HI R15, RZ, 0x1f, R12 ;  /* 0x0000001fff0f7819 */ /* 0x000fc4000001140c */
[----:B------:R-:W-:Y:S01]  /*251e0*/  LOP3.LUT R10, R10, 0x3fffffe, RZ, 0xc0, !PT ;  /* 0x03fffffe0a0a7812 */ /* 0x000fe200078ec0ff */
[----:B------:R-:W-:Y:S01]  /*251f0*/  IMAD.WIDE R20, R11, 0x2, R20 ;  /* 0x000000020b147825 */ /* 0x000fe200078e0214 */
[----:B------:R-:W-:Y:S02]  /*25200*/  IADD3 R11, -R9, RZ, RZ ;  /* 0x000000ff090b7210 */ /* 0x000fe40007ffe1ff */
[-C--:B------:R-:W-:Y:S01]  /*25210*/  LEA.HI R8, R15, R12.reuse, RZ, 0x2 ;  /* 0x0000000c0f087211 */ /* 0x080fe200078f10ff */
[----:B------:R-:W-:Y:S01]  /*25220*/  IMAD.IADD R27, R27, 0x1, -R10 ;  /* 0x000000011b1b7824 */ /* 0x000fe200078e0a0a */
[----:B------:R-:W-:Y:S01]  /*25230*/  LEA.HI R14, R15, R12, RZ, 0x5 ;  /* 0x0000000c0f0e7211 */ /* 0x000fe200078f28ff */
[----:B------:R-:W-:Y:S01]  /*25240*/  IMAD R11, R28, R11, R25 ;  /* 0x0000000b1c0b7224 */ /* 0x000fe200078e0219 */
[--C-:B------:R-:W-:Y:S02]  /*25250*/  SHF.R.S32.HI R10, RZ, 0x2, R8.reuse ;  /* 0x00000002ff0a7819 */ /* 0x100fe40000011408 */
[----:B------:R-:W-:-:S02]  /*25260*/  SHF.R.S32.HI R25, RZ, 0x1f, R8 ;  /* 0x0000001fff197819 */ /* 0x000fc40000011408 */
[----:B------:R-:W-:Y:S02]  /*25270*/  SHF.R.S32.HI R14, RZ, 0x5, R14 ;  /* 0x00000005ff0e7819 */ /* 0x000fe4000001140e */
[----:B------:R-:W-:Y:S02]  /*25280*/  LEA.HI R25, R25, R10, RZ, 0x3 ;  /* 0x0000000a19197211 */ /* 0x000fe400078f18ff */
[----:B------:R-:W-:Y:S02]  /*25290*/  IADD3 R33, P4, R20, 0x4000, RZ ;  /* 0x0000400014217810 */ /* 0x000fe40007f9e0ff */
[----:B------:R-:W-:Y:S02]  /*252a0*/  LOP3.LUT R25, R25, 0xfffffff8, RZ, 0xc0, !PT ;  /* 0xfffffff819197812 */ /* 0x000fe400078ec0ff */
[----:B------:R-:W-:Y:S02]  /*252b0*/  LOP3.LUT P0, RZ, R12, 0x3, RZ, 0xc0, !PT ;  /* 0x000000030cff7812 */ /* 0x000fe4000780c0ff */
[----:B------:R-:W-:Y:S01]  /*252c0*/  LOP3.LUT R32, R33, 0x380, RZ, 0xc0, !PT ;  /* 0x0000038021207812 */ /* 0x000fe200078ec0ff */
[----:B------:R-:W-:-:S03]  /*252d0*/  IMAD.IADD R25, R10, 0x1, -R25 ;  /* 0x000000010a197824 */ /* 0x000fc600078e0a19 */
[----:B------:R-:W-:Y:S01]  /*252e0*/  SHF.R.U64 R32, R32, 0x3, RZ ;  /* 0x0000000320207819 */ /* 0x000fe200000012ff */
[----:B------:R-:W-:Y:S01]  /*252f0*/  IMAD R14, R14, 0x10, R25 ;  /* 0x000000100e0e7824 */ /* 0x000fe200078e0219 */
[----:B------:R-:W-:Y:S02]  /*25300*/  IADD3 R25, P5, R20, 0x3000, RZ ;  /* 0x0000300014197810 */ /* 0x000fe40007fbe0ff */
[----:B------:R-:W-:Y:S01]  /*25310*/  LOP3.LUT R32, R32, R33, RZ, 0x3c, !PT ;  /* 0x0000002120207212 */ /* 0x000fe200078e3cff */
[----:B------:R-:W-:Y:S01]  /*25320*/  IMAD R14, R27, 0x40, R14 ;  /* 0x000000401b0e7824 */ /* 0x000fe200078e020e */
[----:B------:R-:W-:Y:S01]  /*25330*/  LOP3.LUT R24, R25, 0x380, RZ, 0xc0, !PT ;  /* 0x0000038019187812 */ /* 0x000fe200078ec0ff */
[----:B------:R-:W-:Y:S01]  /*25340*/  IMAD.X R33, RZ, RZ, R21, P4 ;  /* 0x000000ffff217224 */ /* 0x000fe200020e0615 */
[----:B------:R-:W-:Y:S02]  /*25350*/  IADD3 R53, P4, R20, 0x9000, RZ ;  /* 0x0000900014357810 */ /* 0x000fe40007f9e0ff */
[----:B------:R-:W-:-:S02]  /*25360*/  SHF.R.U64 R24, R24, 0x3, RZ ;  /* 0x0000000318187819 */ /* 0x000fc400000012ff */
[----:B------:R-:W-:Y:S02]  /*25370*/  LOP3.LUT R52, R53, 0x380, RZ, 0xc0, !PT ;  /* 0x0000038035347812 */ /* 0x000fe400078ec0ff */
[----:B------:R-:W-:Y:S01]  /*25380*/  LOP3.LUT R24, R24, R25, RZ, 0x3c, !PT ;  /* 0x0000001918187212 */ /* 0x000fe200078e3cff */
[----:B------:R-:W-:Y:S01]  /*25390*/  IMAD.X R25, RZ, RZ, R21, P5 ;  /* 0x000000ffff197224 */ /* 0x000fe200028e0615 */
[----:B------:R-:W-:Y:S02]  /*253a0*/  IADD3 R49, P5, R20, 0x8000, RZ ;  /* 0x0000800014317810 */ /* 0x000fe40007fbe0ff */
[----:B------:R-:W-:Y:S02]  /*253b0*/  SHF.R.U64 R52, R52, 0x3, RZ ;  /* 0x0000000334347819 */ /* 0x000fe400000012ff */
[----:B------:R-:W-:Y:S02]  /*253c0*/  LOP3.LUT R48, R49, 0x380, RZ, 0xc0, !PT ;  /* 0x0000038031307812 */ /* 0x000fe400078ec0ff */
[----:B------:R-:W-:-:S02]  /*253d0*/  LOP3.LUT R52, R52, R53, RZ, 0x3c, !PT ;  /* 0x0000003534347212 */ /* 0x000fc400078e3cff */
[----:B------:R-:W-:Y:S02]  /*253e0*/  SHF.R.U64 R48, R48, 0x3, RZ ;  /* 0x0000000330307819 */ /* 0x000fe400000012ff */
[----:B------:R-:W-:Y:S02]  /*253f0*/  IADD3.X R53, RZ, R21, RZ, P4, !PT ;  /* 0x00000015ff357210 */ /* 0x000fe400027fe4ff */
[----:B------:R-:W-:Y:S01]  /*25400*/  LOP3.LUT R48, R48, R49, RZ, 0x3c, !PT ;  /* 0x0000003130307212 */ /* 0x000fe200078e3cff */
[----:B------:R-:W-:Y:S01]  /*25410*/  IMAD.X R49, RZ, RZ, R21, P5 ;  /* 0x000000ffff317224 */ /* 0x000fe200028e0615 */
[C---:B------:R-:W-:Y:S02]  /*25420*/  IADD3 R69, P5, R20.reuse, 0xd000, RZ ;  /* 0x0000d00014457810 */ /* 0x040fe40007fbe0ff */
[----:B------:R-:W-:Y:S02]  /*25430*/  IADD3 R73, P4, R20, 0xe000, RZ ;  /* 0x0000e00014497810 */ /* 0x000fe40007f9e0ff */
[----:B------:R-:W-:-:S02]  /*25440*/  LOP3.LUT R68, R69, 0x380, RZ, 0xc0, !PT ;  /* 0x0000038045447812 */ /* 0x000fc400078ec0ff */
[----:B------:R-:W-:Y:S02]  /*25450*/  LOP3.LUT R72, R73, 0x380, RZ, 0xc0, !PT ;  /* 0x0000038049487812 */ /* 0x000fe400078ec0ff */
[----:B------:R-:W-:Y:S02]  /*25460*/  SHF.R.U64 R68, R68, 0x3, RZ ;  /* 0x0000000344447819 */ /* 0x000fe400000012ff */
[----:B------:R-:W-:Y:S01]  /*25470*/  SHF.R.U64 R72, R72, 0x3, RZ ;  /* 0x0000000348487819 */ /* 0x000fe200000012ff */
[----:B------:R-:W-:Y:S01]  /*25480*/  IMAD R85, R83, 0x20, R220 ;  /* 0x0000002053557824 */ /* 0x000fe200078e02dc */
[----:B------:R-:W-:Y:S01]  /*25490*/  LOP3.LUT R68, R68, R69, RZ, 0x3c, !PT ;  /* 0x0000004544447212 */ /* 0x000fe200078e3cff */
[----:B------:R-:W-:Y:S01]  /*254a0*/  IMAD.X R69, RZ, RZ, R21, P5 ;  /* 0x000000ffff457224 */ /* 0x000fe200028e0615 */
[----:B------:R-:W-:Y:S02]  /*254b0*/  LOP3.LUT R72, R72, R73, RZ, 0x3c, !PT ;  /* 0x0000004948487212 */ /* 0x000fe400078e3cff */
[----:B------:R-:W-:-:S02]  /*254c0*/  IADD3.X R73, RZ, R21, RZ, P4, !PT ;  /* 0x00000015ff497210 */ /* 0x000fc400027fe4ff */
[----:B------:R-:W-:Y:S01]  /*254d0*/  IADD3 R85, R178, R85, RZ ;  /* 0x00000055b2557210 */ /* 0x000fe20007ffe0ff */
[----:B------:R-:W-:Y:S01]  /*254e0*/  BSSY B1, `(.L_x_2938) ;  /* 0x00000a8000017945 */ /* 0x000fe20003800000 */
[----:B---3--:R-:W-:-:S05]  /*254f0*/  SHF.R.S32.HI R84, RZ, 0x1f, R88 ;  /* 0x0000001fff547819 */ /* 0x008fca0000011458 */
        /* <DEDUP_REMOVED lines=8> */
[----:B------:R-:W-:Y:S01]  /*25580*/  SHF.R.S32.HI R13, RZ, 0x1f, R9 ;  /* 0x0000001fff0d7819 */ /* 0x000fe20000011409 */
[----:B------:R-:W-:Y:S01]  /*25590*/  ULDC.64 UR4, c[0x0][0xb88] ;  /* 0x0002e20000047ab9 */ /* 0x000fe20000000a00 */
[----:B------:R-:W-:-:S04]  /*255a0*/  IADD3 R4, P2, R9, R4, RZ ;  /* 0x0000000409047210 */ /* 0x000fc80007f5e0ff */
[----:B------:R-:W-:Y:S02]  /*255b0*/  IADD3.X R5, R13, R5, R2, P2, !PT ;  /* 0x000000050d057210 */ /* 0x000fe400017fe402 */
[----:B------:R-:W-:Y:S02]  /*255c0*/  SHF.R.S32.HI R2, RZ, 0x1f, R11 ;  /* 0x0000001fff027819 */ /* 0x000fe4000001140b */
[C---:B------:R-:W-:Y:S01]  /*255d0*/  IADD3 R9, P2, R20.reuse, 0x1000, RZ ;  /* 0x0000100014097810 */ /* 0x040fe20007f5e0ff */
[----:B------:R-:W-:Y:S01]  /*255e0*/  IMAD.WIDE.U32 R4, R11, UR4, R4 ;  /* 0x000000040b047c25 */ /* 0x000fe2000f8e0004 */
[----:B------:R-:W-:Y:S02]  /*255f0*/  IADD3 R13, P6, R20, 0x2000, RZ ;  /* 0x00002000140d7810 */ /* 0x000fe40007fde0ff */
[----:B------:R-:W-:Y:S01]  /*25600*/  LOP3.LUT R8, R9, 0x380, RZ, 0xc0, !PT ;  /* 0x0000038009087812 */ /* 0x000fe200078ec0ff */
[----:B------:R-:W-:Y:S01]  /*25610*/  IMAD R2, R2, UR4, RZ ;  /* 0x0000000402027c24 */ /* 0x000fe2000f8e02ff */
[----:B------:R-:W-:-:S02]  /*25620*/  LOP3.LUT R12, R13, 0x380, RZ, 0xc0, !PT ;  /* 0x000003800d0c7812 */ /* 0x000fc400078ec0ff */
[----:B------:R-:W-:Y:S01]  /*25630*/  SHF.R.U64 R8, R8, 0x3, RZ ;  /* 0x0000000308087819 */ /* 0x000fe200000012ff */
[----:B------:R-:W-:Y:S01]  /*25640*/  IMAD R15, R11, UR5, R2 ;  /* 0x000000050b0f7c24 */ /* 0x000fe2000f8e0202 */
[----:B------:R-:W-:Y:S01]  /*25650*/  ULDC.64 UR4, c[0x0][0xb50] ;  /* 0x0002d40000047ab9 */ /* 0x000fe20000000a00 */
[----:B------:R-:W-:Y:S01]  /*25660*/  SHF.R.U64 R12, R12, 0x3, RZ ;  /* 0x000000030c0c7819 */ /* 0x000fe200000012ff */
[----:B------:R-:W-:Y:S01]  /*25670*/  IMAD R2, R7, R28, RZ ;  /* 0x0000001c07027224 */ /* 0x000fe200078e02ff */
[----:B------:R-:W-:Y:S01]  /*25680*/  LOP3.LUT R8, R8, R9, RZ, 0x3c, !PT ;  /* 0x0000000908087212 */ /* 0x000fe200078e3cff */
[----:B------:R-:W-:Y:S01]  /*25690*/  IMAD.IADD R5, R5, 0x1, R15 ;  /* 0x0000000105057824 */ /* 0x000fe200078e020f */
[----:B------:R-:W-:Y:S01]  /*256a0*/  LEA R10, P3, R4, UR4, 0x2 ;  /* 0x00000004040a7c11 */ /* 0x000fe2000f8610ff */
[----:B------:R-:W-:Y:S01]  /*256b0*/  IMAD.IADD R15, R14, 0x1, R178 ;  /* 0x000000010e0f7824 */ /* 0x000fe200078e02b2 */
[----:B------:R-:W-:Y:S02]  /*256c0*/  IADD3.X R9, RZ, R21, RZ, P2, !PT ;  /* 0x00000015ff097210 */ /* 0x000fe400017fe4ff */
[----:B------:R-:W-:Y:S01]  /*256d0*/  IADD3 R41, P2, R20, 0x6000, RZ ;  /* 0x0000600014297810 */ /* 0x000fe20007f5e0ff */
[----:B------:R-:W-:Y:S01]  /*256e0*/  SHFL.IDX PT, R54, R10, RZ, 0x1c1f ;  /* 0x001c1fff0a367589 */ /* 0x000fe200000e0000 */
[----:B------:R-:W-:Y:S01]  /*256f0*/  LEA.HI.X R4, R4, UR5, R5, 0x2, P3 ;  /* 0x0000000504047c11 */ /* 0x000fe200098f1405 */
[----:B------:R-:W-:Y:S01]  /*25700*/  ULDC.64 UR4, c[0x0][0xaa0] ;  /* 0x0002a80000047ab9 */ /* 0x000fe20000000a00 */
[----:B------:R-:W-:Y:S01]  /*25710*/  IADD3 R37, P3, R20, 0x5000, RZ ;  /* 0x0000500014257810 */ /* 0x000fe20007f7e0ff */
[----:B------:R-:W-:Y:S01]  /*25720*/  SHFL.IDX PT, R58, R10, 0x1, 0x1c1f ;  /* 0x003c1f000a3a7f89 */ /* 0x000fe200000e0000 */
[----:B------:R-:W-:-:S02]  /*25730*/  LOP3.LUT R40, R41, 0x380, RZ, 0xc0, !PT ;  /* 0x0000038029287812 */ /* 0x000fc400078ec0ff */
[----:B------:R-:W-:Y:S01]  /*25740*/  LOP3.LUT R36, R37, 0x380, RZ, 0xc0, !PT ;  /* 0x0000038025247812 */ /* 0x000fe200078ec0ff */
[----:B------:R-:W2:Y:S01]  /*25750*/  SHFL.IDX PT, R55, R4, RZ, 0x1c1f ;  /* 0x001c1fff04377589 */ /* 0x000ea200000e0000 */
[----:B------:R-:W-:Y:S02]  /*25760*/  SHF.R.U64 R40, R40, 0x3, RZ ;  /* 0x0000000328287819 */ /* 0x000fe400000012ff */
[----:B------:R-:W-:Y:S01]  /*25770*/  SHF.R.U64 R36, R36, 0x3, RZ ;  /* 0x0000000324247819 */ /* 0x000fe200000012ff */
[----:B------:R3:W4:Y:S01]  /*25780*/  SHFL.IDX PT, R59, R4, 0x1, 0x1c1f ;  /* 0x003c1f00043b7f89 */ /* 0x00072200000e0000 */
[----:B------:R-:W-:Y:S01]  /*25790*/  LOP3.LUT R40, R40, R41, RZ, 0x3c, !PT ;  /* 0x0000002928287212 */ /* 0x000fe200078e3cff */
[----:B------:R-:W-:Y:S01]  /*257a0*/  IMAD.X R41, RZ, RZ, R21, P2 ;  /* 0x000000ffff297224 */ /* 0x000fe200010e0615 */
[----:B------:R-:W-:Y:S02]  /*257b0*/  IADD3 R61, P2, R20, 0xb000, RZ ;  /* 0x0000b000143d7810 */ /* 0x000fe40007f5e0ff */
[----:B------:R-:W-:-:S02]  /*257c0*/  LOP3.LUT R36, R36, R37, RZ, 0x3c, !PT ;  /* 0x0000002524247212 */ /* 0x000fc400078e3cff */
[----:B------:R-:W-:Y:S01]  /*257d0*/  LOP3.LUT R12, R12, R13, RZ, 0x3c, !PT ;  /* 0x0000000d0c0c7212 */ /* 0x000fe200078e3cff */
[----:B------:R-:W-:Y:S01]  /*257e0*/  IMAD.X R13, RZ, RZ, R21, P6 ;  /* 0x000000ffff0d7224 */ /* 0x000fe200030e0615 */
[----:B------:R-:W-:Y:S02]  /*257f0*/  IADD3.X R37, RZ, R21, RZ, P3, !PT ;  /* 0x00000015ff257210 */ /* 0x000fe40001ffe4ff */
[C---:B------:R-:W-:Y:S02]  /*25800*/  IADD3 R57, P3, R20.reuse, 0xa000, RZ ;  /* 0x0000a00014397810 */ /* 0x040fe40007f7e0ff */
[----:B------:R-:W-:Y:S02]  /*25810*/  LOP3.LUT R60, R61, 0x380, RZ, 0xc0, !PT ;  /* 0x000003803d3c7812 */ /* 0x000fe400078ec0ff */
[----:B------:R-:W-:Y:S02]  /*25820*/  IADD3 R45, P6, R20, 0x7000, RZ ;  /* 0x00007000142d7810 */ /* 0x000fe40007fde0ff */
[----:B------:R-:W-:-:S02]  /*25830*/  LOP3.LUT R56, R57, 0x380, RZ, 0xc0, !PT ;  /* 0x0000038039387812 */ /* 0x000fc400078ec0ff */
[----:B------:R-:W-:Y:S02]  /*25840*/  SHF.R.U64 R60, R60, 0x3, RZ ;  /* 0x000000033c3c7819 */ /* 0x000fe400000012ff */
[----:B------:R-:W-:Y:S02]  /*25850*/  LOP3.LUT R44, R45, 0x380, RZ, 0xc0, !PT ;  /* 0x000003802d2c7812 */ /* 0x000fe400078ec0ff */
[----:B------:R-:W-:Y:S02]  /*25860*/  IADD3 R5, R15, 0x8, RZ ;  /* 0x000000080f057810 */ /* 0x000fe40007ffe0ff */
[----:B------:R-:W-:Y:S02]  /*25870*/  SHF.R.U64 R56, R56, 0x3, RZ ;  /* 0x0000000338387819 */ /* 0x000fe400000012ff */
[----:B------:R-:W-:Y:S01]  /*25880*/  LOP3.LUT R60, R60, R61, RZ, 0x3c, !PT ;  /* 0x0000003d3c3c7212 */ /* 0x000fe200078e3cff */
[----:B------:R-:W-:Y:S01]  /*25890*/  IMAD.X R61, RZ, RZ, R21, P2 ;  /* 0x000000ffff3d7224 */ /* 0x000fe200010e0615 */
[----:B------:R-:W-:-:S02]  /*258a0*/  SHF.R.U64 R44, R44, 0x3, RZ ;  /* 0x000000032c2c7819 */ /* 0x000fc400000012ff */
[-C--:B------:R-:W-:Y:S02]  /*258b0*/  ISETP.GE.OR P2, PT, R15, R2.reuse, P0 ;  /* 0x000000020f00720c */ /* 0x080fe40000746670 */
[----:B------:R-:W-:Y:S02]  /*258c0*/  ISETP.GE.OR P0, PT, R5, R2, P0 ;  /* 0x000000020500720c */ /* 0x000fe40000706670 */
[----:B------:R-:W-:Y:S01]  /*258d0*/  LOP3.LUT R56, R56, R57, RZ, 0x3c, !PT ;  /* 0x0000003938387212 */ /* 0x000fe200078e3cff */
[--C-:B------:R-:W-:Y:S01]  /*258e0*/  IMAD.X R57, RZ, RZ, R21.reuse, P3 ;  /* 0x000000ffff397224 */ /* 0x100fe200018e0615 */
[----:B------:R-:W-:Y:S01]  /*258f0*/  LOP3.LUT R44, R44, R45, RZ, 0x3c, !PT ;  /* 0x0000002d2c2c7212 */ /* 0x000fe200078e3cff */
[----:B------:R-:W-:Y:S01]  /*25900*/  IMAD.X R45, RZ, RZ, R21, P6 ;  /* 0x000000ffff2d7224 */ /* 0x000fe200030e0615 */
[C---:B------:R-:W-:Y:S02]  /*25910*/  IADD3 R7, P3, R20.reuse, 0xf000, RZ ;  /* 0x0000f00014077810 */ /* 0x040fe40007f7e0ff */
[----:B------:R-:W-:-:S02]  /*25920*/  IADD3 R65, P6, R20, 0xc000, RZ ;  /* 0x0000c00014417810 */ /* 0x000fc40007fde0ff */
[----:B------:R-:W-:Y:S01]  /*25930*/  LOP3.LUT R11, R20, 0x380, RZ, 0xc0, !PT ;  /* 0x00000380140b7812 */ /* 0x000fe200078ec0ff */
[----:B--2---:R-:W-:Y:S01]  /*25940*/  @!P2 ST.E desc[UR6][R54.64], R6 ;  /* 0x000000063600a985 */ /* 0x004fe2000c101906 */
[----:B---3--:R-:W-:Y:S01]  /*25950*/  LOP3.LUT R4, R7, 0x380, RZ, 0xc0, !PT ;  /* 0x0000038007047812 */ /* 0x008fe200078ec0ff */
[----:B------:R-:W-:Y:S01]  /*25960*/  IMAD.X R77, RZ, RZ, R21, P3 ;  /* 0x000000ffff4d7224 */ /* 0x000fe200018e0615 */
[----:B------:R-:W-:Y:S01]  /*25970*/  LOP3.LUT R64, R65, 0x380, RZ, 0xc0, !PT ;  /* 0x0000038041407812 */ /* 0x000fe200078ec0ff */
[----:B----4-:R2:W-:Y:S01]  /*25980*/  @!P0 ST.E desc[UR6][R58.64], R0 ;  /* 0x000000003a008985 */ /* 0x0105e2000c101906 */
[----:B------:R-:W-:Y:S02]  /*25990*/  SHF.R.U64 R11, R11, 0x3, RZ ;  /* 0x000000030b0b7819 */ /* 0x000fe400000012ff */
[----:B------:R-:W-:Y:S01]  /*259a0*/  SHF.R.U64 R4, R4, 0x3, RZ ;  /* 0x0000000304047819 */ /* 0x000fe200000012ff */
[----:B------:R-:W5:Y:S01]  /*259b0*/  LD.E.128 R12, desc[UR6][R12.64] ;  /* 0x000000060c0c7980 */ /* 0x000f62000c101d00 */
[----:B------:R-:W-:-:S02]  /*259c0*/  SHF.R.U64 R64, R64, 0x3, RZ ;  /* 0x0000000340407819 */ /* 0x000fc400000012ff */
[----:B------:R-:W-:Y:S01]  /*259d0*/  LOP3.LUT R20, R11, R20, RZ, 0x3c, !PT ;  /* 0x000000140b147212 */ /* 0x000fe200078e3cff */
[----:B------:R-:W5:Y:S01]  /*259e0*/  LD.E.128 R24, desc[UR6][R24.64] ;  /* 0x0000000618187980 */ /* 0x000f62000c101d00 */
[----:B------:R-:W-:Y:S01]  /*259f0*/  LOP3.LUT R64, R64, R65, RZ, 0x3c, !PT ;  /* 0x0000004140407212 */ /* 0x000fe200078e3cff */
[----:B------:R-:W-:Y:S01]  /*25a00*/  IMAD.X R65, RZ, RZ, R21, P6 ;  /* 0x000000ffff417224 */ /* 0x000fe200030e0615 */
[----:B------:R-:W-:Y:S01]  /*25a10*/  LOP3.LUT R76, R4, R7, RZ, 0x3c, !PT ;  /* 0x00000007044c7212 */ /* 0x000fe200078e3cff */
[----:B--2---:R-:W-:Y:S01]  /*25a20*/  IMAD R0, R3, UR4, RZ ;  /* 0x0000000403007c24 */ /* 0x004fe2000f8e02ff */
[----:B------:R2:W5:Y:S03]  /*25a30*/  LD.E.128 R4, desc[UR6][R20.64] ;  /* 0x0000000614047980 */ /* 0x000566000c101d00 */
[C---:B------:R-:W-:Y:S01]  /*25a40*/  IMAD R3, R81.reuse, UR5, R0 ;  /* 0x0000000551037c24 */ /* 0x040fe2000f8e0200 */
[----:B------:R-:W5:Y:S04]  /*25a50*/  LD.E.128 R8, desc[UR6][R8.64] ;  /* 0x0000000608087980 */ /* 0x000f68000c101d00 */
[----:B------:R-:W5:Y:S01]  /*25a60*/  LD.E.128 R32, desc[UR6][R32.64] ;  /* 0x0000000620207980 */ /* 0x000f62000c101d00 */
[----:B--2---:R-:W-:Y:S01]  /*25a70*/  IMAD.WIDE.U32 R20, R81, UR4, RZ ;  /* 0x0000000451147c25 */ /* 0x004fe2000f8e00ff */
[----:B------:R-:W-:-:S02]  /*25a80*/  ULDC.64 UR4, c[0x0][0xae8] ;  /* 0x0002ba0000047ab9 */ /* 0x000fc40000000a00 */
[----:B------:R-:W5:Y:S01]  /*25a90*/  LD.E.128 R36, desc[UR6][R36.64] ;  /* 0x0000000624247980 */ /* 0x000f62000c101d00 */
[----:B------:R-:W-:Y:S02]  /*25aa0*/  IMAD.IADD R21, R21, 0x1, R3 ;  /* 0x0000000115157824 */ /* 0x000fe400078e0203 */
[----:B------:R-:W-:Y:S01]  /*25ab0*/  IMAD R84, R84, UR4, RZ ;  /* 0x0000000454547c24 */ /* 0x000fe2000f8e02ff */
[----:B------:R-:W5:Y:S01]  /*25ac0*/  LD.E.128 R40, desc[UR6][R40.64] ;  /* 0x0000000628287980 */ /* 0x000f62000c101d00 */
[----:B------:R-:W-:-:S03]  /*25ad0*/  IMAD.WIDE.U32 R20, R88, UR4, R20 ;  /* 0x0000000458147c25 */ /* 0x000fc6000f8e0014 */
[----:B------:R-:W5:Y:S01]  /*25ae0*/  LD.E.128 R44, desc[UR6][R44.64] ;  /* 0x000000062c2c7980 */ /* 0x000f62000c101d00 */
[----:B------:R-:W-:Y:S01]  /*25af0*/  IMAD R3, R88, UR5, R84 ;  /* 0x0000000558037c24 */ /* 0x000fe2000f8e0254 */
[----:B------:R-:W-:Y:S01]  /*25b00*/  ULDC.64 UR4, c[0x0][0xaf0] ;  /* 0x0002bc0000047ab9 */ /* 0x000fe20000000a00 */
[----:B-1----:R-:W-:Y:S01]  /*25b10*/  @P1 IMAD.HI.U32 R0, R85, R86, RZ ;  /* 0x0000005655001227 */ /* 0x002fe200078e00ff */
[----:B------:R-:W5:Y:S03]  /*25b20*/  LD.E.128 R48, desc[UR6][R48.64] ;  /* 0x0000000630307980 */ /* 0x000f66000c101d00 */
[----:B------:R-:W-:Y:S01]  /*25b30*/  IMAD.IADD R21, R21, 0x1, R3 ;  /* 0x0000000115157824 */ /* 0x000fe200078e0203 */
[----:B------:R-:W5:Y:S01]  /*25b40*/  LD.E.128 R52, desc[UR6][R52.64] ;  /* 0x0000000634347980 */ /* 0x000f62000c101d00 */
[----:B------:R-:W-:Y:S02]  /*25b50*/  IMAD R81, R82, UR4, RZ ;  /* 0x0000000452517c24 */ /* 0x000fe4000f8e02ff */
[----:B------:R-:W-:Y:S01]  /*25b60*/  IMAD.MOV.U32 R3, RZ, RZ, R85 ;  /* 0x000000ffff037224 */ /* 0x000fe200078e0055 */
[----:B0-----:R-:W-:Y:S01]  /*25b70*/  @P1 SHF.R.U32.HI R3, RZ, R87, R0 ;  /* 0x00000057ff031219 */ /* 0x001fe20000011600 */
[C---:B------:R-:W-:Y:S01]  /*25b80*/  IMAD R83, R80.reuse, UR5, R81 ;  /* 0x0000000550537c24 */ /* 0x040fe2000f8e0251 */
[----:B------:R-:W5:Y:S01]  /*25b90*/  LD.E.128 R56, desc[UR6][R56.64] ;  /* 0x0000000638387980 */ /* 0x000f62000c101d00 */
[----:B------:R-:W-:Y:S01]  /*25ba0*/  IMAD.WIDE.U32 R80, R80, UR4, R20 ;  /* 0x0000000450507c25 */ /* 0x000fe2000f8e0014 */
[--C-:B------:R-:W-:Y:S01]  /*25bb0*/  SHF.R.S32.HI R0, RZ, 0x1f, R3.reuse ;  /* 0x0000001fff007819 */ /* 0x100fe20000011403 */
[----:B------:R-:W-:Y:S01]  /*25bc0*/  ULDC.64 UR4, c[0x0][0xae0] ;  /* 0x0002b80000047ab9 */ /* 0x000fe20000000a00 */
[----:B------:R-:W5:Y:S01]  /*25bd0*/  LD.E.128 R60, desc[UR6][R60.64] ;  /* 0x000000063c3c7980 */ /* 0x000f62000c101d00 */
[----:B------:R-:W-:Y:S01]  /*25be0*/  IMAD.MOV R21, RZ, RZ, -R3 ;  /* 0x000000ffff157224 */ /* 0x000fe200078e0a03 */
[----:B------:R-:W-:Y:S01]  /*25bf0*/  IADD3 R81, R81, R83, RZ ;  /* 0x0000005351517210 */ /* 0x000fe20007ffe0ff */
[----:B------:R-:W-:Y:S01]  /*25c00*/  IMAD R0, R0, UR4, RZ ;  /* 0x0000000400007c24 */ /* 0x000fe2000f8e02ff */
[----:B------:R-:W5:Y:S01]  /*25c10*/  LD.E.128 R64, desc[UR6][R64.64] ;  /* 0x0000000640407980 */ /* 0x000f62000c101d00 */
[----:B------:R-:W-:-:S02]  /*25c20*/  IMAD R83, R28, R21, R85 ;  /* 0x000000151c537224 */ /* 0x000fc400078e0255 */
[C---:B------:R-:W-:Y:S01]  /*25c30*/  IMAD R85, R3.reuse, UR5, R0 ;  /* 0x0000000503557c24 */ /* 0x040fe2000f8e0200 */
[----:B------:R-:W5:Y:S01]  /*25c40*/  LD.E.128 R68, desc[UR6][R68.64] ;  /* 0x0000000644447980 */ /* 0x000f62000c101d00 */
[----:B------:R-:W-:Y:S01]  /*25c50*/  IMAD.WIDE.U32 R20, R3, UR4, R80 ;  /* 0x0000000403147c25 */ /* 0x000fe2000f8e0050 */
[----:B------:R-:W-:Y:S01]  /*25c60*/  SHF.R.S32.HI R0, RZ, 0x1f, R83 ;  /* 0x0000001fff007819 */ /* 0x000fe20000011453 */
[----:B------:R-:W-:Y:S01]  /*25c70*/  ULDC.64 UR4, c[0x0][0xad8] ;  /* 0x0002b60000047ab9 */ /* 0x000fe20000000a00 */
        /* <DEDUP_REMOVED lines=10> */
[----:B------:R-:W-:Y:S02]  /*25d20*/  IMAD.IADD R87, R220, 0x1, R178 ;  /* 0x00000001dc577824 */ /* 0x000fe400078e02b2 */
        /* <DEDUP_REMOVED lines=13> */
[----:B------:R-:W-:Y:S02]  /*25e00*/  ISETP.GE.AND P0, PT, R3, R2, PT ;  /* 0x000000020300720c */ /* 0x000fe40003f06270 */
[----:B------:R0:W-:Y:S01]  /*25e10*/  SYNCS.ARRIVE.TRANS64.RED.A1T0 RZ, [R0+URZ], RZ ;  /* 0x000000ff00ff79a7 */ /* 0x0001e2000810043f */
[----:B------:R0:W2:Y:S01]  /*25e20*/  SHFL.IDX PT, R3, R86, RZ, 0x181f ;  /* 0x00181fff56037589 */ /* 0x0000a200000e0000 */
[----:B------:R-:W-:Y:S09]  /*25e30*/  @P2 BRA `(.L_x_2939) ;  /* 0x0000000000482947 */ /* 0x000ff20003800000 */
        /* <DEDUP_REMOVED lines=18> */
.L_x_2939:
[----:B------:R-:W-:Y:S05]  /*25f60*/  BSYNC B1 ;  /* 0x0000000000017941 */ /* 0x000fea0003800000 */
.L_x_2938:
[----:B--2---:R2:W4:Y:S01]  /*25f70*/  SHFL.IDX PT, R3, R86, 0x1, 0x181f ;  /* 0x00381f0056037f89 */ /* 0x00452200000e0000 */
[----:B------:R-:W-:Y:S03]  /*25f80*/  BSSY B1, `(.L_x_2940) ;  /* 0x0000015000017945 */ /* 0x000fe60003800000 */
[----:B---3-5:R2:W3:Y:S01]  /*25f90*/  SHFL.IDX PT, R32, R28, 0x1, 0x181f ;  /* 0x00381f001c207f89 */ /* 0x0284e200000e0000 */
[----:B------:R-:W-:Y:S05]  /*25fa0*/  @P1 BRA `(.L_x_2941) ;  /* 0x0000000000481947 */ /* 0x000fea0003800000 */
[----:B------:R-:W-:Y:S01]  /*25fb0*/  ULDC UR4, c[0x0][0xac8] ;  /* 0x0002b20000047ab9 */ /* 0x000fe20000000800 */
[----:B------:R-:W-:Y:S01]  /*25fc0*/  ULDC.64 UR6, c[0x0][0x208] ;  /* 0x0000820000067ab9 */ /* 0x000fe20000000a00 */
[----:B------:R-:W-:Y:S02]  /*25fd0*/  ISETP.GE.AND P4, PT, R16, UR4, PT ;  /* 0x0000000410007c0c */ /* 0x000fe4000bf86270 */
[----:B------:R-:W-:Y:S02]  /*25fe0*/  ISETP.GE.AND P3, PT, R213, UR4, PT ;  /* 0x00000004d5007c0c */ /* 0x000fe4000bf66270 */
[----:B------:R-:W-:Y:S02]  /*25ff0*/  ISETP.GE.AND P2, PT, R18, UR4, PT ;  /* 0x0000000412007c0c */ /* 0x000fe4000bf46270 */
[----:B------:R-:W-:-:S07]  /*26000*/  ISETP.GE.AND P1, PT, R19, UR4, PT ;  /* 0x0000000413007c0c */ /* 0x000fce000bf26270 */
[CC--:B---3--:R-:W-:Y:S02]  /*26010*/  @!P4 LEA R4, P6, R16.reuse, R32.reuse, 0x1 ;  /* 0x000000201004c211 */ /* 0x0c8fe400078c08ff */
        /* <DEDUP_REMOVED lines=11> */
.L_x_2941:
[----:B------:R-:W-:Y:S05]  /*260d0*/  BSYNC B1 ;  /* 0x0000000000017941 */ /* 0x000fea0003800000 */
.L_x_2940:
[----:B----4-:R4:W0:Y:S01]  /*260e0*/  SHFL.IDX PT, R3, R86, 0x2, 0x181f ;  /* 0x00581f0056037f89 */ /* 0x01082200000e0000 */
[----:B------:R-:W-:Y:S03]  /*260f0*/  BSSY B1, `(.L_x_2942) ;  /* 0x0000015000017945 */ /* 0x000fe60003800000 */
[----:B---3--:R4:W3:Y:S01]  /*26100*/  SHFL.IDX PT, R10, R28, 0x2, 0x181f ;  /* 0x00581f001c0a7f89 */ /* 0x0088e200000e0000 */
[----:B------:R-:W-:Y:S05]  /*26110*/  @P0 BRA `(.L_x_2943) ;  /* 0x0000000000480947 */ /* 0x000fea0003800000 */
        /* <DEDUP_REMOVED lines=18> */
.L_x_2943:
[----:B------:R-:W-:Y:S05]  /*26240*/  BSYNC B1 ;  /* 0x0000000000017941 */ /* 0x000fea0003800000 */
.L_x_2942:
[----:B0-----:R-:W-:Y:S01]  /*26250*/  VIADD R3, R87, 0x60 ;  /* 0x0000006057037836 */ /* 0x001fe20000000000 */
[----:B------:R0:W0:Y:S04]  /*26260*/  SHFL.IDX PT, R9, R86, 0x3, 0x181f ;  /* 0x00781f0056097f89 */ /* 0x00002800000e0000 */
[----:B------:R-:W-:Y:S01]  /*26270*/  ISETP.GE.AND P0, PT, R3, R2, PT ;  /* 0x000000020300720c */ /* 0x000fe20003f06270 */
[----:B--2-4-:R-:W2:-:S12]  /*26280*/  SHFL.IDX PT, R28, R28, 0x3, 0x181f ;  /* 0x00781f001c1c7f89 */ /* 0x014e9800000e0000 */
[----:B------:R-:W-:Y:S05]  /*26290*/  @P0 BRA `(.L_x_2944) ;  /* 0x0000000c00d00947 */ /* 0x000fea0003800000 */
[----:B------:R-:W-:Y:S01]  /*262a0*/  ULDC UR4, c[0x0][0xac8] ;  /* 0x0002b20000047ab9 */ /* 0x000fe20000000800 */
[----:B------:R-:W-:Y:S01]  /*262b0*/  ULDC.64 UR6, c[0x0][0x208] ;  /* 0x0000820000067ab9 */ /* 0x000fe20000000a00 */
[----:B------:R-:W-:Y:S02]  /*262c0*/  ISETP.GE.AND P3, PT, R16, UR4, PT ;  /* 0x0000000410007c0c */ /* 0x000fe4000bf66270 */
[----:B------:R-:W-:Y:S02]  /*262d0*/  ISETP.GE.AND P4, PT, R213, UR4, PT ;  /* 0x00000004d5007c0c */ /* 0x000fe4000bf86270 */
[----:B------:R-:W-:-:S09]  /*262e0*/  ISETP.GE.AND P5, PT, R18, UR4, PT ;  /* 0x0000000412007c0c */ /* 0x000fd2000bfa6270 */
[CC--:B--2---:R-:W-:Y:S02]  /*262f0*/  @!P3 LEA R2, P0, R16.reuse, R28.reuse, 0x1 ;  /* 0x0000001c1002b211 */ /* 0x0c4fe400078008ff */
[-C--:B------:R-:W-:Y:S02]  /*26300*/  @!P4 LEA R4, P1, R23, R28.reuse, 0x1 ;  /* 0x0000001c1704c211 */ /* 0x080fe400078208ff */
[-C--:B0-----:R-:W-:Y:S02]  /*26310*/  @!P3 LEA.HI.X R3, R16, R9.reuse, R17, 0x1, P0 ;  /* 0x000000091003b211 */ /* 0x081fe400000f0c11 */
        /* <DEDUP_REMOVED lines=8> */
[----:B----4-:R-:W-:Y:S01]  /*263a0*/  LEA R2, P0, R19, R28, 0x1 ;  /* 0x0000001c13027211 */ /* 0x010fe200078008ff */
[----:B------:R-:W-:-:S03]  /*263b0*/  ULDC.64 UR4, c[0x0][0x208] ;  /* 0x0000820000047ab9 */ /* 0x000fc60000000a00 */
[----:B------:R-:W-:-:S05]  /*263c0*/  LEA.HI.X R3, R19, R9, R217, 0x1, P0 ;  /* 0x0000000913037211 */ /* 0x000fca00000f0cd9 */
[----:B------:R0:W-:Y:S01]  /*263d0*/  ST.E.128 desc[UR4][R2.64], R76 ;  /* 0x0000004c02007985 */ /* 0x0001e2000c101d04 */
[----:B------:R-:W-:Y:S05]  /*263e0*/  BRA `(.L_x_2944) ;  /* 0x0000000c007c7947 */ /* 0x000fea0003800000 */
.L_x_2936:
[----:B------:R-:W3:Y:S01]  /*263f0*/  LDL R11, [R1+0x7c] ;  /* 0x00007c00010b7983 */ /* 0x000ee20000100800 */
[----:B------:R-:W-:Y:S01]  /*26400*/  ULDC.64 UR4, c[0x0][0xc00] ;  /* 0x0003000000047ab9 */ /* 0x000fe20000000a00 */
[----:B------:R-:W4:Y:S01]  /*26410*/  LDC R25, c[0x0][0xbe8] ;  /* 0x0002fa00ff197b82 */ /* 0x000f220000000800 */
[----:B------:R-:W-:Y:S01]  /*26420*/  ISETP.NE.U32.AND P0, PT, RZ, UR4, PT ;  /* 0x00000004ff007c0c */ /* 0x000fe2000bf05070 */
[----:B------:R-:W-:Y:S01]  /*26430*/  IMAD.MOV.U32 R6, RZ, RZ, RZ ;  /* 0x000000ffff067224 */ /* 0x000fe200078e00ff */
[----:B------:R-:W-:Y:S02]  /*26440*/  ULDC.64 UR6, c[0x0][0x208] ;  /* 0x0000820000067ab9 */ /* 0x000fe40000000a00 */
[----:B------:R-:W-:Y:S01]  /*26450*/  ISETP.NE.AND.EX P0, PT, RZ, UR5, PT, P0 ;  /* 0x00000005ff007c0c */ /* 0x000fe2000bf05300 */
[----:B------:R-:W1:Y:S01]  /*26460*/  S2R R8, SR_TID.X ;  /* 0x0000000000087919 */ /* 0x000e620000002100 */
[----:B------:R-:W0:Y:S01]  /*26470*/  S2R R9, SR_TID.X ;  /* 0x0000000000097919 */ /* 0x000e220000002100 */
[----:B-1----:R-:W-:Y:S01]  /*26480*/  VIADD R7, R8, 0xffffff80 ;  /* 0xffffff8008077836 */ /* 0x002fe20000000000 */
[----:B0-----:R-:W-:-:S04]  /*26490*/  IADD3 R20, R9, -0x80, RZ ;  /* 0xffffff8009147810 */ /* 0x001fc80007ffe0ff */
[----:B------:R-:W-:Y:S02]  /*264a0*/  ISETP.GE.AND P3, PT, R7, 0x80, PT ;  /* 0x000000800700780c */ /* 0x000fe40003f66270 */
[C---:B---3--:R-:W-:Y:S02]  /*264b0*/  SHF.L.U32 R4, R11.reuse, 0x2, RZ ;  /* 0x000000020b047819 */ /* 0x048fe400000006ff */
[----:B------:R-:W-:Y:S02]  /*264c0*/  SHF.R.S32.HI R12, RZ, 0x1f, R11 ;  /* 0x0000001fff0c7819 */ /* 0x000fe4000001140b */
        /* <DEDUP_REMOVED lines=9> */
[----:B------:R-:W-:Y:S01]  /*26560*/  @P1 IADD3.X R5, R0, UR5, RZ, P2, !PT ;  /* 0x0000000500051c10 */ /* 0x000fe200097fe4ff */
[----:B------:R-:W-:Y:S01]  /*26570*/  IMAD.U32 R0, RZ, RZ, UR4 ;  /* 0x00000004ff007e24 */ /* 0x000fe2000f8e00ff */
[----:B----4-:R-:W-:-:S05]  /*26580*/  ISETP.NE.AND P2, PT, R25, 0x1, PT ;  /* 0x000000011900780c */ /* 0x010fca0003f45270 */
[----:B------:R0:W5:Y:S08]  /*26590*/  @P1 LDG.E R0, desc[UR6][R4.64] ;  /* 0x0000000604001981 */ /* 0x000170000c1e1900 */
[----:B------:R-:W1:Y:S01]  /*265a0*/  @P2 LDC R14, c[0x0][0xbec] ;  /* 0x0002fb00ff0e2b82 */ /* 0x000e620000000800 */
[----:B------:R-:W-:Y:S05]  /*265b0*/  @P1 BRA `(.L_x_2945) ;  /* 0x0000000000141947 */ /* 0x000fea0003800000 */
[----:B------:R-:W-:Y:S05]  /*265c0*/  @!P0 BRA `(.L_x_2945) ;  /* 0x0000000000108947 */ /* 0x000fea0003800000 */
[----:B------:R-:W-:Y:S02]  /*265d0*/  ULDC.64 UR4, c[0x0][0x208] ;  /* 0x0000820000047ab9 */ /* 0x000fe40000000a00 */
[----:B0-----:R-:W3:Y:S04]  /*265e0*/  LDG.E R5, desc[UR4][R2.64] ;  /* 0x0000000402057981 */ /* 0x001ee8000c1e1900 */
[----:B-----5:R-:W3:Y:S02]  /*265f0*/  LDG.E R0, desc[UR4][R2.64+0x4] ;  /* 0x0000040402007981 */ /* 0x020ee4000c1e1900 */
[----:B---3--:R-:W-:-:S07]  /*26600*/  IMAD.IADD R0, R0, 0x1, -R5 ;  /* 0x0000000100007824 */ /* 0x008fce00078e0a05 */
.L_x_2945:
[----:B------:R-:W3:Y:S04]  /*26610*/  LDL R27, [R1+0x80] ;  /* 0x00008000011b7983 */ /* 0x000ee80000100800 */
[----:B------:R4:W5:Y:S01]  /*26620*/  LDL R26, [R1+0x68] ;  /* 0x00006800011a7983 */ /* 0x0009620000100800 */
[----:B0-----:R-:W-:Y:S01]  /*26630*/  SHF.R.S32.HI R3, RZ, 0x1f, R20 ;  /* 0x0000001fff037819 */ /* 0x001fe20000011414 */
[----:B------:R-:W-:Y:S01]  /*26640*/  BSSY B1, `(.L_x_2946) ;  /* 0x000002e000017945 */ /* 0x000fe20003800000 */
[----:B------:R-:W-:Y:S02]  /*26650*/  SEL R13, R11, RZ, !P0 ;  /* 0x000000ff0b0d7207 */ /* 0x000fe40004000000 */
[----:B------:R-:W-:Y:S02]  /*26660*/  SEL R12, R12, RZ, !P0 ;  /* 0x000000ff0c0c7207 */ /* 0x000fe40004000000 */
[----:B------:R-:W-:-:S02]  /*26670*/  LEA.HI R24, R3, R20, RZ, 0x3 ;  /* 0x0000001403187211 */ /* 0x000fc400078f18ff */
[----:B-----5:R-:W-:Y:S02]  /*26680*/  SHF.R.S32.HI R11, RZ, 0x1f, R6 ;  /* 0x0000001fff0b7819 */ /* 0x020fe40000011406 */
[----:B---3--:R-:W-:Y:S01]  /*26690*/  SHF.R.S32.HI R10, RZ, 0x1f, R27 ;  /* 0x0000001fff0a7819 */ /* 0x008fe2000001141b */
[----:B----4-:R-:W-:Y:S06]  /*266a0*/  @P3 BRA `(.L_x_2947) ;  /* 0x00000000009c3947 */ /* 0x010fec0003800000 */
[----:B------:R-:W0:Y:S01]  /*266b0*/  LDC R9, c[0x0][0xbe8] ;  /* 0x0002fa00ff097b82 */ /* 0x000e220000000800 */
[----:B------:R-:W-:Y:S01]  /*266c0*/  IADD3 R8, R26, -0x80, R8 ;  /* 0xffffff801a087810 */ /* 0x000fe20007ffe008 */
        /* <DEDUP_REMOVED lines=15> */
[----:B------:R-:W3:Y:S01]  /*267c0*/  @P0 LDC R21, c[0x0][0xbf0] ;  /* 0x0002fc00ff150b82 */ /* 0x000ee20000000800 */
[----:B------:R-:W-:-:S04]  /*267d0*/  IMAD.WIDE.U32 R2, R13, UR4, R2 ;  /* 0x000000040d027c25 */ /* 0x000fc8000f8e0002 */
[----:B0-----:R-:W-:-:S05]  /*267e0*/  @P0 IMAD.HI.U32 R4, R8, R15, RZ ;  /* 0x0000000f08040227 */ /* 0x001fca00078e00ff */
[----:B---3--:R-:W-:Y:S01]  /*267f0*/  @P0 SHF.R.U32.HI R5, RZ, R21, R4 ;  /* 0x00000015ff050219 */ /* 0x008fe20000011604 */
[----:B------:R-:W-:-:S03]  /*26800*/  IMAD R4, R12, UR4, RZ ;  /* 0x000000040c047c24 */ /* 0x000fc6000f8e02ff */
[----:B------:R-:W-:Y:S01]  /*26810*/  IADD3 R2, P0, R5, R2, RZ ;  /* 0x0000000205027210 */ /* 0x000fe20007f1e0ff */
[----:B------:R-:W-:-:S04]  /*26820*/  IMAD.MOV R7, RZ, RZ, -R5 ;  /* 0x000000ffff077224 */ /* 0x000fc800078e0a05 */
        /* <DEDUP_REMOVED lines=13> */
[----:B------:R-:W-:-:S05]  /*26900*/  MOV R3, 0xff800000 ;  /* 0xff80000000037802 */ /* 0x000fca0000000f00 */
[----:B------:R0:W-:Y:S02]  /*26910*/  STG.E desc[UR6][R4.64], R3 ;  /* 0x0000000304007986 */ /* 0x0001e4000c101906 */
.L_x_2947:
[----:B------:R-:W-:Y:S05]  /*26920*/  BSYNC B1 ;  /* 0x0000000000017941 */ /* 0x000fea0003800000 */
.L_x_2946:
[----:B------:R-:W3:Y:S01]  /*26930*/  @P2 LDC R15, c[0x0][0xbf0] ;  /* 0x0002fc00ff0f2b82 */ /* 0x000ee20000000800 */
[----:B0-----:R-:W-:Y:S01]  /*26940*/  LOP3.LUT R5, R24, 0xfffffff8, RZ, 0xc0, !PT ;  /* 0xfffffff818057812 */ /* 0x001fe200078ec0ff */
[----:B------:R-:W-:Y:S01]  /*26950*/  ULDC.64 UR4, c[0x0][0xaa0] ;  /* 0x0002a80000047ab9 */ /* 0x000fe20000000a00 */
[----:B------:R-:W-:Y:S01]  /*26960*/  BSSY B1, `(.L_x_2948) ;  /* 0x0000042000017945 */ /* 0x000fe20003800000 */
[----:B------:R-:W-:Y:S02]  /*26970*/  IMAD R3, R11, UR4, RZ ;  /* 0x000000040b037c24 */ /* 0x000fe4000f8e02ff */
[----:B------:R-:W-:Y:S02]  /*26980*/  IMAD.IADD R7, R20, 0x1, -R5 ;  /* 0x0000000114077824 */ /* 0x000fe400078e0a05 */
[----:B------:R-:W-:Y:S02]  /*26990*/  IMAD R5, R6, UR5, R3 ;  /* 0x0000000506057c24 */ /* 0x000fe4000f8e0203 */
[----:B------:R-:W-:-:S02]  /*269a0*/  IMAD R4, R7, 0x20, R220 ;  /* 0x0000002007047824 */ /* 0x000fc400078e02dc */
[----:B------:R-:W-:Y:S01]  /*269b0*/  IMAD.WIDE.U32 R2, R6, UR4, RZ ;  /* 0x0000000406027c25 */ /* 0x000fe2000f8e00ff */
[----:B------:R-:W-:Y:S02]  /*269c0*/  ULDC.64 UR4, c[0x0][0xae8] ;  /* 0x0002ba0000047ab9 */ /* 0x000fe40000000a00 */
[----:B------:R-:W-:Y:S01]  /*269d0*/  IADD3 R9, R26, R4, RZ ;  /* 0x000000041a097210 */ /* 0x000fe20007ffe0ff */
[----:B------:R-:W-:Y:S02]  /*269e0*/  IMAD.IADD R3, R3, 0x1, R5 ;  /* 0x0000000103037824 */ /* 0x000fe400078e0205 */
[----:B------:R-:W-:Y:S02]  /*269f0*/  IMAD R6, R10, UR4, RZ ;  /* 0x000000040a067c24 */ /* 0x000fe4000f8e02ff */
[----:B-1----:R-:W-:-:S04]  /*26a00*/  @P2 IMAD.HI.U32 R4, R9, R14, RZ ;  /* 0x0000000e09042227 */ /* 0x002fc800078e00ff */
[C---:B------:R-:W-:Y:S02]  /*26a10*/  IMAD R7, R27.reuse, UR5, R6 ;  /* 0x000000051b077c24 */ /* 0x040fe4000f8e0206 */
[----:B------:R-:W-:Y:S01]  /*26a20*/  IMAD.WIDE.U32 R2, R27, UR4, R2 ;  /* 0x000000041b027c25 */ /* 0x000fe2000f8e0002 */
[----:B------:R-:W-:-:S03]  /*26a30*/  ULDC.64 UR4, c[0x0][0xaf0] ;  /* 0x0002bc0000047ab9 */ /* 0x000fc60000000a00 */
[----:B------:R-:W-:Y:S01]  /*26a40*/  IMAD.MOV.U32 R5, RZ, RZ, R9 ;  /* 0x000000ffff057224 */ /* 0x000fe200078e0009 */
[----:B---3--:R-:W-:Y:S01]  /*26a50*/  @P2 SHF.R.U32.HI R5, RZ, R15, R4 ;  /* 0x0000000fff052219 */ /* 0x008fe20000011604 */
[----:B------:R-:W-:Y:S02]  /*26a60*/  IMAD R6, R12, UR4, RZ ;  /* 0x000000040c067c24 */ /* 0x000fe4000f8e02ff */
[----:B------:R-:W-:Y:S01]  /*26a70*/  IMAD.IADD R3, R3, 0x1, R7 ;  /* 0x0000000103037824 */ /* 0x000fe200078e0207 */
[----:B------:R-:W-:Y:S01]  /*26a80*/  SHF.R.S32.HI R4, RZ, 0x1f, R5 ;  /* 0x0000001fff047819 */ /* 0x000fe20000011405 */
[C---:B------:R-:W-:Y:S02]  /*26a90*/  IMAD R7, R13.reuse, UR5, R6 ;  /* 0x000000050d077c24 */ /* 0x040fe4000f8e0206 */
[----:B------:R-:W-:Y:S01]  /*26aa0*/  IMAD.WIDE.U32 R2, R13, UR4, R2 ;  /* 0x000000040d027c25 */ /* 0x000fe2000f8e0002 */
[----:B------:R-:W-:-:S03]  /*26ab0*/  ULDC.64 UR4, c[0x0][0xae0] ;  /* 0x0002b80000047ab9 */ /* 0x000fc60000000a00 */
[----:B------:R-:W-:Y:S01]  /*26ac0*/  IMAD.MOV R6, RZ, RZ, -R5 ;  /* 0x000000ffff067224 */ /* 0x000fe200078e0a05 */
[----:B------:R-:W-:Y:S01]  /*26ad0*/  IADD3 R3, R3, R7, RZ ;  /* 0x0000000703037210 */ /* 0x000fe20007ffe0ff */
[----:B------:R-:W-:Y:S02]  /*26ae0*/  IMAD R4, R4, UR4, RZ ;  /* 0x0000000404047c24 */ /* 0x000fe4000f8e02ff */
[----:B------:R-:W-:Y:S02]  /*26af0*/  IMAD R7, R25, R6, R9 ;  /* 0x0000000619077224 */ /* 0x000fe400078e0209 */
[C---:B------:R-:W-:Y:S02]  /*26b00*/  IMAD R9, R5.reuse, UR5, R4 ;  /* 0x0000000505097c24 */ /* 0x040fe4000f8e0204 */
[----:B------:R-:W-:Y:S01]  /*26b10*/  IMAD.WIDE.U32 R2, R5, UR4, R2 ;  /* 0x0000000405027c25 */ /* 0x000fe2000f8e0002 */
[----:B------:R-:W-:Y:S01]  /*26b20*/  SHF.R.S32.HI R4, RZ, 0x1f, R7 ;  /* 0x0000001fff047819 */ /* 0x000fe20000011407 */
[----:B------:R-:W-:-:S02]  /*26b30*/  ULDC.64 UR4, c[0x0][0xad8] ;  /* 0x0002b60000047ab9 */ /* 0x000fc40000000a00 */
[----:B------:R-:W-:Y:S02]  /*26b40*/  IMAD.IADD R3, R3, 0x1, R9 ;  /* 0x0000000103037824 */ /* 0x000fe400078e0209 */
[----:B------:R-:W-:Y:S02]  /*26b50*/  IMAD R4, R4, UR4, RZ ;  /* 0x0000000404047c24 */ /* 0x000fe4000f8e02ff */
[----:B------:R-:W-:Y:S02]  /*26b60*/  IMAD.IADD R6, R220, 0x1, R26 ;  /* 0x00000001dc067824 */ /* 0x000fe400078e021a */
[----:B------:R-:W-:Y:S02]  /*26b70*/  IMAD R25, R0, R25, RZ ;  /* 0x0000001900197224 */ /* 0x000fe400078e02ff */
[C---:B------:R-:W-:Y:S02]  /*26b80*/  IMAD R5, R7.reuse, UR5, R4 ;  /* 0x0000000507057c24 */ /* 0x040fe4000f8e0204 */
[----:B------:R-:W-:Y:S01]  /*26b90*/  IMAD.WIDE.U32 R2, R7, UR4, R2 ;  /* 0x0000000407027c25 */ /* 0x000fe2000f8e0002 */
[----:B------:R-:W-:Y:S01]  /*26ba0*/  ISETP.GE.AND P2, PT, R6, R25, PT ;  /* 0x000000190600720c */ /* 0x000fe20003f46270 */
[----:B------:R-:W-:-:S02]  /*26bb0*/  ULDC.64 UR4, c[0x0][0xa80] ;  /* 0x0002a00000047ab9 */ /* 0x000fc40000000a00 */
[----:B------:R-:W-:Y:S01]  /*26bc0*/  IMAD.IADD R3, R3, 0x1, R5 ;  /* 0x0000000103037824 */ /* 0x000fe200078e0205 */
[----:B------:R-:W-:Y:S01]  /*26bd0*/  LEA R4, P3, R2, UR4, 0x1 ;  /* 0x0000000402047c11 */ /* 0x000fe2000f8608ff */
[----:B------:R-:W-:-:S03]  /*26be0*/  VIADD R0, R6, 0x20 ;  /* 0x0000002006007836 */ /* 0x000fc60000000000 */
[----:B------:R-:W-:Y:S02]  /*26bf0*/  LEA.HI.X R5, R2, UR5, R3, 0x1, P3 ;  /* 0x0000000502057c11 */ /* 0x000fe400098f0c03 */
[----:B------:R-:W-:Y:S01]  /*26c00*/  ISETP.GE.AND P1, PT, R0, R25, PT ;  /* 0x000000190000720c */ /* 0x000fe20003f26270 */
[----:B------:R0:W1:Y:S01]  /*26c10*/  SHFL.IDX PT, R2, R4, RZ, 0x181f ;  /* 0x00181fff04027589 */ /* 0x00006200000e0000 */
[----:B------:R-:W-:-:S03]  /*26c20*/  IADD3 R0, R6, 0x40, RZ ;  /* 0x0000004006007810 */ /* 0x000fc60007ffe0ff */
[----:B------:R0:W3:Y:S01]  /*26c30*/  SHFL.IDX PT, R3, R5, RZ, 0x181f ;  /* 0x00181fff05037589 */ /* 0x0000e200000e0000 */
[----:B------:R-:W-:Y:S01]  /*26c40*/  ISETP.GE.AND P0, PT, R0, R25, PT ;  /* 0x000000190000720c */ /* 0x000fe20003f06270 */
[----:B------:R-:W-:-:S12]  /*26c50*/  @P2 BRA `(.L_x_2949) ;  /* 0x0000000000482947 */ /* 0x000fd80003800000 */
        /* <DEDUP_REMOVED lines=18> */
.L_x_2949:
[----:B------:R-:W-:Y:S05]  /*26d80*/  BSYNC B1 ;  /* 0x0000000000017941 */ /* 0x000fea0003800000 */
.L_x_2948:
        /* <DEDUP_REMOVED lines=22> */
.L_x_2951:
[----:B------:R-:W-:Y:S05]  /*26ef0*/  BSYNC B1 ;  /* 0x0000000000017941 */ /* 0x000fea0003800000 */
.L_x_2950:
        /* <DEDUP_REMOVED lines=22> */
.L_x_2953:
[----:B------:R-:W-:Y:S05]  /*27060*/  BSYNC B1 ;  /* 0x0000000000017941 */ /* 0x000fea0003800000 */
.L_x_2952:
[----:B------:R-:W-:Y:S01]  /*27070*/  VIADD R0, R6, 0x60 ;  /* 0x0000006006007836 */ /* 0x000fe20000000000 */
[----:B01-3--:R-:W0:Y:S04]  /*27080*/  SHFL.IDX PT, R5, R5, 0x3, 0x181f ;  /* 0x00781f0005057f89 */ /* 0x00be2800000e0000 */
        /* <DEDUP_REMOVED lines=21> */
.L_x_2944:
[----:B------:R-:W-:Y:S05]  /*271e0*/  BSYNC B0 ;  /* 0x0000000000007941 */ /* 0x000fea0003800000 */
.L_x_2935:
[----:B------:R-:W-:Y:S02]  /*271f0*/  ULDC UR4, c[0x0][0xc3c] ;  /* 0x00030f0000047ab9 */ /* 0x000fe40000000800 */
[----:B--2---:R-:W-:-:S13]  /*27200*/  ISETP.GE.AND P0, PT, R31, UR4, PT ;  /* 0x000000041f007c0c */ /* 0x004fda000bf06270 */
[----:B------:R-:W-:Y:S05]  /*27210*/  @!P0 BRA `(.L_x_2954) ;  /* 0xfffffd9c00948947 */ /* 0x000fea000383ffff */
[----:B------:R-:W-:Y:S05]  /*27220*/  BRA `(.L_x_2683) ;  /* 0x0000007400d47947 */ /* 0x000fea0003800000 */
.L_x_2681:
        /* <DEDUP_REMOVED lines=16> */
.L_x_2955:
        /* <DEDUP_REMOVED lines=42> */
.L_x_2961:
        /* <DEDUP_REMOVED lines=9> */
[----:B------:R-:W0:Y:S01]  /*27660*/  LDC.64 R2, c[0x0][0xc80] ;  /* 0x00032000ff027b82 */ /* 0x000e220000000a00 */
[----:B------:R-:W-:Y:S01]  /*27670*/  ULDC.64 UR8, c[0x0][0x208] ;  /* 0x0000820000087ab9 */ /* 0x000fe20000000a00 */
[----:B0-----:R-:W-:-:S05]  /*27680*/  IMAD.WIDE R2, R7, 0x4, R2 ;  /* 0x0000000407027825 */ /* 0x001fca00078e0202 */
[----:B------:R0:W5:Y:S02]  /*27690*/  LDG.E R4, desc[UR8][R2.64] ;  /* 0x0000000802047981 */ /* 0x000164000c1e1900 */
.L_x_2960:
[----:B------:R-:W-:Y:S05]  /*276a0*/  BSYNC B0 ;  /* 0x0000000000007941 */ /* 0x000fea0003800000 */
.L_x_2959:
[----:B0----5:R-:W0:Y:S02]  /*276b0*/  SHFL.UP PT, R2, R4, 0x1, RZ ;  /* 0x0420000004027989 */ /* 0x021e2400000e00ff */
        /* <DEDUP_REMOVED lines=19> */
.L_x_2957:
[----:B------:R-:W-:Y:S01]  /*277f0*/  IMAD.IADD R13, R6, 0x1, -R3 ;  /* 0x00000001060d7824 */ /* 0x000fe200078e0a03 */
[----:B------:R-:W-:-:S03]  /*27800*/  ULDC.64 UR8, c[0x0][0x208] ;  /* 0x0000820000087ab9 */ /* 0x000fc60000000a00 */
        /* <DEDUP_REMOVED lines=17> */
[----:B------:R-:W-:-:S05]  /*27920*/  IADD3 R9, R15, -0x1, RZ ;  /* 0xffffffff0f097810 */ /* 0x000fca0007ffe0ff */
[----:B------:R2:W3:Y:S02]  /*27930*/  SHFL.IDX PT, R16, R8, R9, 0x1f ;  /* 0x00001f0908107589 */ /* 0x0004e400000e0000 */
.L_x_2962:
[----:B---3--:R-:W-:Y:S01]  /*27940*/  IMAD R16, R16, UR5, R13 ;  /* 0x0000000510107c24 */ /* 0x008fe2000f8e020d */
[----:B------:R-:W-:Y:S01]  /*27950*/  IABS R2, R6 ;  /* 0x0000000600027213 */ /* 0x000fe20000000000 */
[----:B01----:R-:W-:-:S03]  /*27960*/  IMAD.MOV R11, RZ, RZ, -R3 ;  /* 0x000000ffff0b7224 */ /* 0x003fc600078e0a03 */
[----:B--2---:R-:W-:Y:S01]  /*27970*/  IADD3 R9, -R16, UR6, RZ ;  /* 0x0000000610097c10 */ /* 0x004fe2000fffe1ff */
[----:B------:R-:W-:Y:S02]  /*27980*/  IMAD.MOV R10, RZ, RZ, -R2 ;  /* 0x000000ffff0a7224 */ /* 0x000fe400078e0a02 */
[----:B------:R-:W-:Y:S01]  /*27990*/  IMAD R11, R11, R12, RZ ;  /* 0x0000000c0b0b7224 */ /* 0x000fe200078e02ff */
[----:B------:R-:W-:Y:S01]  /*279a0*/  IABS R8, R9 ;  /* 0x0000000900087213 */ /* 0x000fe20000000000 */
[----:B------:R-:W-:-:S04]  /*279b0*/  IMAD.MOV.U32 R2, RZ, RZ, RZ ;  /* 0x000000ffff027224 */ /* 0x000fc800078e00ff */
[----:B------:R-:W-:Y:S01]  /*279c0*/  IMAD.HI.U32 R2, R3, R11, R2 ;  /* 0x0000000b03027227 */ /* 0x000fe200078e0002 */
[----:B------:R-:W-:-:S03]  /*279d0*/  MOV R3, R8 ;  /* 0x0000000800037202 */ /* 0x000fc60000000f00 */
        /* <DEDUP_REMOVED lines=13> */
[----:B------:R-:W-:Y:S01]  /*27ab0*/  IMAD R13, R7, R2, RZ ;  /* 0x00000002070d7224 */ /* 0x000fe200078e02ff */
[----:B------:R-:W-:-:S03]  /*27ac0*/  IADD3 R2, -R2, RZ, RZ ;  /* 0x000000ff02027210 */ /* 0x000fc60007ffe1ff */
[----:B------:R-:W-:Y:S02]  /*27ad0*/  IMAD.MOV R8, RZ, RZ, -R13 ;  /* 0x000000ffff087224 */ /* 0x000fe400078e0a0d */
[----:B------:R-:W-:Y:S02]  /*27ae0*/  IMAD R6, R6, R2, R9 ;  /* 0x0000000206067224 */ /* 0x000fe400078e0209 */
[----:B------:R-:W-:Y:S01]  /*27af0*/  IMAD.MOV.U32 R2, RZ, RZ, RZ ;  /* 0x000000ffff027224 */ /* 0x000fe200078e00ff */
[----:B------:R-:W-:Y:S02]  /*27b00*/  VIADDMNMX R15, R8, UR5, R7, PT ;  /* 0x00000005080f7c46 */ /* 0x000fe4000b800107 */
[----:B------:R-:W-:Y:S02]  /*27b10*/  IABS R11, R6 ;  /* 0x00000006000b7213 */ /* 0x000fe40000000000 */
        /* <DEDUP_REMOVED lines=10> */
[----:B------:R-:W-:Y:S01]  /*27bc0*/  IMAD.HI.U32 R2, R3, R9, R2 ;  /* 0x0000000903027227 */ /* 0x000fe200078e0002 */
[----:B------:R-:W-:-:S05]  /*27bd0*/  IADD3 R3, RZ, -R10, RZ ;  /* 0x8000000aff037210 */ /* 0x000fca0007ffe0ff */
        /* <DEDUP_REMOVED lines=10> */
[----:B------:R-:W-:-:S06]  /*27c80*/  @P0 VIADD R2, R2, 0x1 ;  /* 0x0000000102020836 */ /* 0x000fcc0000000000 */
[----:B------:R-:W-:Y:S02]  /*27c90*/  @!P2 IADD3 R2, -R2, RZ, RZ ;  /* 0x000000ff0202a210 */ /* 0x000fe40007ffe1ff */
[----:B------:R-:W-:-:S04]  /*27ca0*/  @!P1 LOP3.LUT R2, RZ, R15, RZ, 0x33, !PT ;  /* 0x0000000fff029212 */ /* 0x000fc800078e33ff */
[----:B------:R-:W-:Y:S01]  /*27cb0*/  LOP3.LUT R17, RZ, R2, RZ, 0x33, !PT ;  /* 0x00000002ff117212 */ /* 0x000fe200078e33ff */
[----:B------:R-:W-:-:S04]  /*27cc0*/  IMAD R18, R2, R18, R3 ;  /* 0x0000001202127224 */ /* 0x000fc800078e0203 */
[----:B------:R-:W-:Y:S01]  /*27cd0*/  IMAD.IADD R17, R4, 0x1, R17 ;  /* 0x0000000104117824 */ /* 0x000fe200078e0211 */
[----:B------:R-:W-:Y:S06]  /*27ce0*/  BRA `(.L_x_2963) ;  /* 0x00000000000c7947 */ /* 0x000fec0003800000 */
.L_x_2958:
[----:B------:R-:W-:Y:S01]  /*27cf0*/  MOV R17, RZ ;  /* 0x000000ff00117202 */ /* 0x000fe20000000f00 */
[----:B------:R-:W-:Y:S02]  /*27d00*/  IMAD.U32 R16, RZ, RZ, UR6 ;  /* 0x00000006ff107e24 */ /* 0x000fe4000f8e00ff */
[----:B------:R-:W-:-:S07]  /*27d10*/  IMAD.MOV.U32 R18, RZ, RZ, RZ ;  /* 0x000000ffff127224 */ /* 0x000fce00078e00ff */
.L_x_2963:
[----:B------:R-:W-:-:S13]  /*27d20*/  ISETP.NE.AND P0, PT, R5, RZ, PT ;  /* 0x000000ff0500720c */ /* 0x000fda0003f05270 */
[----:B------:R-:W0:Y:S01]  /*27d30*/  @!P0 S2R R3, SR_CgaCtaId ;  /* 0x0000000000038919 */ /* 0x000e220000008800 */
[----:B------:R-:W-:-:S04]  /*27d40*/  @!P0 MOV R2, 0x400 ;  /* 0x0000040000028802 */ /* 0x000fc80000000f00 */
[----:B0-----:R-:W-:-:S05]  /*27d50*/  @!P0 LEA R2, R3, R2, 0x18 ;  /* 0x0000000203028211 */ /* 0x001fca00078ec0ff */
[----:B------:R1:W-:Y:S01]  /*27d60*/  @!P0 STS.128 [R2+0x388d0], R16 ;  /* 0x0388d01002008388 */ /* 0x0003e20000000c00 */
[----:B------:R-:W-:Y:S06]  /*27d70*/  BAR.ARV 0x5, 0x180 ;  /* 0x0146000000007b1d */ /* 0x000fec0000002000 */
.L_x_2956:
        /* <DEDUP_REMOVED lines=12> */
[----:B------:R-:W-:Y:S01]  /*27e40*/  MOV R29, 0x1 ;  /* 0x00000001001d7802 */ /* 0x000fe20000000f00 */
[----:B------:R-:W-:Y:S01]  /*27e50*/  IMAD.MOV.U32 R27, RZ, RZ, RZ ;  /* 0x000000ffff1b7224 */ /* 0x000fe200078e00ff */
[----:B------:R-:W-:Y:S01]  /*27e60*/  LOP3.LUT R3, R36, 0x1f8, RZ, 0xc0, !PT ;  /* 0x000001f824037812 */ /* 0x000fe200078ec0ff */
[----:B------:R-:W-:Y:S01]  /*27e70*/  IMAD.SHL.U32 R34, R2, 0x8, RZ ;  /* 0x0000000802227824 */ /* 0x000fe200078e00ff */
[----:B------:R-:W-:Y:S01]  /*27e80*/  SHF.R.U32.HI R2, RZ, 0x3, R2 ;  /* 0x00000003ff027819 */ /* 0x000fe20000011602 */
[----:B------:R-:W-:Y:S01]  /*27e90*/  IMAD.MOV.U32 R28, RZ, RZ, RZ ;  /* 0x000000ffff1c7224 */ /* 0x000fe200078e00ff */
[----:B------:R-:W-:Y:S01]  /*27ea0*/  LOP3.LUT R3, R3, 0x38, R0, 0x78, !PT ;  /* 0x0000003803037812 */ /* 0x000fe200078e7800 */
[----:B------:R-:W-:Y:S01]  /*27eb0*/  IMAD.SHL.U32 R0, R0, 0x10, RZ ;  /* 0x0000001000007824 */ /* 0x000fe200078e00ff */
[----:B------:R-:W-:Y:S01]  /*27ec0*/  LOP3.LUT R36, R36, 0x38, RZ, 0xc0, !PT ;  /* 0x0000003824247812 */ /* 0x000fe200078ec0ff */
[----:B------:R-:W-:Y:S01]  /*27ed0*/  IMAD.MOV.U32 R30, RZ, RZ, 0x1 ;  /* 0x00000001ff1e7424 */ /* 0x000fe200078e00ff */
[----:B------:R-:W-:Y:S01]  /*27ee0*/  LOP3.LUT R34, R3, 0x200, R34, 0xf8, !PT ;  /* 0x0000020003227812 */ /* 0x000fe200078ef822 */
[----:B------:R-:W-:Y:S01]  /*27ef0*/  ULDC.64 UR38, c[0x0][0x198] ;  /* 0x0000660000267ab9 */ /* 0x000fe20000000a00 */
[----:B------:R-:W-:Y:S01]  /*27f00*/  LOP3.LUT R0, R2, 0x70, R0, 0xf8, !PT ;  /* 0x0000007002007812 */ /* 0x000fe200078ef800 */
[----:B------:R-:W-:Y:S01]  /*27f10*/  ULOP3.LUT UR37, UR60, 0x2, URZ, 0xfc, !UPT ;  /* 0x000000023c257892 */ /* 0x000fe2000f8efc3f */
[C---:B------:R-:W-:Y:S01]  /*27f20*/  LOP3.LUT R3, R36.reuse, 0x40, RZ, 0xfc, !PT ;  /* 0x0000004024037812 */ /* 0x040fe200078efcff */
[----:B------:R-:W-:Y:S01]  /*27f30*/  ULDC UR36, c[0x0][0xc] ;  /* 0x0000030000247ab9 */ /* 0x000fe20000000800 */
[C---:B------:R-:W-:Y:S01]  /*27f40*/  LOP3.LUT R2, R36.reuse, 0x80, RZ, 0xfc, !PT ;  /* 0x0000008024027812 */ /* 0x040fe200078efcff */
[----:B0-----:R-:W-:Y:S01]  /*27f50*/  ULEA UR4, UR5, UR4, 0x18 ;  /* 0x0000000405047291 */ /* 0x001fe2000f8ec03f */
[----:B------:R-:W-:-:S05]  /*27f60*/  LOP3.LUT R0, R36, 0xc0, RZ, 0xfc, !PT ;  /* 0x000000c024007812 */ /* 0x000fca00078efcff */
[----:B------:R-:W-:-:S05]  /*27f70*/  MOV R22, UR4 ;  /* 0x0000000400167c02 */ /* 0x000fca0008000f00 */
[----:B--2---:R-:W-:-:S07]  /*27f80*/  IMAD R37, R34, 0x2, R22 ;  /* 0x0000000222257824 */ /* 0x004fce00078e0216 */
.L_x_3073:
        /* <DEDUP_REMOVED lines=48> */
[----:B------:R-:W-:Y:S01]  /*28290*/  IMAD.U32 R7, RZ, RZ, UR4 ;  /* 0x00000004ff077e24 */ /* 0x000fe2000f8e00ff */
[----:B---3--:R0:W-:Y:S01]  /*282a0*/  STL [R1+0x1c], R8 ;  /* 0x00001c0801007387 */ /* 0x0081e20000100800 */
[----:B------:R-:W-:-:S03]  /*282b0*/  IMAD.MOV.U32 R10, RZ, RZ, R8 ;  /* 0x000000ffff0a7224 */ /* 0x000fc600078e0008 */
[----:B--2---:R0:W-:Y:S01]  /*282c0*/  STL [R1+0x10], R11 ;  /* 0x0000100b01007387 */ /* 0x0041e20000100800 */
[----:B------:R-:W-:Y:S05]  /*282d0*/  @P2 BRA `(.L_x_2965) ;  /* 0x0000000000182947 */ /* 0x000fea0003800000 */
[----:B------:R-:W-:Y:S05]  /*282e0*/  @!P0 BRA `(.L_x_2965) ;  /* 0x0000000000148947 */ /* 0x000fea0003800000 */
[----:B------:R-:W-:Y:S02]  /*282f0*/  ULDC.64 UR4, c[0x0][0x208] ;  /* 0x0000820000047ab9 */ /* 0x000fe40000000a00 */
[----:B------:R-:W2:Y:S04]  /*28300*/  LDG.E R9, desc[UR4][R2.64] ;  /* 0x0000000402097981 */ /* 0x000ea8000c1e1900 */
[----:B0-----:R-:W2:Y:S02]  /*28310*/  LDG.E R8, desc[UR4][R2.64+0x4] ;  /* 0x0000040402087981 */ /* 0x001ea4000c1e1900 */
[----:B--2---:R-:W-:-:S05]  /*28320*/  IMAD.IADD R10, R8, 0x1, -R9 ;  /* 0x00000001080a7824 */ /* 0x004fca00078e0a09 */
[----:B------:R1:W-:Y:S02]  /*28330*/  STL [R1+0x1c], R10 ;  /* 0x00001c0a01007387 */ /* 0x0003e40000100800 */
.L_x_2965:
[----:B------:R-:W-:Y:S01]  /*28340*/  ULDC.64 UR4, c[0x0][0xa20] ;  /* 0x0002880000047ab9 */ /* 0x000fe20000000a00 */
[----:B------:R-:W-:Y:S01]  /*28350*/  IMAD.MOV.U32 R33, RZ, RZ, R31 ;  /* 0x000000ffff217224 */ /* 0x000fe200078e001f */
[----:B------:R-:W-:-:S04]  /*28360*/  ISETP.NE.U32.AND P0, PT, RZ, UR4, PT ;  /* 0x00000004ff007c0c */ /* 0x000fc8000bf05070 */
[----:B------:R-:W-:-:S13]  /*28370*/  ISETP.NE.AND.EX P0, PT, RZ, UR5, PT, P0 ;  /* 0x00000005ff007c0c */ /* 0x000fda000bf05300 */
[----:B------:R-:W-:Y:S05]  /*28380*/  @!P0 BRA `(.L_x_2966) ;  /* 0x0000000000148947 */ /* 0x000fea0003800000 */
[----:B------:R-:W-:Y:S01]  /*28390*/  IADD3 R2, P0, R24, UR4, RZ ;  /* 0x0000000418027c10 */ /* 0x000fe2000ff1e0ff */
[----:B------:R-:W-:-:S03]  /*283a0*/  ULDC.64 UR6, c[0x0][0x208] ;  /* 0x0000820000067ab9 */ /* 0x000fc60000000a00 */
[----:B------:R-:W-:-:S05]  /*283b0*/  IADD3.X R3, R25, UR5, RZ, P0, !PT ;  /* 0x0000000519037c10 */ /* 0x000fca00087fe4ff */
[----:B------:R2:W5:Y:S01]  /*283c0*/  LDG.E R7, desc[UR6][R2.64] ;  /* 0x0000000602077981 */ /* 0x000562000c1e1900 */
[----:B------:R-:W-:Y:S05]  /*283d0*/  BRA `(.L_x_2967) ;  /* 0x0000000000287947 */ /* 0x000fea0003800000 */
.L_x_2966:
[----:B------:R-:W-:Y:S02]  /*283e0*/  ULDC.64 UR4, c[0x0][0xa08] ;  /* 0x0002820000047ab9 */ /* 0x000fe40000000a00 */
[----:B------:R-:W-:-:S04]  /*283f0*/  ISETP.NE.U32.AND P0, PT, RZ, UR4, PT ;  /* 0x00000004ff007c0c */ /* 0x000fc8000bf05070 */
[----:B------:R-:W-:-:S13]  /*28400*/  ISETP.NE.AND.EX P0, PT, RZ, UR5, PT, P0 ;  /* 0x00000005ff007c0c */ /* 0x000fda000bf05300 */
[----:B------:R-:W-:Y:S05]  /*28410*/  @!P0 BRA `(.L_x_2967) ;  /* 0x0000000000188947 */ /* 0x000fea0003800000 */
[----:B------:R-:W2:Y:S01]  /*28420*/  LDC.64 R2, c[0x0][0xa08] ;  /* 0x00028200ff027b82 */ /* 0x000ea20000000a00 */
[----:B------:R-:W-:Y:S01]  /*28430*/  ULDC.64 UR4, c[0x0][0x208] ;  /* 0x0000820000047ab9 */ /* 0x000fe20000000a00 */
[----:B--2---:R-:W-:-:S05]  /*28440*/  IMAD.WIDE R2, R33, 0x4, R2 ;  /* 0x0000000421027825 */ /* 0x004fca00078e0202 */
[----:B------:R-:W2:Y:S04]  /*28450*/  LDG.E R7, desc[UR4][R2.64] ;  /* 0x0000000402077981 */ /* 0x000ea8000c1e1900 */
[----:B0-----:R-:W2:Y:S02]  /*28460*/  LDG.E R8, desc[UR4][R2.64+0x4] ;  /* 0x0000040402087981 */ /* 0x001ea4000c1e1900 */
[----:B--2---:R-:W-:-:S07]  /*28470*/  IADD3 R7, -R7, R8, RZ ;  /* 0x0000000807077210 */ /* 0x004fce0007ffe1ff */
.L_x_2967:
[----:B------:R-:W-:Y:S01]  /*28480*/  ULDC.64 UR4, c[0x0][0x208] ;  /* 0x0000820000047ab9 */ /* 0x000fe20000000a00 */
[----:B--2---:R-:W2:Y:S01]  /*28490*/  LDC R3, c[0x0][0x448] ;  /* 0x00011200ff037b82 */ /* 0x004ea20000000800 */
[----:B------:R-:W3:Y:S04]  /*284a0*/  @P1 LDG.E R2, desc[UR4][R4.64] ;  /* 0x0000000404021981 */ /* 0x000ee8000c1e1900 */
[----:B------:R-:W3:Y:S01]  /*284b0*/  @P1 LDG.E R9, desc[UR4][R4.64+0x4] ;  /* 0x0000040404091981 */ /* 0x000ee2000c1e1900 */
[----:B-----5:R-:W-:Y:S01]  /*284c0*/  IMAD.IADD R7, R7, 0x1, -R11 ;  /* 0x0000000107077824 */ /* 0x020fe200078e0a0b */
[----:B------:R-:W-:Y:S01]  /*284d0*/  BSSY B0, `(.L_x_2968) ;  /* 0x00001a3000007945 */ /* 0x000fe20003800000 */
[----:B--2---:R-:W-:-:S13]  /*284e0*/  ISETP.NE.AND P0, PT, R3, 0x1, PT ;  /* 0x000000010300780c */ /* 0x004fda0003f05270 */
[----:B0-----:R-:W0:Y:S08]  /*284f0*/  @P0 LDC R8, c[0x0][0x44c] ;  /* 0x00011300ff080b82 */ /* 0x001e300000000800 */
[----:B------:R-:W2:Y:S01]  /*28500*/  @P0 LDC R3, c[0x0][0x450] ;  /* 0x00011400ff030b82 */ /* 0x000ea20000000800 */
[----:B---3--:R-:W-:Y:S02]  /*28510*/  @P1 IMAD.IADD R6, R9, 0x1, -R2 ;  /* 0x0000000109061824 */ /* 0x008fe400078e0a02 */
[----:B------:R-:W-:-:S02]  /*28520*/  IMAD.SHL.U32 R9, R17, 0x80, RZ ;  /* 0x0000008011097824 */ /* 0x000fc400078e00ff */
[----:B------:R-:W-:Y:S02]  /*28530*/  IMAD.IADD R5, R7, 0x1, R6 ;  /* 0x0000000107057824 */ /* 0x000fe400078e0206 */
[----:B------:R-:W-:Y:S02]  /*28540*/  VIADD R9, R9, 0x7f ;  /* 0x0000007f09097836 */ /* 0x000fe40000000000 */
[----:B------:R-:W-:Y:S01]  /*28550*/  VIADD R2, R5, 0x4f ;  /* 0x0000004f05027836 */ /* 0x000fe20000000000 */
[----:B------:R3:W-:Y:S01]  /*28560*/  STL [R1+0xc], R5 ;  /* 0x00000c0501007387 */ /* 0x0007e20000100800 */
[----:B0-----:R-:W-:Y:S01]  /*28570*/  @P0 IMAD.HI.U32 R8, R9, R8, RZ ;  /* 0x0000000809080227 */ /* 0x001fe200078e00ff */
[----:B------:R-:W-:-:S03]  /*28580*/  MOV R4, R9 ;  /* 0x0000000900047202 */ /* 0x000fc60000000f00 */
[----:B------:R-:W-:Y:S01]  /*28590*/  IMAD.HI R2, R2, 0x66666667, RZ ;  /* 0x6666666702027827 */ /* 0x000fe200078e02ff */
[----:B--2---:R-:W-:-:S04]  /*285a0*/  @P0 SHF.R.U32.HI R4, RZ, R3, R8 ;  /* 0x00000003ff040219 */ /* 0x004fc80000011608 */
[----:B------:R-:W-:-:S04]  /*285b0*/  SHF.R.U32.HI R3, RZ, 0x1f, R2 ;  /* 0x0000001fff037819 */ /* 0x000fc80000011602 */
[----:B------:R-:W-:Y:S02]  /*285c0*/  LEA.HI.SX32 R3, R2, R3, 0x1b ;  /* 0x0000000302037211 */ /* 0x000fe400078fdaff */
[----:B------:R-:W-:-:S04]  /*285d0*/  IADD3 R2, R5, 0x50, -R10 ;  /* 0x0000005005027810 */ /* 0x000fc80007ffe80a */
[----:B------:R-:W-:-:S05]  /*285e0*/  IADD3 R4, R2, R4, RZ ;  /* 0x0000000402047210 */ /* 0x000fca0007ffe0ff */
[----:B------:R-:W-:-:S05]  /*285f0*/  IMAD.HI R4, R4, 0x66666667, RZ ;  /* 0x6666666704047827 */ /* 0x000fca00078e02ff */
[----:B---3--:R-:W-:-:S04]  /*28600*/  SHF.R.U32.HI R5, RZ, 0x1f, R4 ;  /* 0x0000001fff057819 */ /* 0x008fc80000011604 */
[----:B------:R-:W-:-:S04]  /*28610*/  LEA.HI.SX32 R4, R4, R5, 0x1b ;  /* 0x0000000504047211 */ /* 0x000fc800078fdaff */
[----:B------:R-:W-:-:S05]  /*28620*/  VIMNMX R4, R3, R4, PT ;  /* 0x0000000403047248 */ /* 0x000fca0003fe0100 */
[--C-:B------:R-:W-:Y:S02]  /*28630*/  IMAD R5, R4, 0x50, -R7.reuse ;  /* 0x0000005004057824 */ /* 0x100fe400078e0a07 */
[----:B------:R-:W-:-:S03]  /*28640*/  IMAD.MOV R7, RZ, RZ, -R7 ;  /* 0x000000ffff077224 */ /* 0x000fc600078e0a07 */
[----:B------:R-:W-:Y:S02]  /*28650*/  VIMNMX R4, R5, R6, PT ;  /* 0x0000000605047248 */ /* 0x000fe40003fe0100 */
[----:B------:R-:W-:-:S04]  /*28660*/  VIMNMX R7, RZ, R7, !PT ;  /* 0x00000007ff077248 */ /* 0x000fc80007fe0100 */
        /* <DEDUP_REMOVED lines=18> */
.L_x_3177:
[----:B--2---:R-:W-:Y:S02]  /*28790*/  ISETP.NE.AND P0, PT, R14, RZ, PT ;  /* 0x000000ff0e00720c */ /* 0x004fe40003f05270 */
[----:B------:R-:W-:-:S11]  /*287a0*/  PLOP3.LUT P6, PT, PT, PT, PT, 0x8, 0x0 ;  /* 0x000000000000781c */ /* 0x000fd60003fce170 */
[----:B------:R-:W-:Y:S05]  /*287b0*/  @P0 BRA `(.L_x_2971) ;  /* 0x00000000000c0947 */ /* 0x000fea0003800000 */
[----:B------:R-:W-:-:S03]  /*287c0*/  UMOV UR4, 0xffffffff ;  /* 0xffffffff00047882 */ /* 0x000fc60000000000 */
[----:B------:R-:W-:Y:S05]  /*287d0*/  BRA.DIV UR4, `(.L_x_2972) ;  /* 0x0000007e04c47947 */ /* 0x000fea000b800000 */
[----:B------:R-:W-:-:S13]  /*287e0*/  ELECT P6, URZ, PT ;  /* 0x00000000003f782f */ /* 0x000fda00038c0000 */
.L_x_2971:
        /* <DEDUP_REMOVED lines=9> */
.L_x_3180:
[----:B------:R-:W-:Y:S05]  /*28880*/  BSYNC B1 ;  /* 0x0000000000017941 */ /* 0x000fea0003800000 */
.L_x_2973:
[----:B------:R-:W-:Y:S04]  /*28890*/  BSSY B1, `(.L_x_2975) ;  /* 0x00000aa000017945 */ /* 0x000fe80003800000 */
[----:B------:R-:W-:Y:S05]  /*288a0*/  @!P6 BRA `(.L_x_2976) ;  /* 0x0000000800a0e947 */ /* 0x000fea0003800000 */
[----:B------:R-:W-:Y:S01]  /*288b0*/  IMAD R11, R28, 0x8, R22 ;  /* 0x000000081c0b7824 */ /* 0x000fe200078e0216 */
[----:B-1----:R-:W-:Y:S01]  /*288c0*/  SHF.L.U32 R10, R30, 0x1f, RZ ;  /* 0x0000001f1e0a7819 */ /* 0x002fe200000006ff */
[----:B------:R-:W1:Y:S01]  /*288d0*/  S2R R8, SR_TID.X ;  /* 0x0000000000087919 */ /* 0x000e620000002100 */
[----:B------:R-:W-:Y:S02]  /*288e0*/  BSSY B2, `(.L_x_2977) ;  /* 0x0000005000027945 */ /* 0x000fe40003800000 */
[----:B------:R-:W2:Y:S01]  /*288f0*/  SYNCS.PHASECHK.TRANS64.TRYWAIT P0, [R11+URZ+0x388a0], R10 ;  /* 0x0388a00a0b0075a7 */ /* 0x000ea2000800017f */
[----:B-1----:R-:W-:-:S04]  /*28900*/  LOP3.LUT R8, R8, 0x7f, RZ, 0xc0, !PT ;  /* 0x0000007f08087812 */ /* 0x002fc800078ec0ff */
[----:B------:R-:W-:Y:S01]  /*28910*/  ISETP.NE.AND P1, PT, R8, RZ, PT ;  /* 0x000000ff0800720c */ /* 0x000fe20003f25270 */
[----:B--2---:R-:W-:-:S12]  /*28920*/  @!P0 BRA `(.L_x_2978) ;  /* 0x0000007c00a48947 */ /* 0x004fd80003800000 */
.L_x_3181:
[----:B------:R-:W-:Y:S05]  /*28930*/  BSYNC B2 ;  /* 0x0000000000027941 */ /* 0x000fea0003800000 */
.L_x_2977:
[----:B------:R-:W-:Y:S04]  /*28940*/  BSSY B2, `(.L_x_2979) ;  /* 0x0000009000027945 */ /* 0x000fe80003800000 */
[----:B------:R-:W-:Y:S05]  /*28950*/  @P1 BRA `(.L_x_2980) ;  /* 0x00000000001c1947 */ /* 0x000fea0003800000 */
[----:B------:R-:W2:Y:S01]  /*28960*/  S2R R8, SR_TID.X ;  /* 0x0000000000087919 */ /* 0x000ea20000002100 */
[----:B0-----:R-:W-:-:S04]  /*28970*/  IMAD.MOV.U32 R7, RZ, RZ, 0xa000 ;  /* 0x0000a000ff077424 */ /* 0x001fc800078e00ff */
[----:B------:R3:W-:Y:S01]  /*28980*/  SYNCS.ARRIVE.TRANS64 RZ, [R11+URZ+0x38890], R7 ;  /* 0x038890070bff79a7 */ /* 0x0007e2000800003f */
[----:B--2---:R-:W-:-:S04]  /*28990*/  LOP3.LUT R8, R8, 0x1f, RZ, 0xc0, !PT ;  /* 0x0000001f08087812 */ /* 0x004fc800078ec0ff */
[----:B------:R-:W-:-:S13]  /*289a0*/  ISETP.NE.AND P0, PT, R8, RZ, PT ;  /* 0x000000ff0800720c */ /* 0x000fda0003f05270 */
[----:B---3--:R-:W-:Y:S05]  /*289b0*/  @!P0 BRA `(.L_x_2980) ;  /* 0x0000000000048947 */ /* 0x008fea0003800000 */
[----:B------:R-:W-:Y:S01]  /*289c0*/  BPT.TRAP 0x1 ;  /* 0x000000040000795c */ /* 0x000fe20000300000 */
.L_x_2980:
[----:B------:R-:W-:Y:S05]  /*289d0*/  BSYNC B2 ;  /* 0x0000000000027941 */ /* 0x000fea0003800000 */
.L_x_2979:
[----:B------:R-:W-:Y:S01]  /*289e0*/  MOV R21, RZ ;  /* 0x000000ff00157202 */ /* 0x000fe20000000f00 */
[----:B------:R-:W-:Y:S01]  /*289f0*/  IMAD R8, R5, 0x50, R0 ;  /* 0x0000005005087824 */ /* 0x000fe200078e0200 */
[----:B------:R-:W-:Y:S01]  /*28a00*/  UIADD3 UR4, UP0, UR38, 0x570, URZ ;  /* 0x0000057026047890 */ /* 0x000fe2000ff1e03f */
[----:B------:R-:W-:Y:S01]  /*28a10*/  IMAD R9, R28, 0xa000, R22 ;  /* 0x0000a0001c097824 */ /* 0x000fe200078e0216 */
[----:B------:R-:W-:Y:S01]  /*28a20*/  R2UR UR10, R21 ;  /* 0x00000000150a72ca */ /* 0x000fe200000e0000 */
[----:B------:R-:W-:Y:S01]  /*28a30*/  VIADD R8, R8, 0xffffffb0 ;  /* 0xffffffb008087836 */ /* 0x000fe20000000000 */
[----:B------:R-:W-:Y:S01]  /*28a40*/  PLOP3.LUT P0, PT, PT, PT, PT, 0x80, 0x0 ;  /* 0x000000000000781c */ /* 0x000fe20003f0f070 */
[----:B0-----:R-:W-:Y:S01]  /*28a50*/  VIADD R7, R11, 0x38890 ;  /* 0x000388900b077836 */ /* 0x001fe20000000000 */
[----:B------:R-:W-:Y:S01]  /*28a60*/  UIADD3.X UR5, URZ, UR39, URZ, UP0, !UPT ;  /* 0x000000273f057290 */ /* 0x000fe200087fe43f */
[----:B------:R-:W-:Y:S01]  /*28a70*/  VIADD R12, R9, 0x24400 ;  /* 0x00024400090c7836 */ /* 0x000fe20000000000 */
[----:B------:R-:W-:Y:S01]  /*28a80*/  UMOV UR6, 0x0 ;  /* 0x0000000000067882 */ /* 0x000fe20000000000 */
[----:B------:R-:W-:-:S09]  /*28a90*/  UMOV UR7, 0x12f00000 ;  /* 0x12f0000000077882 */ /* 0x000fd20000000000 */
.L_x_2981:
        /* <DEDUP_REMOVED lines=16> */
.L_x_2982:
        /* <DEDUP_REMOVED lines=16> */
.L_x_2983:
        /* <DEDUP_REMOVED lines=16> */
.L_x_2984:
        /* <DEDUP_REMOVED lines=13> */
.L_x_3182:
[----:B------:R-:W-:Y:S05]  /*28e70*/  BSYNC B2 ;  /* 0x0000000000027941 */ /* 0x000fea0003800000 */
.L_x_2985:
[----:B------:R-:W-:Y:S01]  /*28e80*/  BSSY B2, `(.L_x_2987) ;  /* 0x000000b000027945 */ /* 0x000fe20003800000 */
[----:B------:R-:W-:Y:S02]  /*28e90*/  IMAD.MOV.U32 R12, RZ, RZ, 0x0 ;  /* 0x00000000ff0c7424 */ /* 0x000fe400078e00ff */
[----:B------:R-:W-:Y:S01]  /*28ea0*/  IMAD.MOV.U32 R13, RZ, RZ, 0x12f00000 ;  /* 0x12f00000ff0d7424 */ /* 0x000fe200078e00ff */
[----:B------:R-:W-:Y:S06]  /*28eb0*/  @P1 BRA `(.L_x_2988) ;  /* 0x00000000001c1947 */ /* 0x000fec0003800000 */
[----:B------:R-:W2:Y:S01]  /*28ec0*/  S2R R26, SR_TID.X ;  /* 0x00000000001a7919 */ /* 0x000ea20000002100 */
[----:B------:R-:W-:-:S04]  /*28ed0*/  MOV R7, 0xa000 ;  /* 0x0000a00000077802 */ /* 0x000fc80000000f00 */
[----:B------:R3:W-:Y:S01]  /*28ee0*/  SYNCS.ARRIVE.TRANS64 RZ, [R11+URZ+0x388b0], R7 ;  /* 0x0388b0070bff79a7 */ /* 0x0007e2000800003f */
[----:B--2---:R-:W-:-:S04]  /*28ef0*/  LOP3.LUT R26, R26, 0x1f, RZ, 0xc0, !PT ;  /* 0x0000001f1a1a7812 */ /* 0x004fc800078ec0ff */
[----:B------:R-:W-:-:S13]  /*28f00*/  ISETP.NE.AND P0, PT, R26, RZ, PT ;  /* 0x000000ff1a00720c */ /* 0x000fda0003f05270 */
[----:B---3--:R-:W-:Y:S05]  /*28f10*/  @!P0 BRA `(.L_x_2988) ;  /* 0x0000000000048947 */ /* 0x008fea0003800000 */
[----:B------:R-:W-:Y:S01]  /*28f20*/  BPT.TRAP 0x1 ;  /* 0x000000040000795c */ /* 0x000fe20000300000 */
.L_x_2988:
[----:B------:R-:W-:Y:S05]  /*28f30*/  BSYNC B2 ;  /* 0x0000000000027941 */ /* 0x000fea0003800000 */
.L_x_2987:
[----:B------:R-:W-:Y:S01]  /*28f40*/  R2UR UR10, R21 ;  /* 0x00000000150a72ca */ /* 0x000fe200000e0000 */
[----:B------:R-:W-:Y:S01]  /*28f50*/  UIADD3 UR4, UP0, UR38, 0x670, URZ ;  /* 0x0000067026047890 */ /* 0x000fe2000ff1e03f */
[----:B------:R-:W-:Y:S01]  /*28f60*/  R2UR UR6, R12 ;  /* 0x000000000c0672ca */ /* 0x000fe200000e0000 */
[----:B01----:R-:W-:Y:S01]  /*28f70*/  VIADD R11, R11, 0x388b0 ;  /* 0x000388b00b0b7836 */ /* 0x003fe20000000000 */
[----:B------:R-:W-:Y:S01]  /*28f80*/  R2UR UR7, R13 ;  /* 0x000000000d0772ca */ /* 0x000fe200000e0000 */
[----:B------:R-:W-:Y:S01]  /*28f90*/  VIADD R7, R9, 0x400 ;  /* 0x0000040009077836 */ /* 0x000fe20000000000 */
[----:B------:R-:W-:Y:S01]  /*28fa0*/  PLOP3.LUT P0, PT, PT, PT, PT, 0x80, 0x0 ;  /* 0x000000000000781c */ /* 0x000fe20003f0f070 */
[----:B------:R-:W-:-:S12]  /*28fb0*/  UIADD3.X UR5, URZ, UR39, URZ, UP0, !UPT ;  /* 0x000000273f057290 */ /* 0x000fd800087fe43f */
.L_x_2989:
        /* <DEDUP_REMOVED lines=15> */
.L_x_2990:
        /* <DEDUP_REMOVED lines=15> */
.L_x_2991:
        /* <DEDUP_REMOVED lines=15> */
.L_x_2992:
        /* <DEDUP_REMOVED lines=10> */
.L_x_2976:
[----:B------:R-:W-:Y:S05]  /*29330*/  BSYNC B1 ;  /* 0x0000000000017941 */ /* 0x000fea0003800000 */
.L_x_2975:
        /* <DEDUP_REMOVED lines=9> */
.L_x_3011:
[----:B------:R-:W-:Y:S05]  /*293d0*/  YIELD ;  /* 0x0000000000007946 */ /* 0x000fea0003800000 */
[----:B------:R-:W-:Y:S04]  /*293e0*/  BSSY B1, `(.L_x_2993) ;  /* 0x00000a9000017945 */ /* 0x000fe80003800000 */
[----:B------:R-:W-:Y:S05]  /*293f0*/  @!P6 BRA `(.L_x_2994) ;  /* 0x00000008009ce947 */ /* 0x000fea0003800000 */
[----:B-1----:R-:W-:Y:S01]  /*29400*/  LEA R10, R28, R22, 0x3 ;  /* 0x000000161c0a7211 */ /* 0x002fe200078e18ff */
[----:B------:R-:W1:Y:S01]  /*29410*/  S2R R5, SR_TID.X ;  /* 0x0000000000057919 */ /* 0x000e620000002100 */
[----:B------:R-:W-:Y:S01]  /*29420*/  SHF.L.U32 R9, R30, 0x1f, RZ ;  /* 0x0000001f1e097819 */ /* 0x000fe200000006ff */
[----:B------:R-:W-:Y:S03]  /*29430*/  BSSY B2, `(.L_x_2995) ;  /* 0x0000005000027945 */ /* 0x000fe60003800000 */
[----:B------:R-:W2:Y:S01]  /*29440*/  SYNCS.PHASECHK.TRANS64.TRYWAIT P1, [R10+URZ+0x388a0], R9 ;  /* 0x0388a0090a0075a7 */ /* 0x000ea2000802017f */
[----:B-1----:R-:W-:-:S04]  /*29450*/  LOP3.LUT R5, R5, 0x7f, RZ, 0xc0, !PT ;  /* 0x0000007f05057812 */ /* 0x002fc800078ec0ff */
[----:B------:R-:W-:Y:S01]  /*29460*/  ISETP.NE.AND P2, PT, R5, RZ, PT ;  /* 0x000000ff0500720c */ /* 0x000fe20003f45270 */
[----:B--2---:R-:W-:-:S12]  /*29470*/  @!P1 BRA `(.L_x_2996) ;  /* 0x0000007000f89947 */ /* 0x004fd80003800000 */
.L_x_3183:
[----:B------:R-:W-:Y:S05]  /*29480*/  BSYNC B2 ;  /* 0x0000000000027941 */ /* 0x000fea0003800000 */
.L_x_2995:
        /* <DEDUP_REMOVED lines=9> */
.L_x_2998:
[----:B------:R-:W-:Y:S05]  /*29520*/  BSYNC B2 ;  /* 0x0000000000027941 */ /* 0x000fea0003800000 */
.L_x_2997:
        /* <DEDUP_REMOVED lines=11> */
.L_x_2999:
        /* <DEDUP_REMOVED lines=16> */
.L_x_3000:
        /* <DEDUP_REMOVED lines=16> */
.L_x_3001:
        /* <DEDUP_REMOVED lines=16> */
.L_x_3002:
        /* <DEDUP_REMOVED lines=13> */
.L_x_3184:
[----:B------:R-:W-:Y:S05]  /*299b0*/  BSYNC B2 ;  /* 0x0000000000027941 */ /* 0x000fea0003800000 */
.L_x_3003:
        /* <DEDUP_REMOVED lines=11> */
.L_x_3006:
[----:B------:R-:W-:Y:S05]  /*29a70*/  BSYNC B2 ;  /* 0x0000000000027941 */ /* 0x000fea0003800000 */
.L_x_3005:
        /* <DEDUP_REMOVED lines=8> */
.L_x_3007:
        /* <DEDUP_REMOVED lines=15> */
.L_x_3008:
        /* <DEDUP_REMOVED lines=15> */
.L_x_3009:
        /* <DEDUP_REMOVED lines=15> */
.L_x_3010:
        /* <DEDUP_REMOVED lines=10> */
.L_x_2994:
[----:B------:R-:W-:Y:S05]  /*29e70*/  BSYNC B1 ;  /* 0x0000000000017941 */ /* 0x000fea0003800000 */
.L_x_2993:
[C---:B------:R-:W-:Y:S01]  /*29e80*/  ISETP.GT.AND P2, PT, R11.reuse, R6, PT ;  /* 0x000000060b00720c */ /* 0x040fe20003f44270 */
[----:B------:R-:W-:Y:S01]  /*29e90*/  VIADD R28, R28, 0x1 ;  /* 0x000000011c1c7836 */ /* 0x000fe20000000000 */
[----:B------:R-:W-:-:S04]  /*29ea0*/  IADD3 R11, R11, -0x1, RZ ;  /* 0xffffffff0b0b7810 */ /* 0x000fc80007ffe0ff */
[----:B------:R-:W-:-:S04]  /*29eb0*/  ISETP.NE.AND P1, PT, R28, 0x2, PT ;  /* 0x000000021c00780c */ /* 0x000fc80003f25270 */
[----:B------:R-:W-:Y:S02]  /*29ec0*/  SEL R5, RZ, 0x1, P1 ;  /* 0x00000001ff057807 */ /* 0x000fe40000800000 */
[----:B------:R-:W-:Y:S02]  /*29ed0*/  SEL R28, R28, RZ, P1 ;  /* 0x000000ff1c1c7207 */ /* 0x000fe40000800000 */
[----:B------:R-:W-:Y:S01]  /*29ee0*/  LOP3.LUT R30, R30, R5, RZ, 0x3c, !PT ;  /* 0x000000051e1e7212 */ /* 0x000fe200078e3cff */
[----:B------:R-:W-:Y:S06]  /*29ef0*/  @P2 BRA `(.L_x_3011) ;  /* 0xfffffff400342947 */ /* 0x000fec000383ffff */
.L_x_2969:
[----:B------:R-:W-:Y:S05]  /*29f00*/  BSYNC B0 ;  /* 0x0000000000007941 */ /* 0x000fea0003800000 */
.L_x_2968:
[----:B------:R-:W2:Y:S01]  /*29f10*/  LDC R0, c[0x0][0x448] ;  /* 0x00011200ff007b82 */ /* 0x000ea20000000800 */
[----:B------:R-:W-:Y:S01]  /*29f20*/  LEA R5, R17, 0x7f, 0x7 ;  /* 0x0000007f11057811 */ /* 0x000fe200078e38ff */
[----:B------:R-:W-:Y:S05]  /*29f30*/  @!P0 WARPSYNC.ALL ;  /* 0x0000000000008948 */ /* 0x000fea0003800000 */
[----:B------:R-:W-:Y:S01]  /*29f40*/  BSSY B7, `(.L_x_3012) ;  /* 0x00003a7000077945 */ /* 0x000fe20003800000 */
[----:B------:R-:W-:Y:S01]  /*29f50*/  @!P0 BAR.SYNC.DEFER_BLOCKING 0xc, 0x180 ;  /* 0x0306000000008b1d */ /* 0x000fe20000010000 */
[----:B--2---:R-:W-:-:S13]  /*29f60*/  ISETP.NE.AND P1, PT, R0, 0x1, PT ;  /* 0x000000010000780c */ /* 0x004fda0003f25270 */
[----:B------:R-:W0:Y:S08]  /*29f70*/  @P1 LDC R4, c[0x0][0x44c] ;  /* 0x00011300ff041b82 */ /* 0x000e300000000800 */
[----:B------:R-:W2:Y:S01]  /*29f80*/  @P1 LDC R0, c[0x0][0x450] ;  /* 0x00011400ff001b82 */ /* 0x000ea20000000800 */
[----:B0-----:R-:W-:-:S05]  /*29f90*/  @P1 IMAD.HI.U32 R7, R5, R4, RZ ;  /* 0x0000000405071227 */ /* 0x001fca00078e00ff */
[----:B--2---:R-:W-:-:S05]  /*29fa0*/  @P1 SHF.R.U32.HI R5, RZ, R0, R7 ;  /* 0x00000000ff051219 */ /* 0x004fca0000011607 */
[----:B------:R-:W-:-:S04]  /*29fb0*/  IMAD.IADD R5, R2, 0x1, R5 ;  /* 0x0000000102057824 */ /* 0x000fc800078e0205 */
[----:B------:R-:W-:-:S05]  /*29fc0*/  IMAD.HI R5, R5, 0x66666667, RZ ;  /* 0x6666666705057827 */ /* 0x000fca00078e02ff */
[----:B------:R-:W-:-:S04]  /*29fd0*/  SHF.R.U32.HI R0, RZ, 0x1f, R5 ;  /* 0x0000001fff007819 */ /* 0x000fc80000011605 */
        /* <DEDUP_REMOVED lines=11> */
[----:B------:R-:W2:Y:S01]  /*2a090*/  LDC.64 R2, c[0x0][0xc60] ;  /* 0x00031800ff027b82 */ /* 0x000ea20000000a00 */
[----:B------:R-:W0:Y:S01]  /*2a0a0*/  FLO.U32 R0, UR4 ;  /* 0x0000000400007d00 */ /* 0x000e2200080e0000 */
[----:B------:R-:W-:Y:S01]  /*2a0b0*/  ULDC.64 UR6, c[0x0][0x208] ;  /* 0x0000820000067ab9 */ /* 0x000fe20000000a00 */
[----:B0-----:R-:W-:-:S06]  /*2a0c0*/  ISETP.EQ.U32.AND P0, PT, R0, R5, PT ;  /* 0x000000050000720c */ /* 0x001fcc0003f02070 */
[----:B------:R-:W2:Y:S07]  /*2a0d0*/  POPC R5, UR4 ;  /* 0x0000000400057d09 */ /* 0x000eae0008000000 */
[----:B--2---:R-:W2:Y:S01]  /*2a0e0*/  @P0 ATOMG.E.ADD.STRONG.GPU PT, R3, desc[UR6][R2.64], R5 ;  /* 0x00000005020309a8 */ /* 0x004ea200081ee1c6 */
[----:B------:R-:W0:Y:S02]  /*2a0f0*/  S2R R4, SR_LTMASK ;  /* 0x0000000000047919 */ /* 0x000e240000003900 */
[----:B0-----:R-:W-:-:S04]  /*2a100*/  LOP3.LUT R4, R4, UR4, RZ, 0xc0, !PT ;  /* 0x0000000404047c12 */ /* 0x001fc8000f8ec0ff */
[----:B------:R-:W0:Y:S01]  /*2a110*/  POPC R7, R4 ;  /* 0x0000000400077309 */ /* 0x000e220000000000 */
[----:B--2---:R-:W0:Y:S02]  /*2a120*/  SHFL.IDX PT, R0, R3, R0, 0x1f ;  /* 0x00001f0003007589 */ /* 0x004e2400000e0000 */
[----:B0-----:R-:W-:Y:S01]  /*2a130*/  IADD3 R16, R0, UR36, R7 ;  /* 0x0000002400107c10 */ /* 0x001fe2000fffe007 */
[----:B------:R-:W-:Y:S06]  /*2a140*/  BRA `(.L_x_3014) ;  /* 0x0000003800187947 */ /* 0x000fec0003800000 */
.L_x_3013:
        /* <DEDUP_REMOVED lines=13> */
[----:B------:R-:W-:Y:S02]  /*2a220*/  IMAD.U32 R7, RZ, RZ, UR9 ;  /* 0x00000009ff077e24 */ /* 0x000fe4000f8e00ff */
[----:B-1----:R-:W-:-:S02]  /*2a230*/  IMAD.U32 R10, RZ, RZ, UR4 ;  /* 0x00000004ff0a7e24 */ /* 0x002fc4000f8e00ff */
[----:B------:R-:W-:Y:S02]  /*2a240*/  IMAD.MOV.U32 R8, RZ, RZ, 0x70 ;  /* 0x00000070ff087424 */ /* 0x000fe400078e00ff */
[----:B------:R-:W-:Y:S02]  /*2a250*/  IMAD.MOV.U32 R12, RZ, RZ, 0x1 ;  /* 0x00000001ff0c7424 */ /* 0x000fe400078e00ff */
[----:B------:R-:W-:-:S07]  /*2a260*/  IMAD.MOV.U32 R13, RZ, RZ, RZ ;  /* 0x000000ffff0d7224 */ /* 0x000fce00078e00ff */
[----:B------:R-:W-:-:S07]  /*2a270*/  LEPC R20, `(.L_x_3016) ;  /* 0x000000001014794e */ /* 0x000fce0000000000 */
[----:B0-----:R-:W-:Y:S05]  /*2a280*/  CALL.ABS.NOINC R2 ;  /* 0x0000000002007343 */ /* 0x001fea0003c00000 */
.L_x_3016:
[----:B------:R-:W-:Y:S05]  /*2a290*/  BSYNC B6 ;  /* 0x0000000000067941 */ /* 0x000fea0003800000 */
.L_x_3015:
        /* <DEDUP_REMOVED lines=10> */
[----:B------:R-:W-:Y:S01]  /*2a340*/  MOV R7, UR9 ;  /* 0x0000000900077c02 */ /* 0x000fe20008000f00 */
[----:B------:R-:W-:Y:S01]  /*2a350*/  IMAD.U32 R5, RZ, RZ, UR7 ;  /* 0x00000007ff057e24 */ /* 0x000fe2000f8e00ff */
[----:B------:R-:W-:Y:S01]  /*2a360*/  MOV R12, 0x1 ;  /* 0x00000001000c7802 */ /* 0x000fe20000000f00 */
[----:B------:R-:W-:Y:S02]  /*2a370*/  IMAD.U32 R6, RZ, RZ, UR8 ;  /* 0x00000008ff067e24 */ /* 0x000fe4000f8e00ff */
[----:B-1----:R-:W-:-:S02]  /*2a380*/  IMAD.U32 R10, RZ, RZ, UR4 ;  /* 0x00000004ff0a7e24 */ /* 0x002fc4000f8e00ff */
[----:B------:R-:W-:Y:S02]  /*2a390*/  IMAD.U32 R11, RZ, RZ, UR5 ;  /* 0x00000005ff0b7e24 */ /* 0x000fe4000f8e00ff */
[----:B------:R-:W-:Y:S02]  /*2a3a0*/  IMAD.MOV.U32 R8, RZ, RZ, 0x70 ;  /* 0x00000070ff087424 */ /* 0x000fe400078e00ff */
[----:B0-----:R-:W-:-:S07]  /*2a3b0*/  IMAD.MOV.U32 R13, RZ, RZ, RZ ;  /* 0x000000ffff0d7224 */ /* 0x001fce00078e00ff */
[----:B------:R-:W-:-:S07]  /*2a3c0*/  LEPC R20, `(.L_x_3019) ;  /* 0x000000001014794e */ /* 0x000fce0000000000 */
[----:B--2---:R-:W-:Y:S05]  /*2a3d0*/  CALL.ABS.NOINC R2 ;  /* 0x0000000002007343 */ /* 0x004fea0003c00000 */
.L_x_3019:
[----:B------:R0:W1:Y:S01]  /*2a3e0*/  LDC.64 R2, c[0x4][R26] ;  /* 0x010000001a027b82 */ /* 0x0000620000000a00 */
[----:B------:R-:W-:Y:S01]  /*2a3f0*/  ULDC.64 UR4, c[0x4][0xa8] ;  /* 0x01002a0000047ab9 */ /* 0x000fe20000000a00 */
[----:B------:R-:W-:Y:S01]  /*2a400*/  ULDC.64 UR6, c[0x4][0xb0] ;  /* 0x01002c0000067ab9 */ /* 0x000fe20000000a00 */
[----:B------:R-:W-:Y:S01]  /*2a410*/  ULDC.64 UR8, c[0x4][0x18] ;  /* 0x0100060000087ab9 */ /* 0x000fe20000000a00 */
        /* <DEDUP_REMOVED lines=11> */
.L_x_3018:
[----:B------:R-:W-:Y:S05]  /*2a4d0*/  BSYNC B6 ;  /* 0x0000000000067941 */ /* 0x000fea0003800000 */
.L_x_3017:
[----:B------:R-:W2:Y:S01]  /*2a4e0*/  LDL R21, [R1+0xc] ;  /* 0x00000c0001157983 */ /* 0x000ea20000100800 */
[----:B------:R-:W-:-:S03]  /*2a4f0*/  ULDC.64 UR4, c[0x0][0x9f8] ;  /* 0x00027e0000047ab9 */ /* 0x000fc60000000a00 */
[----:B------:R-:W3:Y:S01]  /*2a500*/  LDL R2, [R1+0x10] ;  /* 0x0000100001027983 */ /* 0x000ee20000100800 */
[----:B------:R-:W-:Y:S01]  /*2a510*/  ISETP.NE.U32.AND P0, PT, RZ, UR4, PT ;  /* 0x00000004ff007c0c */ /* 0x000fe2000bf05070 */
[----:B------:R-:W-:Y:S01]  /*2a520*/  ULDC.64 UR6, c[0x0][0x208] ;  /* 0x0000820000067ab9 */ /* 0x000fe20000000a00 */
[----:B------:R-:W0:Y:S01]  /*2a530*/  LDC R0, c[0x0][0x430] ;  /* 0x00010c00ff007b82 */ /* 0x000e220000000800 */
        /* <DEDUP_REMOVED lines=9> */
[----:B0-----:R-:W-:-:S13]  /*2a5d0*/  ISETP.NE.AND P1, PT, R0, 0x1, PT ;  /* 0x000000010000780c */ /* 0x001fda0003f25270 */
[----:B------:R-:W0:Y:S08]  /*2a5e0*/  @P1 LDC R7, c[0x0][0x434] ;  /* 0x00010d00ff071b82 */ /* 0x000e300000000800 */
[----:B------:R-:W1:Y:S01]  /*2a5f0*/  @P1 LDC R5, c[0x0][0x438] ;  /* 0x00010e00ff051b82 */ /* 0x000e620000000800 */
[----:B----4-:R-:W-:-:S05]  /*2a600*/  IMAD.SHL.U32 R20, R20, 0x10, RZ ;  /* 0x0000001014147824 */ /* 0x010fca00078e00ff */
[----:B------:R-:W-:Y:S02]  /*2a610*/  LOP3.LUT R20, R26, 0x70, R20, 0xf8, !PT ;  /* 0x000000701a147812 */ /* 0x000fe400078ef814 */
[----:B------:R-:W-:-:S05]  /*2a620*/  IADD3 R26, R32, -0x1, RZ ;  /* 0xffffffff201a7810 */ /* 0x000fca0007ffe0ff */
[----:B------:R-:W-:Y:S01]  /*2a630*/  IMAD R6, R26, 0x50, R20 ;  /* 0x000000501a067824 */ /* 0x000fe200078e0214 */
[----:B------:R-:W-:Y:S02]  /*2a640*/  LOP3.LUT R23, R23, 0xfffffffe, RZ, 0xc0, !PT ;  /* 0xfffffffe17177812 */ /* 0x000fe400078ec0ff */
[----:B------:R-:W-:Y:S01]  /*2a650*/  LOP3.LUT R9, R36, 0x80, RZ, 0xfc, !PT ;  /* 0x0000008024097812 */ /* 0x000fe200078efcff */
[----:B------:R-:W-:Y:S01]  /*2a660*/  UMOV UR5, 0xffffffff ;  /* 0xffffffff00057882 */ /* 0x000fe20000000000 */
[----:B--2---:R-:W-:-:S04]  /*2a670*/  ISETP.GE.AND P0, PT, R6, R21, PT ;  /* 0x000000150600720c */ /* 0x004fc80003f06270 */
[----:B------:R-:W-:Y:S01]  /*2a680*/  ISETP.GT.U32.OR P0, PT, R20, 0x4f, P0 ;  /* 0x0000004f1400780c */ /* 0x000fe20000704470 */
[----:B---3--:R-:W-:-:S04]  /*2a690*/  IMAD.IADD R6, R6, 0x1, R2 ;  /* 0x0000000106067824 */ /* 0x008fc800078e0202 */
[----:B0-----:R-:W-:-:S08]  /*2a6a0*/  @P1 IMAD.HI.U32 R7, R6, R7, RZ ;  /* 0x0000000706071227 */ /* 0x001fd000078e00ff */
[----:B------:R-:W0:Y:S01]  /*2a6b0*/  @!P0 LDC.64 R2, c[0x0][0x428] ;  /* 0x00010a00ff028b82 */ /* 0x000e220000000a00 */
[----:B------:R-:W-:Y:S01]  /*2a6c0*/  IMAD.MOV.U32 R4, RZ, RZ, R6 ;  /* 0x000000ffff047224 */ /* 0x000fe200078e0006 */
[----:B-1----:R-:W-:-:S05]  /*2a6d0*/  @P1 SHF.R.U32.HI R4, RZ, R5, R7 ;  /* 0x00000005ff041219 */ /* 0x002fca0000011607 */
[----:B------:R-:W-:-:S04]  /*2a6e0*/  IMAD.MOV R5, RZ, RZ, -R4 ;  /* 0x000000ffff057224 */ /* 0x000fc800078e0a04 */
[----:B------:R-:W-:Y:S01]  /*2a6f0*/  IMAD R0, R0, R5, R6 ;  /* 0x0000000500007224 */ /* 0x000fe200078e0206 */
[----:B------:R-:W-:Y:S02]  /*2a700*/  SHF.R.S32.HI R8, RZ, 0x1f, R33 ;  /* 0x0000001fff087819 */ /* 0x000fe40000011421 */
[----:B------:R-:W-:-:S03]  /*2a710*/  @!P0 SHF.R.S32.HI R5, RZ, 0x1f, R4 ;  /* 0x0000001fff058819 */ /* 0x000fc60000011404 */
[-C--:B0-----:R-:W-:Y:S02]  /*2a720*/  @!P0 IMAD R6, R8, R2.reuse, RZ ;  /* 0x0000000208068224 */ /* 0x081fe400078e02ff */
[----:B------:R-:W-:-:S04]  /*2a730*/  @!P0 IMAD.WIDE.U32 R4, R33, R2, R4 ;  /* 0x0000000221048225 */ /* 0x000fc800078e0004 */
[----:B------:R-:W-:Y:S02]  /*2a740*/  @!P0 IMAD R6, R33, R3, R6 ;  /* 0x0000000321068224 */ /* 0x000fe400078e0206 */
[----:B------:R-:W0:Y:S03]  /*2a750*/  @!P0 LDC.64 R2, c[0x0][0x418] ;  /* 0x00010600ff028b82 */ /* 0x000e260000000a00 */
[----:B------:R-:W-:Y:S01]  /*2a760*/  @!P0 IADD3 R6, R5, R6, RZ ;  /* 0x0000000605068210 */ /* 0x000fe20007ffe0ff */
[----:B------:R-:W-:Y:S01]  /*2a770*/  IMAD.U32 R7, RZ, RZ, UR37 ;  /* 0x00000025ff077e24 */ /* 0x000fe2000f8e00ff */
        /* <DEDUP_REMOVED lines=25> */
.L_x_3187:
[----:B------:R-:W-:Y:S01]  /*2a910*/  SHF.R.S32.HI R32, RZ, 0x1f, R18 ;  /* 0x0000001fff207819 */ /* 0x000fe20000011412 */
[----:B------:R-:W-:Y:S06]  /*2a920*/  @!P2 BRA `(.L_x_3021) ;  /* 0x000000000004a947 */ /* 0x000fec0003800000 */
[----:B------:R-:W-:Y:S01]  /*2a930*/  BPT.TRAP 0x1 ;  /* 0x000000040000795c */ /* 0x000fe20000300000 */
.L_x_3021:
        /* <DEDUP_REMOVED lines=25> */
.L_x_3188:
[----:B------:R-:W-:Y:S05]  /*2aad0*/  BSYNC B0 ;  /* 0x0000000000007941 */ /* 0x000fea0003800000 */
.L_x_3022:
        /* <DEDUP_REMOVED lines=29> */
[C---:B------:R-:W-:Y:S01]  /*2acb0*/  LOP3.LUT P5, RZ, R23.reuse, 0x10, RZ, 0xc0, !PT ;  /* 0x0000001017ff7812 */ /* 0x040fe200078ac0ff */
[----:B------:R-:W-:Y:S01]  /*2acc0*/  ULDC.64 UR4, c[0x0][0x208] ;  /* 0x0000820000047ab9 */ /* 0x000fe20000000a00 */
[C---:B------:R-:W-:Y:S01]  /*2acd0*/  LOP3.LUT P4, RZ, R23.reuse, 0x8, RZ, 0xc0, !PT ;  /* 0x0000000817ff7812 */ /* 0x040fe2000788c0ff */
[----:B------:R-:W1:Y:S01]  /*2ace0*/  SHFL.IDX PT, R2, R6, RZ, 0x181f ;  /* 0x00181fff06027589 */ /* 0x000e6200000e0000 */
[C---:B------:R-:W-:Y:S02]  /*2acf0*/  LOP3.LUT P3, RZ, R23.reuse, 0x4, RZ, 0xc0, !PT ;  /* 0x0000000417ff7812 */ /* 0x040fe4000786c0ff */
[----:B------:R-:W-:Y:S01]  /*2ad00*/  LOP3.LUT P2, RZ, R23, 0x2, RZ, 0xc0, !PT ;  /* 0x0000000217ff7812 */ /* 0x000fe2000784c0ff */
[----:B------:R-:W-:Y:S01]  /*2ad10*/  SHFL.IDX PT, R8, R6, 0x1, 0x181f ;  /* 0x00381f0006087f89 */ /* 0x000fe200000e0000 */
[----:B------:R-:W-:Y:S02]  /*2ad20*/  @P0 LEA R9, R7, R22, 0x1 ;  /* 0x0000001607090211 */ /* 0x000fe400078e08ff */
[----:B0-----:R-:W-:-:S05]  /*2ad30*/  @P0 LEA R3, P1, R36, R3, 0x1 ;  /* 0x0000000324030211 */ /* 0x001fca00078208ff */
[----:B-1----:R-:W-:Y:S01]  /*2ad40*/  @P0 IMAD.X R2, RZ, RZ, R2, P1 ;  /* 0x000000ffff020224 */ /* 0x002fe200008e0602 */
[----:B------:R-:W-:-:S04]  /*2ad50*/  ISETP.GE.AND P1, PT, R4, 0x11, PT ;  /* 0x000000110400780c */ /* 0x000fc80003f26270 */
[----:B------:R-:W-:-:S04]  /*2ad60*/  @P0 LOP3.LUT R3, R3, R2, RZ, 0x3c, !PT ;  /* 0x0000000203030212 */ /* 0x000fc800078e3cff */
[----:B------:R-:W-:-:S04]  /*2ad70*/  @P0 LOP3.LUT R2, R3, R2, RZ, 0x3c, !PT ;  /* 0x0000000203020212 */ /* 0x000fc800078e3cff */
[----:B------:R-:W-:Y:S01]  /*2ad80*/  @P0 LOP3.LUT R3, R3, R2, RZ, 0x3c, !PT ;  /* 0x0000000203030212 */ /* 0x000fe200078e3cff */
[----:B------:R-:W-:-:S04]  /*2ad90*/  @P1 IMAD R21, R7, 0x2, R22 ;  /* 0x0000000207151824 */ /* 0x000fc800078e0216 */
        /* <DEDUP_REMOVED lines=33> */
.L_x_3200:
        /* <DEDUP_REMOVED lines=18> */
.L_x_3026:
[----:B------:R-:W-:Y:S05]  /*2b0d0*/  BSYNC B0 ;  /* 0x0000000000007941 */ /* 0x000fea0003800000 */
.L_x_3025:
[----:B------:R-:W-:Y:S01]  /*2b0e0*/  NOP ;  /* 0x0000000000007918 */ /* 0x000fe20000000000 */
[----:B------:R-:W-:-:S13]  /*2b0f0*/  PLOP3.LUT P0, PT, PT, PT, PT, 0x80, 0x0 ;  /* 0x000000000000781c */ /* 0x000fda0003f0f070 */
.L_x_3027:
        /* <DEDUP_REMOVED lines=11> */
.L_x_3028:
        /* <DEDUP_REMOVED lines=17> */
[----:B0-----:R-:W-:Y:S02]  /*2b2c0*/  VIADD R2, R22, 0x14400 ;  /* 0x0001440016027836 */ /* 0x001fe40000000000 */
[----:B------:R-:W-:-:S03]  /*2b2d0*/  IMAD.IADD R35, R5, 0x1, R0 ;  /* 0x0000000105237824 */ /* 0x000fc600078e0200 */
[----:B------:R-:W-:-:S13]  /*2b2e0*/  LOP3.LUT P0, RZ, R2, 0x3ff, RZ, 0xc0, !PT ;  /* 0x000003ff02ff7812 */ /* 0x000fda000780c0ff */
[----:B-1----:R-:W-:Y:S05]  /*2b2f0*/  @!P0 BRA `(.L_x_3030) ;  /* 0x0000000000408947 */ /* 0x002fea0003800000 */
[----:B------:R-:W-:Y:S01]  /*2b300*/  MOV R2, 0x0 ;  /* 0x0000000000027802 */ /* 0x000fe20000000f00 */
[----:B------:R-:W-:Y:S01]  /*2b310*/  ULDC.64 UR4, c[0x4][0xa8] ;  /* 0x01002a0000047ab9 */ /* 0x000fe20000000a00 */
[----:B------:R-:W-:Y:S01]  /*2b320*/  ULDC.64 UR6, c[0x4][0xb0] ;  /* 0x01002c0000067ab9 */ /* 0x000fe20000000a00 */
[----:B------:R-:W-:Y:S01]  /*2b330*/  ULDC.64 UR8, c[0x4][0x20] ;  /* 0x0100080000087ab9 */ /* 0x000fe20000000a00 */
[----:B------:R-:W-:Y:S01]  /*2b340*/  MOV R4, UR4 ;  /* 0x0000000400047c02 */ /* 0x000fe20008000f00 */
[----:B------:R-:W-:Y:S01]  /*2b350*/  IMAD.U32 R5, RZ, RZ, UR5 ;  /* 0x00000005ff057e24 */ /* 0x000fe2000f8e00ff */
        /* <DEDUP_REMOVED lines=10> */
.L_x_3030:
[----:B------:R-:W-:Y:S05]  /*2b400*/  BSYNC B6 ;  /* 0x0000000000067941 */ /* 0x000fea0003800000 */
.L_x_3029:
[----:B------:R-:W3:Y:S01]  /*2b410*/  LDL.LU R20, [R1+0x24] ;  /* 0x0000240001147983 */ /* 0x000ee20000300800 */
[----:B------:R-:W-:Y:S01]  /*2b420*/  ULDC.64 UR4, c[0x0][0x2d8] ;  /* 0x0000b60000047ab9 */ /* 0x000fe20000000a00 */
[----:B------:R-:W0:Y:S02]  /*2b430*/  LDC R7, c[0x0][0x448] ;  /* 0x00011200ff077b82 */ /* 0x000e240000000800 */
[----:B------:R-:W4:Y:S01]  /*2b440*/  LDL.LU.64 R2, [R1+0x28] ;  /* 0x0000280001027983 */ /* 0x000f220000300a00 */
[----:B------:R-:W-:-:S03]  /*2b450*/  IMAD R0, R32, UR4, RZ ;  /* 0x0000000420007c24 */ /* 0x000fc6000f8e02ff */
[----:B------:R1:W5:Y:S01]  /*2b460*/  LDL R9, [R1+0x1c] ;  /* 0x00001c0001097983 */ /* 0x0003620000100800 */
[----:B------:R-:W-:Y:S01]  /*2b470*/  IMAD R0, R18, UR5, R0 ;  /* 0x0000000512007c24 */ /* 0x000fe2000f8e0200 */
[----:B0-----:R-:W-:-:S13]  /*2b480*/  ISETP.NE.AND P0, PT, R7, 0x1, PT ;  /* 0x000000010700780c */ /* 0x001fda0003f05270 */
[----:B------:R-:W0:Y:S01]  /*2b490*/  @P0 LDC R6, c[0x0][0x44c] ;  /* 0x00011300ff060b82 */ /* 0x000e220000000800 */
[C---:B------:R-:W-:Y:S02]  /*2b4a0*/  LOP3.LUT R11, R36.reuse, 0x40, RZ, 0xfc, !PT ;  /* 0x00000040240b7812 */ /* 0x040fe400078efcff */
[C---:B--2---:R-:W-:Y:S02]  /*2b4b0*/  LOP3.LUT R8, R36.reuse, 0x80, RZ, 0xfc, !PT ;  /* 0x0000008024087812 */ /* 0x044fe400078efcff */
[----:B------:R-:W-:Y:S01]  /*2b4c0*/  LOP3.LUT R10, R36, 0xc0, RZ, 0xfc, !PT ;  /* 0x000000c0240a7812 */ /* 0x000fe200078efcff */
[----:B----4-:R-:W-:Y:S02]  /*2b4d0*/  IMAD.MOV.U32 R3, RZ, RZ, R35 ;  /* 0x000000ffff037224 */ /* 0x010fe400078e0023 */
[----:B------:R-:W-:Y:S01]  /*2b4e0*/  IMAD.WIDE.U32 R2, R18, UR4, R2 ;  /* 0x0000000412027c25 */ /* 0x000fe2000f8e0002 */
[----:B------:R-:W-:-:S03]  /*2b4f0*/  ULDC.64 UR4, c[0x0][0x2e0] ;  /* 0x0000b80000047ab9 */ /* 0x000fc60000000a00 */
[----:B------:R-:W-:Y:S02]  /*2b500*/  IMAD.IADD R3, R3, 0x1, R0 ;  /* 0x0000000103037824 */ /* 0x000fe400078e0200 */
[----:B---3--:R-:W-:Y:S02]  /*2b510*/  IMAD R0, R20, UR4, RZ ;  /* 0x0000000414007c24 */ /* 0x008fe4000f8e02ff */
[----:B------:R-:W2:Y:S01]  /*2b520*/  S2R R20, SR_TID.X ;  /* 0x0000000000147919 */ /* 0x000ea20000002100 */
[----:B------:R-:W-:-:S04]  /*2b530*/  IMAD.WIDE.U32 R2, R31, UR4, R2 ;  /* 0x000000041f027c25 */ /* 0x000fc8000f8e0002 */
[----:B------:R-:W-:Y:S01]  /*2b540*/  IMAD R0, R31, UR5, R0 ;  /* 0x000000051f007c24 */ /* 0x000fe2000f8e0200 */
[----:B------:R-:W-:-:S03]  /*2b550*/  ULDC.64 UR4, c[0x0][0x2d0] ;  /* 0x0000b40000047ab9 */ /* 0x000fc60000000a00 */
[----:B------:R-:W-:Y:S02]  /*2b560*/  IMAD.IADD R3, R3, 0x1, R0 ;  /* 0x0000000103037824 */ /* 0x000fe400078e0200 */
[----:B------:R-:W3:Y:S01]  /*2b570*/  @P0 LDC R0, c[0x0][0x450] ;  /* 0x00011400ff000b82 */ /* 0x000ee20000000800 */
[----:B--2---:R-:W-:-:S04]  /*2b580*/  LOP3.LUT R20, R20, 0x7f, RZ, 0xc0, !PT ;  /* 0x0000007f14147812 */ /* 0x004fc800078ec0ff */
[----:B------:R-:W-:Y:S02]  /*2b590*/  SHF.R.U32.HI R21, RZ, 0x3, R20 ;  /* 0x00000003ff157819 */ /* 0x000fe40000011614 */
[----:B------:R-:W2:Y:S02]  /*2b5a0*/  S2R R20, SR_TID.X ;  /* 0x0000000000147919 */ /* 0x000ea40000002100 */
[----:B--2---:R-:W-:-:S04]  /*2b5b0*/  SHF.L.U32 R20, R20, 0x4, RZ ;  /* 0x0000000414147819 */ /* 0x004fc800000006ff */
[----:B------:R-:W-:-:S05]  /*2b5c0*/  LOP3.LUT R20, R21, 0x70, R20, 0xf8, !PT ;  /* 0x0000007015147812 */ /* 0x000fca00078ef814 */
[----:B------:R-:W-:-:S04]  /*2b5d0*/  IMAD R5, R17, 0x80, R20 ;  /* 0x0000008011057824 */ /* 0x000fc800078e0214 */
[----:B0-----:R-:W-:-:S04]  /*2b5e0*/  @P0 IMAD.HI.U32 R6, R5, R6, RZ ;  /* 0x0000000605060227 */ /* 0x001fc800078e00ff */
[----:B------:R-:W-:Y:S01]  /*2b5f0*/  IMAD.MOV.U32 R4, RZ, RZ, R5 ;  /* 0x000000ffff047224 */ /* 0x000fe200078e0005 */
[----:B---3--:R-:W-:Y:S01]  /*2b600*/  @P0 SHF.R.U32.HI R4, RZ, R0, R6 ;  /* 0x00000000ff040219 */ /* 0x008fe20000011606 */
        /* <DEDUP_REMOVED lines=8> */
[----:B------:R-:W-:-:S03]  /*2b690*/  ULDC.64 UR4, c[0x0][0x2c8] ;  /* 0x0000b20000047ab9 */ /* 0x000fc60000000a00 */
[----:B------:R-:W-:Y:S01]  /*2b6a0*/  IADD3 R3, R3, R5, RZ ;  /* 0x0000000503037210 */ /* 0x000fe20007ffe0ff */
[----:B------:R-:W-:Y:S02]  /*2b6b0*/  IMAD R4, R4, UR4, RZ ;  /* 0x0000000404047c24 */ /* 0x000fe4000f8e02ff */
[----:B------:R-:W-:-:S04]  /*2b6c0*/  IMAD.WIDE.U32 R2, R0, UR4, R2 ;  /* 0x0000000400027c25 */ /* 0x000fc8000f8e0002 */
[----:B------:R-:W-:Y:S01]  /*2b6d0*/  IMAD R5, R0, UR5, R4 ;  /* 0x0000000500057c24 */ /* 0x000fe2000f8e0204 */
[----:B------:R-:W-:Y:S02]  /*2b6e0*/  ULDC.64 UR4, c[0x0][0x280] ;  /* 0x0000a00000047ab9 */ /* 0x000fe40000000a00 */
[----:B------:R-:W-:Y:S01]  /*2b6f0*/  LEA R4, P0, R2, UR4, 0x1 ;  /* 0x0000000402047c11 */ /* 0x000fe2000f8008ff */
[----:B------:R-:W-:Y:S01]  /*2b700*/  IMAD.IADD R0, R3, 0x1, R5 ;  /* 0x0000000103007824 */ /* 0x000fe200078e0205 */
[----:B------:R-:W-:Y:S01]  /*2b710*/  ULDC UR4, c[0x0][0x2b8] ;  /* 0x0000ae0000047ab9 */ /* 0x000fe20000000800 */
[----:B0-----:R-:W-:-:S03]  /*2b720*/  LOP3.LUT R20, R20, 0x7f, RZ, 0xc0, !PT ;  /* 0x0000007f14147812 */ /* 0x001fc600078ec0ff */
[----:B------:R-:W-:Y:S01]  /*2b730*/  LEA.HI.X R0, R2, UR5, R0, 0x1, P0 ;  /* 0x0000000502007c11 */ /* 0x000fe200080f0c00 */
[----:B------:R-:W-:Y:S01]  /*2b740*/  UMOV UR5, 0xffffffff ;  /* 0xffffffff00057882 */ /* 0x000fe20000000000 */
[----:B------:R-:W-:Y:S02]  /*2b750*/  ISETP.GE.AND P4, PT, R36, UR4, PT ;  /* 0x0000000424007c0c */ /* 0x000fe4000bf86270 */
[----:B------:R-:W-:Y:S02]  /*2b760*/  ISETP.GE.AND P3, PT, R11, UR4, PT ;  /* 0x000000040b007c0c */ /* 0x000fe4000bf66270 */
[----:B------:R-:W-:Y:S02]  /*2b770*/  ISETP.GE.AND P2, PT, R8, UR4, PT ;  /* 0x0000000408007c0c */ /* 0x000fe4000bf46270 */
[----:B------:R-:W-:Y:S02]  /*2b780*/  ISETP.GE.AND P0, PT, R10, UR4, PT ;  /* 0x000000040a007c0c */ /* 0x000fe4000bf06270 */
[----:B------:R-:W-:Y:S01]  /*2b790*/  SHF.R.U32.HI R8, RZ, 0x3, R20 ;  /* 0x00000003ff087819 */ /* 0x000fe20000011614 */
[----:B-1----:R-:W-:Y:S10]  /*2b7a0*/  BRA.DIV UR5, `(.L_x_3031) ;  /* 0x0000005a05707947 */ /* 0x002ff4000b800000 */
[----:B------:R-:W0:Y:S01]  /*2b7b0*/  SHFL.IDX PT, R3, R4, RZ, 0x181f ;  /* 0x00181fff04037589 */ /* 0x000e2200000e0000 */
[----:B-----5:R-:W-:Y:S01]  /*2b7c0*/  IMAD R5, R9, R7, RZ ;  /* 0x0000000709057224 */ /* 0x020fe200078e02ff */
[----:B------:R-:W-:Y:S01]  /*2b7d0*/  ULDC.64 UR4, c[0x0][0x208] ;  /* 0x0000820000047ab9 */ /* 0x000fe20000000a00 */
[----:B------:R-:W-:Y:S01]  /*2b7e0*/  IMAD R17, R17, 0x80, R8 ;  /* 0x0000008011117824 */ /* 0x000fe200078e0208 */
        /* <DEDUP_REMOVED lines=83> */
.L_x_3217:
        /* <DEDUP_REMOVED lines=14> */
.L_x_3033:
[----:B------:R-:W-:Y:S05]  /*2be00*/  BSYNC B0 ;  /* 0x0000000000007941 */ /* 0x000fea0003800000 */
.L_x_3032:
[----:B------:R-:W-:Y:S01]  /*2be10*/  NOP ;  /* 0x0000000000007918 */ /* 0x000fe20000000000 */
[----:B------:R-:W-:-:S13]  /*2be20*/  PLOP3.LUT P0, PT, PT, PT, PT, 0x80, 0x0 ;  /* 0x000000000000781c */ /* 0x000fda0003f0f070 */
.L_x_3034:
[----:B------:R-:W-:Y:S02]  /*2be30*/  PLOP3.LUT P1, PT, P1, P0, PT, 0xa2, 0x0 ;  /* 0x000000000000781c */ /* 0x000fe40000f21472 */
[----:B------:R-:W-:-:S08]  /*2be40*/  @P0 R2UR P1, UR4, R22 ;  /* 0x00000000160402ca */ /* 0x000fd00000020000 */
[----:B------:R-:W-:-:S05]  /*2be50*/  @P0 PLOP3.LUT P0, PT, P1, PT, PT, 0x80, 0x0 ;  /* 0x000000000000081c */ /* 0x000fca0000f0f070 */
[----:B------:R-:W-:Y:S01]  /*2be60*/  @!P1 SYNCS.ARRIVE.TRANS64.RED.A0T1 RZ, [UR4+0x38800], RZ ;  /* 0x038800ffffff99a7 */ /* 0x000fe20008200404 */
[----:B------:R-:W-:Y:S07]  /*2be70*/  @!P1 ARRIVES.LDGSTSBAR.64.TRANSCNT [UR4+0x38800] ;  /* 0x03880000ff0099b0 */ /* 0x000fee0008000a84 */
[----:B------:R-:W-:Y:S05]  /*2be80*/  @P0 BRA.U.ANY `(.L_x_3034) ;  /* 0xfffffffd00e80947 */ /* 0x000fea000393ffff */
[----:B0-----:R-:W2:Y:S02]  /*2be90*/  LDL.LU R2, [R1+0x30] ;  /* 0x0000300001027983 */ /* 0x001ea40000300800 */
[----:B--2---:R-:W-:-:S05]  /*2bea0*/  VIADD R2, R2, 0x1 ;  /* 0x0000000102027836 */ /* 0x004fca0000000000 */
[----:B------:R0:W-:Y:S01]  /*2beb0*/  STL [R1+0x30], R2 ;  /* 0x0000300201007387 */ /* 0x0001e20000100800 */
[----:B------:R-:W-:-:S04]  /*2bec0*/  LEA.HI R0, R2, R2, RZ, 0x1 ;  /* 0x0000000202007211 */ /* 0x000fc800078f08ff */
[----:B------:R-:W-:-:S04]  /*2bed0*/  LOP3.LUT R0, R0, 0xfffffffe, RZ, 0xc0, !PT ;  /* 0xfffffffe00007812 */ /* 0x000fc800078ec0ff */
[----:B------:R-:W-:-:S04]  /*2bee0*/  IADD3 R0, R2, -R0, RZ ;  /* 0x8000000002007210 */ /* 0x000fc80007ffe0ff */
[----:B------:R-:W-:Y:S01]  /*2bef0*/  SHF.L.U32 R3, R0, 0x1f, RZ ;  /* 0x0000001f00037819 */ /* 0x000fe200000006ff */
[----:B------:R-:W-:Y:S01]  /*2bf00*/  NOP ;  /* 0x0000000000007918 */ /* 0x000fe20000000000 */
[----:B------:R0:W-:Y:S01]  /*2bf10*/  SYNCS.ARRIVE.TRANS64.A1T0 RZ, [R22+URZ+0x38800], RZ ;  /* 0x038800ff16ff79a7 */ /* 0x0001e2000810003f */
[----:B------:R-:W-:Y:S01]  /*2bf20*/  BSSY B0, `(.L_x_3035) ;  /* 0x0000003000007945 */ /* 0x000fe20003800000 */
[----:B------:R-:W2:Y:S03]  /*2bf30*/  SYNCS.PHASECHK.TRANS64.TRYWAIT P0, [R22+URZ+0x38820], R3 ;  /* 0x03882003160075a7 */ /* 0x000ea6000800017f */
[----:B0-2---:R-:W-:Y:S05]  /*2bf40*/  @!P0 BRA `(.L_x_3036) ;  /* 0x0000005c00788947 */ /* 0x005fea0003800000 */
.L_x_3218:
[----:B------:R-:W-:Y:S05]  /*2bf50*/  BSYNC B0 ;  /* 0x0000000000007941 */ /* 0x000fea0003800000 */
.L_x_3035:
[----:B------:R-:W2:Y:S01]  /*2bf60*/  LDL R0, [R1+0x20] ;  /* 0x0000200001007983 */ /* 0x000ea20000100800 */
[----:B------:R-:W-:Y:S01]  /*2bf70*/  BSSY B0, `(.L_x_3037) ;  /* 0x000011f000007945 */ /* 0x000fe20003800000 */
[----:B--2---:R-:W-:-:S13]  /*2bf80*/  ISETP.GE.AND P0, PT, R0, 0x2, PT ;  /* 0x000000020000780c */ /* 0x004fda0003f06270 */
[----:B------:R-:W-:Y:S05]  /*2bf90*/  @!P0 BRA `(.L_x_3038) ;  /* 0x0000001000708947 */ /* 0x000fea0003800000 */
[C---:B------:R-:W-:Y:S01]  /*2bfa0*/  LOP3.LUT R5, R36.reuse, 0x40, RZ, 0xfc, !PT ;  /* 0x0000004024057812 */ /* 0x040fe200078efcff */
[----:B------:R-:W-:Y:S01]  /*2bfb0*/  ULDC UR4, c[0x0][0x2f4] ;  /* 0x0000bd0000047ab9 */ /* 0x000fe20000000800 */
[----:B------:R-:W-:Y:S01]  /*2bfc0*/  LOP3.LUT R4, R36, 0x80, RZ, 0xfc, !PT ;  /* 0x0000008024047812 */ /* 0x000fe200078efcff */
[----:B------:R-:W-:Y:S01]  /*2bfd0*/  VIADD R0, R0, 0xfffffffe ;  /* 0xfffffffe00007836 */ /* 0x000fe20000000000 */
[C---:B------:R-:W-:Y:S01]  /*2bfe0*/  LOP3.LUT R2, R36.reuse, 0xc0, RZ, 0xfc, !PT ;  /* 0x000000c024027812 */ /* 0x040fe200078efcff */
[----:B------:R-:W-:Y:S01]  /*2bff0*/  IMAD.MOV.U32 R17, RZ, RZ, R29 ;  /* 0x000000ffff117224 */ /* 0x000fe200078e001d */
[----:B------:R-:W-:Y:S01]  /*2c000*/  MOV R31, R26 ;  /* 0x0000001a001f7202 */ /* 0x000fe20000000f00 */
[----:B------:R-:W-:Y:S01]  /*2c010*/  IMAD.MOV.U32 R7, RZ, RZ, R27 ;  /* 0x000000ffff077224 */ /* 0x000fe200078e001b */
[----:B------:R-:W-:Y:S02]  /*2c020*/  ISETP.GE.AND P4, PT, R36, UR4, PT ;  /* 0x0000000424007c0c */ /* 0x000fe4000bf86270 */
[----:B------:R-:W-:-:S02]  /*2c030*/  ISETP.GE.AND P3, PT, R5, UR4, PT ;  /* 0x0000000405007c0c */ /* 0x000fc4000bf66270 */
[----:B------:R-:W-:Y:S02]  /*2c040*/  ISETP.GE.AND P2, PT, R4, UR4, PT ;  /* 0x0000000404007c0c */ /* 0x000fe4000bf46270 */
[----:B------:R-:W-:-:S13]  /*2c050*/  ISETP.GE.AND P1, PT, R2, UR4, PT ;  /* 0x0000000402007c0c */ /* 0x000fda000bf26270 */
.L_x_3051:
[----:B------:R-:W1:Y:S01]  /*2c060*/  LDL R5, [R1+0x10] ;  /* 0x0000100001057983 */ /* 0x000e620000100800 */
[----:B------:R-:W2:Y:S03]  /*2c070*/  LDC R11, c[0x0][0x430] ;  /* 0x00010c00ff0b7b82 */ /* 0x000ea60000000800 */
[----:B------:R-:W3:Y:S01]  /*2c080*/  LDL R8, [R1+0x14] ;  /* 0x0000140001087983 */ /* 0x000ee20000100800 */
[----:B------:R-:W4:Y:S01]  /*2c090*/  S2R R2, SR_TID.X ;  /* 0x0000000000027919 */ /* 0x000f220000002100 */
[----:B------:R-:W4:Y:S01]  /*2c0a0*/  S2R R4, SR_TID.X ;  /* 0x0000000000047919 */ /* 0x000f220000002100 */
[----:B--2---:R-:W-:-:S13]  /*2c0b0*/  ISETP.NE.AND P0, PT, R11, 0x1, PT ;  /* 0x000000010b00780c */ /* 0x004fda0003f05270 */
[----:B0-----:R-:W0:Y:S01]  /*2c0c0*/  @P0 LDC R3, c[0x0][0x434] ;  /* 0x00010d00ff030b82 */ /* 0x001e220000000800 */
[----:B----4-:R-:W-:Y:S01]  /*2c0d0*/  LOP3.LUT R2, R2, 0x7f, RZ, 0xc0, !PT ;  /* 0x0000007f02027812 */ /* 0x010fe200078ec0ff */
[----:B------:R-:W-:-:S03]  /*2c0e0*/  IMAD.SHL.U32 R4, R4, 0x10, RZ ;  /* 0x0000001004047824 */ /* 0x000fc600078e00ff */
[----:B------:R-:W-:-:S04]  /*2c0f0*/  SHF.R.U32.HI R2, RZ, 0x3, R2 ;  /* 0x00000003ff027819 */ /* 0x000fc80000011602 */
[----:B------:R-:W-:Y:S02]  /*2c100*/  LOP3.LUT R4, R2, 0x70, R4, 0xf8, !PT ;  /* 0x0000007002047812 */ /* 0x000fe400078ef804 */
[----:B------:R-:W2:Y:S02]  /*2c110*/  @P0 LDC R2, c[0x0][0x438] ;  /* 0x00010e00ff020b82 */ /* 0x000ea40000000800 */
[----:B------:R-:W-:Y:S01]  /*2c120*/  ISETP.GT.U32.AND P5, PT, R4, 0x4f, PT ;  /* 0x0000004f0400780c */ /* 0x000fe20003fa4070 */
[----:B------:R-:W-:Y:S01]  /*2c130*/  ULDC.64 UR4, c[0x0][0x208] ;  /* 0x0000820000047ab9 */ /* 0x000fe20000000a00 */
[----:B------:R-:W-:Y:S01]  /*2c140*/  MOV R12, UR37 ;  /* 0x00000025000c7c02 */ /* 0x000fe20008000f00 */
[----:B------:R-:W-:Y:S02]  /*2c150*/  VIADD R27, R7, 0x1 ;  /* 0x00000001071b7836 */ /* 0x000fe40000000000 */
[----:B------:R-:W-:Y:S02]  /*2c160*/  IMAD.MOV.U32 R26, RZ, RZ, R0 ;  /* 0x000000ffff1a7224 */ /* 0x000fe400078e0000 */
[----:B-1----:R-:W-:-:S04]  /*2c170*/  IMAD R6, R0, 0x50, R5 ;  /* 0x0000005000067824 */ /* 0x002fc800078e0205 */
[----:B------:R-:W-:Y:S02]  /*2c180*/  IMAD.IADD R6, R4, 0x1, R6 ;  /* 0x0000000104067824 */ /* 0x000fe400078e0206 */
[----:B------:R-:W1:Y:S02]  /*2c190*/  @!P5 LDC.64 R4, c[0x0][0x428] ;  /* 0x00010a00ff04db82 */ /* 0x000e640000000a00 */
[----:B0-----:R-:W-:-:S04]  /*2c1a0*/  @P0 IMAD.HI.U32 R3, R6, R3, RZ ;  /* 0x0000000306030227 */ /* 0x001fc800078e00ff */
[----:B------:R-:W-:Y:S01]  /*2c1b0*/  IMAD.MOV.U32 R10, RZ, RZ, R6 ;  /* 0x000000ffff0a7224 */ /* 0x000fe200078e0006 */
[----:B--2---:R-:W-:-:S04]  /*2c1c0*/  @P0 SHF.R.U32.HI R10, RZ, R2, R3 ;  /* 0x00000002ff0a0219 */ /* 0x004fc80000011603 */
[----:B------:R-:W-:Y:S02]  /*2c1d0*/  @!P5 SHF.R.S32.HI R3, RZ, 0x1f, R10 ;  /* 0x0000001fff03d819 */ /* 0x000fe4000001140a */
[----:B------:R-:W-:-:S05]  /*2c1e0*/  @!P5 MOV R2, R10 ;  /* 0x0000000a0002d202 */ /* 0x000fca0000000f00 */
[----:B-1----:R-:W-:-:S04]  /*2c1f0*/  @!P5 IMAD.WIDE.U32 R2, R33, R4, R2 ;  /* 0x000000042102d225 */ /* 0x002fc800078e0002 */
        /* <DEDUP_REMOVED lines=18> */
.L_x_3039:
[----:B------:R-:W-:Y:S01]  /*2c320*/  IMAD R6, R27, 0x8, R22 ;  /* 0x000000081b067824 */ /* 0x000fe200078e0216 */
[----:B------:R-:W-:Y:S01]  /*2c330*/  SHF.L.U32 R3, R29, 0x1f, RZ ;  /* 0x0000001f1d037819 */ /* 0x000fe200000006ff */
[----:B------:R-:W-:Y:S03]  /*2c340*/  BSSY B1, `(.L_x_3040) ;  /* 0x0000003000017945 */ /* 0x000fe60003800000 */
[----:B------:R-:W0:Y:S02]  /*2c350*/  SYNCS.PHASECHK.TRANS64.TRYWAIT P0, [R6+URZ+0x38840], R3 ;  /* 0x03884003060075a7 */ /* 0x000e24000800017f */
[----:B0-----:R-:W-:Y:S05]  /*2c360*/  @!P0 BRA `(.L_x_3041) ;  /* 0x0000005800848947 */ /* 0x001fea0003800000 */
.L_x_3219:
[----:B------:R-:W-:Y:S05]  /*2c370*/  BSYNC B1 ;  /* 0x0000000000017941 */ /* 0x000fea0003800000 */
.L_x_3040:
        /* <DEDUP_REMOVED lines=70> */
.L_x_3231:
        /* <DEDUP_REMOVED lines=18> */
.L_x_3043:
[----:B------:R-:W-:Y:S02]  /*2c900*/  PLOP3.LUT P5, PT, P5, P0, PT, 0xa2, 0x0 ;  /* 0x000000000000781c */ /* 0x000fe40002fa1472 */
[----:B------:R-:W-:-:S08]  /*2c910*/  @P0 R2UR P5, UR4, R6 ;  /* 0x00000000060402ca */ /* 0x000fd000000a0000 */
[----:B------:R-:W-:-:S05]  /*2c920*/  @P0 PLOP3.LUT P0, PT, P5, PT, PT, 0x80, 0x0 ;  /* 0x000000000000081c */ /* 0x000fca0002f0f070 */
[----:B------:R-:W-:Y:S01]  /*2c930*/  @!P5 SYNCS.ARRIVE.TRANS64.RED.A0T1 RZ, [UR4+0x38830], RZ ;  /* 0x038830ffffffd9a7 */ /* 0x000fe20008200404 */
[----:B------:R-:W-:Y:S07]  /*2c940*/  @!P5 ARRIVES.LDGSTSBAR.64.TRANSCNT [UR4+0x38830] ;  /* 0x03883000ff00d9b0 */ /* 0x000fee0008000a84 */
[----:B------:R-:W-:Y:S05]  /*2c950*/  @P0 BRA.U.ANY `(.L_x_3043) ;  /* 0xfffffffd00e80947 */ /* 0x000fea000393ffff */
[----:B------:R-:W-:Y:S01]  /*2c960*/  NOP ;  /* 0x0000000000007918 */ /* 0x000fe20000000000 */
[----:B-1----:R-:W-:-:S05]  /*2c970*/  IMAD.U32 R2, RZ, RZ, UR37 ;  /* 0x00000025ff027e24 */ /* 0x002fca000f8e00ff */
[----:B------:R-:W-:-:S13]  /*2c980*/  ISETP.NE.AND P6, PT, R2, 0x3, PT ;  /* 0x000000030200780c */ /* 0x000fda0003fc5270 */
[----:B------:R-:W-:Y:S05]  /*2c990*/  @!P6 BRA `(.L_x_3044) ;  /* 0x000000000004e947 */ /* 0x000fea0003800000 */
[----:B------:R-:W-:Y:S01]  /*2c9a0*/  BPT.TRAP 0x1 ;  /* 0x000000040000795c */ /* 0x000fe20000300000 */
.L_x_3044:
[----:B------:R1:W-:Y:S01]  /*2c9b0*/  SYNCS.ARRIVE.TRANS64.A1T0 RZ, [R6+URZ+0x38830], RZ ;  /* 0x038830ff06ff79a7 */ /* 0x0003e2000810003f */
[----:B------:R-:W-:Y:S05]  /*2c9c0*/  @!P6 BRA `(.L_x_3045) ;  /* 0x000000000004e947 */ /* 0x000fea0003800000 */
[----:B------:R-:W-:Y:S01]  /*2c9d0*/  BPT.TRAP 0x1 ;  /* 0x000000040000795c */ /* 0x000fe20000300000 */
.L_x_3045:
[----:B------:R-:W-:Y:S01]  /*2c9e0*/  SHF.L.U32 R2, R17, 0x1f, RZ ;  /* 0x0000001f11027819 */ /* 0x000fe200000006ff */
[----:B-1----:R-:W-:Y:S01]  /*2c9f0*/  IMAD R6, R7, 0x8, R22 ;  /* 0x0000000807067824 */ /* 0x002fe200078e0216 */
[----:B------:R-:W-:Y:S03]  /*2ca00*/  BSSY B1, `(.L_x_3046) ;  /* 0x0000003000017945 */ /* 0x000fe60003800000 */
[----:B------:R-:W1:Y:S02]  /*2ca10*/  SYNCS.PHASECHK.TRANS64.TRYWAIT P0, [R6+URZ+0x38860], R2 ;  /* 0x03886002060075a7 */ /* 0x000e64000800017f */
[----:B-1----:R-:W-:Y:S05]  /*2ca20*/  @!P0 BRA `(.L_x_3047) ;  /* 0x0000005800bc8947 */ /* 0x002fea0003800000 */
.L_x_3232:
[----:B------:R-:W-:Y:S05]  /*2ca30*/  BSYNC B1 ;  /* 0x0000000000017941 */ /* 0x000fea0003800000 */
.L_x_3046:
[----:B0-----:R-:W2:Y:S01]  /*2ca40*/  LDL R8, [R1+0xc] ;  /* 0x00000c0001087983 */ /* 0x001ea20000100800 */
[----:B------:R-:W0:Y:S01]  /*2ca50*/  S2R R3, SR_TID.X ;  /* 0x0000000000037919 */ /* 0x000e220000002100 */
[----:B------:R-:W-:Y:S01]  /*2ca60*/  UMOV UR4, 0xffffffff ;  /* 0xffffffff00047882 */ /* 0x000fe20000000000 */
[----:B------:R-:W-:Y:S01]  /*2ca70*/  IMAD R7, R7, 0x5000, R34 ;  /* 0x0000500007077824 */ /* 0x000fe200078e0222 */
[----:B0-----:R-:W-:-:S04]  /*2ca80*/  LOP3.LUT R3, R3, 0x7f, RZ, 0xc0, !PT ;  /* 0x0000007f03037812 */ /* 0x001fc800078ec0ff */
[----:B------:R-:W-:Y:S01]  /*2ca90*/  SHF.R.U32.HI R3, RZ, 0x3, R3 ;  /* 0x00000003ff037819 */ /* 0x000fe20000011603 */
[----:B--2---:R-:W-:-:S05]  /*2caa0*/  IMAD R8, R31, -0x50, R8 ;  /* 0xffffffb01f087824 */ /* 0x004fca00078e0208 */
[----:B------:R-:W-:Y:S01]  /*2cab0*/  IADD3 R8, -R3, R8, RZ ;  /* 0x0000000803087210 */ /* 0x000fe20007ffe1ff */
[----:B------:R-:W-:Y:S06]  /*2cac0*/  BRA.DIV UR4, `(.L_x_3048) ;  /* 0x0000005a04a87947 */ /* 0x000fec000b800000 */
[----:B-1----:R-:W0:Y:S01]  /*2cad0*/  SHFL.IDX PT, R2, R24, RZ, 0x181f ;  /* 0x00181fff18027589 */ /* 0x002e2200000e0000 */
[----:B------:R-:W-:Y:S01]  /*2cae0*/  IMAD R7, R7, 0x2, R22 ;  /* 0x0000000207077824 */ /* 0x000fe200078e0216 */
[----:B------:R-:W-:Y:S02]  /*2caf0*/  ULDC.64 UR4, c[0x0][0x208] ;  /* 0x0000820000047ab9 */ /* 0x000fe40000000a00 */
        /* <DEDUP_REMOVED lines=50> */
.L_x_3244:
        /* <DEDUP_REMOVED lines=31> */
[----:B0-----:R-:W-:-:S04]  /*2d010*/  LEA R24, P0, R2, UR4, 0x1 ;  /* 0x0000000402187c11 */ /* 0x001fc8000f8008ff */
[----:B------:R-:W-:Y:S02]  /*2d020*/  LEA.HI.X R25, R2, UR5, R3, 0x1, P0 ;  /* 0x0000000502197c11 */ /* 0x000fe400080f0c03 */
[----:B------:R-:W-:-:S13]  /*2d030*/  PLOP3.LUT P0, PT, PT, PT, PT, 0x80, 0x0 ;  /* 0x000000000000781c */ /* 0x000fda0003f0f070 */
.L_x_3049:
        /* <DEDUP_REMOVED lines=11> */
.L_x_3050:
[C---:B------:R-:W-:Y:S01]  /*2d0f0*/  ISETP.GT.AND P0, PT, R26.reuse, RZ, PT ;  /* 0x000000ff1a00720c */ /* 0x040fe20003f04270 */
[----:B------:R2:W-:Y:S01]  /*2d100*/  SYNCS.ARRIVE.TRANS64.A1T0 RZ, [R6+URZ+0x38850], RZ ;  /* 0x038850ff06ff79a7 */ /* 0x0005e2000810003f */
[----:B------:R-:W-:Y:S01]  /*2d110*/  VIADD R0, R26, 0xffffffff ;  /* 0xffffffff1a007836 */ /* 0x000fe20000000000 */
[----:B------:R-:W-:Y:S01]  /*2d120*/  MOV R17, R29 ;  /* 0x0000001d00117202 */ /* 0x000fe20000000f00 */
[----:B------:R-:W-:Y:S02]  /*2d130*/  IMAD.MOV.U32 R7, RZ, RZ, R27 ;  /* 0x000000ffff077224 */ /* 0x000fe400078e001b */
[----:B------:R-:W-:-:S07]  /*2d140*/  IMAD.MOV.U32 R31, RZ, RZ, R26 ;  /* 0x000000ffff1f7224 */ /* 0x000fce00078e001a */
[----:B--2---:R-:W-:Y:S05]  /*2d150*/  @P0 BRA `(.L_x_3051) ;  /* 0xffffffec00c00947 */ /* 0x004fea000383ffff */
.L_x_3038:
[----:B------:R-:W-:Y:S05]  /*2d160*/  BSYNC B0 ;  /* 0x0000000000007941 */ /* 0x000fea0003800000 */
.L_x_3037:
        /* <DEDUP_REMOVED lines=18> */
.L_x_3053:
[----:B------:R-:W-:Y:S05]  /*2d290*/  BSYNC B0 ;  /* 0x0000000000007941 */ /* 0x000fea0003800000 */
.L_x_3052:
[----:B------:R-:W-:-:S05]  /*2d2a0*/  IMAD.U32 R0, RZ, RZ, UR37 ;  /* 0x00000025ff007e24 */ /* 0x000fca000f8e00ff */
[----:B------:R-:W-:-:S13]  /*2d2b0*/  ISETP.NE.AND P0, PT, R0, 0x3, PT ;  /* 0x000000030000780c */ /* 0x000fda0003f05270 */
[----:B------:R-:W-:Y:S05]  /*2d2c0*/  @!P0 BRA `(.L_x_3054) ;  /* 0x0000000000048947 */ /* 0x000fea0003800000 */
[----:B------:R-:W-:Y:S01]  /*2d2d0*/  BPT.TRAP 0x1 ;  /* 0x000000040000795c */ /* 0x000fe20000300000 */
.L_x_3054:
[----:B------:R-:W2:Y:S01]  /*2d2e0*/  LDL.LU R0, [R1+0xc] ;  /* 0x00000c0001007983 */ /* 0x000ea20000300800 */
[----:B------:R-:W-:Y:S01]  /*2d2f0*/  LEA R4, R27, R22, 0x3 ;  /* 0x000000161b047211 */ /* 0x000fe200078e18ff */
[----:B------:R-:W-:Y:S01]  /*2d300*/  BSSY B0, `(.L_x_3055) ;  /* 0x0000005000007945 */ /* 0x000fe20003800000 */
[----:B0-----:R-:W-:-:S04]  /*2d310*/  SHF.L.U32 R3, R29, 0x1f, RZ ;  /* 0x0000001f1d037819 */ /* 0x001fc800000006ff */
[----:B------:R-:W0:Y:S01]  /*2d320*/  SYNCS.PHASECHK.TRANS64.TRYWAIT P0, [R4+URZ+0x38860], R3 ;  /* 0x03886003040075a7 */ /* 0x000e22000800017f */
[----:B--2---:R-:W-:Y:S01]  /*2d330*/  IMAD R5, R26, -0x50, R0 ;  /* 0xffffffb01a057824 */ /* 0x004fe200078e0200 */
[----:B0-----:R-:W-:Y:S06]  /*2d340*/  @!P0 BRA `(.L_x_3056) ;  /* 0x0000005800688947 */ /* 0x001fec0003800000 */
.L_x_3245:
[----:B------:R-:W-:Y:S05]  /*2d350*/  BSYNC B0 ;  /* 0x0000000000007941 */ /* 0x000fea0003800000 */
.L_x_3055:
[----:B------:R-:W2:Y:S01]  /*2d360*/  S2R R0, SR_TID.X ;  /* 0x0000000000007919 */ /* 0x000ea20000002100 */
[----:B------:R-:W-:Y:S01]  /*2d370*/  UMOV UR4, 0xffffffff ;  /* 0xffffffff00047882 */ /* 0x000fe20000000000 */
[----:B------:R-:W-:Y:S01]  /*2d380*/  IMAD R7, R27, 0x5000, R34 ;  /* 0x000050001b077824 */ /* 0x000fe200078e0222 */
        /* <DEDUP_REMOVED lines=10> */
[----:B------:R-:W-:Y:S01]  /*2d430*/  IMAD R0, R7, 0x2, R22 ;  /* 0x0000000207007824 */ /* 0x000fe200078e0216 */
[----:B------:R-:W-:Y:S01]  /*2d440*/  ISETP.LT.OR P4, PT, R5, 0x1, P3 ;  /* 0x000000010500780c */ /* 0x000fe20001f81670 */
[----:B------:R-:W-:Y:S01]  /*2d450*/  ULDC.64 UR6, c[0x0][0x208] ;  /* 0x0000820000067ab9 */ /* 0x000fe20000000a00 */
[----:B------:R-:W-:Y:S02]  /*2d460*/  ISETP.GE.AND P2, PT, R2, UR4, PT ;  /* 0x0000000402007c0c */ /* 0x000fe4000bf46270 */
[----:B------:R-:W-:-:S04]  /*2d470*/  LOP3.LUT R2, R36, 0x80, RZ, 0xfc, !PT ;  /* 0x0000008024027812 */ /* 0x000fc800078efcff */
[----:B------:R-:W-:Y:S02]  /*2d480*/  ISETP.GE.AND P1, PT, R2, UR4, PT ;  /* 0x0000000402007c0c */ /* 0x000fe4000bf26270 */
[----:B------:R-:W-:Y:S02]  /*2d490*/  LOP3.LUT R2, R36, 0xc0, RZ, 0xfc, !PT ;  /* 0x000000c024027812 */ /* 0x000fe400078efcff */
[----:B-1----:R-:W-:Y:S02]  /*2d4a0*/  IADD3 R6, P0, R14, R8, RZ ;  /* 0x000000080e067210 */ /* 0x002fe40007f1e0ff */
[----:B------:R-:W1:Y:S02]  /*2d4b0*/  SHFL.IDX PT, R14, R24, 0x1, 0x181f ;  /* 0x00381f00180e7f89 */ /* 0x000e6400000e0000 */
[----:B0-----:R-:W-:Y:S02]  /*2d4c0*/  IADD3.X R7, RZ, R3, RZ, P0, !PT ;  /* 0x00000003ff077210 */ /* 0x001fe400007fe4ff */
        /* <DEDUP_REMOVED lines=45> */
.L_x_3257:
[C---:B------:R-:W-:Y:S01]  /*2d7a0*/  ISETP.LT.OR P3, PT, R5.reuse, 0x41, P3 ;  /* 0x000000410500780c */ /* 0x040fe20001f61670 */
[----:B------:R-:W-:Y:S01]  /*2d7b0*/  ULDC.64 UR4, c[0x0][0x208] ;  /* 0x0000820000047ab9 */ /* 0x000fe20000000a00 */
[C---:B------:R-:W-:Y:S02]  /*2d7c0*/  ISETP.LT.OR P2, PT, R5.reuse, 0x41, P2 ;  /* 0x000000410500780c */ /* 0x040fe40001741670 */
[C---:B------:R-:W-:Y:S02]  /*2d7d0*/  ISETP.LT.OR P1, PT, R5.reuse, 0x41, P1 ;  /* 0x000000410500780c */ /* 0x040fe40000f21670 */
[----:B------:R-:W-:Y:S02]  /*2d7e0*/  ISETP.LT.OR P0, PT, R5, 0x41, P0 ;  /* 0x000000410500780c */ /* 0x000fe40000701670 */
[----:B---3--:R-:W-:-:S04]  /*2d7f0*/  IADD3 R2, P4, R14, R8, RZ ;  /* 0x000000080e027210 */ /* 0x008fc80007f9e0ff */
[----:B------:R-:W-:-:S05]  /*2d800*/  IADD3.X R3, RZ, R25, RZ, P4, !PT ;  /* 0x00000019ff037210 */ /* 0x000fca00027fe4ff */
        /* <DEDUP_REMOVED lines=9> */
.L_x_3058:
[----:B------:R-:W-:Y:S02]  /*2d8a0*/  PLOP3.LUT P1, PT, P1, P0, PT, 0xa2, 0x0 ;  /* 0x000000000000781c */ /* 0x000fe40000f21472 */
[----:B------:R-:W-:-:S08]  /*2d8b0*/  @P0 R2UR P1, UR4, R4 ;  /* 0x00000000040402ca */ /* 0x000fd00000020000 */
[----:B------:R-:W-:-:S05]  /*2d8c0*/  @P0 PLOP3.LUT P0, PT, P1, PT, PT, 0x80, 0x0 ;  /* 0x000000000000081c */ /* 0x000fca0000f0f070 */
[----:B------:R-:W-:Y:S01]  /*2d8d0*/  @!P1 SYNCS.ARRIVE.TRANS64.RED.A0T1 RZ, [UR4+0x38850], RZ ;  /* 0x038850ffffff99a7 */ /* 0x000fe20008200404 */
[----:B------:R-:W-:Y:S07]  /*2d8e0*/  @!P1 ARRIVES.LDGSTSBAR.64.TRANSCNT [UR4+0x38850] ;  /* 0x03885000ff0099b0 */ /* 0x000fee0008000a84 */
[----:B------:R-:W-:Y:S05]  /*2d8f0*/  @P0 BRA.U.ANY `(.L_x_3058) ;  /* 0xfffffffd00e80947 */ /* 0x000fea000393ffff */
[----:B------:R-:W-:Y:S01]  /*2d900*/  NOP ;  /* 0x0000000000007918 */ /* 0x000fe20000000000 */
[----:B0-----:R-:W-:-:S05]  /*2d910*/  IMAD.U32 R0, RZ, RZ, UR37 ;  /* 0x00000025ff007e24 */ /* 0x001fca000f8e00ff */
[----:B------:R-:W-:-:S13]  /*2d920*/  ISETP.NE.AND P2, PT, R0, 0x3, PT ;  /* 0x000000030000780c */ /* 0x000fda0003f45270 */
[----:B------:R-:W-:Y:S05]  /*2d930*/  @!P2 BRA `(.L_x_3059) ;  /* 0x000000000004a947 */ /* 0x000fea0003800000 */
[----:B------:R-:W-:Y:S01]  /*2d940*/  BPT.TRAP 0x1 ;  /* 0x000000040000795c */ /* 0x000fe20000300000 */
.L_x_3059:
[----:B------:R0:W-:Y:S01]  /*2d950*/  SYNCS.ARRIVE.TRANS64.A1T0 RZ, [R4+URZ+0x38850], RZ ;  /* 0x038850ff04ff79a7 */ /* 0x0001e2000810003f */
[----:B------:R-:W-:-:S05]  /*2d960*/  VIADD R27, R27, 0x1 ;  /* 0x000000011b1b7836 */ /* 0x000fca0000000000 */
[----:B------:R-:W-:-:S04]  /*2d970*/  ISETP.NE.AND P0, PT, R27, 0x2, PT ;  /* 0x000000021b00780c */ /* 0x000fc80003f05270 */
[----:B------:R-:W-:Y:S02]  /*2d980*/  SEL R0, RZ, 0x1, P0 ;  /* 0x00000001ff007807 */ /* 0x000fe40000000000 */
[----:B------:R-:W-:Y:S02]  /*2d990*/  SEL R27, R27, RZ, P0 ;  /* 0x000000ff1b1b7207 */ /* 0x000fe40000000000 */
[----:B0-----:R-:W-:-:S07]  /*2d9a0*/  LOP3.LUT R29, R29, R0, RZ, 0x3c, !PT ;  /* 0x000000001d1d7212 */ /* 0x001fce00078e3cff */
.L_x_3014:
[----:B------:R-:W-:Y:S05]  /*2d9b0*/  BSYNC B7 ;  /* 0x0000000000077941 */ /* 0x000fea0003800000 */
.L_x_3012:
        /* <DEDUP_REMOVED lines=8> */
[----:B------:R2:W3:Y:S01]  /*2da40*/  LDS.128 R16, [R22+0x388d0] ;  /* 0x0388d00016107984 */ /* 0x0004e20000000c00 */
[----:B------:R-:W-:Y:S06]  /*2da50*/  BAR.ARV 0x4, 0x180 ;  /* 0x0106000000007b1d */ /* 0x000fec0000002000 */
[----:B------:R-:W-:Y:S05]  /*2da60*/  BRA `(.L_x_3061) ;  /* 0x0000000800d87947 */ /* 0x000fea0003800000 */
.L_x_3060:
[----:B------:R-:W0:Y:S01]  /*2da70*/  S2R R8, SR_TID.X ;  /* 0x0000000000087919 */ /* 0x000e220000002100 */
[----:B------:R-:W-:Y:S01]  /*2da80*/  UMOV UR4, 0xffffffff ;  /* 0xffffffff00047882 */ /* 0x000fe20000000000 */
[----:B0-----:R-:W-:-:S04]  /*2da90*/  LOP3.LUT R8, R8, 0x1f, RZ, 0xc0, !PT ;  /* 0x0000001f08087812 */ /* 0x001fc800078ec0ff */
[----:B------:R-:W-:Y:S01]  /*2daa0*/  ISETP.NE.AND P0, PT, R8, 0x1f, PT ;  /* 0x0000001f0800780c */ /* 0x000fe20003f05270 */
[----:B------:R-:W-:-:S12]  /*2dab0*/  BRA.DIV UR4, `(.L_x_3062) ;  /* 0x0000005a04907947 */ /* 0x000fd8000b800000 */
[----:B------:R-:W-:Y:S01]  /*2dac0*/  IADD3 R5, R19, R8, RZ ;  /* 0x0000000813057210 */ /* 0x000fe20007ffe0ff */
        /* <DEDUP_REMOVED lines=31> */
.L_x_3267:
[----:B------:R-:W-:Y:S02]  /*2dcc0*/  ULDC UR4, c[0x0][0xc38] ;  /* 0x00030e0000047ab9 */ /* 0x000fe40000000800 */
[----:B------:R-:W-:-:S05]  /*2dcd0*/  MOV R7, UR4 ;  /* 0x0000000400077c02 */ /* 0x000fca0008000f00 */
[----:B--2---:R-:W-:-:S04]  /*2dce0*/  IMAD R14, R14, R7, RZ ;  /* 0x000000070e0e7224 */ /* 0x004fc800078e02ff */
[----:B------:R-:W-:-:S05]  /*2dcf0*/  IMAD.IADD R9, R4, 0x1, R14 ;  /* 0x0000000104097824 */ /* 0x000fca00078e020e */
[----:B------:R-:W-:-:S13]  /*2dd00*/  ISETP.GT.AND P6, PT, R9, R0, PT ;  /* 0x000000000900720c */ /* 0x000fda0003fc4270 */
[----:B------:R-:W-:Y:S05]  /*2dd10*/  @P6 BRA `(.L_x_3063) ;  /* 0x0000000000a06947 */ /* 0x000fea0003800000 */
.L_x_3068:
[----:B0-----:R-:W0:Y:S01]  /*2dd20*/  LDC R2, c[0x0][0xc3c] ;  /* 0x00030f00ff027b82 */ /* 0x001e220000000800 */
[----:B------:R-:W-:-:S05]  /*2dd30*/  VIADD R19, R19, 0x1f ;  /* 0x0000001f13137836 */ /* 0x000fca0000000000 */
[----:B0-----:R-:W-:-:S13]  /*2dd40*/  ISETP.GE.AND P6, PT, R19, R2, PT ;  /* 0x000000021300720c */ /* 0x001fda0003fc6270 */
[----:B------:R-:W-:Y:S05]  /*2dd50*/  @P6 BRA `(.L_x_3064) ;  /* 0x0000000400d86947 */ /* 0x000fea0003800000 */
[----:B------:R-:W0:Y:S01]  /*2dd60*/  S2R R3, SR_TID.X ;  /* 0x0000000000037919 */ /* 0x000e220000002100 */
        /* <DEDUP_REMOVED lines=10> */
.L_x_3066:
[----:B------:R-:W-:Y:S05]  /*2de10*/  BSYNC B0 ;  /* 0x0000000000007941 */ /* 0x000fea0003800000 */
.L_x_3065:
[----:B------:R-:W-:-:S03]  /*2de20*/  UMOV UR4, 0xffffffff ;  /* 0xffffffff00047882 */ /* 0x000fc60000000000 */
[----:B------:R-:W-:Y:S05]  /*2de30*/  BRA.DIV UR4, `(.L_x_3067) ;  /* 0x0000005a04d87947 */ /* 0x000fea000b800000 */
[----:B-----5:R-:W2:Y:S02]  /*2de40*/  SHFL.UP PT, R14, R5, 0x1, RZ ;  /* 0x04200000050e7989 */ /* 0x020ea400000e00ff */
[----:B--2---:R-:W-:-:S05]  /*2de50*/  SEL R14, R14, RZ, P1 ;  /* 0x000000ff0e0e7207 */ /* 0x004fca0000800000 */
        /* <DEDUP_REMOVED lines=13> */
[----:B------:R0:W2:Y:S02]  /*2df30*/  SHFL.IDX PT, R14, R2, 0x1f, 0x1f ;  /* 0x03e01f00020e7f89 */ /* 0x0000a400000e0000 */
.L_x_3275:
[----:B------:R-:W-:Y:S02]  /*2df40*/  ULDC UR4, c[0x0][0xc38] ;  /* 0x00030e0000047ab9 */ /* 0x000fe40000000800 */
[----:B------:R-:W-:-:S04]  /*2df50*/  IMAD.U32 R7, RZ, RZ, UR4 ;  /* 0x00000004ff077e24 */ /* 0x000fc8000f8e00ff */
[----:B--2---:R-:W-:-:S04]  /*2df60*/  IMAD R14, R14, R7, RZ ;  /* 0x000000070e0e7224 */ /* 0x004fc800078e02ff */
[----:B------:R-:W-:-:S05]  /*2df70*/  IMAD.IADD R9, R14, 0x1, R9 ;  /* 0x000000010e097824 */ /* 0x000fca00078e0209 */
[----:B------:R-:W-:-:S13]  /*2df80*/  ISETP.GT.AND P6, PT, R9, R0, PT ;  /* 0x000000000900720c */ /* 0x000fda0003fc4270 */
[----:B------:R-:W-:Y:S05]  /*2df90*/  @!P6 BRA `(.L_x_3068) ;  /* 0xfffffffc0060e947 */ /* 0x000fea000383ffff */
.L_x_3063:
[----:B------:R-:W-:Y:S01]  /*2dfa0*/  IADD3 R16, -R14, R9, RZ ;  /* 0x000000090e107210 */ /* 0x000fe20007ffe1ff */
[----:B------:R-:W-:-:S04]  /*2dfb0*/  UMOV UR4, 0xffffffff ;  /* 0xffffffff00047882 */ /* 0x000fc80000000000 */
[----:B------:R-:W-:-:S05]  /*2dfc0*/  IMAD R3, R2, R7, R16 ;  /* 0x0000000702037224 */ /* 0x000fca00078e0210 */
[----:B------:R-:W-:Y:S01]  /*2dfd0*/  ISETP.GT.AND P6, PT, R3, R0, PT ;  /* 0x000000000300720c */ /* 0x000fe20003fc4270 */
[----:B------:R-:W-:-:S12]  /*2dfe0*/  BRA.DIV UR4, `(.L_x_3069) ;  /* 0x0000005e04287947 */ /* 0x000fd8000b800000 */
[----:B------:R-:W-:-:S04]  /*2dff0*/  VOTE.ANY R3, PT, !P6 ;  /* 0x0000000000037806 */ /* 0x000fc800070e0100 */
[----:B------:R-:W2:Y:S02]  /*2e000*/  POPC R4, R3 ;  /* 0x0000000300047309 */ /* 0x000ea40000000000 */
[----:B--2---:R2:W3:Y:S02]  /*2e010*/  SHFL.IDX PT, R5, R5, R4, 0x1f ;  /* 0x00001f0405057589 */ /* 0x0044e400000e0000 */
.L_x_3279:
[----:B------:R-:W-:Y:S01]  /*2e020*/  ISETP.NE.AND P0, PT, R3, RZ, PT ;  /* 0x000000ff0300720c */ /* 0x000fe20003f05270 */
[----:B------:R-:W-:-:S12]  /*2e030*/  IMAD.MOV.U32 R14, RZ, RZ, RZ ;  /* 0x000000ffff0e7224 */ /* 0x000fd800078e00ff */
[----:B------:R-:W-:Y:S05]  /*2e040*/  @!P0 BRA `(.L_x_3070) ;  /* 0x0000000000108947 */ /* 0x000fea0003800000 */
[----:B------:R-:W-:Y:S01]  /*2e050*/  UMOV UR4, 0xffffffff ;  /* 0xffffffff00047882 */ /* 0x000fe20000000000 */
[----:B------:R-:W-:Y:S02]  /*2e060*/  VIADD R12, R4, 0xffffffff ;  /* 0xffffffff040c7836 */ /* 0x000fe40000000000 */
[----:B------:R-:W-:Y:S05]  /*2e070*/  BRA.DIV UR4, `(.L_x_3071) ;  /* 0x0000005e044c7947 */ /* 0x000fea000b800000 */
[----:B------:R4:W0:Y:S02]  /*2e080*/  SHFL.IDX PT, R14, R2, R12, 0x1f ;  /* 0x00001f0c020e7589 */ /* 0x00082400000e0000 */
.L_x_3070:
[----:B0---4-:R-:W0:Y:S01]  /*2e090*/  LDC.64 R2, c[0x0][0xc90] ;  /* 0x00032400ff027b82 */ /* 0x011e220000000a00 */
[----:B------:R-:W-:Y:S01]  /*2e0a0*/  IMAD.IADD R19, R4, 0x1, R19 ;  /* 0x0000000104137824 */ /* 0x000fe200078e0213 */
[----:B------:R-:W-:-:S03]  /*2e0b0*/  ULDC.64 UR4, c[0x0][0x208] ;  /* 0x0000820000047ab9 */ /* 0x000fc60000000a00 */
[----:B0-----:R-:W-:-:S05]  /*2e0c0*/  IMAD.WIDE R2, R19, 0x4, R2 ;  /* 0x0000000413027825 */ /* 0x001fca00078e0202 */
[----:B------:R0:W2:Y:S01]  /*2e0d0*/  LDG.E R6, desc[UR4][R2.64] ;  /* 0x0000000402067981 */ /* 0x0000a2000c1e1900 */
[----:B------:R-:W-:Y:S02]  /*2e0e0*/  IMAD R16, R14, R7, R16 ;  /* 0x000000070e107224 */ /* 0x000fe400078e0210 */
[----:B0-----:R-:W-:Y:S02]  /*2e0f0*/  IMAD.MOV.U32 R2, RZ, RZ, RZ ;  /* 0x000000ffff027224 */ /* 0x001fe400078e00ff */
[----:B--23--:R-:W-:-:S05]  /*2e100*/  IMAD R4, R5, R6, RZ ;  /* 0x0000000605047224 */ /* 0x00cfca00078e02ff */
[----:B------:R-:W-:-:S04]  /*2e110*/  IABS R8, R4 ;  /* 0x0000000400087213 */ /* 0x000fc80000000000 */
[----:B-1----:R-:W0:Y:S08]  /*2e120*/  I2F.RP R10, R8 ;  /* 0x00000008000a7306 */ /* 0x002e300000209400 */
[----:B0-----:R-:W0:Y:S02]  /*2e130*/  MUFU.RCP R10, R10 ;  /* 0x0000000a000a7308 */ /* 0x001e240000001000 */
[----:B0-----:R-:W-:-:S06]  /*2e140*/  IADD3 R11, R10, 0xffffffe, RZ ;  /* 0x0ffffffe0a0b7810 */ /* 0x001fcc0007ffe0ff */
        /* <DEDUP_REMOVED lines=32> */
[----:B0-----:R-:W-:-:S05]  /*2e350*/  IADD3 R2, RZ, -R3, RZ ;  /* 0x80000003ff027210 */ /* 0x001fca0007ffe0ff */
        /* <DEDUP_REMOVED lines=10> */
[----:B------:R-:W-:Y:S01]  /*2e400*/  @!P1 IMAD.IADD R4, R4, 0x1, -R7 ;  /* 0x0000000104049824 */ /* 0x000fe200078e0a07 */
[----:B------:R-:W-:Y:S02]  /*2e410*/  @!P1 IADD3 R2, R2, 0x1, RZ ;  /* 0x0000000102029810 */ /* 0x000fe40007ffe0ff */
[----:B------:R-:W-:Y:S02]  /*2e420*/  ISETP.NE.AND P1, PT, R6, RZ, PT ;  /* 0x000000ff0600720c */ /* 0x000fe40003f25270 */
[----:B------:R-:W-:-:S13]  /*2e430*/  ISETP.GE.U32.AND P0, PT, R4, R7, PT ;  /* 0x000000070400720c */ /* 0x000fda0003f06070 */
[----:B------:R-:W-:-:S04]  /*2e440*/  @P0 VIADD R2, R2, 0x1 ;  /* 0x0000000102020836 */ /* 0x000fc80000000000 */
[----:B------:R-:W-:Y:S01]  /*2e450*/  @!P2 IMAD.MOV R2, RZ, RZ, -R2 ;  /* 0x000000ffff02a224 */ /* 0x000fe200078e0a02 */
[----:B------:R-:W-:Y:S02]  /*2e460*/  @!P1 LOP3.LUT R2, RZ, R6, RZ, 0x33, !PT ;  /* 0x00000006ff029212 */ /* 0x000fe400078e33ff */
[----:B------:R-:W-:-:S05]  /*2e470*/  IADD3 R6, -R6, RZ, RZ ;  /* 0x000000ff06067210 */ /* 0x000fca0007ffe1ff */
[----:B------:R-:W-:Y:S01]  /*2e480*/  IMAD R18, R2, R6, R9 ;  /* 0x0000000602127224 */ /* 0x000fe200078e0209 */
[----:B------:R-:W-:-:S05]  /*2e490*/  LOP3.LUT R2, RZ, R2, RZ, 0x33, !PT ;  /* 0x00000002ff027212 */ /* 0x000fca00078e33ff */
[----:B------:R-:W-:Y:S01]  /*2e4a0*/  IMAD.IADD R17, R5, 0x1, R2 ;  /* 0x0000000105117824 */ /* 0x000fe200078e0202 */
[----:B------:R-:W-:Y:S06]  /*2e4b0*/  BRA `(.L_x_3072) ;  /* 0x00000000001c7947 */ /* 0x000fec0003800000 */
.L_x_3064:
[----:B------:R-:W-:Y:S01]  /*2e4c0*/  UMOV UR4, URZ ;  /* 0x0000003f00047c82 */ /* 0x000fe20008000000 */
[----:B------:R-:W-:Y:S01]  /*2e4d0*/  UMOV UR5, URZ ;  /* 0x0000003f00057c82 */ /* 0x000fe20008000000 */
[----:B------:R-:W-:Y:S01]  /*2e4e0*/  ULDC UR6, c[0x0][0xc3c] ;  /* 0x00030f0000067ab9 */ /* 0x000fe20000000800 */
[----:B------:R-:W-:Y:S01]  /*2e4f0*/  IMAD.MOV.U32 R16, RZ, RZ, R0 ;  /* 0x000000ffff107224 */ /* 0x000fe200078e0000 */
[----:B------:R-:W-:Y:S01]  /*2e500*/  MOV R18, UR5 ;  /* 0x0000000500127c02 */ /* 0x000fe20008000f00 */
[----:B------:R-:W-:Y:S02]  /*2e510*/  IMAD.U32 R17, RZ, RZ, UR4 ;  /* 0x00000004ff117e24 */ /* 0x000fe4000f8e00ff */
[----:B------:R-:W-:-:S07]  /*2e520*/  IMAD.U32 R19, RZ, RZ, UR6 ;  /* 0x00000006ff137e24 */ /* 0x000fce000f8e00ff */
.L_x_3072:
        /* <DEDUP_REMOVED lines=10> */
.L_x_3061:
[----:B------:R-:W-:Y:S02]  /*2e5d0*/  ULDC UR4, c[0x0][0xc3c] ;  /* 0x00030f0000047ab9 */ /* 0x000fe40000000800 */
[----:B---3--:R-:W-:-:S13]  /*2e5e0*/  ISETP.GE.AND P0, PT, R19, UR4, PT ;  /* 0x0000000413007c0c */ /* 0x008fda000bf06270 */
[----:B------:R-:W-:Y:S05]  /*2e5f0*/  @!P0 BRA `(.L_x_3073) ;  /* 0xffffff9800648947 */ /* 0x000fea000383ffff */
[----:B------:R-:W-:Y:S05]  /*2e600*/  BSYNC B8 ;  /* 0x0000000000087941 */ /* 0x000fea0003800000 */
.L_x_2964:
[----:B------:R-:W3:Y:S01]  /*2e610*/  LDL.LU R0, [R1+0x30] ;  /* 0x0000300001007983 */ /* 0x000ee20000300800 */
[----:B------:R-:W-:Y:S01]  /*2e620*/  BSSY B0, `(.L_x_3074) ;  /* 0x000000b000007945 */ /* 0x000fe20003800000 */
[----:B------:R-:W4:Y:S01]  /*2e630*/  S2R R5, SR_CgaCtaId ;  /* 0x0000000000057919 */ /* 0x000f220000008800 */
[----:B---3--:R-:W-:-:S05]  /*2e640*/  VIADD R0, R0, 0x1 ;  /* 0x0000000100007836 */ /* 0x008fca0000000000 */
        /* <DEDUP_REMOVED lines=8> */
.L_x_3282:
[----:B------:R-:W-:Y:S05]  /*2e6d0*/  BSYNC B0 ;  /* 0x0000000000007941 */ /* 0x000fea0003800000 */
.L_x_3074:
[----:B------:R-:W-:-:S03]  /*2e6e0*/  UMOV UR4, 0xffffffff ;  /* 0xffffffff00047882 */ /* 0x000fc60000000000 */
[----:B------:R-:W-:Y:S05]  /*2e6f0*/  BRA.DIV UR4, `(.L_x_3076) ;  /* 0x0000005604e47947 */ /* 0x000fea000b800000 */
[----:B-1----:R-:W1:Y:S02]  /*2e700*/  S2R R0, SR_TID.X ;  /* 0x0000000000007919 */ /* 0x002e640000002100 */
[----:B-1----:R-:W-:-:S04]  /*2e710*/  SHF.R.U32.HI R0, RZ, 0x5, R0 ;  /* 0x00000005ff007819 */ /* 0x002fc80000011600 */
[----:B------:R-:W-:-:S05]  /*2e720*/  LOP3.LUT R0, R0, 0x3, RZ, 0xc0, !PT ;  /* 0x0000000300007812 */ /* 0x000fca00078ec0ff */
[----:B------:R1:W3:Y:S02]  /*2e730*/  SHFL.IDX PT, R14, R0, RZ, 0x1f ;  /* 0x00001fff000e7589 */ /* 0x0002e400000e0000 */
.L_x_3285:
[----:B---3--:R-:W-:-:S13]  /*2e740*/  ISETP.NE.AND P0, PT, R14, RZ, PT ;  /* 0x000000ff0e00720c */ /* 0x008fda0003f05270 */
[----:B------:R-:W-:Y:S05]  /*2e750*/  @P0 BRA `(.L_x_2683) ;  /* 0x0000000000880947 */ /* 0x000fea0003800000 */
[----:B------:R-:W-:-:S03]  /*2e760*/  UMOV UR4, 0xffffffff ;  /* 0xffffffff00047882 */ /* 0x000fc60000000000 */
[----:B------:R-:W-:Y:S05]  /*2e770*/  BRA.DIV UR4, `(.L_x_3077) ;  /* 0x0000005604f87947 */ /* 0x000fea000b800000 */
[----:B------:R-:W-:-:S13]  /*2e780*/  ELECT P6, URZ, PT ;  /* 0x00000000003f782f */ /* 0x000fda00038c0000 */
.L_x_3288:
[----:B------:R-:W-:Y:S05]  /*2e790*/  @!P6 BRA `(.L_x_2683) ;  /* 0x000000000078e947 */ /* 0x000fea0003800000 */
[----:B------:R-:W-:-:S06]  /*2e7a0*/  ULOP3.LUT UR4, UR60, 0x2, URZ, 0xfc, !UPT ;  /* 0x000000023c047892 */ /* 0x000fcc000f8efc3f */
[----:B-1----:R-:W-:-:S04]  /*2e7b0*/  MOV R0, UR4 ;  /* 0x0000000400007c02 */ /* 0x002fc80008000f00 */
[----:B------:R-:W-:-:S13]  /*2e7c0*/  ISETP.NE.AND P0, PT, R0, 0x3, PT ;  /* 0x000000030000780c */ /* 0x000fda0003f05270 */
[----:B------:R-:W-:Y:S05]  /*2e7d0*/  @!P0 BRA `(.L_x_3078) ;  /* 0x0000000000048947 */ /* 0x000fea0003800000 */
[----:B------:R-:W-:Y:S01]  /*2e7e0*/  BPT.TRAP 0x1 ;  /* 0x000000040000795c */ /* 0x000fe20000300000 */
.L_x_3078:
[----:B------:R-:W-:Y:S01]  /*2e7f0*/  IMAD R3, R27, 0x8, R5 ;  /* 0x000000081b037824 */ /* 0x000fe200078e0205 */
[----:B------:R-:W-:Y:S01]  /*2e800*/  SHF.L.U32 R2, R29, 0x1f, RZ ;  /* 0x0000001f1d027819 */ /* 0x000fe200000006ff */
[----:B------:R-:W-:-:S03]  /*2e810*/  VIADD R27, R27, 0x1 ;  /* 0x000000011b1b7836 */ /* 0x000fc60000000000 */
[----:B------:R-:W1:Y:S02]  /*2e820*/  SYNCS.PHASECHK.TRANS64.TRYWAIT P1, [R3+URZ+0x38840], R2 ;  /* 0x03884002030075a7 */ /* 0x000e64000802017f */
[----:B------:R-:W-:-:S04]  /*2e830*/  ISETP.NE.AND P2, PT, R27, 0x2, PT ;  /* 0x000000021b00780c */ /* 0x000fc80003f45270 */
[----:B------:R-:W-:Y:S01]  /*2e840*/  SEL R0, RZ, 0x1, P2 ;  /* 0x00000001ff007807 */ /* 0x000fe20001000000 */
[----:B-1----:R-:W-:Y:S08]  /*2e850*/  @!P1 BRA `(.L_x_3079) ;  /* 0x0000005400e09947 */ /* 0x002ff00003800000 */
.L_x_3289:
[----:B------:R-:W-:Y:S02]  /*2e860*/  SEL R27, R27, RZ, P2 ;  /* 0x000000ff1b1b7207 */ /* 0x000fe40001000000 */
[----:B------:R-:W-:Y:S01]  /*2e870*/  LOP3.LUT R0, R29, R0, RZ, 0x3c, !PT ;  /* 0x000000001d007212 */ /* 0x000fe200078e3cff */
[----:B------:R-:W-:Y:S06]  /*2e880*/  @!P0 BRA `(.L_x_3080) ;  /* 0x0000000000048947 */ /* 0x000fec0003800000 */
[----:B------:R-:W-:Y:S01]  /*2e890*/  BPT.TRAP 0x1 ;  /* 0x000000040000795c */ /* 0x000fe20000300000 */
.L_x_3080:
[----:B------:R-:W-:Y:S01]  /*2e8a0*/  IMAD R27, R27, 0x8, R5 ;  /* 0x000000081b1b7824 */ /* 0x000fe200078e0205 */
[----:B------:R-:W-:-:S04]  /*2e8b0*/  SHF.L.U32 R0, R0, 0x1f, RZ ;  /* 0x0000001f00007819 */ /* 0x000fc800000006ff */
[----:B------:R-:W3:Y:S02]  /*2e8c0*/  SYNCS.PHASECHK.TRANS64.TRYWAIT P1, [R27+URZ+0x38840], R0 ;  /* 0x038840001b0075a7 */ /* 0x000ee4000802017f */
[----:B---3--:R-:W-:Y:S05]  /*2e8d0*/  @!P1 BRA `(.L_x_3081) ;  /* 0x0000005400d49947 */ /* 0x008fea0003800000 */
.L_x_3290:
[----:B------:R-:W-:Y:S05]  /*2e8e0*/  @!P0 BRA `(.L_x_3082) ;  /* 0x0000000000048947 */ /* 0x000fea0003800000 */
[----:B------:R-:W-:Y:S01]  /*2e8f0*/  BPT.TRAP 0x1 ;  /* 0x000000040000795c */ /* 0x000fe20000300000 */
.L_x_3082:
[----:B------:R-:W4:Y:S02]  /*2e900*/  SYNCS.PHASECHK.TRANS64.TRYWAIT P1, [R3+URZ+0x38860], R2 ;  /* 0x03886002030075a7 */ /* 0x000f24000802017f */
[----:B----4-:R-:W-:Y:S05]  /*2e910*/  @!P1 BRA `(.L_x_3083) ;  /* 0x0000005400d89947 */ /* 0x010fea0003800000 */
.L_x_3291:
[----:B------:R-:W-:Y:S05]  /*2e920*/  @!P0 BRA `(.L_x_3084) ;  /* 0x0000000000048947 */ /* 0x000fea0003800000 */
[----:B------:R-:W-:Y:S01]  /*2e930*/  BPT.TRAP 0x1 ;  /* 0x000000040000795c */ /* 0x000fe20000300000 */
.L_x_3084:
[----:B------:R0:W0:Y:S02]  /*2e940*/  SYNCS.PHASECHK.TRANS64.TRYWAIT P0, [R27+URZ+0x38860], R0 ;  /* 0x038860001b0075a7 */ /* 0x000024000800017f */
[----:B0-----:R-:W-:Y:S05]  /*2e950*/  @!P0 NANOSLEEP.SYNCS 0x989680 ;  /* 0x009896800000895d */ /* 0x001fea0003900000 */
[----:B------:R-:W0:Y:S02]  /*2e960*/  @!P0 SYNCS.PHASECHK.TRANS64 P0, [R27+URZ+0x38860], R0 ;  /* 0x038860001b0085a7 */ /* 0x000e24000800007f */
[----:B0-----:R-:W-:Y:S05]  /*2e970*/  @!P0 BRA `(.L_x_3084) ;  /* 0xfffffffc00f08947 */ /* 0x001fea000383ffff */
.L_x_2683:
[----:B------:R-:W-:Y:S05]  /*2e980*/  BSYNC B9 ;  /* 0x0000000000097941 */ /* 0x000fea0003800000 */
.L_x_2680:
[----:B------:R-:W-:Y:S05]  /*2e990*/  EXIT ;  /* 0x000000000000794d */ /* 0x000fea0003800000 */
.L_x_2703:
[----:B0-----:R0:W1:Y:S02]  /*2e9a0*/  SYNCS.PHASECHK.TRANS64.TRYWAIT P6, [R89+URZ+0x38890], R90 ;  /* 0x0388905a590075a7 */ /* 0x00106400080c017f */
[----:B-1----:R-:W-:Y:S05]  /*2e9b0*/  @!P6 NANOSLEEP.SYNCS 0x989680 ;  /* 0x009896800000e95d */ /* 0x002fea0003900000 */
[----:B------:R-:W1:Y:S02]  /*2e9c0*/  @!P6 SYNCS.PHASECHK.TRANS64 P6, [R89+URZ+0x38890], R90 ;  /* 0x0388905a5900e5a7 */ /* 0x000e6400080c007f */
[----:B-1----:R-:W-:Y:S05]  /*2e9d0*/  @!P6 BRA `(.L_x_2703) ;  /* 0xfffffffc00f0e947 */ /* 0x002fea000383ffff */
[----:B------:R-:W-:Y:S05]  /*2e9e0*/  BRA `(.L_x_3085) ;  /* 0xfffffd4800fc7947 */ /* 0x000fea000383ffff */
.L_x_2704:
        /* <DEDUP_REMOVED lines=8> */
.L_x_3087:
[----:B------:R-:W-:Y:S05]  /*2ea70*/  BSYNC B1 ;  /* 0x0000000000017941 */ /* 0x000fea0003800000 */
.L_x_3086:
[----:B------:R-:W-:Y:S01]  /*2ea80*/  IMAD.MOV.U32 R13, RZ, RZ, R120 ;  /* 0x000000ffff0d7224 */ /* 0x000fe200078e0078 */
[----:B------:R-:W-:Y:S01]  /*2ea90*/  MOV R15, 0xffffffff ;  /* 0xffffffff000f7802 */ /* 0x000fe20000000f00 */
[----:B------:R-:W-:Y:S01]  /*2eaa0*/  IMAD.MOV.U32 R12, RZ, RZ, RZ ;  /* 0x000000ffff0c7224 */ /* 0x000fe200078e00ff */
[----:B------:R-:W-:Y:S01]  /*2eab0*/  MOV R83, R14 ;  /* 0x0000000e00537202 */ /* 0x000fe20000000f00 */
[----:B------:R-:W-:-:S07]  /*2eac0*/  IMAD.MOV.U32 R11, RZ, RZ, 0x181f ;  /* 0x0000181fff0b7424 */ /* 0x000fce00078e00ff */
[----:B------:R-:W-:Y:S05]  /*2ead0*/  WARPSYNC.COLLECTIVE R15, `(.L_x_3088) ;  /* 0x000000000f087348 */ /* 0x000fea0003c00000 */
[----:B------:R0:W1:Y:S02]  /*2eae0*/  SHFL.IDX P6, R14, R13, R12, R11 ;  /* 0x0000000c0d0e7389 */ /* 0x00006400000c000b */
[----:B01----:R-:W-:Y:S01]  /*2eaf0*/  ENDCOLLECTIVE ;  /* 0x000000000000791b */ /* 0x003fe20003800000 */
.L_x_3088:
[----:B------:R-:W-:Y:S01]  /*2eb00*/  IMAD.MOV.U32 R82, RZ, RZ, R14 ;  /* 0x000000ffff527224 */ /* 0x000fe200078e000e */
[----:B------:R-:W-:Y:S06]  /*2eb10*/  BRA `(.L_x_3089) ;  /* 0xfffffd4800c47947 */ /* 0x000fec000383ffff */
.L_x_2721:
        /* <DEDUP_REMOVED lines=8> */
.L_x_3091:
[----:B------:R-:W-:Y:S05]  /*2eba0*/  BSYNC B1 ;  /* 0x0000000000017941 */ /* 0x000fea0003800000 */
.L_x_3090:
        /* <DEDUP_REMOVED lines=8> */
.L_x_3092:
[----:B------:R-:W-:Y:S01]  /*2ec30*/  IMAD.MOV.U32 R66, RZ, RZ, R14 ;  /* 0x000000ffff427224 */ /* 0x000fe200078e000e */
[----:B------:R-:W-:Y:S06]  /*2ec40*/  BRA `(.L_x_3093) ;  /* 0xfffffd5400f87947 */ /* 0x000fec000383ffff */
.L_x_2738:
        /* <DEDUP_REMOVED lines=8> */
.L_x_3095:
[----:B------:R-:W-:Y:S05]  /*2ecd0*/  BSYNC B1 ;  /* 0x0000000000017941 */ /* 0x000fea0003800000 */
.L_x_3094:
        /* <DEDUP_REMOVED lines=8> */
.L_x_3096:
[----:B------:R-:W-:Y:S01]  /*2ed60*/  IMAD.MOV.U32 R120, RZ, RZ, R14 ;  /* 0x000000ffff787224 */ /* 0x000fe200078e000e */
[----:B------:R-:W-:Y:S06]  /*2ed70*/  BRA `(.L_x_3097) ;  /* 0xfffffd6400107947 */ /* 0x000fec000383ffff */
.L_x_2762:
[----:B-1----:R1:W2:Y:S02]  /*2ed80*/  SYNCS.PHASECHK.TRANS64.TRYWAIT P6, [R89+URZ+0x38890], R90 ;  /* 0x0388905a590075a7 */ /* 0x0022a400080c017f */
[----:B--2---:R-:W-:Y:S05]  /*2ed90*/  @!P6 NANOSLEEP.SYNCS 0x989680 ;  /* 0x009896800000e95d */ /* 0x004fea0003900000 */
[----:B------:R-:W2:Y:S02]  /*2eda0*/  @!P6 SYNCS.PHASECHK.TRANS64 P6, [R89+URZ+0x38890], R90 ;  /* 0x0388905a5900e5a7 */ /* 0x000ea400080c007f */
[----:B--2---:R-:W-:Y:S05]  /*2edb0*/  @!P6 BRA `(.L_x_2762) ;  /* 0xfffffffc00f0e947 */ /* 0x004fea000383ffff */
[----:B------:R-:W-:Y:S05]  /*2edc0*/  BRA `(.L_x_3098) ;  /* 0xfffffd7c008c7947 */ /* 0x000fea000383ffff */
.L_x_2763:
[----:B------:R-:W-:Y:S01]  /*2edd0*/  BSSY B1, `(.L_x_3099) ;  /* 0x0000008000017945 */ /* 0x000fe20003800000 */
[----:B------:R-:W-:Y:S01]  /*2ede0*/  IMAD.MOV.U32 R13, RZ, RZ, R119 ;  /* 0x000000ffff0d7224 */ /* 0x000fe200078e0077 */
[----:B------:R-:W-:Y:S01]  /*2edf0*/  MOV R11, 0x181f ;  /* 0x0000181f000b7802 */ /* 0x000fe20000000f00 */
[----:B------:R-:W-:Y:S02]  /*2ee00*/  IMAD.MOV.U32 R12, RZ, RZ, RZ ;  /* 0x000000ffff0c7224 */ /* 0x000fe400078e00ff */
[----:B------:R-:W-:-:S07]  /*2ee10*/  IMAD.MOV.U32 R15, RZ, RZ, -0x1 ;  /* 0xffffffffff0f7424 */ /* 0x000fce00078e00ff */
[----:B-1----:R-:W-:Y:S05]  /*2ee20*/  WARPSYNC.COLLECTIVE R15, `(.L_x_3100) ;  /* 0x000000000f087348 */ /* 0x002fea0003c00000 */
[----:B------:R0:W2:Y:S02]  /*2ee30*/  SHFL.IDX P6, R14, R13, R12, R11 ;  /* 0x0000000c0d0e7389 */ /* 0x0000a400000c000b */
[----:B012---:R-:W-:Y:S01]  /*2ee40*/  ENDCOLLECTIVE ;  /* 0x000000000000791b */ /* 0x007fe20003800000 */
.L_x_3100:
[----:B------:R-:W-:Y:S05]  /*2ee50*/  BSYNC B1 ;  /* 0x0000000000017941 */ /* 0x000fea0003800000 */
.L_x_3099:
        /* <DEDUP_REMOVED lines=8> */
.L_x_3101:
[----:B------:R-:W-:Y:S01]  /*2eee0*/  IMAD.MOV.U32 R124, RZ, RZ, R14 ;  /* 0x000000ffff7c7224 */ /* 0x000fe200078e000e */
[----:B------:R-:W-:Y:S06]  /*2eef0*/  BRA `(.L_x_3102) ;  /* 0xfffffd7c00587947 */ /* 0x000fec000383ffff */
.L_x_2772:
[----:B------:R-:W-:Y:S01]  /*2ef00*/  BSSY B1, `(.L_x_3103) ;  /* 0x0000008000017945 */ /* 0x000fe20003800000 */
[----:B--2-4-:R-:W-:Y:S01]  /*2ef10*/  MOV R13, R119 ;  /* 0x00000077000d7202 */ /* 0x014fe20000000f00 */
[----:B------:R-:W-:Y:S02]  /*2ef20*/  IMAD.MOV.U32 R12, RZ, RZ, 0x1 ;  /* 0x00000001ff0c7424 */ /* 0x000fe400078e00ff */
[----:B------:R-:W-:Y:S02]  /*2ef30*/  IMAD.MOV.U32 R11, RZ, RZ, 0x181f ;  /* 0x0000181fff0b7424 */ /* 0x000fe400078e00ff */
[----:B------:R-:W-:-:S07]  /*2ef40*/  IMAD.MOV.U32 R15, RZ, RZ, -0x1 ;  /* 0xffffffffff0f7424 */ /* 0x000fce00078e00ff */
[----:B01-3--:R-:W-:Y:S05]  /*2ef50*/  WARPSYNC.COLLECTIVE R15, `(.L_x_3104) ;  /* 0x000000000f087348 */ /* 0x00bfea0003c00000 */
[----:B------:R2:W4:Y:S02]  /*2ef60*/  SHFL.IDX P6, R14, R13, R12, R11 ;  /* 0x0000000c0d0e7389 */ /* 0x00052400000c000b */
[----:B01234-:R-:W-:Y:S01]  /*2ef70*/  ENDCOLLECTIVE ;  /* 0x000000000000791b */ /* 0x01ffe20003800000 */
.L_x_3104:
[----:B------:R-:W-:Y:S05]  /*2ef80*/  BSYNC B1 ;  /* 0x0000000000017941 */ /* 0x000fea0003800000 */
.L_x_3103:
        /* <DEDUP_REMOVED lines=8> */
.L_x_3105:
[----:B------:R-:W-:Y:S01]  /*2f010*/  IMAD.MOV.U32 R36, RZ, RZ, R14 ;  /* 0x000000ffff247224 */ /* 0x000fe200078e000e */
[----:B------:R-:W-:Y:S06]  /*2f020*/  BRA `(.L_x_3106) ;  /* 0xfffffd8800dc7947 */ /* 0x000fec000383ffff */
.L_x_2781:
        /* <DEDUP_REMOVED lines=8> */
.L_x_3108:
[----:B------:R-:W-:Y:S05]  /*2f0b0*/  BSYNC B1 ;  /* 0x0000000000017941 */ /* 0x000fea0003800000 */
.L_x_3107:
        /* <DEDUP_REMOVED lines=8> */
.L_x_3109:
[----:B------:R-:W-:Y:S01]  /*2f140*/  IMAD.MOV.U32 R36, RZ, RZ, R14 ;  /* 0x000000ffff247224 */ /* 0x000fe200078e000e */
[----:B------:R-:W-:Y:S06]  /*2f150*/  BRA `(.L_x_3110) ;  /* 0xfffffd98009c7947 */ /* 0x000fec000383ffff */
.L_x_2790:
[----:B0-----:R0:W1:Y:S02]  /*2f160*/  SYNCS.PHASECHK.TRANS64.TRYWAIT P3, [R89+URZ+0x38890], R90 ;  /* 0x0388905a590075a7 */ /* 0x001064000806017f */
[----:B-1----:R-:W-:Y:S05]  /*2f170*/  @!P3 NANOSLEEP.SYNCS 0x989680 ;  /* 0x009896800000b95d */ /* 0x002fea0003900000 */
[----:B------:R-:W1:Y:S02]  /*2f180*/  @!P3 SYNCS.PHASECHK.TRANS64 P3, [R89+URZ+0x38890], R90 ;  /* 0x0388905a5900b5a7 */ /* 0x000e64000806007f */
[----:B-1----:R-:W-:Y:S05]  /*2f190*/  @!P3 BRA `(.L_x_2790) ;  /* 0xfffffffc00f0b947 */ /* 0x002fea000383ffff */
[----:B------:R-:W-:Y:S05]  /*2f1a0*/  BRA `(.L_x_3111) ;  /* 0xfffffda8007c7947 */ /* 0x000fea000383ffff */
.L_x_2791:
        /* <DEDUP_REMOVED lines=8> */
.L_x_3113:
[----:B------:R-:W-:Y:S05]  /*2f230*/  BSYNC B1 ;  /* 0x0000000000017941 */ /* 0x000fea0003800000 */
.L_x_3112:
        /* <DEDUP_REMOVED lines=8> */
.L_x_3114:
[----:B------:R-:W-:Y:S01]  /*2f2c0*/  IMAD.MOV.U32 R32, RZ, RZ, R14 ;  /* 0x000000ffff207224 */ /* 0x000fe200078e000e */
[----:B------:R-:W-:Y:S06]  /*2f2d0*/  BRA `(.L_x_3115) ;  /* 0xfffffda800a07947 */ /* 0x000fec000383ffff */
.L_x_2794:
        /* <DEDUP_REMOVED lines=8> */
.L_x_3117:
[----:B------:R-:W-:Y:S05]  /*2f360*/  BSYNC B1 ;  /* 0x0000000000017941 */ /* 0x000fea0003800000 */
.L_x_3116:
        /* <DEDUP_REMOVED lines=8> */
.L_x_3118:
[----:B------:R-:W-:Y:S01]  /*2f3f0*/  IMAD.MOV.U32 R32, RZ, RZ, R14 ;  /* 0x000000ffff207224 */ /* 0x000fe200078e000e */
[----:B------:R-:W-:Y:S06]  /*2f400*/  BRA `(.L_x_3119) ;  /* 0xfffffda800c87947 */ /* 0x000fec000383ffff */
.L_x_2797:
[----:B------:R-:W-:Y:S01]  /*2f410*/  BSSY B1, `(.L_x_3120) ;  /* 0x0000008000017945 */ /* 0x000fe20003800000 */
[----:B---3--:R-:W-:Y:S01]  /*2f420*/  MOV R13, R41 ;  /* 0x00000029000d7202 */ /* 0x008fe20000000f00 */
[----:B------:R-:W-:Y:S02]  /*2f430*/  IMAD.MOV.U32 R12, RZ, RZ, 0x2 ;  /* 0x00000002ff0c7424 */ /* 0x000fe400078e00ff */
[----:B------:R-:W-:Y:S02]  /*2f440*/  IMAD.MOV.U32 R11, RZ, RZ, 0x181f ;  /* 0x0000181fff0b7424 */ /* 0x000fe400078e00ff */
[----:B------:R-:W-:-:S07]  /*2f450*/  IMAD.MOV.U32 R15, RZ, RZ, -0x1 ;  /* 0xffffffffff0f7424 */ /* 0x000fce00078e00ff */
[----:B012-4-:R-:W-:Y:S05]  /*2f460*/  WARPSYNC.COLLECTIVE R15, `(.L_x_3121) ;  /* 0x000000000f087348 */ /* 0x017fea0003c00000 */
[----:B------:R3:W0:Y:S02]  /*2f470*/  SHFL.IDX P6, R14, R13, R12, R11 ;  /* 0x0000000c0d0e7389 */ /* 0x00062400000c000b */
[----:B01234-:R-:W-:Y:S01]  /*2f480*/  ENDCOLLECTIVE ;  /* 0x000000000000791b */ /* 0x01ffe20003800000 */
.L_x_3121:
[----:B------:R-:W-:Y:S05]  /*2f490*/  BSYNC B1 ;  /* 0x0000000000017941 */ /* 0x000fea0003800000 */
.L_x_3120:
        /* <DEDUP_REMOVED lines=8> */
.L_x_3122:
[----:B------:R-:W-:Y:S01]  /*2f520*/  IMAD.MOV.U32 R32, RZ, RZ, R14 ;  /* 0x000000ffff207224 */ /* 0x000fe200078e000e */
[----:B------:R-:W-:Y:S06]  /*2f530*/  BRA `(.L_x_3123) ;  /* 0xfffffda800f47947 */ /* 0x000fec000383ffff */
.L_x_2801:
[----:B------:R0:W0:Y:S02]  /*2f540*/  SYNCS.PHASECHK.TRANS64.TRYWAIT P0, [R89+URZ+0x388b0], R90 ;  /* 0x0388b05a590075a7 */ /* 0x000024000800017f */
[----:B0-----:R-:W-:Y:S05]  /*2f550*/  @!P0 NANOSLEEP.SYNCS 0x989680 ;  /* 0x009896800000895d */ /* 0x001fea0003900000 */
[----:B------:R-:W0:Y:S02]  /*2f560*/  @!P0 SYNCS.PHASECHK.TRANS64 P0, [R89+URZ+0x388b0], R90 ;  /* 0x0388b05a590085a7 */ /* 0x000e24000800007f */
[----:B0-----:R-:W-:Y:S05]  /*2f570*/  @!P0 BRA `(.L_x_2801) ;  /* 0xfffffffc00f08947 */ /* 0x001fea000383ffff */
[----:B------:R-:W-:Y:S05]  /*2f580*/  BRA `(.L_x_3124) ;  /* 0xfffffdac009c7947 */ /* 0x000fea000383ffff */
.L_x_2821:
        /* <DEDUP_REMOVED lines=8> */
.L_x_3126:
[----:B------:R-:W-:Y:S05]  /*2f610*/  BSYNC B1 ;  /* 0x0000000000017941 */ /* 0x000fea0003800000 */
.L_x_3125:
        /* <DEDUP_REMOVED lines=8> */
.L_x_3127:
[----:B------:R-:W-:Y:S01]  /*2f6a0*/  IMAD.MOV.U32 R13, RZ, RZ, R8 ;  /* 0x000000ffff0d7224 */ /* 0x000fe200078e0008 */
[----:B------:R-:W-:-:S07]  /*2f6b0*/  MOV R5, R14 ;  /* 0x0000000e00057202 */ /* 0x000fce0000000f00 */
[----:B------:R-:W-:Y:S05]  /*2f6c0*/  WARPSYNC.COLLECTIVE R15, `(.L_x_3128) ;  /* 0x000000000f087348 */ /* 0x000fea0003c00000 */
[----:B------:R0:W1:Y:S02]  /*2f6d0*/  SHFL.IDX P6, R14, R13, R12, R11 ;  /* 0x0000000c0d0e7389 */ /* 0x00006400000c000b */
[----:B01----:R-:W-:Y:S01]  /*2f6e0*/  ENDCOLLECTIVE ;  /* 0x000000000000791b */ /* 0x003fe20003800000 */
.L_x_3128:
[----:B------:R-:W-:Y:S01]  /*2f6f0*/  MOV R13, R0 ;  /* 0x00000000000d7202 */ /* 0x000fe20000000f00 */
[----:B------:R-:W-:-:S07]  /*2f700*/  IMAD.MOV.U32 R9, RZ, RZ, R14 ;  /* 0x000000ffff097224 */ /* 0x000fce00078e000e */
[----:B------:R-:W-:Y:S05]  /*2f710*/  WARPSYNC.COLLECTIVE R15, `(.L_x_3129) ;  /* 0x000000000f087348 */ /* 0x000fea0003c00000 */
[----:B------:R0:W1:Y:S02]  /*2f720*/  SHFL.IDX P6, R14, R13, R12, R11 ;  /* 0x0000000c0d0e7389 */ /* 0x00006400000c000b */
[----:B01----:R-:W-:Y:S01]  /*2f730*/  ENDCOLLECTIVE ;  /* 0x000000000000791b */ /* 0x003fe20003800000 */
.L_x_3129:
[----:B------:R-:W-:Y:S05]  /*2f740*/  BRA `(.L_x_3130) ;  /* 0xfffffdc000a07947 */ /* 0x000fea000383ffff */
.L_x_2824:
        /* <DEDUP_REMOVED lines=8> */
.L_x_3132:
[----:B------:R-:W-:Y:S05]  /*2f7d0*/  BSYNC B1 ;  /* 0x0000000000017941 */ /* 0x000fea0003800000 */
.L_x_3131:
        /* <DEDUP_REMOVED lines=8> */
.L_x_3133:
[----:B------:R-:W-:Y:S02]  /*2f860*/  IMAD.MOV.U32 R13, RZ, RZ, R8 ;  /* 0x000000ffff0d7224 */ /* 0x000fe400078e0008 */
[----:B------:R-:W-:-:S07]  /*2f870*/  IMAD.MOV.U32 R5, RZ, RZ, R14 ;  /* 0x000000ffff057224 */ /* 0x000fce00078e000e */
[----:B------:R-:W-:Y:S05]  /*2f880*/  WARPSYNC.COLLECTIVE R15, `(.L_x_3134) ;  /* 0x000000000f087348 */ /* 0x000fea0003c00000 */
[----:B------:R0:W1:Y:S02]  /*2f890*/  SHFL.IDX P6, R14, R13, R12, R11 ;  /* 0x0000000c0d0e7389 */ /* 0x00006400000c000b */
[----:B01----:R-:W-:Y:S01]  /*2f8a0*/  ENDCOLLECTIVE ;  /* 0x000000000000791b */ /* 0x003fe20003800000 */
.L_x_3134:
[----:B------:R-:W-:Y:S01]  /*2f8b0*/  IMAD.MOV.U32 R13, RZ, RZ, R0 ;  /* 0x000000ffff0d7224 */ /* 0x000fe200078e0000 */
[----:B------:R-:W-:-:S07]  /*2f8c0*/  MOV R9, R14 ;  /* 0x0000000e00097202 */ /* 0x000fce0000000f00 */
[----:B------:R-:W-:Y:S05]  /*2f8d0*/  WARPSYNC.COLLECTIVE R15, `(.L_x_3135) ;  /* 0x000000000f087348 */ /* 0x000fea0003c00000 */
[----:B------:R0:W1:Y:S02]  /*2f8e0*/  SHFL.IDX P6, R14, R13, R12, R11 ;  /* 0x0000000c0d0e7389 */ /* 0x00006400000c000b */
[----:B01----:R-:W-:Y:S01]  /*2f8f0*/  ENDCOLLECTIVE ;  /* 0x000000000000791b */ /* 0x003fe20003800000 */
.L_x_3135:
[----:B------:R-:W-:Y:S05]  /*2f900*/  BRA `(.L_x_3136) ;  /* 0xfffffdc4009c7947 */ /* 0x000fea000383ffff */
.L_x_2827:
[----:B------:R-:W-:Y:S01]  /*2f910*/  BSSY B1, `(.L_x_3137) ;  /* 0x0000008000017945 */ /* 0x000fe20003800000 */
[----:B------:R-:W-:Y:S01]  /*2f920*/  IMAD.MOV.U32 R13, RZ, RZ, R7 ;  /* 0x000000ffff0d7224 */ /* 0x000fe200078e0007 */
[----:B------:R-:W-:Y:S01]  /*2f930*/  MOV R12, 0x2 ;  /* 0x00000002000c7802 */ /* 0x000fe20000000f00 */
[----:B------:R-:W-:Y:S02]  /*2f940*/  IMAD.MOV.U32 R11, RZ, RZ, 0x181f ;  /* 0x0000181fff0b7424 */ /* 0x000fe400078e00ff */
[----:B------:R-:W-:-:S07]  /*2f950*/  IMAD.MOV.U32 R15, RZ, RZ, -0x1 ;  /* 0xffffffffff0f7424 */ /* 0x000fce00078e00ff */
[----:B-1--4-:R-:W-:Y:S05]  /*2f960*/  WARPSYNC.COLLECTIVE R15, `(.L_x_3138) ;  /* 0x000000000f087348 */ /* 0x012fea0003c00000 */
[----:B----4-:R0:W2:Y:S02]  /*2f970*/  SHFL.IDX P6, R14, R13, R12, R11 ;  /* 0x0000000c0d0e7389 */ /* 0x0100a400000c000b */
[----:B012---:R-:W-:Y:S01]  /*2f980*/  ENDCOLLECTIVE ;  /* 0x000000000000791b */ /* 0x007fe20003800000 */
.L_x_3138:
[----:B------:R-:W-:Y:S05]  /*2f990*/  BSYNC B1 ;  /* 0x0000000000017941 */ /* 0x000fea0003800000 */
.L_x_3137:
        /* <DEDUP_REMOVED lines=8> */
.L_x_3139:
[----:B------:R-:W-:Y:S01]  /*2fa20*/  MOV R13, R8 ;  /* 0x00000008000d7202 */ /* 0x000fe20000000f00 */
[----:B------:R-:W-:-:S07]  /*2fa30*/  IMAD.MOV.U32 R5, RZ, RZ, R14 ;  /* 0x000000ffff057224 */ /* 0x000fce00078e000e */
[----:B------:R-:W-:Y:S05]  /*2fa40*/  WARPSYNC.COLLECTIVE R15, `(.L_x_3140) ;  /* 0x000000000f087348 */ /* 0x000fea0003c00000 */
[----:B------:R0:W1:Y:S02]  /*2fa50*/  SHFL.IDX P6, R14, R13, R12, R11 ;  /* 0x0000000c0d0e7389 */ /* 0x00006400000c000b */
[----:B01----:R-:W-:Y:S01]  /*2fa60*/  ENDCOLLECTIVE ;  /* 0x000000000000791b */ /* 0x003fe20003800000 */
.L_x_3140:
[----:B------:R-:W-:Y:S02]  /*2fa70*/  IMAD.MOV.U32 R13, RZ, RZ, R0 ;  /* 0x000000ffff0d7224 */ /* 0x000fe400078e0000 */
[----:B------:R-:W-:-:S07]  /*2fa80*/  IMAD.MOV.U32 R9, RZ, RZ, R14 ;  /* 0x000000ffff097224 */ /* 0x000fce00078e000e */
[----:B------:R-:W-:Y:S05]  /*2fa90*/  WARPSYNC.COLLECTIVE R15, `(.L_x_3141) ;  /* 0x000000000f087348 */ /* 0x000fea0003c00000 */
[----:B------:R0:W1:Y:S02]  /*2faa0*/  SHFL.IDX P6, R14, R13, R12, R11 ;  /* 0x0000000c0d0e7389 */ /* 0x00006400000c000b */
[----:B01----:R-:W-:Y:S01]  /*2fab0*/  ENDCOLLECTIVE ;  /* 0x000000000000791b */ /* 0x003fe20003800000 */
.L_x_3141:
[----:B------:R-:W-:Y:S05]  /*2fac0*/  BRA `(.L_x_3142) ;  /* 0xfffffdc8008c7947 */ /* 0x000fea000383ffff */
.L_x_2830:
[----:B------:R-:W-:Y:S01]  /*2fad0*/  BSSY B1, `(.L_x_3143) ;  /* 0x0000008000017945 */ /* 0x000fe20003800000 */
[----:B------:R-:W-:Y:S01]  /*2fae0*/  MOV R13, R7 ;  /* 0x00000007000d7202 */ /* 0x000fe20000000f00 */
[----:B------:R-:W-:Y:S01]  /*2faf0*/  IMAD.MOV.U32 R12, RZ, RZ, 0x3 ;  /* 0x00000003ff0c7424 */ /* 0x000fe200078e00ff */
[----:B------:R-:W-:Y:S01]  /*2fb00*/  MOV R15, 0xffffffff ;  /* 0xffffffff000f7802 */ /* 0x000fe20000000f00 */
[----:B------:R-:W-:-:S07]  /*2fb10*/  IMAD.MOV.U32 R11, RZ, RZ, 0x181f ;  /* 0x0000181fff0b7424 */ /* 0x000fce00078e00ff */
[----:B-1--4-:R-:W-:Y:S05]  /*2fb20*/  WARPSYNC.COLLECTIVE R15, `(.L_x_3144) ;  /* 0x000000000f087348 */ /* 0x012fea0003c00000 */
[----:B------:R0:W2:Y:S02]  /*2fb30*/  SHFL.IDX P6, R14, R13, R12, R11 ;  /* 0x0000000c0d0e7389 */ /* 0x0000a400000c000b */
[----:B012-4-:R-:W-:Y:S01]  /*2fb40*/  ENDCOLLECTIVE ;  /* 0x000000000000791b */ /* 0x017fe20003800000 */
.L_x_3144:
[----:B------:R-:W-:Y:S05]  /*2fb50*/  BSYNC B1 ;  /* 0x0000000000017941 */ /* 0x000fea0003800000 */
.L_x_3143:
        /* <DEDUP_REMOVED lines=8> */
.L_x_3145:
[----:B------:R-:W-:Y:S01]  /*2fbe0*/  IMAD.MOV.U32 R13, RZ, RZ, R8 ;  /* 0x000000ffff0d7224 */ /* 0x000fe200078e0008 */
[----:B------:R-:W-:-:S07]  /*2fbf0*/  MOV R67, R14 ;  /* 0x0000000e00437202 */ /* 0x000fce0000000f00 */
[----:B------:R-:W-:Y:S05]  /*2fc00*/  WARPSYNC.COLLECTIVE R15, `(.L_x_3146) ;  /* 0x000000000f087348 */ /* 0x000fea0003c00000 */
[----:B------:R0:W1:Y:S02]  /*2fc10*/  SHFL.IDX P6, R14, R13, R12, R11 ;  /* 0x0000000c0d0e7389 */ /* 0x00006400000c000b */
[----:B01----:R-:W-:Y:S01]  /*2fc20*/  ENDCOLLECTIVE ;  /* 0x000000000000791b */ /* 0x003fe20003800000 */
.L_x_3146:
[----:B------:R-:W-:Y:S01]  /*2fc30*/  MOV R13, R0 ;  /* 0x00000000000d7202 */ /* 0x000fe20000000f00 */
[----:B------:R-:W-:-:S07]  /*2fc40*/  IMAD.MOV.U32 R72, RZ, RZ, R14 ;  /* 0x000000ffff487224 */ /* 0x000fce00078e000e */
[----:B------:R-:W-:Y:S05]  /*2fc50*/  WARPSYNC.COLLECTIVE R15, `(.L_x_3147) ;  /* 0x000000000f087348 */ /* 0x000fea0003c00000 */
[----:B------:R0:W1:Y:S02]  /*2fc60*/  SHFL.IDX P6, R14, R13, R12, R11 ;  /* 0x0000000c0d0e7389 */ /* 0x00006400000c000b */
[----:B01----:R-:W-:Y:S01]  /*2fc70*/  ENDCOLLECTIVE ;  /* 0x000000000000791b */ /* 0x003fe20003800000 */
.L_x_3147:
[----:B------:R-:W-:Y:S05]  /*2fc80*/  BRA `(.L_x_3148) ;  /* 0xfffffdcc00847947 */ /* 0x000fea000383ffff */
.L_x_2834:
[----:B0-----:R0:W1:Y:S02]  /*2fc90*/  SYNCS.PHASECHK.TRANS64.TRYWAIT P0, [R22+URZ+0x38800], R125 ;  /* 0x0388007d160075a7 */ /* 0x001064000800017f */
[----:B-1----:R-:W-:Y:S05]  /*2fca0*/  @!P0 NANOSLEEP.SYNCS 0x989680 ;  /* 0x009896800000895d */ /* 0x002fea0003900000 */
[----:B------:R-:W1:Y:S02]  /*2fcb0*/  @!P0 SYNCS.PHASECHK.TRANS64 P0, [R22+URZ+0x38800], R125 ;  /* 0x0388007d160085a7 */ /* 0x000e64000800007f */
[----:B-1----:R-:W-:Y:S05]  /*2fcc0*/  @!P0 BRA `(.L_x_2834) ;  /* 0xfffffffc00f08947 */ /* 0x002fea000383ffff */
[----:B------:R-:W-:Y:S05]  /*2fcd0*/  BRA `(.L_x_3149) ;  /* 0xfffffdd000e47947 */ /* 0x000fea000383ffff */
.L_x_2866:
        /* <DEDUP_REMOVED lines=8> */
.L_x_3151:
[----:B------:R-:W-:Y:S05]  /*2fd60*/  BSYNC B1 ;  /* 0x0000000000017941 */ /* 0x000fea0003800000 */
.L_x_3150:
        /* <DEDUP_REMOVED lines=8> */
.L_x_3152:
[----:B------:R-:W-:Y:S02]  /*2fdf0*/  IMAD.MOV.U32 R13, RZ, RZ, R9 ;  /* 0x000000ffff0d7224 */ /* 0x000fe400078e0009 */
[----:B------:R-:W-:-:S07]  /*2fe00*/  IMAD.MOV.U32 R5, RZ, RZ, R14 ;  /* 0x000000ffff057224 */ /* 0x000fce00078e000e */
[----:B------:R-:W-:Y:S05]  /*2fe10*/  WARPSYNC.COLLECTIVE R15, `(.L_x_3153) ;  /* 0x000000000f087348 */ /* 0x000fea0003c00000 */
[----:B------:R0:W1:Y:S02]  /*2fe20*/  SHFL.IDX P6, R14, R13, R12, R11 ;  /* 0x0000000c0d0e7389 */ /* 0x00006400000c000b */
[----:B01----:R-:W-:Y:S01]  /*2fe30*/  ENDCOLLECTIVE ;  /* 0x000000000000791b */ /* 0x003fe20003800000 */
.L_x_3153:
[----:B------:R-:W-:Y:S01]  /*2fe40*/  IMAD.MOV.U32 R13, RZ, RZ, R6 ;  /* 0x000000ffff0d7224 */ /* 0x000fe200078e0006 */
[----:B------:R-:W-:-:S07]  /*2fe50*/  MOV R10, R14 ;  /* 0x0000000e000a7202 */ /* 0x000fce0000000f00 */
[----:B------:R-:W-:Y:S05]  /*2fe60*/  WARPSYNC.COLLECTIVE R15, `(.L_x_3154) ;  /* 0x000000000f087348 */ /* 0x000fea0003c00000 */
[----:B------:R0:W1:Y:S02]  /*2fe70*/  SHFL.IDX P6, R14, R13, R12, R11 ;  /* 0x0000000c0d0e7389 */ /* 0x00006400000c000b */
[----:B01----:R-:W-:Y:S01]  /*2fe80*/  ENDCOLLECTIVE ;  /* 0x000000000000791b */ /* 0x003fe20003800000 */
.L_x_3154:
[----:B------:R-:W-:Y:S05]  /*2fe90*/  BRA `(.L_x_3155) ;  /* 0xfffffe0000a47947 */ /* 0x000fea000383ffff */
.L_x_2869:
        /* <DEDUP_REMOVED lines=8> */
.L_x_3157:
[----:B------:R-:W-:Y:S05]  /*2ff20*/  BSYNC B1 ;  /* 0x0000000000017941 */ /* 0x000fea0003800000 */
.L_x_3156:
        /* <DEDUP_REMOVED lines=8> */
.L_x_3158:
[----:B------:R-:W-:Y:S01]  /*2ffb0*/  MOV R13, R9 ;  /* 0x00000009000d7202 */ /* 0x000fe20000000f00 */
[----:B------:R-:W-:-:S07]  /*2ffc0*/  IMAD.MOV.U32 R5, RZ, RZ, R14 ;  /* 0x000000ffff057224 */ /* 0x000fce00078e000e */
[----:B------:R-:W-:Y:S05]  /*2ffd0*/  WARPSYNC.COLLECTIVE R15, `(.L_x_3159) ;  /* 0x000000000f087348 */ /* 0x000fea0003c00000 */
[----:B------:R0:W1:Y:S02]  /*2ffe0*/  SHFL.IDX P6, R14, R13, R12, R11 ;  /* 0x0000000c0d0e7389 */ /* 0x00006400000c000b */
[----:B01----:R-:W-:Y:S01]  /*2fff0*/  ENDCOLLECTIVE ;  /* 0x000000000000791b */ /* 0x003fe20003800000 */
.L_x_3159:
[----:B------:R-:W-:Y:S02]  /*30000*/  IMAD.MOV.U32 R13, RZ, RZ, R6 ;  /* 0x000000ffff0d7224 */ /* 0x000fe400078e0006 */
[----:B------:R-:W-:-:S07]  /*30010*/  IMAD.MOV.U32 R10, RZ, RZ, R14 ;  /* 0x000000ffff0a7224 */ /* 0x000fce00078e000e */
[----:B------:R-:W-:Y:S05]  /*30020*/  WARPSYNC.COLLECTIVE R15, `(.L_x_3160) ;  /* 0x000000000f087348 */ /* 0x000fea0003c00000 */
[----:B------:R0:W1:Y:S02]  /*30030*/  SHFL.IDX P6, R14, R13, R12, R11 ;  /* 0x0000000c0d0e7389 */ /* 0x00006400000c000b */
[----:B01----:R-:W-:Y:S01]  /*30040*/  ENDCOLLECTIVE ;  /* 0x000000000000791b */ /* 0x003fe20003800000 */
.L_x_3160:
[----:B------:R-:W-:Y:S05]  /*30050*/  BRA `(.L_x_3161) ;  /* 0xfffffe0400607947 */ /* 0x000fea000383ffff */
.L_x_2872:
[----:B------:R-:W-:Y:S01]  /*30060*/  BSSY B1, `(.L_x_3162) ;  /* 0x0000008000017945 */ /* 0x000fe20003800000 */
[----:B------:R-:W-:Y:S01]  /*30070*/  MOV R13, R8 ;  /* 0x00000008000d7202 */ /* 0x000fe20000000f00 */
[----:B------:R-:W-:Y:S01]  /*30080*/  IMAD.MOV.U32 R12, RZ, RZ, 0x2 ;  /* 0x00000002ff0c7424 */ /* 0x000fe200078e00ff */
[----:B------:R-:W-:Y:S01]  /*30090*/  MOV R15, 0xffffffff ;  /* 0xffffffff000f7802 */ /* 0x000fe20000000f00 */
[----:B------:R-:W-:-:S07]  /*300a0*/  IMAD.MOV.U32 R11, RZ, RZ, 0x181f ;  /* 0x0000181fff0b7424 */ /* 0x000fce00078e00ff */
[----:B-1--4-:R-:W-:Y:S05]  /*300b0*/  WARPSYNC.COLLECTIVE R15, `(.L_x_3163) ;  /* 0x000000000f087348 */ /* 0x012fea0003c00000 */
[----:B----4-:R0:W2:Y:S02]  /*300c0*/  SHFL.IDX P6, R14, R13, R12, R11 ;  /* 0x0000000c0d0e7389 */ /* 0x0100a400000c000b */
[----:B012---:R-:W-:Y:S01]  /*300d0*/  ENDCOLLECTIVE ;  /* 0x000000000000791b */ /* 0x007fe20003800000 */
.L_x_3163:
[----:B------:R-:W-:Y:S05]  /*300e0*/  BSYNC B1 ;  /* 0x0000000000017941 */ /* 0x000fea0003800000 */
.L_x_3162:
        /* <DEDUP_REMOVED lines=8> */
.L_x_3164:
[----:B------:R-:W-:Y:S01]  /*30170*/  IMAD.MOV.U32 R13, RZ, RZ, R9 ;  /* 0x000000ffff0d7224 */ /* 0x000fe200078e0009 */
[----:B------:R-:W-:-:S07]  /*30180*/  MOV R5, R14 ;  /* 0x0000000e00057202 */ /* 0x000fce0000000f00 */
[----:B------:R-:W-:Y:S05]  /*30190*/  WARPSYNC.COLLECTIVE R15, `(.L_x_3165) ;  /* 0x000000000f087348 */ /* 0x000fea0003c00000 */
[----:B------:R0:W1:Y:S02]  /*301a0*/  SHFL.IDX P6, R14, R13, R12, R11 ;  /* 0x0000000c0d0e7389 */ /* 0x00006400000c000b */
[----:B01----:R-:W-:Y:S01]  /*301b0*/  ENDCOLLECTIVE ;  /* 0x000000000000791b */ /* 0x003fe20003800000 */
.L_x_3165:
[----:B------:R-:W-:Y:S01]  /*301c0*/  MOV R13, R6 ;  /* 0x00000006000d7202 */ /* 0x000fe20000000f00 */
[----:B------:R-:W-:-:S07]  /*301d0*/  IMAD.MOV.U32 R10, RZ, RZ, R14 ;  /* 0x000000ffff0a7224 */ /* 0x000fce00078e000e */
[----:B------:R-:W-:Y:S05]  /*301e0*/  WARPSYNC.COLLECTIVE R15, `(.L_x_3166) ;  /* 0x000000000f087348 */ /* 0x000fea0003c00000 */
[----:B------:R0:W1:Y:S02]  /*301f0*/  SHFL.IDX P6, R14, R13, R12, R11 ;  /* 0x0000000c0d0e7389 */ /* 0x00006400000c000b */
[----:B01----:R-:W-:Y:S01]  /*30200*/  ENDCOLLECTIVE ;  /* 0x000000000000791b */ /* 0x003fe20003800000 */
.L_x_3166:
[----:B------:R-:W-:Y:S05]  /*30210*/  BRA `(.L_x_3167) ;  /* 0xfffffe0800087947 */ /* 0x000fea000383ffff */
.L_x_2875:
        /* <DEDUP_REMOVED lines=8> */
.L_x_3169:
[----:B------:R-:W-:Y:S05]  /*302a0*/  BSYNC B1 ;  /* 0x0000000000017941 */ /* 0x000fea0003800000 */
.L_x_3168:
        /* <DEDUP_REMOVED lines=8> */
.L_x_3170:
[----:B------:R-:W-:Y:S02]  /*30330*/  IMAD.MOV.U32 R13, RZ, RZ, R9 ;  /* 0x000000ffff0d7224 */ /* 0x000fe400078e0009 */
[----:B------:R-:W-:-:S07]  /*30340*/  IMAD.MOV.U32 R21, RZ, RZ, R14 ;  /* 0x000000ffff157224 */ /* 0x000fce00078e000e */
[----:B------:R-:W-:Y:S05]  /*30350*/  WARPSYNC.COLLECTIVE R15, `(.L_x_3171) ;  /* 0x000000000f087348 */ /* 0x000fea0003c00000 */
[----:B------:R0:W1:Y:S02]  /*30360*/  SHFL.IDX P6, R14, R13, R12, R11 ;  /* 0x0000000c0d0e7389 */ /* 0x00006400000c000b */
[----:B01----:R-:W-:Y:S01]  /*30370*/  ENDCOLLECTIVE ;  /* 0x000000000000791b */ /* 0x003fe20003800000 */
.L_x_3171:
[----:B------:R-:W-:Y:S01]  /*30380*/  IMAD.MOV.U32 R13, RZ, RZ, R6 ;  /* 0x000000ffff0d7224 */ /* 0x000fe200078e0006 */
[----:B------:R-:W-:-:S07]  /*30390*/  MOV R76, R14 ;  /* 0x0000000e004c7202 */ /* 0x000fce0000000f00 */
[----:B------:R-:W-:Y:S05]  /*303a0*/  WARPSYNC.COLLECTIVE R15, `(.L_x_3172) ;  /* 0x000000000f087348 */ /* 0x000fea0003c00000 */
[----:B------:R0:W1:Y:S02]  /*303b0*/  SHFL.IDX P6, R14, R13, R12, R11 ;  /* 0x0000000c0d0e7389 */ /* 0x00006400000c000b */
[----:B01----:R-:W-:Y:S01]  /*303c0*/  ENDCOLLECTIVE ;  /* 0x000000000000791b */ /* 0x003fe20003800000 */
.L_x_3172:
[----:B------:R-:W-:Y:S01]  /*303d0*/  IMAD.MOV.U32 R77, RZ, RZ, R14 ;  /* 0x000000ffff4d7224 */ /* 0x000fe200078e000e */
[----:B------:R-:W-:Y:S06]  /*303e0*/  BRA `(.L_x_3173) ;  /* 0xfffffe0800b47947 */ /* 0x000fec000383ffff */
.L_x_2879:
[----:B0-----:R0:W1:Y:S02]  /*303f0*/  SYNCS.PHASECHK.TRANS64.TRYWAIT P0, [R22+URZ+0x38800], R85 ;  /* 0x03880055160075a7 */ /* 0x001064000800017f */
[----:B-1----:R-:W-:Y:S05]  /*30400*/  @!P0 NANOSLEEP.SYNCS 0x989680 ;  /* 0x009896800000895d */ /* 0x002fea0003900000 */
[----:B------:R-:W1:Y:S02]  /*30410*/  @!P0 SYNCS.PHASECHK.TRANS64 P0, [R22+URZ+0x38800], R85 ;  /* 0x03880055160085a7 */ /* 0x000e64000800007f */
[----:B-1----:R-:W-:Y:S05]  /*30420*/  @!P0 BRA `(.L_x_2879) ;  /* 0xfffffffc00f08947 */ /* 0x002fea000383ffff */
[----:B------:R-:W-:Y:S05]  /*30430*/  BRA `(.L_x_3174) ;  /* 0xfffffe0c00dc7947 */ /* 0x000fea000383ffff */
.L_x_2897:
[----:B-1----:R1:W3:Y:S02]  /*30440*/  SYNCS.PHASECHK.TRANS64.TRYWAIT P1, [R0+URZ+0x38830], R3 ;  /* 0x03883003000075a7 */ /* 0x0022e4000802017f */
[----:B---3--:R-:W-:Y:S05]  /*30450*/  @!P1 NANOSLEEP.SYNCS 0x989680 ;  /* 0x009896800000995d */ /* 0x008fea0003900000 */
[----:B------:R-:W3:Y:S02]  /*30460*/  @!P1 SYNCS.PHASECHK.TRANS64 P1, [R0+URZ+0x38830], R3 ;  /* 0x03883003000095a7 */ /* 0x000ee4000802007f */
[----:B---3--:R-:W-:Y:S05]  /*30470*/  @!P1 BRA `(.L_x_2897) ;  /* 0xfffffffc00f09947 */ /* 0x008fea000383ffff */
[----:B------:R-:W-:Y:S05]  /*30480*/  BRA `(.L_x_2896) ;  /* 0xfffffe4400a87947 */ /* 0x000fea000383ffff */
.L_x_2905:
[----:B-1----:R1:W2:Y:S02]  /*30490*/  SYNCS.PHASECHK.TRANS64.TRYWAIT P2, [R10+URZ+0x38830], R3 ;  /* 0x038830030a0075a7 */ /* 0x0022a4000804017f */
[----:B--2---:R-:W-:Y:S05]  /*304a0*/  @!P2 NANOSLEEP.SYNCS 0x989680 ;  /* 0x009896800000a95d */ /* 0x004fea0003900000 */
[----:B------:R-:W2:Y:S02]  /*304b0*/  @!P2 SYNCS.PHASECHK.TRANS64 P2, [R10+URZ+0x38830], R3 ;  /* 0x038830030a00a5a7 */ /* 0x000ea4000804007f */
[----:B--2---:R-:W-:Y:S05]  /*304c0*/  @!P2 BRA `(.L_x_2905) ;  /* 0xfffffffc00f0a947 */ /* 0x004fea000383ffff */
[----:B------:R-:W-:Y:S05]  /*304d0*/  BRA `(.L_x_2904) ;  /* 0xfffffe8c00f87947 */ /* 0x000fea000383ffff */
.L_x_2910:
[----:B---3--:R3:W4:Y:S02]  /*304e0*/  SYNCS.PHASECHK.TRANS64.TRYWAIT P2, [R6+URZ+0x38850], R0 ;  /* 0x03885000060075a7 */ /* 0x008724000804017f */
[----:B----4-:R-:W-:Y:S05]  /*304f0*/  @!P2 NANOSLEEP.SYNCS 0x989680 ;  /* 0x009896800000a95d */ /* 0x010fea0003900000 */
[----:B------:R-:W4:Y:S02]  /*30500*/  @!P2 SYNCS.PHASECHK.TRANS64 P2, [R6+URZ+0x38850], R0 ;  /* 0x038850000600a5a7 */ /* 0x000f24000804007f */
[----:B----4-:R-:W-:Y:S05]  /*30510*/  @!P2 BRA `(.L_x_2910) ;  /* 0xfffffffc00f0a947 */ /* 0x010fea000383ffff */
[----:B------:R-:W-:Y:S05]  /*30520*/  BRA `(.L_x_2909) ;  /* 0xfffffec400b87947 */ /* 0x000fea000383ffff */
.L_x_2920:
[----:B-1----:R1:W2:Y:S02]  /*30530*/  SYNCS.PHASECHK.TRANS64.TRYWAIT P1, [R3+URZ+0x38830], R6 ;  /* 0x03883006030075a7 */ /* 0x0022a4000802017f */
[----:B--2---:R-:W-:Y:S05]  /*30540*/  @!P1 NANOSLEEP.SYNCS 0x989680 ;  /* 0x009896800000995d */ /* 0x004fea0003900000 */
[----:B------:R-:W2:Y:S02]  /*30550*/  @!P1 SYNCS.PHASECHK.TRANS64 P1, [R3+URZ+0x38830], R6 ;  /* 0x03883006030095a7 */ /* 0x000ea4000802007f */
[----:B--2---:R-:W-:Y:S05]  /*30560*/  @!P1 BRA `(.L_x_2920) ;  /* 0xfffffffc00f09947 */ /* 0x004fea000383ffff */
[----:B------:R-:W-:Y:S05]  /*30570*/  BRA `(.L_x_2919) ;  /* 0xfffffedc00c87947 */ /* 0x000fea000383ffff */
.L_x_2925:
[----:B-1----:R1:W2:Y:S02]  /*30580*/  SYNCS.PHASECHK.TRANS64.TRYWAIT P1, [R6+URZ+0x38850], R0 ;  /* 0x03885000060075a7 */ /* 0x0022a4000802017f */
[----:B--2---:R-:W-:Y:S05]  /*30590*/  @!P1 NANOSLEEP.SYNCS 0x989680 ;  /* 0x009896800000995d */ /* 0x004fea0003900000 */
[----:B------:R-:W2:Y:S02]  /*305a0*/  @!P1 SYNCS.PHASECHK.TRANS64 P1, [R6+URZ+0x38850], R0 ;  /* 0x03885000060095a7 */ /* 0x000ea4000802007f */
[----:B--2---:R-:W-:Y:S05]  /*305b0*/  @!P1 BRA `(.L_x_2925) ;  /* 0xfffffffc00f09947 */ /* 0x004fea000383ffff */
[----:B------:R-:W-:Y:S05]  /*305c0*/  BRA `(.L_x_2924) ;  /* 0xffffff14008c7947 */ /* 0x000fea000383ffff */
.L_x_2933:
[----:B-1----:R1:W2:Y:S02]  /*305d0*/  SYNCS.PHASECHK.TRANS64.TRYWAIT P1, [R8+URZ+0x38850], R7 ;  /* 0x03885007080075a7 */ /* 0x0022a4000802017f */
[----:B--2---:R-:W-:Y:S05]  /*305e0*/  @!P1 NANOSLEEP.SYNCS 0x989680 ;  /* 0x009896800000995d */ /* 0x004fea0003900000 */
[----:B------:R-:W2:Y:S02]  /*305f0*/  @!P1 SYNCS.PHASECHK.TRANS64 P1, [R8+URZ+0x38850], R7 ;  /* 0x03885007080095a7 */ /* 0x000ea4000802007f */
[----:B--2---:R-:W-:Y:S05]  /*30600*/  @!P1 BRA `(.L_x_2933) ;  /* 0xfffffffc00f09947 */ /* 0x004fea000383ffff */
[----:B------:R-:W-:Y:S05]  /*30610*/  BRA `(.L_x_2932) ;  /* 0xffffff2c00d07947 */ /* 0x000fea000383ffff */
.L_x_2970:
        /* <DEDUP_REMOVED lines=8> */
[----:B-1----:R-:W-:Y:S05]  /*306a0*/  WARPSYNC.COLLECTIVE R15, `(.L_x_3176) ;  /* 0x000000000f087348 */ /* 0x002fea0003c00000 */
[----:B------:R0:W2:Y:S02]  /*306b0*/  SHFL.IDX P6, R14, R13, R12, R11 ;  /* 0x0000000c0d0e7389 */ /* 0x0000a400000c000b */
[----:B012---:R-:W-:Y:S01]  /*306c0*/  ENDCOLLECTIVE ;  /* 0x000000000000791b */ /* 0x007fe20003800000 */
.L_x_3176:
[----:B------:R-:W-:Y:S05]  /*306d0*/  BSYNC B1 ;  /* 0x0000000000017941 */ /* 0x000fea0003800000 */
.L_x_3175:
[----:B------:R-:W-:Y:S05]  /*306e0*/  BRA `(.L_x_3177) ;  /* 0xffffff8000287947 */ /* 0x000fea000383ffff */
.L_x_2972:
[----:B------:R-:W-:Y:S01]  /*306f0*/  BSSY B1, `(.L_x_3178) ;  /* 0x0000006000017945 */ /* 0x000fe20003800000 */
[----:B------:R-:W-:-:S07]  /*30700*/  IMAD.MOV.U32 R15, RZ, RZ, -0x1 ;  /* 0xffffffffff0f7424 */ /* 0x000fce00078e00ff */
[----:B01----:R-:W-:Y:S05]  /*30710*/  WARPSYNC.COLLECTIVE R15, `(.L_x_3179) ;  /* 0x000000000f0c7348 */ /* 0x003fea0003c00000 */
[----:B------:R-:W-:Y:S02]  /*30720*/  ELECT P6, UR62, PT ;  /* 0x00000000003e782f */ /* 0x000fe400038c0000 */
[----:B------:R-:W-:Y:S01]  /*30730*/  MOV R14, UR62 ;  /* 0x0000003e000e7c02 */ /* 0x000fe20008000f00 */
[----:B01----:R-:W-:Y:S10]  /*30740*/  ENDCOLLECTIVE ;  /* 0x000000000000791b */ /* 0x003ff40003800000 */
.L_x_3179:
[----:B------:R-:W-:Y:S05]  /*30750*/  BSYNC B1 ;  /* 0x0000000000017941 */ /* 0x000fea0003800000 */
.L_x_3178:
[----:B------:R-:W-:Y:S05]  /*30760*/  BRA `(.L_x_2971) ;  /* 0xffffff8000207947 */ /* 0x000fea000383ffff */
.L_x_2974:
[----:B0-----:R0:W2:Y:S02]  /*30770*/  SYNCS.PHASECHK.TRANS64.TRYWAIT P0, [R22+URZ+0x38820], R7 ;  /* 0x03882007160075a7 */ /* 0x0010a4000800017f */
[----:B--2---:R-:W-:Y:S05]  /*30780*/  @!P0 NANOSLEEP.SYNCS 0x989680 ;  /* 0x009896800000895d */ /* 0x004fea0003900000 */
[----:B------:R-:W2:Y:S02]  /*30790*/  @!P0 SYNCS.PHASECHK.TRANS64 P0, [R22+URZ+0x38820], R7 ;  /* 0x03882007160085a7 */ /* 0x000ea4000800007f */
[----:B--2---:R-:W-:Y:S05]  /*307a0*/  @!P0 BRA `(.L_x_2974) ;  /* 0xfffffffc00f08947 */ /* 0x004fea000383ffff */
[----:B------:R-:W-:Y:S05]  /*307b0*/  BRA `(.L_x_3180) ;  /* 0xffffff8000307947 */ /* 0x000fea000383ffff */
.L_x_2978:
[----:B-1----:R1:W2:Y:S02]  /*307c0*/  SYNCS.PHASECHK.TRANS64.TRYWAIT P0, [R11+URZ+0x388a0], R10 ;  /* 0x0388a00a0b0075a7 */ /* 0x0022a4000800017f */
[----:B--2---:R-:W-:Y:S05]  /*307d0*/  @!P0 NANOSLEEP.SYNCS 0x989680 ;  /* 0x009896800000895d */ /* 0x004fea0003900000 */
[----:B------:R-:W2:Y:S02]  /*307e0*/  @!P0 SYNCS.PHASECHK.TRANS64 P0, [R11+URZ+0x388a0], R10 ;  /* 0x0388a00a0b0085a7 */ /* 0x000ea4000800007f */
[----:B--2---:R-:W-:Y:S05]  /*307f0*/  @!P0 BRA `(.L_x_2978) ;  /* 0xfffffffc00f08947 */ /* 0x004fea000383ffff */
[----:B------:R-:W-:Y:S05]  /*30800*/  BRA `(.L_x_3181) ;  /* 0xffffff8000487947 */ /* 0x000fea000383ffff */
.L_x_2986:
[----:B0-----:R0:W2:Y:S02]  /*30810*/  SYNCS.PHASECHK.TRANS64.TRYWAIT P0, [R11+URZ+0x388c0], R10 ;  /* 0x0388c00a0b0075a7 */ /* 0x0010a4000800017f */
[----:B--2---:R-:W-:Y:S05]  /*30820*/  @!P0 NANOSLEEP.SYNCS 0x989680 ;  /* 0x009896800000895d */ /* 0x004fea0003900000 */
[----:B------:R-:W2:Y:S02]  /*30830*/  @!P0 SYNCS.PHASECHK.TRANS64 P0, [R11+URZ+0x388c0], R10 ;  /* 0x0388c00a0b0085a7 */ /* 0x000ea4000800007f */
[----:B--2---:R-:W-:Y:S05]  /*30840*/  @!P0 BRA `(.L_x_2986) ;  /* 0xfffffffc00f08947 */ /* 0x004fea000383ffff */
[----:B------:R-:W-:Y:S05]  /*30850*/  BRA `(.L_x_3182) ;  /* 0xffffff8400847947 */ /* 0x000fea000383ffff */
.L_x_2996:
[----:B-1----:R1:W2:Y:S02]  /*30860*/  SYNCS.PHASECHK.TRANS64.TRYWAIT P1, [R10+URZ+0x388a0], R9 ;  /* 0x0388a0090a0075a7 */ /* 0x0022a4000802017f */
[----:B--2---:R-:W-:Y:S05]  /*30870*/  @!P1 NANOSLEEP.SYNCS 0x989680 ;  /* 0x009896800000995d */ /* 0x004fea0003900000 */
[----:B------:R-:W2:Y:S02]  /*30880*/  @!P1 SYNCS.PHASECHK.TRANS64 P1, [R10+URZ+0x388a0], R9 ;  /* 0x0388a0090a0095a7 */ /* 0x000ea4000802007f */
[----:B--2---:R-:W-:Y:S05]  /*30890*/  @!P1 BRA `(.L_x_2996) ;  /* 0xfffffffc00f09947 */ /* 0x004fea000383ffff */
[----:B------:R-:W-:Y:S05]  /*308a0*/  BRA `(.L_x_3183) ;  /* 0xffffff8800f47947 */ /* 0x000fea000383ffff */
.L_x_3004:
[----:B0-----:R0:W2:Y:S02]  /*308b0*/  SYNCS.PHASECHK.TRANS64.TRYWAIT P1, [R10+URZ+0x388c0], R9 ;  /* 0x0388c0090a0075a7 */ /* 0x0010a4000802017f */
[----:B--2---:R-:W-:Y:S05]  /*308c0*/  @!P1 NANOSLEEP.SYNCS 0x989680 ;  /* 0x009896800000995d */ /* 0x004fea0003900000 */
[----:B------:R-:W2:Y:S02]  /*308d0*/  @!P1 SYNCS.PHASECHK.TRANS64 P1, [R10+URZ+0x388c0], R9 ;  /* 0x0388c0090a0095a7 */ /* 0x000ea4000802007f */
[----:B--2---:R-:W-:Y:S05]  /*308e0*/  @!P1 BRA `(.L_x_3004) ;  /* 0xfffffffc00f09947 */ /* 0x004fea000383ffff */
[----:B------:R-:W-:Y:S05]  /*308f0*/  BRA `(.L_x_3184) ;  /* 0xffffff90002c7947 */ /* 0x000fea000383ffff */
.L_x_3020:
        /* <DEDUP_REMOVED lines=11> */
.L_x_3186:
[----:B------:R-:W-:Y:S05]  /*309b0*/  BSYNC B0 ;  /* 0x0000000000007941 */ /* 0x000fea0003800000 */
.L_x_3185:
[----:B------:R-:W-:Y:S05]  /*309c0*/  BRA `(.L_x_3187) ;  /* 0xffffff9c00d07947 */ /* 0x000fea000383ffff */
.L_x_3023:
[----:B0-----:R0:W1:Y:S02]  /*309d0*/  SYNCS.PHASECHK.TRANS64.TRYWAIT P0, [R5+URZ+0x38840], R2 ;  /* 0x03884002050075a7 */ /* 0x001064000800017f */
[----:B-1----:R-:W-:Y:S05]  /*309e0*/  @!P0 NANOSLEEP.SYNCS 0x989680 ;  /* 0x009896800000895d */ /* 0x002fea0003900000 */
[----:B------:R-:W1:Y:S02]  /*309f0*/  @!P0 SYNCS.PHASECHK.TRANS64 P0, [R5+URZ+0x38840], R2 ;  /* 0x03884002050085a7 */ /* 0x000e64000800007f */
[----:B-1----:R-:W-:Y:S05]  /*30a00*/  @!P0 BRA `(.L_x_3023) ;  /* 0xfffffffc00f08947 */ /* 0x002fea000383ffff */
[----:B------:R-:W-:Y:S05]  /*30a10*/  BRA `(.L_x_3188) ;  /* 0xffffffa0002c7947 */ /* 0x000fea000383ffff */
.L_x_3024:
        /* <DEDUP_REMOVED lines=8> */
.L_x_3190:
[----:B------:R-:W-:Y:S05]  /*30aa0*/  BSYNC B0 ;  /* 0x0000000000007941 */ /* 0x000fea0003800000 */
.L_x_3189:
[----:B------:R-:W-:Y:S01]  /*30ab0*/  IMAD.MOV.U32 R13, RZ, RZ, R0 ;  /* 0x000000ffff0d7224 */ /* 0x000fe200078e0000 */
[----:B------:R-:W-:Y:S01]  /*30ac0*/  MOV R12, RZ ;  /* 0x000000ff000c7202 */ /* 0x000fe20000000f00 */
[----:B------:R-:W-:Y:S01]  /*30ad0*/  IMAD.MOV.U32 R11, RZ, RZ, 0x181f ;  /* 0x0000181fff0b7424 */ /* 0x000fe200078e00ff */
        /* <DEDUP_REMOVED lines=9> */
.L_x_3191:
[----:B------:R-:W-:Y:S01]  /*30b70*/  LOP3.LUT P2, RZ, R23, 0x2, RZ, 0xc0, !PT ;  /* 0x0000000217ff7812 */ /* 0x000fe2000784c0ff */
[----:B------:R-:W-:Y:S01]  /*30b80*/  ULDC.64 UR4, c[0x0][0x208] ;  /* 0x0000820000047ab9 */ /* 0x000fe20000000a00 */
[----:B------:R-:W-:Y:S01]  /*30b90*/  MOV R13, R6 ;  /* 0x00000006000d7202 */ /* 0x000fe20000000f00 */
[----:B------:R-:W-:Y:S01]  /*30ba0*/  IMAD.MOV.U32 R12, RZ, RZ, 0x1 ;  /* 0x00000001ff0c7424 */ /* 0x000fe200078e00ff */
[----:B------:R-:W-:-:S04]  /*30bb0*/  MOV R3, R14 ;  /* 0x0000000e00037202 */ /* 0x000fc80000000f00 */
[----:B------:R-:W-:-:S05]  /*30bc0*/  @P0 LEA R3, P1, R36, R3, 0x1 ;  /* 0x0000000324030211 */ /* 0x000fca00078208ff */
[----:B------:R-:W-:Y:S01]  /*30bd0*/  @P0 IMAD.X R2, RZ, RZ, R2, P1 ;  /* 0x000000ffff020224 */ /* 0x000fe200008e0602 */
[----:B------:R-:W-:-:S04]  /*30be0*/  ISETP.GE.AND P1, PT, R4, 0x11, PT ;  /* 0x000000110400780c */ /* 0x000fc80003f26270 */
[----:B------:R-:W-:-:S04]  /*30bf0*/  @P0 LOP3.LUT R3, R3, R2, RZ, 0x3c, !PT ;  /* 0x0000000203030212 */ /* 0x000fc800078e3cff */
[----:B------:R-:W-:-:S04]  /*30c00*/  @P0 LOP3.LUT R2, R3, R2, RZ, 0x3c, !PT ;  /* 0x0000000203020212 */ /* 0x000fc800078e3cff */
[----:B------:R-:W-:Y:S02]  /*30c10*/  @P0 LOP3.LUT R3, R3, R2, RZ, 0x3c, !PT ;  /* 0x0000000203030212 */ /* 0x000fe400078e3cff */
[----:B------:R-:W-:-:S03]  /*30c20*/  @P1 LEA R21, R7, R22, 0x1 ;  /* 0x0000001607151211 */ /* 0x000fc600078e08ff */
        /* <DEDUP_REMOVED lines=10> */
.L_x_3192:
[----:B------:R-:W-:Y:S01]  /*30cd0*/  MOV R13, R0 ;  /* 0x00000000000d7202 */ /* 0x000fe20000000f00 */
[----:B------:R-:W-:-:S07]  /*30ce0*/  IMAD.MOV.U32 R8, RZ, RZ, R14 ;  /* 0x000000ffff087224 */ /* 0x000fce00078e000e */
[----:B------:R-:W-:Y:S05]  /*30cf0*/  WARPSYNC.COLLECTIVE R15, `(.L_x_3193) ;  /* 0x000000000f087348 */ /* 0x000fea0003c00000 */
[----:B------:R0:W1:Y:S02]  /*30d00*/  SHFL.IDX P6, R14, R13, R12, R11 ;  /* 0x0000000c0d0e7389 */ /* 0x00006400000c000b */
[----:B01----:R-:W-:Y:S01]  /*30d10*/  ENDCOLLECTIVE ;  /* 0x000000000000791b */ /* 0x003fe20003800000 */
.L_x_3193:
[----:B------:R-:W-:Y:S01]  /*30d20*/  ULDC.64 UR4, c[0x0][0x208] ;  /* 0x0000820000047ab9 */ /* 0x000fe20000000a00 */
[----:B------:R-:W-:Y:S02]  /*30d30*/  IMAD.MOV.U32 R13, RZ, RZ, R6 ;  /* 0x000000ffff0d7224 */ /* 0x000fe400078e0006 */
[----:B------:R-:W-:Y:S02]  /*30d40*/  IMAD.MOV.U32 R12, RZ, RZ, 0x2 ;  /* 0x00000002ff0c7424 */ /* 0x000fe400078e00ff */
[----:B------:R-:W-:-:S05]  /*30d50*/  IMAD.MOV.U32 R2, RZ, RZ, R14 ;  /* 0x000000ffff027224 */ /* 0x000fca00078e000e */
        /* <DEDUP_REMOVED lines=13> */
.L_x_3194:
[----:B------:R-:W-:Y:S02]  /*30e30*/  @P1 IMAD R9, R7, 0x2, R22 ;  /* 0x0000000207091824 */ /* 0x000fe400078e0216 */
[----:B------:R-:W-:Y:S01]  /*30e40*/  IMAD.MOV.U32 R13, RZ, RZ, R0 ;  /* 0x000000ffff0d7224 */ /* 0x000fe200078e0000 */
[----:B------:R-:W-:-:S07]  /*30e50*/  MOV R8, R14 ;  /* 0x0000000e00087202 */ /* 0x000fce0000000f00 */
[----:B------:R-:W-:Y:S05]  /*30e60*/  WARPSYNC.COLLECTIVE R15, `(.L_x_3195) ;  /* 0x000000000f087348 */ /* 0x000fea0003c00000 */
[----:B------:R0:W1:Y:S02]  /*30e70*/  SHFL.IDX P6, R14, R13, R12, R11 ;  /* 0x0000000c0d0e7389 */ /* 0x00006400000c000b */
[----:B01----:R-:W-:Y:S01]  /*30e80*/  ENDCOLLECTIVE ;  /* 0x000000000000791b */ /* 0x003fe20003800000 */
.L_x_3195:
[----:B------:R-:W-:Y:S01]  /*30e90*/  ULDC.64 UR4, c[0x0][0x208] ;  /* 0x0000820000047ab9 */ /* 0x000fe20000000a00 */
[----:B------:R-:W-:Y:S01]  /*30ea0*/  IMAD.MOV.U32 R13, RZ, RZ, R6 ;  /* 0x000000ffff0d7224 */ /* 0x000fe200078e0006 */
[----:B------:R-:W-:Y:S01]  /*30eb0*/  MOV R12, 0x3 ;  /* 0x00000003000c7802 */ /* 0x000fe20000000f00 */
        /* <DEDUP_REMOVED lines=14> */
.L_x_3196:
[----:B------:R-:W-:Y:S02]  /*30fa0*/  @P1 IMAD R21, R7, 0x2, R22 ;  /* 0x0000000207151824 */ /* 0x000fe400078e0216 */
[----:B------:R-:W-:Y:S02]  /*30fb0*/  IMAD.MOV.U32 R13, RZ, RZ, R0 ;  /* 0x000000ffff0d7224 */ /* 0x000fe400078e0000 */
[----:B------:R-:W-:-:S07]  /*30fc0*/  IMAD.MOV.U32 R8, RZ, RZ, R14 ;  /* 0x000000ffff087224 */ /* 0x000fce00078e000e */
[----:B------:R-:W-:Y:S05]  /*30fd0*/  WARPSYNC.COLLECTIVE R15, `(.L_x_3197) ;  /* 0x000000000f087348 */ /* 0x000fea0003c00000 */
[----:B------:R0:W1:Y:S02]  /*30fe0*/  SHFL.IDX P6, R14, R13, R12, R11 ;  /* 0x0000000c0d0e7389 */ /* 0x00006400000c000b */
[----:B01----:R-:W-:Y:S01]  /*30ff0*/  ENDCOLLECTIVE ;  /* 0x000000000000791b */ /* 0x003fe20003800000 */
.L_x_3197:
[----:B------:R-:W-:Y:S01]  /*31000*/  ULDC.64 UR4, c[0x0][0x208] ;  /* 0x0000820000047ab9 */ /* 0x000fe20000000a00 */
[----:B------:R-:W-:Y:S01]  /*31010*/  MOV R13, R6 ;  /* 0x00000006000d7202 */ /* 0x000fe20000000f00 */
[----:B------:R-:W-:Y:S01]  /*31020*/  IMAD.MOV.U32 R12, RZ, RZ, 0x4 ;  /* 0x00000004ff0c7424 */ /* 0x000fe200078e00ff */
        /* <DEDUP_REMOVED lines=13> */
.L_x_3198:
[----:B------:R-:W-:Y:S01]  /*31100*/  MOV R13, R0 ;  /* 0x00000000000d7202 */ /* 0x000fe20000000f00 */
[----:B------:R-:W-:-:S07]  /*31110*/  IMAD.MOV.U32 R8, RZ, RZ, R14 ;  /* 0x000000ffff087224 */ /* 0x000fce00078e000e */
[----:B------:R-:W-:Y:S05]  /*31120*/  WARPSYNC.COLLECTIVE R15, `(.L_x_3199) ;  /* 0x000000000f087348 */ /* 0x000fea0003c00000 */
[----:B------:R0:W1:Y:S02]  /*31130*/  SHFL.IDX P6, R14, R13, R12, R11 ;  /* 0x0000000c0d0e7389 */ /* 0x00006400000c000b */
[----:B01----:R-:W-:Y:S01]  /*31140*/  ENDCOLLECTIVE ;  /* 0x000000000000791b */ /* 0x003fe20003800000 */
.L_x_3199:
[----:B------:R-:W-:Y:S01]  /*31150*/  IMAD.MOV.U32 R0, RZ, RZ, R14 ;  /* 0x000000ffff007224 */ /* 0x000fe200078e000e */
[----:B------:R-:W-:Y:S06]  /*31160*/  BRA `(.L_x_3200) ;  /* 0xffffff9c00907947 */ /* 0x000fec000383ffff */
.L_x_3031:
[----:B------:R-:W-:Y:S01]  /*31170*/  IMAD.MOV.U32 R13, RZ, RZ, R0 ;  /* 0x000000ffff0d7224 */ /* 0x000fe200078e0000 */
[----:B------:R-:W-:Y:S01]  /*31180*/  MOV R12, RZ ;  /* 0x000000ff000c7202 */ /* 0x000fe20000000f00 */
[----:B------:R-:W-:Y:S01]  /*31190*/  IMAD.MOV.U32 R11, RZ, RZ, 0x181f ;  /* 0x0000181fff0b7424 */ /* 0x000fe200078e00ff */
[----:B------:R-:W-:Y:S01]  /*311a0*/  LEA R17, R17, R8, 0x7 ;  /* 0x0000000811117211 */ /* 0x000fe200078e38ff */
[----:B------:R-:W-:Y:S02]  /*311b0*/  IMAD.MOV.U32 R15, RZ, RZ, -0x1 ;  /* 0xffffffffff0f7424 */ /* 0x000fe400078e00ff */
[----:B-----5:R-:W-:-:S07]  /*311c0*/  IMAD R5, R9, R7, RZ ;  /* 0x0000000709057224 */ /* 0x020fce00078e02ff */
[----:B------:R-:W-:Y:S05]  /*311d0*/  WARPSYNC.COLLECTIVE R15, `(.L_x_3201) ;  /* 0x000000000f087348 */ /* 0x000fea0003c00000 */
[----:B------:R0:W1:Y:S02]  /*311e0*/  SHFL.IDX P6, R14, R13, R12, R11 ;  /* 0x0000000c0d0e7389 */ /* 0x00006400000c000b */
[----:B01----:R-:W-:Y:S01]  /*311f0*/  ENDCOLLECTIVE ;  /* 0x000000000000791b */ /* 0x003fe20003800000 */
.L_x_3201:
[----:B------:R-:W-:Y:S01]  /*31200*/  ISETP.GE.AND P1, PT, R17, R5, PT ;  /* 0x000000051100720c */ /* 0x000fe20003f26270 */
[----:B------:R-:W-:Y:S01]  /*31210*/  IMAD.MOV.U32 R13, RZ, RZ, R4 ;  /* 0x000000ffff0d7224 */ /* 0x000fe200078e0004 */
[----:B------:R-:W-:-:S11]  /*31220*/  MOV R2, R14 ;  /* 0x0000000e00027202 */ /* 0x000fd60000000f00 */
[----:B------:R-:W-:Y:S05]  /*31230*/  WARPSYNC.COLLECTIVE R15, `(.L_x_3202) ;  /* 0x000000000f087348 */ /* 0x000fea0003c00000 */
[----:B------:R0:W1:Y:S02]  /*31240*/  SHFL.IDX P6, R14, R13, R12, R11 ;  /* 0x0000000c0d0e7389 */ /* 0x00006400000c000b */
[----:B01----:R-:W-:Y:S01]  /*31250*/  ENDCOLLECTIVE ;  /* 0x000000000000791b */ /* 0x003fe20003800000 */
.L_x_3202:
[----:B------:R-:W-:Y:S01]  /*31260*/  ULDC.64 UR4, c[0x0][0x208] ;  /* 0x0000820000047ab9 */ /* 0x000fe20000000a00 */
[----:B------:R-:W-:Y:S02]  /*31270*/  IMAD.MOV.U32 R13, RZ, RZ, R0 ;  /* 0x000000ffff0d7224 */ /* 0x000fe400078e0000 */
[----:B------:R-:W-:Y:S02]  /*31280*/  IMAD.MOV.U32 R12, RZ, RZ, 0x1 ;  /* 0x00000001ff0c7424 */ /* 0x000fe400078e00ff */
[----:B------:R-:W-:-:S05]  /*31290*/  IMAD.MOV.U32 R3, RZ, RZ, R14 ;  /* 0x000000ffff037224 */ /* 0x000fca00078e000e */
[----:B------:R-:W-:-:S05]  /*312a0*/  @!P1 LEA R6, P5, R36, R3, 0x1 ;  /* 0x0000000324069211 */ /* 0x000fca00078a08ff */
[----:B------:R-:W-:Y:S02]  /*312b0*/  @!P1 IMAD.X R3, RZ, RZ, R2, P5 ;  /* 0x000000ffff039224 */ /* 0x000fe400028e0602 */
        /* <DEDUP_REMOVED lines=13> */
.L_x_3203:
[----:B------:R-:W-:Y:S01]  /*31390*/  IMAD.MOV.U32 R13, RZ, RZ, R4 ;  /* 0x000000ffff0d7224 */ /* 0x000fe200078e0004 */
[----:B------:R-:W-:-:S07]  /*313a0*/  MOV R2, R14 ;  /* 0x0000000e00027202 */ /* 0x000fce0000000f00 */
[----:B------:R-:W-:Y:S05]  /*313b0*/  WARPSYNC.COLLECTIVE R15, `(.L_x_3204) ;  /* 0x000000000f087348 */ /* 0x000fea0003c00000 */
[----:B------:R0:W1:Y:S02]  /*313c0*/  SHFL.IDX P6, R14, R13, R12, R11 ;  /* 0x0000000c0d0e7389 */ /* 0x00006400000c000b */
[----:B01----:R-:W-:Y:S01]  /*313d0*/  ENDCOLLECTIVE ;  /* 0x000000000000791b */ /* 0x003fe20003800000 */
.L_x_3204:
[----:B------:R-:W-:Y:S01]  /*313e0*/  ULDC.64 UR4, c[0x0][0x208] ;  /* 0x0000820000047ab9 */ /* 0x000fe20000000a00 */
[----:B------:R-:W-:Y:S02]  /*313f0*/  IMAD.MOV.U32 R13, RZ, RZ, R0 ;  /* 0x000000ffff0d7224 */ /* 0x000fe400078e0000 */
[----:B------:R-:W-:Y:S02]  /*31400*/  IMAD.MOV.U32 R12, RZ, RZ, 0x2 ;  /* 0x00000002ff0c7424 */ /* 0x000fe400078e00ff */
[----:B------:R-:W-:-:S05]  /*31410*/  IMAD.MOV.U32 R3, RZ, RZ, R14 ;  /* 0x000000ffff037224 */ /* 0x000fca00078e000e */
[----:B------:R-:W-:-:S04]  /*31420*/  @!P1 LEA R6, P5, R36, R3, 0x1 ;  /* 0x0000000324069211 */ /* 0x000fc800078a08ff */
[----:B------:R-:W-:Y:S01]  /*31430*/  @!P1 IADD3.X R7, RZ, R2, RZ, P5, !PT ;  /* 0x00000002ff079210 */ /* 0x000fe20002ffe4ff */
[----:B------:R-:W-:Y:S01]  /*31440*/  @!P1 IMAD.MOV.U32 R2, RZ, RZ, R6 ;  /* 0x000000ffff029224 */ /* 0x000fe200078e0006 */
[----:B------:R-:W-:-:S03]  /*31450*/  IADD3 R6, R17, 0x20, RZ ;  /* 0x0000002011067810 */ /* 0x000fc60007ffe0ff */
        /* <DEDUP_REMOVED lines=12> */
.L_x_3205:
[----:B------:R-:W-:Y:S01]  /*31520*/  IMAD.MOV.U32 R13, RZ, RZ, R4 ;  /* 0x000000ffff0d7224 */ /* 0x000fe200078e0004 */
[----:B------:R-:W-:-:S07]  /*31530*/  MOV R2, R14 ;  /* 0x0000000e00027202 */ /* 0x000fce0000000f00 */
[----:B------:R-:W-:Y:S05]  /*31540*/  WARPSYNC.COLLECTIVE R15, `(.L_x_3206) ;  /* 0x000000000f087348 */ /* 0x000fea0003c00000 */
[----:B------:R0:W1:Y:S02]  /*31550*/  SHFL.IDX P6, R14, R13, R12, R11 ;  /* 0x0000000c0d0e7389 */ /* 0x00006400000c000b */
[----:B01----:R-:W-:Y:S01]  /*31560*/  ENDCOLLECTIVE ;  /* 0x000000000000791b */ /* 0x003fe20003800000 */
.L_x_3206:
        /* <DEDUP_REMOVED lines=20> */
.L_x_3207:
[----:B------:R-:W-:Y:S01]  /*316b0*/  IMAD.MOV.U32 R13, RZ, RZ, R4 ;  /* 0x000000ffff0d7224 */ /* 0x000fe200078e0004 */
[----:B------:R-:W-:-:S07]  /*316c0*/  MOV R2, R14 ;  /* 0x0000000e00027202 */ /* 0x000fce0000000f00 */
[----:B------:R-:W-:Y:S05]  /*316d0*/  WARPSYNC.COLLECTIVE R15, `(.L_x_3208) ;  /* 0x000000000f087348 */ /* 0x000fea0003c00000 */
[----:B------:R0:W1:Y:S02]  /*316e0*/  SHFL.IDX P6, R14, R13, R12, R11 ;  /* 0x0000000c0d0e7389 */ /* 0x00006400000c000b */
[----:B01----:R-:W-:Y:S01]  /*316f0*/  ENDCOLLECTIVE ;  /* 0x000000000000791b */ /* 0x003fe20003800000 */
.L_x_3208:
        /* <DEDUP_REMOVED lines=20> */
.L_x_3209:
[----:B------:R-:W-:Y:S01]  /*31840*/  IMAD.MOV.U32 R13, RZ, RZ, R4 ;  /* 0x000000ffff0d7224 */ /* 0x000fe200078e0004 */
[----:B------:R-:W-:-:S07]  /*31850*/  MOV R2, R14 ;  /* 0x0000000e00027202 */ /* 0x000fce0000000f00 */
[----:B------:R-:W-:Y:S05]  /*31860*/  WARPSYNC.COLLECTIVE R15, `(.L_x_3210) ;  /* 0x000000000f087348 */ /* 0x000fea0003c00000 */
[----:B------:R0:W1:Y:S02]  /*31870*/  SHFL.IDX P6, R14, R13, R12, R11 ;  /* 0x0000000c0d0e7389 */ /* 0x00006400000c000b */
[----:B01----:R-:W-:Y:S01]  /*31880*/  ENDCOLLECTIVE ;  /* 0x000000000000791b */ /* 0x003fe20003800000 */
.L_x_3210:
        /* <DEDUP_REMOVED lines=20> */
.L_x_3211:
[----:B------:R-:W-:Y:S01]  /*319d0*/  IMAD.MOV.U32 R13, RZ, RZ, R4 ;  /* 0x000000ffff0d7224 */ /* 0x000fe200078e0004 */
[----:B------:R-:W-:-:S07]  /*319e0*/  MOV R2, R14 ;  /* 0x0000000e00027202 */ /* 0x000fce0000000f00 */
[----:B------:R-:W-:Y:S05]  /*319f0*/  WARPSYNC.COLLECTIVE R15, `(.L_x_3212) ;  /* 0x000000000f087348 */ /* 0x000fea0003c00000 */
[----:B------:R0:W1:Y:S02]  /*31a00*/  SHFL.IDX P6, R14, R13, R12, R11 ;  /* 0x0000000c0d0e7389 */ /* 0x00006400000c000b */
[----:B01----:R-:W-:Y:S01]  /*31a10*/  ENDCOLLECTIVE ;  /* 0x000000000000791b */ /* 0x003fe20003800000 */
.L_x_3212:
        /* <DEDUP_REMOVED lines=20> */
.L_x_3213:
[----:B------:R-:W-:Y:S01]  /*31b60*/  IMAD.MOV.U32 R13, RZ, RZ, R4 ;  /* 0x000000ffff0d7224 */ /* 0x000fe200078e0004 */
[----:B------:R-:W-:-:S07]  /*31b70*/  MOV R2, R14 ;  /* 0x0000000e00027202 */ /* 0x000fce0000000f00 */
[----:B------:R-:W-:Y:S05]  /*31b80*/  WARPSYNC.COLLECTIVE R15, `(.L_x_3214) ;  /* 0x000000000f087348 */ /* 0x000fea0003c00000 */
[----:B------:R0:W1:Y:S02]  /*31b90*/  SHFL.IDX P6, R14, R13, R12, R11 ;  /* 0x0000000c0d0e7389 */ /* 0x00006400000c000b */
[----:B01----:R-:W-:Y:S01]  /*31ba0*/  ENDCOLLECTIVE ;  /* 0x000000000000791b */ /* 0x003fe20003800000 */
.L_x_3214:
[----:B------:R-:W-:Y:S01]  /*31bb0*/  ULDC.64 UR4, c[0x0][0x208] ;  /* 0x0000820000047ab9 */ /* 0x000fe20000000a00 */
[----:B------:R-:W-:Y:S01]  /*31bc0*/  MOV R13, R0 ;  /* 0x00000000000d7202 */ /* 0x000fe20000000f00 */
[----:B------:R-:W-:Y:S02]  /*31bd0*/  IMAD.MOV.U32 R12, RZ, RZ, 0x7 ;  /* 0x00000007ff0c7424 */ /* 0x000fe400078e00ff */
[----:B------:R-:W-:-:S05]  /*31be0*/  IMAD.MOV.U32 R3, RZ, RZ, R14 ;  /* 0x000000ffff037224 */ /* 0x000fca00078e000e */
[----:B------:R-:W-:-:S04]  /*31bf0*/  @!P1 LEA R6, P5, R36, R3, 0x1 ;  /* 0x0000000324069211 */ /* 0x000fc800078a08ff */
[----:B------:R-:W-:Y:S01]  /*31c00*/  @!P1 IADD3.X R7, RZ, R2, RZ, P5, !PT ;  /* 0x00000002ff079210 */ /* 0x000fe20002ffe4ff */
[----:B------:R-:W-:-:S04]  /*31c10*/  @!P1 IMAD.MOV.U32 R2, RZ, RZ, R6 ;  /* 0x000000ffff029224 */ /* 0x000fc800078e0006 */
        /* <DEDUP_REMOVED lines=11> */
.L_x_3215:
[----:B------:R-:W-:Y:S01]  /*31cd0*/  MOV R13, R4 ;  /* 0x00000004000d7202 */ /* 0x000fe20000000f00 */
[----:B------:R-:W-:-:S07]  /*31ce0*/  IMAD.MOV.U32 R6, RZ, RZ, R14 ;  /* 0x000000ffff067224 */ /* 0x000fce00078e000e */
[----:B------:R-:W-:Y:S05]  /*31cf0*/  WARPSYNC.COLLECTIVE R15, `(.L_x_3216) ;  /* 0x000000000f087348 */ /* 0x000fea0003c00000 */
[----:B------:R0:W1:Y:S02]  /*31d00*/  SHFL.IDX P6, R14, R13, R12, R11 ;  /* 0x0000000c0d0e7389 */ /* 0x00006400000c000b */
[----:B01----:R-:W-:Y:S01]  /*31d10*/  ENDCOLLECTIVE ;  /* 0x000000000000791b */ /* 0x003fe20003800000 */
.L_x_3216:
[----:B------:R-:W-:Y:S05]  /*31d20*/  BRA `(.L_x_3217) ;  /* 0xffffff9c00fc7947 */ /* 0x000fea000383ffff */
.L_x_3036:
[----:B0-----:R0:W2:Y:S02]  /*31d30*/  SYNCS.PHASECHK.TRANS64.TRYWAIT P0, [R22+URZ+0x38820], R3 ;  /* 0x03882003160075a7 */ /* 0x0010a4000800017f */
[----:B--2---:R-:W-:Y:S05]  /*31d40*/  @!P0 NANOSLEEP.SYNCS 0x989680 ;  /* 0x009896800000895d */ /* 0x004fea0003900000 */
[----:B------:R-:W2:Y:S02]  /*31d50*/  @!P0 SYNCS.PHASECHK.TRANS64 P0, [R22+URZ+0x38820], R3 ;  /* 0x03882003160085a7 */ /* 0x000ea4000800007f */
[----:B--2---:R-:W-:Y:S05]  /*31d60*/  @!P0 BRA `(.L_x_3036) ;  /* 0xfffffffc00f08947 */ /* 0x004fea000383ffff */
[----:B------:R-:W-:Y:S05]  /*31d70*/  BRA `(.L_x_3218) ;  /* 0xffffffa000747947 */ /* 0x000fea000383ffff */
.L_x_3041:
[----:B0-----:R0:W1:Y:S02]  /*31d80*/  SYNCS.PHASECHK.TRANS64.TRYWAIT P0, [R6+URZ+0x38840], R3 ;  /* 0x03884003060075a7 */ /* 0x001064000800017f */
[----:B-1----:R-:W-:Y:S05]  /*31d90*/  @!P0 NANOSLEEP.SYNCS 0x989680 ;  /* 0x009896800000895d */ /* 0x002fea0003900000 */
[----:B------:R-:W1:Y:S02]  /*31da0*/  @!P0 SYNCS.PHASECHK.TRANS64 P0, [R6+URZ+0x38840], R3 ;  /* 0x03884003060085a7 */ /* 0x000e64000800007f */
[----:B-1----:R-:W-:Y:S05]  /*31db0*/  @!P0 BRA `(.L_x_3041) ;  /* 0xfffffffc00f08947 */ /* 0x002fea000383ffff */
[----:B------:R-:W-:Y:S05]  /*31dc0*/  BRA `(.L_x_3219) ;  /* 0xffffffa400687947 */ /* 0x000fea000383ffff */
.L_x_3042:
        /* <DEDUP_REMOVED lines=8> */
.L_x_3221:
[----:B------:R-:W-:Y:S05]  /*31e50*/  BSYNC B1 ;  /* 0x0000000000017941 */ /* 0x000fea0003800000 */
.L_x_3220:
[----:B------:R-:W-:Y:S01]  /*31e60*/  MOV R13, R8 ;  /* 0x00000008000d7202 */ /* 0x000fe20000000f00 */
[----:B------:R-:W-:Y:S01]  /*31e70*/  IMAD.MOV.U32 R12, RZ, RZ, RZ ;  /* 0x000000ffff0c7224 */ /* 0x000fe200078e00ff */
[----:B------:R-:W-:Y:S01]  /*31e80*/  MOV R15, 0xffffffff ;  /* 0xffffffff000f7802 */ /* 0x000fe20000000f00 */
[----:B------:R-:W-:Y:S01]  /*31e90*/  IMAD.MOV.U32 R11, RZ, RZ, 0x181f ;  /* 0x0000181fff0b7424 */ /* 0x000fe200078e00ff */
[----:B------:R-:W-:Y:S01]  /*31ea0*/  LOP3.LUT R23, R23, 0xfffffdff, RZ, 0xc0, !PT ;  /* 0xfffffdff17177812 */ /* 0x000fe200078ec0ff */
[----:B------:R-:W-:Y:S02]  /*31eb0*/  IMAD.MOV.U32 R3, RZ, RZ, R14 ;  /* 0x000000ffff037224 */ /* 0x000fe400078e000e */
[----:B------:R-:W-:-:S07]  /*31ec0*/  IMAD.SHL.U32 R0, R36, 0x2, RZ ;  /* 0x0000000224007824 */ /* 0x000fce00078e00ff */
[----:B------:R-:W-:Y:S05]  /*31ed0*/  WARPSYNC.COLLECTIVE R15, `(.L_x_3222) ;  /* 0x000000000f087348 */ /* 0x000fea0003c00000 */
[----:B------:R0:W1:Y:S02]  /*31ee0*/  SHFL.IDX P6, R14, R13, R12, R11 ;  /* 0x0000000c0d0e7389 */ /* 0x00006400000c000b */
[----:B01----:R-:W-:Y:S01]  /*31ef0*/  ENDCOLLECTIVE ;  /* 0x000000000000791b */ /* 0x003fe20003800000 */
.L_x_3222:
[----:B------:R-:W-:Y:S01]  /*31f00*/  @P3 LOP3.LUT R23, R23, 0x200, RZ, 0xfc, !PT ;  /* 0x0000020017173812 */ /* 0x000fe200078efcff */
[----:B------:R-:W-:Y:S01]  /*31f10*/  IMAD R9, R9, 0x2, R22 ;  /* 0x0000000209097824 */ /* 0x000fe200078e0216 */
[----:B------:R-:W-:Y:S02]  /*31f20*/  ULDC.64 UR4, c[0x0][0x208] ;  /* 0x0000820000047ab9 */ /* 0x000fe40000000a00 */
[C---:B------:R-:W-:Y:S02]  /*31f30*/  LOP3.LUT P3, RZ, R23.reuse, 0x10, RZ, 0xc0, !PT ;  /* 0x0000001017ff7812 */ /* 0x040fe4000786c0ff */
[----:B------:R-:W-:-:S04]  /*31f40*/  LOP3.LUT R23, R23, 0xfffffeff, RZ, 0xc0, !PT ;  /* 0xfffffeff17177812 */ /* 0x000fc800078ec0ff */
[----:B------:R-:W-:Y:S01]  /*31f50*/  @P2 LOP3.LUT R23, R23, 0x100, RZ, 0xfc, !PT ;  /* 0x0000010017172812 */ /* 0x000fe200078efcff */
[----:B------:R-:W-:-:S03]  /*31f60*/  IMAD.MOV.U32 R13, RZ, RZ, R10 ;  /* 0x000000ffff0d7224 */ /* 0x000fc600078e000a */
[C---:B------:R-:W-:Y:S02]  /*31f70*/  LOP3.LUT P2, RZ, R23.reuse, 0x8, RZ, 0xc0, !PT ;  /* 0x0000000817ff7812 */ /* 0x040fe4000784c0ff */
[----:B------:R-:W-:Y:S02]  /*31f80*/  LOP3.LUT R23, R23, 0xffffff7f, RZ, 0xc0, !PT ;  /* 0xffffff7f17177812 */ /* 0x000fe400078ec0ff */
[----:B------:R-:W-:Y:S02]  /*31f90*/  MOV R12, 0x1 ;  /* 0x00000001000c7802 */ /* 0x000fe40000000f00 */
[----:B------:R-:W-:Y:S01]  /*31fa0*/  @P1 LOP3.LUT R23, R23, 0x80, RZ, 0xfc, !PT ;  /* 0x0000008017171812 */ /* 0x000fe200078efcff */
[----:B------:R-:W-:-:S03]  /*31fb0*/  IMAD.MOV.U32 R2, RZ, RZ, R14 ;  /* 0x000000ffff027224 */ /* 0x000fc600078e000e */
[----:B------:R-:W-:Y:S02]  /*31fc0*/  LOP3.LUT P1, RZ, R23, 0x4, RZ, 0xc0, !PT ;  /* 0x0000000417ff7812 */ /* 0x000fe4000782c0ff */
        /* <DEDUP_REMOVED lines=12> */
.L_x_3223:
[----:B------:R-:W-:Y:S02]  /*32090*/  IMAD.MOV.U32 R13, RZ, RZ, R8 ;  /* 0x000000ffff0d7224 */ /* 0x000fe400078e0008 */
[----:B------:R-:W-:-:S07]  /*320a0*/  IMAD.MOV.U32 R35, RZ, RZ, R14 ;  /* 0x000000ffff237224 */ /* 0x000fce00078e000e */
[----:B------:R-:W-:Y:S05]  /*320b0*/  WARPSYNC.COLLECTIVE R15, `(.L_x_3224) ;  /* 0x000000000f087348 */ /* 0x000fea0003c00000 */
[----:B------:R0:W1:Y:S02]  /*320c0*/  SHFL.IDX P6, R14, R13, R12, R11 ;  /* 0x0000000c0d0e7389 */ /* 0x00006400000c000b */
[----:B01----:R-:W-:Y:S01]  /*320d0*/  ENDCOLLECTIVE ;  /* 0x000000000000791b */ /* 0x003fe20003800000 */
.L_x_3224:
[----:B------:R-:W-:Y:S01]  /*320e0*/  ULDC.64 UR4, c[0x0][0x208] ;  /* 0x0000820000047ab9 */ /* 0x000fe20000000a00 */
[----:B------:R-:W-:Y:S01]  /*320f0*/  IMAD.MOV.U32 R13, RZ, RZ, R10 ;  /* 0x000000ffff0d7224 */ /* 0x000fe200078e000a */
[----:B------:R-:W-:Y:S02]  /*32100*/  MOV R12, 0x2 ;  /* 0x00000002000c7802 */ /* 0x000fe40000000f00 */
[----:B------:R-:W-:-:S04]  /*32110*/  MOV R2, R14 ;  /* 0x0000000e00027202 */ /* 0x000fc80000000f00 */
        /* <DEDUP_REMOVED lines=12> */
.L_x_3225:
[----:B------:R-:W-:Y:S02]  /*321e0*/  IMAD.MOV.U32 R13, RZ, RZ, R8 ;  /* 0x000000ffff0d7224 */ /* 0x000fe400078e0008 */
[----:B------:R-:W-:-:S07]  /*321f0*/  IMAD.MOV.U32 R35, RZ, RZ, R14 ;  /* 0x000000ffff237224 */ /* 0x000fce00078e000e */
[----:B------:R-:W-:Y:S05]  /*32200*/  WARPSYNC.COLLECTIVE R15, `(.L_x_3226) ;  /* 0x000000000f087348 */ /* 0x000fea0003c00000 */
[----:B------:R0:W1:Y:S02]  /*32210*/  SHFL.IDX P6, R14, R13, R12, R11 ;  /* 0x0000000c0d0e7389 */ /* 0x00006400000c000b */
[----:B01----:R-:W-:Y:S01]  /*32220*/  ENDCOLLECTIVE ;  /* 0x000000000000791b */ /* 0x003fe20003800000 */
.L_x_3226:
        /* <DEDUP_REMOVED lines=16> */
.L_x_3227:
[----:B------:R-:W-:Y:S02]  /*32330*/  IMAD.MOV.U32 R13, RZ, RZ, R8 ;  /* 0x000000ffff0d7224 */ /* 0x000fe400078e0008 */
[----:B------:R-:W-:-:S07]  /*32340*/  IMAD.MOV.U32 R35, RZ, RZ, R14 ;  /* 0x000000ffff237224 */ /* 0x000fce00078e000e */
[----:B------:R-:W-:Y:S05]  /*32350*/  WARPSYNC.COLLECTIVE R15, `(.L_x_3228) ;  /* 0x000000000f087348 */ /* 0x000fea0003c00000 */
[----:B------:R0:W1:Y:S02]  /*32360*/  SHFL.IDX P6, R14, R13, R12, R11 ;  /* 0x0000000c0d0e7389 */ /* 0x00006400000c000b */
[----:B01----:R-:W-:Y:S01]  /*32370*/  ENDCOLLECTIVE ;  /* 0x000000000000791b */ /* 0x003fe20003800000 */
.L_x_3228:
        /* <DEDUP_REMOVED lines=19> */
.L_x_3229:
[----:B------:R-:W-:Y:S02]  /*324b0*/  IMAD.MOV.U32 R13, RZ, RZ, R8 ;  /* 0x000000ffff0d7224 */ /* 0x000fe400078e0008 */
[----:B------:R-:W-:-:S07]  /*324c0*/  IMAD.MOV.U32 R35, RZ, RZ, R14 ;  /* 0x000000ffff237224 */ /* 0x000fce00078e000e */
[----:B------:R-:W-:Y:S05]  /*324d0*/  WARPSYNC.COLLECTIVE R15, `(.L_x_3230) ;  /* 0x000000000f087348 */ /* 0x000fea0003c00000 */
[----:B------:R0:W1:Y:S02]  /*324e0*/  SHFL.IDX P6, R14, R13, R12, R11 ;  /* 0x0000000c0d0e7389 */ /* 0x00006400000c000b */
[----:B01----:R-:W-:Y:S01]  /*324f0*/  ENDCOLLECTIVE ;  /* 0x000000000000791b */ /* 0x003fe20003800000 */
.L_x_3230:
[----:B------:R-:W-:Y:S01]  /*32500*/  MOV R2, R14 ;  /* 0x0000000e00027202 */ /* 0x000fe20000000f00 */
[----:B------:R-:W-:Y:S06]  /*32510*/  BRA `(.L_x_3231) ;  /* 0xffffffa000b07947 */ /* 0x000fec000383ffff */
.L_x_3047:
[----:B-1----:R1:W2:Y:S02]  /*32520*/  SYNCS.PHASECHK.TRANS64.TRYWAIT P0, [R6+URZ+0x38860], R2 ;  /* 0x03886002060075a7 */ /* 0x0022a4000800017f */
[----:B--2---:R-:W-:Y:S05]  /*32530*/  @!P0 NANOSLEEP.SYNCS 0x989680 ;  /* 0x009896800000895d */ /* 0x004fea0003900000 */
[----:B------:R-:W2:Y:S02]  /*32540*/  @!P0 SYNCS.PHASECHK.TRANS64 P0, [R6+URZ+0x38860], R2 ;  /* 0x03886002060085a7 */ /* 0x000ea4000800007f */
[----:B--2---:R-:W-:Y:S05]  /*32550*/  @!P0 BRA `(.L_x_3047) ;  /* 0xfffffffc00f08947 */ /* 0x004fea000383ffff */
[----:B------:R-:W-:Y:S05]  /*32560*/  BRA `(.L_x_3232) ;  /* 0xffffffa400307947 */ /* 0x000fea000383ffff */
.L_x_3048:
        /* <DEDUP_REMOVED lines=8> */
.L_x_3234:
[----:B------:R-:W-:Y:S05]  /*325f0*/  BSYNC B1 ;  /* 0x0000000000017941 */ /* 0x000fea0003800000 */
.L_x_3233:
[----:B------:R-:W-:Y:S01]  /*32600*/  MOV R13, R24 ;  /* 0x00000018000d7202 */ /* 0x000fe20000000f00 */
[----:B------:R-:W-:Y:S01]  /*32610*/  IMAD.MOV.U32 R12, RZ, RZ, RZ ;  /* 0x000000ffff0c7224 */ /* 0x000fe200078e00ff */
[----:B------:R-:W-:Y:S01]  /*32620*/  MOV R15, 0xffffffff ;  /* 0xffffffff000f7802 */ /* 0x000fe20000000f00 */
[----:B------:R-:W-:Y:S01]  /*32630*/  IMAD.MOV.U32 R11, RZ, RZ, 0x181f ;  /* 0x0000181fff0b7424 */ /* 0x000fe200078e00ff */
[----:B------:R-:W-:Y:S01]  /*32640*/  LEA R7, R7, R22, 0x1 ;  /* 0x0000001607077211 */ /* 0x000fe200078e08ff */
[----:B------:R-:W-:-:S07]  /*32650*/  IMAD.MOV.U32 R3, RZ, RZ, R14 ;  /* 0x000000ffff037224 */ /* 0x000fce00078e000e */
[----:B------:R-:W-:Y:S05]  /*32660*/  WARPSYNC.COLLECTIVE R15, `(.L_x_3235) ;  /* 0x000000000f087348 */ /* 0x000fea0003c00000 */
[----:B------:R0:W1:Y:S02]  /*32670*/  SHFL.IDX P6, R14, R13, R12, R11 ;  /* 0x0000000c0d0e7389 */ /* 0x00006400000c000b */
[----:B01----:R-:W-:Y:S01]  /*32680*/  ENDCOLLECTIVE ;  /* 0x000000000000791b */ /* 0x003fe20003800000 */
.L_x_3235:
[----:B------:R-:W-:Y:S01]  /*32690*/  ULDC.64 UR4, c[0x0][0x208] ;  /* 0x0000820000047ab9 */ /* 0x000fe20000000a00 */
[----:B------:R-:W-:Y:S02]  /*326a0*/  IMAD.MOV.U32 R13, RZ, RZ, R25 ;  /* 0x000000ffff0d7224 */ /* 0x000fe400078e0019 */
[----:B------:R-:W-:Y:S02]  /*326b0*/  IMAD.MOV.U32 R12, RZ, RZ, 0x1 ;  /* 0x00000001ff0c7424 */ /* 0x000fe400078e00ff */
[----:B------:R-:W-:-:S05]  /*326c0*/  IMAD.MOV.U32 R2, RZ, RZ, R14 ;  /* 0x000000ffff027224 */ /* 0x000fca00078e000e */
        /* <DEDUP_REMOVED lines=16> */
.L_x_3236:
[----:B------:R-:W-:Y:S01]  /*327d0*/  IMAD.MOV.U32 R13, RZ, RZ, R24 ;  /* 0x000000ffff0d7224 */ /* 0x000fe200078e0018 */
[----:B------:R-:W-:-:S07]  /*327e0*/  MOV R3, R14 ;  /* 0x0000000e00037202 */ /* 0x000fce0000000f00 */
[----:B------:R-:W-:Y:S05]  /*327f0*/  WARPSYNC.COLLECTIVE R15, `(.L_x_3237) ;  /* 0x000000000f087348 */ /* 0x000fea0003c00000 */
[----:B------:R0:W1:Y:S02]  /*32800*/  SHFL.IDX P6, R14, R13, R12, R11 ;  /* 0x0000000c0d0e7389 */ /* 0x00006400000c000b */
[----:B01----:R-:W-:Y:S01]  /*32810*/  ENDCOLLECTIVE ;  /* 0x000000000000791b */ /* 0x003fe20003800000 */
.L_x_3237:
[----:B------:R-:W-:Y:S01]  /*32820*/  ULDC.64 UR4, c[0x0][0x208] ;  /* 0x0000820000047ab9 */ /* 0x000fe20000000a00 */
[----:B------:R-:W-:Y:S02]  /*32830*/  IMAD.MOV.U32 R13, RZ, RZ, R25 ;  /* 0x000000ffff0d7224 */ /* 0x000fe400078e0019 */
        /* <DEDUP_REMOVED lines=18> */
.L_x_3238:
[----:B------:R-:W-:Y:S01]  /*32960*/  IMAD.MOV.U32 R13, RZ, RZ, R24 ;  /* 0x000000ffff0d7224 */ /* 0x000fe200078e0018 */
[----:B------:R-:W-:-:S07]  /*32970*/  MOV R3, R14 ;  /* 0x0000000e00037202 */ /* 0x000fce0000000f00 */
[----:B------:R-:W-:Y:S05]  /*32980*/  WARPSYNC.COLLECTIVE R15, `(.L_x_3239) ;  /* 0x000000000f087348 */ /* 0x000fea0003c00000 */
[----:B------:R0:W1:Y:S02]  /*32990*/  SHFL.IDX P6, R14, R13, R12, R11 ;  /* 0x0000000c0d0e7389 */ /* 0x00006400000c000b */
[----:B01----:R-:W-:Y:S01]  /*329a0*/  ENDCOLLECTIVE ;  /* 0x000000000000791b */ /* 0x003fe20003800000 */
.L_x_3239:
        /* <DEDUP_REMOVED lines=20> */
.L_x_3240:
[----:B------:R-:W-:Y:S01]  /*32af0*/  IMAD.MOV.U32 R13, RZ, RZ, R24 ;  /* 0x000000ffff0d7224 */ /* 0x000fe200078e0018 */
[----:B------:R-:W-:-:S07]  /*32b00*/  MOV R3, R14 ;  /* 0x0000000e00037202 */ /* 0x000fce0000000f00 */
[----:B------:R-:W-:Y:S05]  /*32b10*/  WARPSYNC.COLLECTIVE R15, `(.L_x_3241) ;  /* 0x000000000f087348 */ /* 0x000fea0003c00000 */
[----:B------:R0:W1:Y:S02]  /*32b20*/  SHFL.IDX P6, R14, R13, R12, R11 ;  /* 0x0000000c0d0e7389 */ /* 0x00006400000c000b */
[----:B01----:R-:W-:Y:S01]  /*32b30*/  ENDCOLLECTIVE ;  /* 0x000000000000791b */ /* 0x003fe20003800000 */
.L_x_3241:
        /* <DEDUP_REMOVED lines=20> */
.L_x_3242:
[----:B------:R-:W-:Y:S01]  /*32c80*/  IMAD.MOV.U32 R13, RZ, RZ, R24 ;  /* 0x000000ffff0d7224 */ /* 0x000fe200078e0018 */
[----:B------:R-:W-:-:S07]  /*32c90*/  MOV R25, R14 ;  /* 0x0000000e00197202 */ /* 0x000fce0000000f00 */
[----:B------:R-:W-:Y:S05]  /*32ca0*/  WARPSYNC.COLLECTIVE R15, `(.L_x_3243) ;  /* 0x000000000f087348 */ /* 0x000fea0003c00000 */
[----:B------:R0:W1:Y:S02]  /*32cb0*/  SHFL.IDX P6, R14, R13, R12, R11 ;  /* 0x0000000c0d0e7389 */ /* 0x00006400000c000b */
[----:B01----:R-:W-:Y:S01]  /*32cc0*/  ENDCOLLECTIVE ;  /* 0x000000000000791b */ /* 0x003fe20003800000 */
.L_x_3243:
[----:B------:R-:W-:Y:S01]  /*32cd0*/  IMAD.MOV.U32 R2, RZ, RZ, R14 ;  /* 0x000000ffff027224 */ /* 0x000fe200078e000e */
[----:B------:R-:W-:Y:S06]  /*32ce0*/  BRA `(.L_x_3244) ;  /* 0xffffffa0004c7947 */ /* 0x000fec000383ffff */
.L_x_3056:
[----:B0-----:R0:W2:Y:S02]  /*32cf0*/  SYNCS.PHASECHK.TRANS64.TRYWAIT P0, [R4+URZ+0x38860], R3 ;  /* 0x03886003040075a7 */ /* 0x0010a4000800017f */
[----:B--2---:R-:W-:Y:S05]  /*32d00*/  @!P0 NANOSLEEP.SYNCS 0x989680 ;  /* 0x009896800000895d */ /* 0x004fea0003900000 */
[----:B------:R-:W2:Y:S02]  /*32d10*/  @!P0 SYNCS.PHASECHK.TRANS64 P0, [R4+URZ+0x38860], R3 ;  /* 0x03886003040085a7 */ /* 0x000ea4000800007f */
[----:B--2---:R-:W-:Y:S05]  /*32d20*/  @!P0 BRA `(.L_x_3056) ;  /* 0xfffffffc00f08947 */ /* 0x004fea000383ffff */
[----:B------:R-:W-:Y:S05]  /*32d30*/  BRA `(.L_x_3245) ;  /* 0xffffffa400847947 */ /* 0x000fea000383ffff */
.L_x_3057:
[----:B------:R-:W-:Y:S01]  /*32d40*/  BSSY B0, `(.L_x_3246) ;  /* 0x0000008000007945 */ /* 0x000fe20003800000 */
[----:B------:R-:W-:Y:S01]  /*32d50*/  MOV R13, R25 ;  /* 0x00000019000d7202 */ /* 0x000fe20000000f00 */
[----:B------:R-:W-:Y:S01]  /*32d60*/  IMAD.MOV.U32 R12, RZ, RZ, RZ ;  /* 0x000000ffff0c7224 */ /* 0x000fe200078e00ff */
[----:B------:R-:W-:Y:S01]  /*32d70*/  MOV R15, 0xffffffff ;  /* 0xffffffff000f7802 */ /* 0x000fe20000000f00 */
[----:B------:R-:W-:-:S07]  /*32d80*/  IMAD.MOV.U32 R11, RZ, RZ, 0x181f ;  /* 0x0000181fff0b7424 */ /* 0x000fce00078e00ff */
[----:B01----:R-:W-:Y:S05]  /*32d90*/  WARPSYNC.COLLECTIVE R15, `(.L_x_3247) ;  /* 0x000000000f087348 */ /* 0x003fea0003c00000 */
[----:B------:R2:W3:Y:S02]  /*32da0*/  SHFL.IDX P6, R14, R13, R12, R11 ;  /* 0x0000000c0d0e7389 */ /* 0x0004e400000c000b */
[----:B0123--:R-:W-:Y:S01]  /*32db0*/  ENDCOLLECTIVE ;  /* 0x000000000000791b */ /* 0x00ffe20003800000 */
.L_x_3247:
[----:B------:R-:W-:Y:S05]  /*32dc0*/  BSYNC B0 ;  /* 0x0000000000007941 */ /* 0x000fea0003800000 */
.L_x_3246:
[----:B------:R-:W-:Y:S01]  /*32dd0*/  IMAD.MOV.U32 R13, RZ, RZ, R24 ;  /* 0x000000ffff0d7224 */ /* 0x000fe200078e0018 */
[----:B------:R-:W-:Y:S01]  /*32de0*/  MOV R12, RZ ;  /* 0x000000ff000c7202 */ /* 0x000fe20000000f00 */
[----:B------:R-:W-:Y:S01]  /*32df0*/  IMAD.MOV.U32 R11, RZ, RZ, 0x181f ;  /* 0x0000181fff0b7424 */ /* 0x000fe200078e00ff */
[C---:B------:R-:W-:Y:S01]  /*32e00*/  SHF.L.U32 R8, R36.reuse, 0x1, RZ ;  /* 0x0000000124087819 */ /* 0x040fe200000006ff */
[----:B------:R-:W-:Y:S01]  /*32e10*/  IMAD.MOV.U32 R15, RZ, RZ, -0x1 ;  /* 0xffffffffff0f7424 */ /* 0x000fe200078e00ff */
[C---:B------:R-:W-:Y:S01]  /*32e20*/  LOP3.LUT R0, R36.reuse, 0x40, RZ, 0xfc, !PT ;  /* 0x0000004024007812 */ /* 0x040fe200078efcff */
[----:B------:R-:W-:Y:S01]  /*32e30*/  IMAD.MOV.U32 R3, RZ, RZ, R14 ;  /* 0x000000ffff037224 */ /* 0x000fe200078e000e */
[----:B------:R-:W-:-:S07]  /*32e40*/  LOP3.LUT R6, R36, 0x80, RZ, 0xfc, !PT ;  /* 0x0000008024067812 */ /* 0x000fce00078efcff */
[----:B------:R-:W-:Y:S05]  /*32e50*/  WARPSYNC.COLLECTIVE R15, `(.L_x_3248) ;  /* 0x000000000f087348 */ /* 0x000fea0003c00000 */
[----:B------:R0:W1:Y:S02]  /*32e60*/  SHFL.IDX P6, R14, R13, R12, R11 ;  /* 0x0000000c0d0e7389 */ /* 0x00006400000c000b */
[----:B01----:R-:W-:Y:S01]  /*32e70*/  ENDCOLLECTIVE ;  /* 0x000000000000791b */ /* 0x003fe20003800000 */
.L_x_3248:
[----:B------:R-:W-:Y:S01]  /*32e80*/  ULDC UR4, c[0x0][0x2f4] ;  /* 0x0000bd0000047ab9 */ /* 0x000fe20000000800 */
[----:B------:R-:W-:Y:S01]  /*32e90*/  ULDC.64 UR6, c[0x0][0x208] ;  /* 0x0000820000067ab9 */ /* 0x000fe20000000a00 */
[----:B------:R-:W-:Y:S02]  /*32ea0*/  ISETP.GE.AND P3, PT, R36, UR4, PT ;  /* 0x0000000424007c0c */ /* 0x000fe4000bf66270 */
[----:B------:R-:W-:Y:S01]  /*32eb0*/  ISETP.GE.AND P2, PT, R0, UR4, PT ;  /* 0x0000000400007c0c */ /* 0x000fe2000bf46270 */
[----:B------:R-:W-:Y:S01]  /*32ec0*/  IMAD R0, R7, 0x2, R22 ;  /* 0x0000000207007824 */ /* 0x000fe200078e0216 */
[----:B------:R-:W-:Y:S02]  /*32ed0*/  ISETP.LT.OR P4, PT, R5, 0x1, P3 ;  /* 0x000000010500780c */ /* 0x000fe40001f81670 */
[----:B------:R-:W-:Y:S02]  /*32ee0*/  ISETP.GE.AND P1, PT, R6, UR4, PT ;  /* 0x0000000406007c0c */ /* 0x000fe4000bf26270 */
[----:B------:R-:W-:-:S02]  /*32ef0*/  LOP3.LUT R6, R36, 0xc0, RZ, 0xfc, !PT ;  /* 0x000000c024067812 */ /* 0x000fc400078efcff */
[----:B------:R-:W-:Y:S01]  /*32f00*/  MOV R13, R25 ;  /* 0x00000019000d7202 */ /* 0x000fe20000000f00 */
        /* <DEDUP_REMOVED lines=17> */
.L_x_3249:
[----:B------:R-:W-:Y:S01]  /*33020*/  MOV R13, R24 ;  /* 0x00000018000d7202 */ /* 0x000fe20000000f00 */
[----:B------:R-:W-:-:S07]  /*33030*/  IMAD.MOV.U32 R3, RZ, RZ, R14 ;  /* 0x000000ffff037224 */ /* 0x000fce00078e000e */
[----:B------:R-:W-:Y:S05]  /*33040*/  WARPSYNC.COLLECTIVE R15, `(.L_x_3250) ;  /* 0x000000000f087348 */ /* 0x000fea0003c00000 */
[----:B------:R0:W1:Y:S02]  /*33050*/  SHFL.IDX P6, R14, R13, R12, R11 ;  /* 0x0000000c0d0e7389 */ /* 0x00006400000c000b */
[----:B01----:R-:W-:Y:S01]  /*33060*/  ENDCOLLECTIVE ;  /* 0x000000000000791b */ /* 0x003fe20003800000 */
.L_x_3250:
[----:B------:R-:W-:Y:S01]  /*33070*/  ULDC.64 UR4, c[0x0][0x208] ;  /* 0x0000820000047ab9 */ /* 0x000fe20000000a00 */
[----:B------:R-:W-:Y:S01]  /*33080*/  IMAD.MOV.U32 R13, RZ, RZ, R25 ;  /* 0x000000ffff0d7224 */ /* 0x000fe200078e0019 */
[----:B------:R-:W-:Y:S02]  /*33090*/  MOV R12, 0x2 ;  /* 0x00000002000c7802 */ /* 0x000fe40000000f00 */
        /* <DEDUP_REMOVED lines=16> */
.L_x_3251:
[----:B------:R-:W-:Y:S02]  /*331a0*/  IMAD.MOV.U32 R13, RZ, RZ, R24 ;  /* 0x000000ffff0d7224 */ /* 0x000fe400078e0018 */
[----:B------:R-:W-:-:S07]  /*331b0*/  IMAD.MOV.U32 R7, RZ, RZ, R14 ;  /* 0x000000ffff077224 */ /* 0x000fce00078e000e */
[----:B------:R-:W-:Y:S05]  /*331c0*/  WARPSYNC.COLLECTIVE R15, `(.L_x_3252) ;  /* 0x000000000f087348 */ /* 0x000fea0003c00000 */
[----:B------:R0:W1:Y:S02]  /*331d0*/  SHFL.IDX P6, R14, R13, R12, R11 ;  /* 0x0000000c0d0e7389 */ /* 0x00006400000c000b */
[----:B01----:R-:W-:Y:S01]  /*331e0*/  ENDCOLLECTIVE ;  /* 0x000000000000791b */ /* 0x003fe20003800000 */
.L_x_3252:
[----:B------:R-:W-:Y:S01]  /*331f0*/  ULDC.64 UR4, c[0x0][0x208] ;  /* 0x0000820000047ab9 */ /* 0x000fe20000000a00 */
[----:B------:R-:W-:Y:S02]  /*33200*/  IMAD.MOV.U32 R13, RZ, RZ, R25 ;  /* 0x000000ffff0d7224 */ /* 0x000fe400078e0019 */
[----:B------:R-:W-:Y:S01]  /*33210*/  IMAD.MOV.U32 R12, RZ, RZ, 0x3 ;  /* 0x00000003ff0c7424 */ /* 0x000fe200078e00ff */
        /* <DEDUP_REMOVED lines=16> */
.L_x_3253:
[----:B------:R-:W-:Y:S01]  /*33320*/  IMAD.MOV.U32 R13, RZ, RZ, R24 ;  /* 0x000000ffff0d7224 */ /* 0x000fe200078e0018 */
[----:B------:R-:W-:-:S07]  /*33330*/  MOV R3, R14 ;  /* 0x0000000e00037202 */ /* 0x000fce0000000f00 */
[----:B------:R-:W-:Y:S05]  /*33340*/  WARPSYNC.COLLECTIVE R15, `(.L_x_3254) ;  /* 0x000000000f087348 */ /* 0x000fea0003c00000 */
[----:B------:R0:W1:Y:S02]  /*33350*/  SHFL.IDX P6, R14, R13, R12, R11 ;  /* 0x0000000c0d0e7389 */ /* 0x00006400000c000b */
[----:B01----:R-:W-:Y:S01]  /*33360*/  ENDCOLLECTIVE ;  /* 0x000000000000791b */ /* 0x003fe20003800000 */
.L_x_3254:
        /* <DEDUP_REMOVED lines=19> */
.L_x_3255:
[----:B------:R-:W-:Y:S01]  /*334a0*/  MOV R13, R24 ;  /* 0x00000018000d7202 */ /* 0x000fe20000000f00 */
[----:B------:R-:W-:-:S07]  /*334b0*/  IMAD.MOV.U32 R25, RZ, RZ, R14 ;  /* 0x000000ffff197224 */ /* 0x000fce00078e000e */
[----:B------:R-:W-:Y:S05]  /*334c0*/  WARPSYNC.COLLECTIVE R15, `(.L_x_3256) ;  /* 0x000000000f087348 */ /* 0x000fea0003c00000 */
[----:B------:R0:W1:Y:S02]  /*334d0*/  SHFL.IDX P6, R14, R13, R12, R11 ;  /* 0x0000000c0d0e7389 */ /* 0x00006400000c000b */
[----:B01----:R-:W-:Y:S01]  /*334e0*/  ENDCOLLECTIVE ;  /* 0x000000000000791b */ /* 0x003fe20003800000 */
.L_x_3256:
[----:B------:R-:W-:Y:S05]  /*334f0*/  BRA `(.L_x_3257) ;  /* 0xffffffa000a87947 */ /* 0x000fea000383ffff */
.L_x_3062:
        /* <DEDUP_REMOVED lines=8> */
.L_x_3259:
[----:B------:R-:W-:Y:S05]  /*33580*/  BSYNC B0 ;  /* 0x0000000000007941 */ /* 0x000fea0003800000 */
.L_x_3258:
[----:B------:R-:W-:Y:S01]  /*33590*/  MOV R13, R16 ;  /* 0x00000010000d7202 */ /* 0x000fe20000000f00 */
[----:B------:R-:W-:Y:S01]  /*335a0*/  IMAD.MOV.U32 R12, RZ, RZ, 0x1 ;  /* 0x00000001ff0c7424 */ /* 0x000fe200078e00ff */
[----:B------:R-:W-:Y:S01]  /*335b0*/  MOV R15, 0xffffffff ;  /* 0xffffffff000f7802 */ /* 0x000fe20000000f00 */
[----:B------:R-:W-:Y:S02]  /*335c0*/  IMAD.MOV.U32 R11, RZ, RZ, 0x1f ;  /* 0x0000001fff0b7424 */ /* 0x000fe400078e00ff */
[----:B------:R-:W-:Y:S02]  /*335d0*/  IMAD.IADD R5, R19, 0x1, R8 ;  /* 0x0000000113057824 */ /* 0x000fe400078e0208 */
[----:B------:R-:W-:-:S07]  /*335e0*/  IMAD.MOV.U32 R0, RZ, RZ, R14 ;  /* 0x000000ffff007224 */ /* 0x000fce00078e000e */
[----:B------:R-:W-:Y:S05]  /*335f0*/  WARPSYNC.COLLECTIVE R15, `(.L_x_3260) ;  /* 0x000000000f087348 */ /* 0x000fea0003c00000 */
[----:B------:R0:W1:Y:S02]  /*33600*/  SHFL.IDX P6, R14, R13, R12, R11 ;  /* 0x0000000c0d0e7389 */ /* 0x00006400000c000b */
[----:B01----:R-:W-:Y:S01]  /*33610*/  ENDCOLLECTIVE ;  /* 0x000000000000791b */ /* 0x003fe20003800000 */
.L_x_3260:
[----:B------:R-:W-:Y:S01]  /*33620*/  ULDC UR4, c[0x0][0xc3c] ;  /* 0x00030f0000047ab9 */ /* 0x000fe20000000800 */
[----:B------:R-:W-:Y:S01]  /*33630*/  ULDC.64 UR6, c[0x0][0x208] ;  /* 0x0000820000067ab9 */ /* 0x000fe20000000a00 */
[----:B------:R-:W-:-:S13]  /*33640*/  ISETP.GE.OR P1, PT, R5, UR4, !P0 ;  /* 0x0000000405007c0c */ /* 0x000fda000c726670 */
[----:B------:R-:W0:Y:S01]  /*33650*/  @!P1 LDC.64 R2, c[0x0][0xc80] ;  /* 0x00032000ff029b82 */ /* 0x000e220000000a00 */
[----:B------:R-:W-:Y:S01]  /*33660*/  MOV R11, RZ ;  /* 0x000000ff000b7202 */ /* 0x000fe20000000f00 */
[----:B------:R-:W-:Y:S02]  /*33670*/  IMAD.MOV.U32 R4, RZ, RZ, R14 ;  /* 0x000000ffff047224 */ /* 0x000fe400078e000e */
[----:B0-----:R-:W-:-:S06]  /*33680*/  @!P1 IMAD.WIDE R2, R5, 0x4, R2 ;  /* 0x0000000405029825 */ /* 0x001fcc00078e0202 */
[----:B------:R-:W2:Y:S01]  /*33690*/  @!P1 LDG.E R2, desc[UR6][R2.64] ;  /* 0x0000000602029981 */ /* 0x000ea2000c1e1900 */
[----:B------:R-:W-:Y:S02]  /*336a0*/  MOV R5, RZ ;  /* 0x000000ff00057202 */ /* 0x000fe40000000f00 */
        /* <DEDUP_REMOVED lines=10> */
.L_x_3261:
[----:B------:R-:W-:Y:S02]  /*33750*/  MOV R12, 0x2 ;  /* 0x00000002000c7802 */ /* 0x000fe40000000f00 */
[----:B------:R-:W-:-:S05]  /*33760*/  SEL R6, R14, RZ, P1 ;  /* 0x000000ff0e067207 */ /* 0x000fca0000800000 */
[----:B------:R-:W-:-:S04]  /*33770*/  IMAD.IADD R6, R5, 0x1, R6 ;  /* 0x0000000105067824 */ /* 0x000fc800078e0206 */
[----:B------:R-:W-:-:S07]  /*33780*/  IMAD.MOV.U32 R13, RZ, RZ, R6 ;  /* 0x000000ffff0d7224 */ /* 0x000fce00078e0006 */
[----:B------:R-:W-:Y:S05]  /*33790*/  WARPSYNC.COLLECTIVE R15, `(.L_x_3262) ;  /* 0x000000000f087348 */ /* 0x000fea0003c00000 */
[----:B------:R0:W1:Y:S02]  /*337a0*/  SHFL.UP P6, R14, R13, R12, R11 ;  /* 0x0400000c0d0e7389 */ /* 0x00006400000c000b */
[----:B01----:R-:W-:Y:S01]  /*337b0*/  ENDCOLLECTIVE ;  /* 0x000000000000791b */ /* 0x003fe20003800000 */
.L_x_3262:
[----:B------:R-:W-:Y:S02]  /*337c0*/  MOV R12, 0x4 ;  /* 0x00000004000c7802 */ /* 0x000fe40000000f00 */
[----:B------:R-:W-:-:S05]  /*337d0*/  SEL R7, R14, RZ, P2 ;  /* 0x000000ff0e077207 */ /* 0x000fca0001000000 */
[----:B------:R-:W-:-:S04]  /*337e0*/  IMAD.IADD R7, R6, 0x1, R7 ;  /* 0x0000000106077824 */ /* 0x000fc800078e0207 */
[----:B------:R-:W-:-:S07]  /*337f0*/  IMAD.MOV.U32 R13, RZ, RZ, R7 ;  /* 0x000000ffff0d7224 */ /* 0x000fce00078e0007 */
[----:B------:R-:W-:Y:S05]  /*33800*/  WARPSYNC.COLLECTIVE R15, `(.L_x_3263) ;  /* 0x000000000f087348 */ /* 0x000fea0003c00000 */
[----:B------:R0:W1:Y:S02]  /*33810*/  SHFL.UP P6, R14, R13, R12, R11 ;  /* 0x0400000c0d0e7389 */ /* 0x00006400000c000b */
[----:B01----:R-:W-:Y:S01]  /*33820*/  ENDCOLLECTIVE ;  /* 0x000000000000791b */ /* 0x003fe20003800000 */
.L_x_3263:
[----:B------:R-:W-:Y:S02]  /*33830*/  MOV R12, 0x8 ;  /* 0x00000008000c7802 */ /* 0x000fe40000000f00 */
[----:B------:R-:W-:-:S05]  /*33840*/  SEL R2, R14, RZ, P3 ;  /* 0x000000ff0e027207 */ /* 0x000fca0001800000 */
[----:B------:R-:W-:-:S04]  /*33850*/  IMAD.IADD R2, R7, 0x1, R2 ;  /* 0x0000000107027824 */ /* 0x000fc800078e0202 */
[----:B------:R-:W-:-:S07]  /*33860*/  IMAD.MOV.U32 R13, RZ, RZ, R2 ;  /* 0x000000ffff0d7224 */ /* 0x000fce00078e0002 */
[----:B------:R-:W-:Y:S05]  /*33870*/  WARPSYNC.COLLECTIVE R15, `(.L_x_3264) ;  /* 0x000000000f087348 */ /* 0x000fea0003c00000 */
[----:B------:R0:W1:Y:S02]  /*33880*/  SHFL.UP P6, R14, R13, R12, R11 ;  /* 0x0400000c0d0e7389 */ /* 0x00006400000c000b */
[----:B01----:R-:W-:Y:S01]  /*33890*/  ENDCOLLECTIVE ;  /* 0x000000000000791b */ /* 0x003fe20003800000 */
.L_x_3264:
[----:B------:R-:W-:Y:S02]  /*338a0*/  MOV R12, 0x10 ;  /* 0x00000010000c7802 */ /* 0x000fe40000000f00 */
[----:B------:R-:W-:-:S05]  /*338b0*/  SEL R3, R14, RZ, P4 ;  /* 0x000000ff0e037207 */ /* 0x000fca0002000000 */
[----:B------:R-:W-:-:S04]  /*338c0*/  IMAD.IADD R3, R2, 0x1, R3 ;  /* 0x0000000102037824 */ /* 0x000fc800078e0203 */
[----:B------:R-:W-:-:S07]  /*338d0*/  IMAD.MOV.U32 R13, RZ, RZ, R3 ;  /* 0x000000ffff0d7224 */ /* 0x000fce00078e0003 */
[----:B------:R-:W-:Y:S05]  /*338e0*/  WARPSYNC.COLLECTIVE R15, `(.L_x_3265) ;  /* 0x000000000f087348 */ /* 0x000fea0003c00000 */
[----:B------:R0:W1:Y:S02]  /*338f0*/  SHFL.UP P6, R14, R13, R12, R11 ;  /* 0x0400000c0d0e7389 */ /* 0x00006400000c000b */
[----:B01----:R-:W-:Y:S01]  /*33900*/  ENDCOLLECTIVE ;  /* 0x000000000000791b */ /* 0x003fe20003800000 */
.L_x_3265:
        /* <DEDUP_REMOVED lines=8> */
.L_x_3266:
[----:B------:R-:W-:Y:S05]  /*33990*/  BRA `(.L_x_3267) ;  /* 0xffffffa000c87947 */ /* 0x000fea000383ffff */
.L_x_3067:
        /* <DEDUP_REMOVED lines=8> */
.L_x_3269:
[----:B------:R-:W-:Y:S05]  /*33a20*/  BSYNC B0 ;  /* 0x0000000000007941 */ /* 0x000fea0003800000 */
.L_x_3268:
[----:B------:R-:W-:Y:S01]  /*33a30*/  SEL R14, R14, RZ, P1 ;  /* 0x000000ff0e0e7207 */ /* 0x000fe20000800000 */
[----:B------:R-:W-:Y:S01]  /*33a40*/  IMAD.MOV.U32 R12, RZ, RZ, 0x2 ;  /* 0x00000002ff0c7424 */ /* 0x000fe200078e00ff */
[----:B------:R-:W-:Y:S01]  /*33a50*/  MOV R15, 0xffffffff ;  /* 0xffffffff000f7802 */ /* 0x000fe20000000f00 */
[----:B------:R-:W-:Y:S01]  /*33a60*/  IMAD.MOV.U32 R11, RZ, RZ, RZ ;  /* 0x000000ffff0b7224 */ /* 0x000fe200078e00ff */
[----:B------:R-:W-:-:S07]  /*33a70*/  IADD3 R13, R5, R14, RZ ;  /* 0x0000000e050d7210 */ /* 0x000fce0007ffe0ff */
[----:B------:R-:W-:Y:S05]  /*33a80*/  WARPSYNC.COLLECTIVE R15, `(.L_x_3270) ;  /* 0x000000000f087348 */ /* 0x000fea0003c00000 */
[----:B------:R0:W1:Y:S02]  /*33a90*/  SHFL.UP P6, R14, R13, R12, R11 ;  /* 0x0400000c0d0e7389 */ /* 0x00006400000c000b */
[----:B01----:R-:W-:Y:S01]  /*33aa0*/  ENDCOLLECTIVE ;  /* 0x000000000000791b */ /* 0x003fe20003800000 */
.L_x_3270:
[----:B------:R-:W-:Y:S02]  /*33ab0*/  MOV R12, 0x4 ;  /* 0x00000004000c7802 */ /* 0x000fe40000000f00 */
[----:B------:R-:W-:-:S05]  /*33ac0*/  SEL R2, R14, RZ, P2 ;  /* 0x000000ff0e027207 */ /* 0x000fca0001000000 */
[----:B------:R-:W-:-:S04]  /*33ad0*/  IMAD.IADD R2, R13, 0x1, R2 ;  /* 0x000000010d027824 */ /* 0x000fc800078e0202 */
[----:B------:R-:W-:-:S07]  /*33ae0*/  IMAD.MOV.U32 R13, RZ, RZ, R2 ;  /* 0x000000ffff0d7224 */ /* 0x000fce00078e0002 */
[----:B------:R-:W-:Y:S05]  /*33af0*/  WARPSYNC.COLLECTIVE R15, `(.L_x_3271) ;  /* 0x000000000f087348 */ /* 0x000fea0003c00000 */
[----:B------:R0:W1:Y:S02]  /*33b00*/  SHFL.UP P6, R14, R13, R12, R11 ;  /* 0x0400000c0d0e7389 */ /* 0x00006400000c000b */
[----:B01----:R-:W-:Y:S01]  /*33b10*/  ENDCOLLECTIVE ;  /* 0x000000000000791b */ /* 0x003fe20003800000 */
.L_x_3271:
[----:B------:R-:W-:Y:S02]  /*33b20*/  MOV R12, 0x8 ;  /* 0x00000008000c7802 */ /* 0x000fe40000000f00 */
[----:B------:R-:W-:-:S05]  /*33b30*/  SEL R3, R14, RZ, P3 ;  /* 0x000000ff0e037207 */ /* 0x000fca0001800000 */
[----:B------:R-:W-:-:S04]  /*33b40*/  IMAD.IADD R3, R2, 0x1, R3 ;  /* 0x0000000102037824 */ /* 0x000fc800078e0203 */
[----:B------:R-:W-:-:S07]  /*33b50*/  IMAD.MOV.U32 R13, RZ, RZ, R3 ;  /* 0x000000ffff0d7224 */ /* 0x000fce00078e0003 */
[----:B------:R-:W-:Y:S05]  /*33b60*/  WARPSYNC.COLLECTIVE R15, `(.L_x_3272) ;  /* 0x000000000f087348 */ /* 0x000fea0003c00000 */
[----:B------:R0:W1:Y:S02]  /*33b70*/  SHFL.UP P6, R14, R13, R12, R11 ;  /* 0x0400000c0d0e7389 */ /* 0x00006400000c000b */
[----:B01----:R-:W-:Y:S01]  /*33b80*/  ENDCOLLECTIVE ;  /* 0x000000000000791b */ /* 0x003fe20003800000 */
.L_x_3272:
[----:B------:R-:W-:Y:S02]  /*33b90*/  MOV R12, 0x10 ;  /* 0x00000010000c7802 */ /* 0x000fe40000000f00 */
[----:B------:R-:W-:-:S05]  /*33ba0*/  SEL R4, R14, RZ, P4 ;  /* 0x000000ff0e047207 */ /* 0x000fca0002000000 */
[----:B------:R-:W-:-:S04]  /*33bb0*/  IMAD.IADD R4, R3, 0x1, R4 ;  /* 0x0000000103047824 */ /* 0x000fc800078e0204 */
[----:B------:R-:W-:-:S07]  /*33bc0*/  IMAD.MOV.U32 R13, RZ, RZ, R4 ;  /* 0x000000ffff0d7224 */ /* 0x000fce00078e0004 */
[----:B------:R-:W-:Y:S05]  /*33bd0*/  WARPSYNC.COLLECTIVE R15, `(.L_x_3273) ;  /* 0x000000000f087348 */ /* 0x000fea0003c00000 */
[----:B------:R0:W1:Y:S02]  /*33be0*/  SHFL.UP P6, R14, R13, R12, R11 ;  /* 0x0400000c0d0e7389 */ /* 0x00006400000c000b */
[----:B01----:R-:W-:Y:S01]  /*33bf0*/  ENDCOLLECTIVE ;  /* 0x000000000000791b */ /* 0x003fe20003800000 */
.L_x_3273:
        /* <DEDUP_REMOVED lines=8> */
.L_x_3274:
[----:B------:R-:W-:Y:S05]  /*33c80*/  BRA `(.L_x_3275) ;  /* 0xffffffa000ac7947 */ /* 0x000fea000383ffff */
.L_x_3069:
[----:B------:R-:W-:Y:S01]  /*33c90*/  BSSY B0, `(.L_x_3276) ;  /* 0x0000006000007945 */ /* 0x000fe20003800000 */
[----:B------:R-:W-:Y:S01]  /*33ca0*/  PLOP3.LUT P6, PT, P6, PT, PT, 0x8, 0x0 ;  /* 0x000000000000781c */ /* 0x000fe200037ce170 */
[----:B------:R-:W-:-:S12]  /*33cb0*/  IMAD.MOV.U32 R15, RZ, RZ, -0x1 ;  /* 0xffffffffff0f7424 */ /* 0x000fd800078e00ff */
[----:B01----:R-:W-:Y:S05]  /*33cc0*/  WARPSYNC.COLLECTIVE R15, `(.L_x_3277) ;  /* 0x000000000f087348 */ /* 0x003fea0003c00000 */
[----:B------:R-:W-:Y:S01]  /*33cd0*/  VOTE.ANY R14, PT, P6 ;  /* 0x00000000000e7806 */ /* 0x000fe200030e0100 */
[----:B01----:R-:W-:Y:S06]  /*33ce0*/  ENDCOLLECTIVE ;  /* 0x000000000000791b */ /* 0x003fec0003800000 */
.L_x_3277:
[----:B------:R-:W-:Y:S05]  /*33cf0*/  BSYNC B0 ;  /* 0x0000000000007941 */ /* 0x000fea0003800000 */
.L_x_3276:
[----:B------:R-:W-:Y:S01]  /*33d00*/  MOV R3, R14 ;  /* 0x0000000e00037202 */ /* 0x000fe20000000f00 */
[----:B------:R-:W-:Y:S01]  /*33d10*/  IMAD.MOV.U32 R13, RZ, RZ, R5 ;  /* 0x000000ffff0d7224 */ /* 0x000fe200078e0005 */
[----:B------:R-:W-:Y:S01]  /*33d20*/  MOV R11, 0x1f ;  /* 0x0000001f000b7802 */ /* 0x000fe20000000f00 */
[----:B------:R-:W-:Y:S01]  /*33d30*/  IMAD.MOV.U32 R15, RZ, RZ, -0x1 ;  /* 0xffffffffff0f7424 */ /* 0x000fe200078e00ff */
[----:B------:R-:W0:Y:S02]  /*33d40*/  POPC R4, R3 ;  /* 0x0000000300047309 */ /* 0x000e240000000000 */
[----:B0-----:R-:W-:-:S07]  /*33d50*/  IMAD.MOV.U32 R12, RZ, RZ, R4 ;  /* 0x000000ffff0c7224 */ /* 0x001fce00078e0004 */
[----:B------:R-:W-:Y:S05]  /*33d60*/  WARPSYNC.COLLECTIVE R15, `(.L_x_3278) ;  /* 0x000000000f087348 */ /* 0x000fea0003c00000 */
[----:B------:R0:W1:Y:S02]  /*33d70*/  SHFL.IDX P6, R14, R13, R12, R11 ;  /* 0x0000000c0d0e7389 */ /* 0x00006400000c000b */
[----:B01----:R-:W-:Y:S01]  /*33d80*/  ENDCOLLECTIVE ;  /* 0x000000000000791b */ /* 0x003fe20003800000 */
.L_x_3278:
[----:B------:R-:W-:Y:S01]  /*33d90*/  IMAD.MOV.U32 R5, RZ, RZ, R14 ;  /* 0x000000ffff057224 */ /* 0x000fe200078e000e */
[----:B------:R-:W-:Y:S06]  /*33da0*/  BRA `(.L_x_3279) ;  /* 0xffffffa0009c7947 */ /* 0x000fec000383ffff */
.L_x_3071:
[----:B------:R-:W-:Y:S01]  /*33db0*/  BSSY B0, `(.L_x_3280) ;  /* 0x0000007000007945 */ /* 0x000fe20003800000 */
[----:B------:R-:W-:Y:S01]  /*33dc0*/  MOV R13, R2 ;  /* 0x00000002000d7202 */ /* 0x000fe20000000f00 */
[----:B------:R-:W-:Y:S02]  /*33dd0*/  IMAD.MOV.U32 R11, RZ, RZ, 0x1f ;  /* 0x0000001fff0b7424 */ /* 0x000fe400078e00ff */
[----:B------:R-:W-:-:S07]  /*33de0*/  IMAD.MOV.U32 R15, RZ, RZ, -0x1 ;  /* 0xffffffffff0f7424 */ /* 0x000fce00078e00ff */
[----:B0123--:R-:W-:Y:S05]  /*33df0*/  WARPSYNC.COLLECTIVE R15, `(.L_x_3281) ;  /* 0x000000000f087348 */ /* 0x00ffea0003c00000 */
[----:B------:R4:W0:Y:S02]  /*33e00*/  SHFL.IDX P6, R14, R13, R12, R11 ;  /* 0x0000000c0d0e7389 */ /* 0x00082400000c000b */
[----:B01234-:R-:W-:Y:S01]  /*33e10*/  ENDCOLLECTIVE ;  /* 0x000000000000791b */ /* 0x01ffe20003800000 */
.L_x_3281:
[----:B------:R-:W-:Y:S05]  /*33e20*/  BSYNC B0 ;  /* 0x0000000000007941 */ /* 0x000fea0003800000 */
.L_x_3280:
[----:B------:R-:W-:Y:S05]  /*33e30*/  BRA `(.L_x_3070) ;  /* 0xffffffa000947947 */ /* 0x000fea000383ffff */
.L_x_3075:
[----:B-1----:R1:W3:Y:S02]  /*33e40*/  SYNCS.PHASECHK.TRANS64.TRYWAIT P0, [R5+URZ+0x38820], R0 ;  /* 0x03882000050075a7 */ /* 0x0022e4000800017f */
[----:B---3--:R-:W-:Y:S05]  /*33e50*/  @!P0 NANOSLEEP.SYNCS 0x989680 ;  /* 0x009896800000895d */ /* 0x008fea0003900000 */
[----:B------:R-:W3:Y:S02]  /*33e60*/  @!P0 SYNCS.PHASECHK.TRANS64 P0, [R5+URZ+0x38820], R0 ;  /* 0x03882000050085a7 */ /* 0x000ee4000800007f */
[----:B---3--:R-:W-:Y:S05]  /*33e70*/  @!P0 BRA `(.L_x_3075) ;  /* 0xfffffffc00f08947 */ /* 0x008fea000383ffff */
[----:B------:R-:W-:Y:S05]  /*33e80*/  BRA `(.L_x_3282) ;  /* 0xffffffa800107947 */ /* 0x000fea000383ffff */
.L_x_3076:
[----:B------:R-:W3:Y:S01]  /*33e90*/  S2R R2, SR_TID.X ;  /* 0x0000000000027919 */ /* 0x000ee20000002100 */
[----:B------:R-:W-:Y:S01]  /*33ea0*/  BSSY B0, `(.L_x_3283) ;  /* 0x000000a000007945 */ /* 0x000fe20003800000 */
[----:B------:R-:W-:Y:S01]  /*33eb0*/  IMAD.MOV.U32 R12, RZ, RZ, RZ ;  /* 0x000000ffff0c7224 */ /* 0x000fe200078e00ff */
[----:B------:R-:W-:Y:S01]  /*33ec0*/  MOV R15, 0xffffffff ;  /* 0xffffffff000f7802 */ /* 0x000fe20000000f00 */
[----:B------:R-:W-:Y:S01]  /*33ed0*/  IMAD.MOV.U32 R11, RZ, RZ, 0x1f ;  /* 0x0000001fff0b7424 */ /* 0x000fe200078e00ff */
[----:B---3--:R-:W-:-:S04]  /*33ee0*/  SHF.R.U32.HI R2, RZ, 0x5, R2 ;  /* 0x00000005ff027819 */ /* 0x008fc80000011602 */
[----:B------:R-:W-:-:S04]  /*33ef0*/  LOP3.LUT R2, R2, 0x3, RZ, 0xc0, !PT ;  /* 0x0000000302027812 */ /* 0x000fc800078ec0ff */
[----:B------:R-:W-:-:S07]  /*33f00*/  MOV R13, R2 ;  /* 0x00000002000d7202 */ /* 0x000fce0000000f00 */
[----:B012---:R-:W-:Y:S05]  /*33f10*/  WARPSYNC.COLLECTIVE R15, `(.L_x_3284) ;  /* 0x000000000f087348 */ /* 0x007fea0003c00000 */
[----:B------:R3:W4:Y:S02]  /*33f20*/  SHFL.IDX P6, R14, R13, R12, R11 ;  /* 0x0000000c0d0e7389 */ /* 0x00072400000c000b */
[----:B01234-:R-:W-:Y:S01]  /*33f30*/  ENDCOLLECTIVE ;  /* 0x000000000000791b */ /* 0x01ffe20003800000 */
.L_x_3284:
[----:B------:R-:W-:Y:S05]  /*33f40*/  BSYNC B0 ;  /* 0x0000000000007941 */ /* 0x000fea0003800000 */
.L_x_3283:
[----:B------:R-:W-:Y:S05]  /*33f50*/  BRA `(.L_x_3285) ;  /* 0xffffffa400f87947 */ /* 0x000fea000383ffff */
.L_x_3077:
[----:B------:R-:W-:Y:S01]  /*33f60*/  BSSY B0, `(.L_x_3286) ;  /* 0x0000006000007945 */ /* 0x000fe20003800000 */
[----:B------:R-:W-:-:S07]  /*33f70*/  IMAD.MOV.U32 R15, RZ, RZ, -0x1 ;  /* 0xffffffffff0f7424 */ /* 0x000fce00078e00ff */
[----:B012---:R-:W-:Y:S05]  /*33f80*/  WARPSYNC.COLLECTIVE R15, `(.L_x_3287) ;  /* 0x000000000f0c7348 */ /* 0x007fea0003c00000 */
[----:B------:R-:W-:Y:S02]  /*33f90*/  ELECT P6, UR62, PT ;  /* 0x00000000003e782f */ /* 0x000fe400038c0000 */
[----:B------:R-:W-:Y:S01]  /*33fa0*/  MOV R14, UR62 ;  /* 0x0000003e000e7c02 */ /* 0x000fe20008000f00 */
[----:B012---:R-:W-:Y:S10]  /*33fb0*/  ENDCOLLECTIVE ;  /* 0x000000000000791b */ /* 0x007ff40003800000 */
.L_x_3287:
[----:B------:R-:W-:Y:S05]  /*33fc0*/  BSYNC B0 ;  /* 0x0000000000007941 */ /* 0x000fea0003800000 */
.L_x_3286:
[----:B------:R-:W-:Y:S05]  /*33fd0*/  BRA `(.L_x_3288) ;  /* 0xffffffa400ec7947 */ /* 0x000fea000383ffff */
.L_x_3079:
[----:B-1----:R1:W3:Y:S02]  /*33fe0*/  SYNCS.PHASECHK.TRANS64.TRYWAIT P1, [R3+URZ+0x38840], R2 ;  /* 0x03884002030075a7 */ /* 0x0022e4000802017f */
[----:B---3--:R-:W-:Y:S05]  /*33ff0*/  @!P1 NANOSLEEP.SYNCS 0x989680 ;  /* 0x009896800000995d */ /* 0x008fea0003900000 */
[----:B------:R-:W3:Y:S02]  /*34000*/  @!P1 SYNCS.PHASECHK.TRANS64 P1, [R3+URZ+0x38840], R2 ;  /* 0x03884002030095a7 */ /* 0x000ee4000802007f */
[----:B---3--:R-:W-:Y:S05]  /*34010*/  @!P1 BRA `(.L_x_3079) ;  /* 0xfffffffc00f09947 */ /* 0x008fea000383ffff */
[----:B------:R-:W-:Y:S05]  /*34020*/  BRA `(.L_x_3289) ;  /* 0xffffffa8000c7947 */ /* 0x000fea000383ffff */
.L_x_3081:
[----:B---3--:R3:W4:Y:S02]  /*34030*/  SYNCS.PHASECHK.TRANS64.TRYWAIT P1, [R27+URZ+0x38840], R0 ;  /* 0x038840001b0075a7 */ /* 0x008724000802017f */
[----:B----4-:R-:W-:Y:S05]  /*34040*/  @!P1 NANOSLEEP.SYNCS 0x989680 ;  /* 0x009896800000995d */ /* 0x010fea0003900000 */
[----:B------:R-:W4:Y:S02]  /*34050*/  @!P1 SYNCS.PHASECHK.TRANS64 P1, [R27+URZ+0x38840], R0 ;  /* 0x038840001b0095a7 */ /* 0x000f24000802007f */
[----:B----4-:R-:W-:Y:S05]  /*34060*/  @!P1 BRA `(.L_x_3081) ;  /* 0xfffffffc00f09947 */ /* 0x010fea000383ffff */
[----:B------:R-:W-:Y:S05]  /*34070*/  BRA `(.L_x_3290) ;  /* 0xffffffa800187947 */ /* 0x000fea000383ffff */
.L_x_3083:
[----:B----4-:R4:W0:Y:S02]  /*34080*/  SYNCS.PHASECHK.TRANS64.TRYWAIT P1, [R3+URZ+0x38860], R2 ;  /* 0x03886002030075a7 */ /* 0x010824000802017f */
[----:B0-----:R-:W-:Y:S05]  /*34090*/  @!P1 NANOSLEEP.SYNCS 0x989680 ;  /* 0x009896800000995d */ /* 0x001fea0003900000 */
[----:B------:R-:W0:Y:S02]  /*340a0*/  @!P1 SYNCS.PHASECHK.TRANS64 P1, [R3+URZ+0x38860], R2 ;  /* 0x03886002030095a7 */ /* 0x000e24000802007f */
[----:B0-----:R-:W-:Y:S05]  /*340b0*/  @!P1 BRA `(.L_x_3083) ;  /* 0xfffffffc00f09947 */ /* 0x001fea000383ffff */
[----:B------:R-:W-:Y:S05]  /*340c0*/  BRA `(.L_x_3291) ;  /* 0xffffffa800147947 */ /* 0x000fea000383ffff */
.L_x_3292:
        /* <DEDUP_REMOVED lines=11> */
.L_x_3301:


//--------------------- .nv.global.init           --------------------------
	.section	.nv.global.init,"aw",@progbits
.nv.global.init:
	.type		$str$23,@object
	.size		$str$23,($str$24 - $str$23)
$str$23:
        /*0000*/ 	.byte	0x28, 0x61, 0x64, 0x64, 0x72, 0x65, 0x73, 0x73, 0x20, 0x26, 0x20, 0x6d, 0x61, 0x73, 0x6b, 0x29
        /*0010*/ 	.byte	0x20, 0x3d, 0x3d, 0x20, 0x30, 0x00
	.type		$str$24,@object
	.size		$str$24,(__unnamed_9 - $str$24)
$str$24:
        /*0016*/ 	.byte	0x2f, 0x74, 0x6d, 0x70, 0x2f, 0x6f, 0x73, 0x73, 0x5f, 0x6b, 0x65, 0x72, 0x6e, 0x65, 0x6c, 0x73
        /*0026*/ 	.byte	0x5f, 0x73, 0x72, 0x63, 0x2f, 0x66, 0x6c, 0x61, 0x73, 0x68, 0x5f, 0x61, 0x74, 0x74, 0x65, 0x6e
        /*0036*/ 	.byte	0x74, 0x69, 0x6f, 0x6e, 0x2f, 0x63, 0x73, 0x72, 0x63, 0x2f, 0x63, 0x75, 0x74, 0x6c, 0x61, 0x73
        /*0046*/ 	.byte	0x73, 0x2f, 0x69, 0x6e, 0x63, 0x6c, 0x75, 0x64, 0x65, 0x2f, 0x63, 0x75, 0x74, 0x65, 0x2f, 0x70
        /*0056*/ 	.byte	0x6f, 0x69, 0x6e, 0x74, 0x65, 0x72, 0x5f, 0x66, 0x6c, 0x61, 0x67, 0x67, 0x65, 0x64, 0x2e, 0x68
        /*0066*/ 	.byte	0x70, 0x70, 0x00
	.type		__unnamed_9,@object
	.size		__unnamed_9,(__unnamed_5 - __unnamed_9)
__unnamed_9:
        /* <DEDUP_REMOVED lines=23> */
        /*01d9*/ 	.byte	0x3a, 0x43, 0x3c, 0x30, 0x3e, 0x3e, 0x3e, 0x3e, 0x3e, 0x20, 0x26, 0x5d, 0x00
	.type		__unnamed_5,@object
	.size		__unnamed_5,(__unnamed_4 - __unnamed_5)
__unnamed_5:
        /* <DEDUP_REMOVED lines=24> */
	.type		__unnamed_4,@object
	.size		__unnamed_4,(__unnamed_7 - __unnamed_4)
__unnamed_4:
        /* <DEDUP_REMOVED lines=24> */
	.type		__unnamed_7,@object
	.size		__unnamed_7,(__unnamed_8 - __unnamed_7)
__unnamed_7:
        /* <DEDUP_REMOVED lines=28> */
        /*06a6*/ 	.byte	0x36, 0x33, 0x38, 0x34, 0x3e, 0x3e, 0x3e, 0x3e, 0x3e, 0x5d, 0x00
	.type		__unnamed_8,@object
	.size		__unnamed_8,(__unnamed_3 - __unnamed_8)
__unnamed_8:
        /* <DEDUP_REMOVED lines=29> */
	.type		__unnamed_3,@object
	.size		__unnamed_3,(__unnamed_2 - __unnamed_3)
__unnamed_3:
        /* <DEDUP_REMOVED lines=29> */
	.type		__unnamed_2,@object
	.size		__unnamed_2,(__unnamed_6 - __unnamed_2)
__unnamed_2:
        /* <DEDUP_REMOVED lines=29> */
	.type		__unnamed_6,@object
	.size		__unnamed_6,(__unnamed_1 - __unnamed_6)
__unnamed_6:
        /* <DEDUP_REMOVED lines=29> */
	.type		__unnamed_1,@object
	.size		__unnamed_1,(.L_0 - __unnamed_1)
__unnamed_1:
        /* <DEDUP_REMOVED lines=28> */
        /*0fa1*/ 	.byte	0x32, 0x30, 0x34, 0x38, 0x30, 0x3e, 0x3e, 0x3e, 0x3e, 0x3e, 0x20, 0x26, 0x5d, 0x00
.L_0:


//--------------------- .nv.shared._ZN7cutlass13device_kernelIN5flash11enable_sm90INS1_16FlashAttnFwdSm90INS1_25CollectiveMainloopFwdSm90ILi2EN4cute5tupleIJNS5_1CILi1EEES8_S8_EEENS6_IJNS7_ILi128EEENS7_ILi80EEENS7_ILi256EEEEEELi256ENS_6half_tEfNS_4arch4Sm90ELb0ELb0ELb0ELb0ELb1ELb0ELb0ELb1ELb1ELb1ELb0ELb0EEENS1_21CollectiveEpilogueFwdINS6_IJSA_SC_SB_EEES9_SE_SG_Li256ELb0ELb1ELb0ELb0EEENS1_29StaticPersistentTileSchedulerILb0EEEEEEEEEvNT_6ParamsE --------------------------
	.section	.nv.shared._ZN7cutlass13device_kernelIN5flash11enable_sm90INS1_16FlashAttnFwdSm90INS1_25CollectiveMainloopFwdSm90ILi2EN4cute5tupleIJNS5_1CILi1EEES8_S8_EEENS6_IJNS7_ILi128EEENS7_ILi80EEENS7_ILi256EEEEEELi256ENS_6half_tEfNS_4arch4Sm90ELb0ELb0ELb0ELb0ELb1ELb0ELb0ELb1ELb1ELb1ELb0ELb0EEENS1_21CollectiveEpilogueFwdINS6_IJSA_SC_SB_EEES9_SE_SG_Li256ELb0ELb1ELb0ELb0EEENS1_29StaticPersistentTileSchedulerILb0EEEEEEEEEvNT_6ParamsE,"aw",@nobits
	.sectionflags	@""
	.align	16
	.zero		1024


//--------------------- .nv.shared.reserved.0     --------------------------
	.section	.nv.shared.reserved.0,"aw",@nobits
	.weak		__nv_reservedSMEM_offset_0_alias
	.size		__nv_reservedSMEM_offset_0_alias, 0, 0
	.other		__nv_reservedSMEM_offset_0_alias,@"STO_CUDA_RESERVED_SHARED STV_DEFAULT"
__nv_reservedSMEM_offset_0_alias:
	.zero		0


//--------------------- .nv.global                --------------------------
	.section	.nv.global,"aw",@nobits
.nv.global:
	.type		_ZN72_INTERNAL_7c4d67b1_36_flash_fwd_hdim256_fp16_paged_sm90_cu_a6473388_32154cute1_E,@object
	.size		_ZN72_INTERNAL_7c4d67b1_36_flash_fwd_hdim256_fp16_paged_sm90_cu_a6473388_32154cute1_E,(_ZN72_INTERNAL_7c4d67b1_36_flash_fwd_hdim256_fp16_paged_sm90_cu_a6473388_32154cuda3std3__45__cpo6cbeginE - _ZN72_INTERNAL_7c4d67b1_36_flash_fwd_hdim256_fp16_paged_sm90_cu_a6473388_32154cute1_E)
_ZN72_INTERNAL_7c4d67b1_36_flash_fwd_hdim256_fp16_paged_sm90_cu_a6473388_32154cute1_E:
	.zero		1
	.type		_ZN72_INTERNAL_7c4d67b1_36_flash_fwd_hdim256_fp16_paged_sm90_cu_a6473388_32154cuda3std3__45__cpo6cbeginE,@object
	.size		_ZN72_INTERNAL_7c4d67b1_36_flash_fwd_hdim256_fp16_paged_sm90_cu_a6473388_32154cuda3std3__45__cpo6cbeginE,(_ZN72_INTERNAL_7c4d67b1_36_flash_fwd_hdim256_fp16_paged_sm90_cu_a6473388_32154cuda3std3__48in_placeE - _ZN72_INTERNAL_7c4d67b1_36_flash_fwd_hdim256_fp16_paged_sm90_cu_a6473388_32154cuda3std3__45__cpo6cbeginE)
_ZN72_INTERNAL_7c4d67b1_36_flash_fwd_hdim256_fp16_paged_sm90_cu_a6473388_32154cuda3std3__45__cpo6cbeginE:
	.zero		1
	.type		_ZN72_INTERNAL_7c4d67b1_36_flash_fwd_hdim256_fp16_paged_sm90_cu_a6473388_32154cuda3std3__48in_placeE,@object
	.size		_ZN72_INTERNAL_7c4d67b1_36_flash_fwd_hdim256_fp16_paged_sm90_cu_a6473388_32154cuda3std3__48in_placeE,(_ZN72_INTERNAL_7c4d67b1_36_flash_fwd_hdim256_fp16_paged_sm90_cu_a6473388_32154cuda3std6ranges3__45__cpo9iter_moveE - _ZN72_INTERNAL_7c4d67b1_36_flash_fwd_hdim256_fp16_paged_sm90_cu_a6473388_32154cuda3std3__48in_placeE)
_ZN72_INTERNAL_7c4d67b1_36_flash_fwd_hdim256_fp16_paged_sm90_cu_a6473388_32154cuda3std3__48in_placeE:
	.zero		1
	.type		_ZN72_INTERNAL_7c4d67b1_36_flash_fwd_hdim256_fp16_paged_sm90_cu_a6473388_32154cuda3std6ranges3__45__cpo9iter_moveE,@object
	.size		_ZN72_INTERNAL_7c4d67b1_36_flash_fwd_hdim256_fp16_paged_sm90_cu_a6473388_32154cuda3std6ranges3__45__cpo9iter_moveE,(_ZN72_INTERNAL_7c4d67b1_36_flash_fwd_hdim256_fp16_paged_sm90_cu_a6473388_32154cuda3std3__45__cpo5beginE - _ZN72_INTERNAL_7c4d67b1_36_flash_fwd_hdim256_fp16_paged_sm90_cu_a6473388_32154cuda3std6ranges3__45__cpo9iter_moveE)
_ZN72_INTERNAL_7c4d67b1_36_flash_fwd_hdim256_fp16_paged_sm90_cu_a6473388_32154cuda3std6ranges3__45__cpo9iter_moveE:
	.zero		1
	.type		_ZN72_INTERNAL_7c4d67b1_36_flash_fwd_hdim256_fp16_paged_sm90_cu_a6473388_32154cuda3std3__45__cpo5beginE,@object
	.size		_ZN72_INTERNAL_7c4d67b1_36_flash_fwd_hdim256_fp16_paged_sm90_cu_a6473388_32154cuda3std3__45__cpo5beginE,(_ZN72_INTERNAL_7c4d67b1_36_flash_fwd_hdim256_fp16_paged_sm90_cu_a6473388_32154cuda3std3__474_GLOBAL__N__7c4d67b1_36_flash_fwd_hdim256_fp16_paged_sm90_cu_a6473388_32156ignoreE - _ZN72_INTERNAL_7c4d67b1_36_flash_fwd_hdim256_fp16_paged_sm90_cu_a6473388_32154cuda3std3__45__cpo5beginE)
_ZN72_INTERNAL_7c4d67b1_36_flash_fwd_hdim256_fp16_paged_sm90_cu_a6473388_32154cuda3std3__45__cpo5beginE:
	.zero		1
	.type		_ZN72_INTERNAL_7c4d67b1_36_flash_fwd_hdim256_fp16_paged_sm90_cu_a6473388_32154cuda3std3__474_GLOBAL__N__7c4d67b1_36_flash_fwd_hdim256_fp16_paged_sm90_cu_a6473388_32156ignoreE,@object
	.size		_ZN72_INTERNAL_7c4d67b1_36_flash_fwd_hdim256_fp16_paged_sm90_cu_a6473388_32154cuda3std3__474_GLOBAL__N__7c4d67b1_36_flash_fwd_hdim256_fp16_paged_sm90_cu_a6473388_32156ignoreE,(_ZN72_INTERNAL_7c4d67b1_36_flash_fwd_hdim256_fp16_paged_sm90_cu_a6473388_32154cute7productE - _ZN72_INTERNAL_7c4d67b1_36_flash_fwd_hdim256_fp16_paged_sm90_cu_a6473388_32154cuda3std3__474_GLOBAL__N__7c4d67b1_36_flash_fwd_hdim256_fp16_paged_sm90_cu_a6473388_32156ignoreE)
_ZN72_INTERNAL_7c4d67b1_36_flash_fwd_hdim256_fp16_paged_sm90_cu_a6473388_32154cuda3std3__474_GLOBAL__N__7c4d67b1_36_flash_fwd_hdim256_fp16_paged_sm90_cu_a6473388_32156ignoreE:
	.zero		1
	.type		_ZN72_INTERNAL_7c4d67b1_36_flash_fwd_hdim256_fp16_paged_sm90_cu_a6473388_32154cute7productE,@object
	.size		_ZN72_INTERNAL_7c4d67b1_36_flash_fwd_hdim256_fp16_paged_sm90_cu_a6473388_32154cute7productE,(_ZN72_INTERNAL_7c4d67b1_36_flash_fwd_hdim256_fp16_paged_sm90_cu_a6473388_32154cuda3std3__45__cpo3endE - _ZN72_INTERNAL_7c4d67b1_36_flash_fwd_hdim256_fp16_paged_sm90_cu_a6473388_32154cute7productE)
_ZN72_INTERNAL_7c4d67b1_36_flash_fwd_hdim256_fp16_paged_sm90_cu_a6473388_32154cute7productE:
	.zero		1
	.type		_ZN72_INTERNAL_7c4d67b1_36_flash_fwd_hdim256_fp16_paged_sm90_cu_a6473388_32154cuda3std3__45__cpo3endE,@object
	.size		_ZN72_INTERNAL_7c4d67b1_36_flash_fwd_hdim256_fp16_paged_sm90_cu_a6473388_32154cuda3std3__45__cpo3endE,(_ZN72_INTERNAL_7c4d67b1_36_flash_fwd_hdim256_fp16_paged_sm90_cu_a6473388_32154cuda3std3__419piecewise_constructE - _ZN72_INTERNAL_7c4d67b1_36_flash_fwd_hdim256_fp16_paged_sm90_cu_a6473388_32154cuda3std3__45__cpo3endE)
_ZN72_INTERNAL_7c4d67b1_36_flash_fwd_hdim256_fp16_paged_sm90_cu_a6473388_32154cuda3std3__45__cpo3endE:
	.zero		1
	.type		_ZN72_INTERNAL_7c4d67b1_36_flash_fwd_hdim256_fp16_paged_sm90_cu_a6473388_32154cuda3std3__419piecewise_constructE,@object
	.size		_ZN72_INTERNAL_7c4d67b1_36_flash_fwd_hdim256_fp16_paged_sm90_cu_a6473388_32154cuda3std3__419piecewise_constructE,(_ZN72_INTERNAL_7c4d67b1_36_flash_fwd_hdim256_fp16_paged_sm90_cu_a6473388_32154cuda3std3__45__cpo4cendE - _ZN72_INTERNAL_7c4d67b1_36_flash_fwd_hdim256_fp16_paged_sm90_cu_a6473388_32154cuda3std3__419piecewise_constructE)
_ZN72_INTERNAL_7c4d67b1_36_flash_fwd_hdim256_fp16_paged_sm90_cu_a6473388_32154cuda3std3__419piecewise_constructE:
	.zero		1
	.type		_ZN72_INTERNAL_7c4d67b1_36_flash_fwd_hdim256_fp16_paged_sm90_cu_a6473388_32154cuda3std3__45__cpo4cendE,@object
	.size		_ZN72_INTERNAL_7c4d67b1_36_flash_fwd_hdim256_fp16_paged_sm90_cu_a6473388_32154cuda3std3__45__cpo4cendE,(_ZN72_INTERNAL_7c4d67b1_36_flash_fwd_hdim256_fp16_paged_sm90_cu_a6473388_32154cuda3std6ranges3__45__cpo4swapE - _ZN72_INTERNAL_7c4d67b1_36_flash_fwd_hdim256_fp16_paged_sm90_cu_a6473388_32154cuda3std3__45__cpo4cendE)
_ZN72_INTERNAL_7c4d67b1_36_flash_fwd_hdim256_fp16_paged_sm90_cu_a6473388_32154cuda3std3__45__cpo4cendE:
	.zero		1
	.type		_ZN72_INTERNAL_7c4d67b1_36_flash_fwd_hdim256_fp16_paged_sm90_cu_a6473388_32154cuda3std6ranges3__45__cpo4swapE,@object
	.size		_ZN72_INTERNAL_7c4d67b1_36_flash_fwd_hdim256_fp16_paged_sm90_cu_a6473388_32154cuda3std6ranges3__45__cpo4swapE,(.L_16 - _ZN72_INTERNAL_7c4d67b1_36_flash_fwd_hdim256_fp16_paged_sm90_cu_a6473388_32154cuda3std6ranges3__45__cpo4swapE)
_ZN72_INTERNAL_7c4d67b1_36_flash_fwd_hdim256_fp16_paged_sm90_cu_a6473388_32154cuda3std6ranges3__45__cpo4swapE:
	.zero		1
.L_16:


//--------------------- .nv.shared._ZN7cutlass13device_kernelIN5flash11enable_sm90INS1_16FlashAttnFwdSm90INS1_25CollectiveMainloopFwdSm90ILi2EN4cute5tupleIJNS5_1CILi1EEES8_S8_EEENS6_IJNS7_ILi128EEENS7_ILi80EEENS7_ILi256EEEEEELi256ENS_6half_tEfNS_4arch4Sm90ELb0ELb0ELb0ELb1ELb1ELb0ELb0ELb1ELb1ELb1ELb0ELb0EEENS1_21CollectiveEpilogueFwdINS6_IJSA_SC_SB_EEES9_SE_SG_Li256ELb1ELb1ELb0ELb0EEENS1_36VarlenDynamicPersistentTileSchedulerILi128ELi80ELi256ELi128ELb0ELb1ELb1ELb0ELb1ELb1EEEEEEEEEvNT_6ParamsE --------------------------
	.section	.nv.shared._ZN7cutlass13device_kernelIN5flash11enable_sm90INS1_16FlashAttnFwdSm90INS1_25CollectiveMainloopFwdSm90ILi2EN4cute5tupleIJNS5_1CILi1EEES8_S8_EEENS6_IJNS7_ILi128EEENS7_ILi80EEENS7_ILi256EEEEEELi256ENS_6half_tEfNS_4arch4Sm90ELb0ELb0ELb0ELb1ELb1ELb0ELb0ELb1ELb1ELb1ELb0ELb0EEENS1_21CollectiveEpilogueFwdINS6_IJSA_SC_SB_EEES9_SE_SG_Li256ELb1ELb1ELb0ELb0EEENS1_36VarlenDynamicPersistentTileSchedulerILi128ELi80ELi256ELi128ELb0ELb1ELb1ELb0ELb1ELb1EEEEEEEEEvNT_6ParamsE,"aw",@nobits
	.sectionflags	@""
	.align	16
	.zero		1024


//--------------------- .nv.shared._ZN7cutlass13device_kernelIN5flash11enable_sm90INS1_16FlashAttnFwdSm90INS1_25CollectiveMainloopFwdSm90ILi2EN4cute5tupleIJNS5_1CILi1EEES8_S8_EEENS6_IJNS7_ILi128EEENS7_ILi80EEENS7_ILi256EEEEEELi256ENS_6half_tEfNS_4arch4Sm90ELb0ELb0ELb0ELb1ELb1ELb1ELb0ELb1ELb1ELb1ELb0ELb0EEENS1_21CollectiveEpilogueFwdINS6_IJSA_SC_SB_EEES9_SE_SG_Li256ELb1ELb1ELb0ELb0EEENS1_36VarlenDynamicPersistentTileSchedulerILi128ELi80ELi256ELi128ELb0ELb1ELb1ELb0ELb1ELb1EEEEEEEEEvNT_6ParamsE --------------------------
	.section	.nv.shared._ZN7cutlass13device_kernelIN5flash11enable_sm90INS1_16FlashAttnFwdSm90INS1_25CollectiveMainloopFwdSm90ILi2EN4cute5tupleIJNS5_1CILi1EEES8_S8_EEENS6_IJNS7_ILi128EEENS7_ILi80EEENS7_ILi256EEEEEELi256ENS_6half_tEfNS_4arch4Sm90ELb0ELb0ELb0ELb1ELb1ELb1ELb0ELb1ELb1ELb1ELb0ELb0EEENS1_21CollectiveEpilogueFwdINS6_IJSA_SC_SB_EEES9_SE_SG_Li256ELb1ELb1ELb0ELb0EEENS1_36VarlenDynamicPersistentTileSchedulerILi128ELi80ELi256ELi128ELb0ELb1ELb1ELb0ELb1ELb1EEEEEEEEEvNT_6ParamsE,"aw",@nobits
	.sectionflags	@""
	.align	16
	.zero		1024


//--------------------- .nv.shared._ZN7cutlass13device_kernelIN5flash11enable_sm90INS1_16FlashAttnFwdSm90INS1_25CollectiveMainloopFwdSm90ILi2EN4cute5tupleIJNS5_1CILi1EEES8_S8_EEENS6_IJNS7_ILi128EEENS7_ILi64EEENS7_ILi256EEEEEELi256ENS_6half_tEfNS_4arch4Sm90ELb0ELb1ELb0ELb0ELb1ELb0ELb0ELb1ELb1ELb1ELb0ELb0EEENS1_21CollectiveEpilogueFwdINS6_IJSA_SC_SB_EEES9_SE_SG_Li256ELb0ELb1ELb0ELb0EEENS1_30DynamicPersistentTileSchedulerILi256ELi128ELb0ELb1ELb1EEEEEEEEEvNT_6ParamsE --------------------------
	.section	.nv.shared._ZN7cutlass13device_kernelIN5flash11enable_sm90INS1_16FlashAttnFwdSm90INS1_25CollectiveMainloopFwdSm90ILi2EN4cute5tupleIJNS5_1CILi1EEES8_S8_EEENS6_IJNS7_ILi128EEENS7_ILi64EEENS7_ILi256EEEEEELi256ENS_6half_tEfNS_4arch4Sm90ELb0ELb1ELb0ELb0ELb1ELb0ELb0ELb1ELb1ELb1ELb0ELb0EEENS1_21CollectiveEpilogueFwdINS6_IJSA_SC_SB_EEES9_SE_SG_Li256ELb0ELb1ELb0ELb0EEENS1_30DynamicPersistentTileSchedulerILi256ELi128ELb0ELb1ELb1EEEEEEEEEvNT_6ParamsE,"aw",@nobits
	.sectionflags	@""
	.align	16
	.zero		1024


//--------------------- .nv.shared._ZN7cutlass13device_kernelIN5flash11enable_sm90INS1_16FlashAttnFwdSm90INS1_25CollectiveMainloopFwdSm90ILi2EN4cute5tupleIJNS5_1CILi1EEES8_S8_EEENS6_IJNS7_ILi128EEENS7_ILi64EEENS7_ILi256EEEEEELi256ENS_6half_tEfNS_4arch4Sm90ELb0ELb1ELb0ELb1ELb1ELb0ELb0ELb1ELb1ELb1ELb0ELb0EEENS1_21CollectiveEpilogueFwdINS6_IJSA_SC_SB_EEES9_SE_SG_Li256ELb1ELb1ELb0ELb0EEENS1_36VarlenDynamicPersistentTileSchedulerILi128ELi64ELi256ELi128ELb0ELb1ELb1ELb1ELb0ELb1EEEEEEEEEvNT_6ParamsE --------------------------
	.section	.nv.shared._ZN7cutlass13device_kernelIN5flash11enable_sm90INS1_16FlashAttnFwdSm90INS1_25CollectiveMainloopFwdSm90ILi2EN4cute5tupleIJNS5_1CILi1EEES8_S8_EEENS6_IJNS7_ILi128EEENS7_ILi64EEENS7_ILi256EEEEEELi256ENS_6half_tEfNS_4arch4Sm90ELb0ELb1ELb0ELb1ELb1ELb0ELb0ELb1ELb1ELb1ELb0ELb0EEENS1_21CollectiveEpilogueFwdINS6_IJSA_SC_SB_EEES9_SE_SG_Li256ELb1ELb1ELb0ELb0EEENS1_36VarlenDynamicPersistentTileSchedulerILi128ELi64ELi256ELi128ELb0ELb1ELb1ELb1ELb0ELb1EEEEEEEEEvNT_6ParamsE,"aw",@nobits
	.sectionflags	@""
	.align	16
	.zero		1024


//--------------------- .nv.shared._ZN7cutlass13device_kernelIN5flash11enable_sm90INS1_16FlashAttnFwdSm90INS1_25CollectiveMainloopFwdSm90ILi2EN4cute5tupleIJNS5_1CILi1EEES8_S8_EEENS6_IJNS7_ILi128EEENS7_ILi64EEENS7_ILi256EEEEEELi256ENS_6half_tEfNS_4arch4Sm90ELb0ELb1ELb0ELb1ELb1ELb1ELb0ELb1ELb1ELb1ELb0ELb0EEENS1_21CollectiveEpilogueFwdINS6_IJSA_SC_SB_EEES9_SE_SG_Li256ELb1ELb1ELb0ELb0EEENS1_36VarlenDynamicPersistentTileSchedulerILi128ELi64ELi256ELi128ELb0ELb1ELb1ELb1ELb0ELb1EEEEEEEEEvNT_6ParamsE --------------------------
	.section	.nv.shared._ZN7cutlass13device_kernelIN5flash11enable_sm90INS1_16FlashAttnFwdSm90INS1_25CollectiveMainloopFwdSm90ILi2EN4cute5tupleIJNS5_1CILi1EEES8_S8_EEENS6_IJNS7_ILi128EEENS7_ILi64EEENS7_ILi256EEEEEELi256ENS_6half_tEfNS_4arch4Sm90ELb0ELb1ELb0ELb1ELb1ELb1ELb0ELb1ELb1ELb1ELb0ELb0EEENS1_21CollectiveEpilogueFwdINS6_IJSA_SC_SB_EEES9_SE_SG_Li256ELb1ELb1ELb0ELb0EEENS1_36VarlenDynamicPersistentTileSchedulerILi128ELi64ELi256ELi128ELb0ELb1ELb1ELb1ELb0ELb1EEEEEEEEEvNT_6ParamsE,"aw",@nobits
	.sectionflags	@""
	.align	16
	.zero		1024


//--------------------- .nv.shared._ZN7cutlass13device_kernelIN5flash11enable_sm90INS1_16FlashAttnFwdSm90INS1_25CollectiveMainloopFwdSm90ILi2EN4cute5tupleIJNS5_1CILi1EEES8_S8_EEENS6_IJNS7_ILi128EEENS7_ILi80EEENS7_ILi256EEEEEELi256ENS_6half_tEfNS_4arch4Sm90ELb1ELb0ELb0ELb0ELb1ELb0ELb0ELb1ELb1ELb1ELb0ELb0EEENS1_21CollectiveEpilogueFwdINS6_IJSA_SC_SB_EEES9_SE_SG_Li256ELb0ELb1ELb0ELb0EEENS1_30DynamicPersistentTileSchedulerILi256ELi128ELb0ELb1ELb1EEEEEEEEEvNT_6ParamsE --------------------------
	.section	.nv.shared._ZN7cutlass13device_kernelIN5flash11enable_sm90INS1_16FlashAttnFwdSm90INS1_25CollectiveMainloopFwdSm90ILi2EN4cute5tupleIJNS5_1CILi1EEES8_S8_EEENS6_IJNS7_ILi128EEENS7_ILi80EEENS7_ILi256EEEEEELi256ENS_6half_tEfNS_4arch4Sm90ELb1ELb0ELb0ELb0ELb1ELb0ELb0ELb1ELb1ELb1ELb0ELb0EEENS1_21CollectiveEpilogueFwdINS6_IJSA_SC_SB_EEES9_SE_SG_Li256ELb0ELb1ELb0ELb0EEENS1_30DynamicPersistentTileSchedulerILi256ELi128ELb0ELb1ELb1EEEEEEEEEvNT_6ParamsE,"aw",@nobits
	.sectionflags	@""
	.align	16
	.zero		1024


//--------------------- .nv.shared._ZN7cutlass13device_kernelIN5flash11enable_sm90INS1_16FlashAttnFwdSm90INS1_25CollectiveMainloopFwdSm90ILi2EN4cute5tupleIJNS5_1CILi1EEES8_S8_EEENS6_IJNS7_ILi128EEENS7_ILi80EEENS7_ILi256EEEEEELi256ENS_6half_tEfNS_4arch4Sm90ELb1ELb0ELb0ELb1ELb1ELb0ELb0ELb1ELb1ELb1ELb0ELb0EEENS1_21CollectiveEpilogueFwdINS6_IJSA_SC_SB_EEES9_SE_SG_Li256ELb1ELb1ELb0ELb0EEENS1_36VarlenDynamicPersistentTileSchedulerILi128ELi80ELi256ELi128ELb0ELb1ELb1ELb1ELb1ELb1EEEEEEEEEvNT_6ParamsE --------------------------
	.section	.nv.shared._ZN7cutlass13device_kernelIN5flash11enable_sm90INS1_16FlashAttnFwdSm90INS1_25CollectiveMainloopFwdSm90ILi2EN4cute5tupleIJNS5_1CILi1EEES8_S8_EEENS6_IJNS7_ILi128EEENS7_ILi80EEENS7_ILi256EEEEEELi256ENS_6half_tEfNS_4arch4Sm90ELb1ELb0ELb0ELb1ELb1ELb0ELb0ELb1ELb1ELb1ELb0ELb0EEENS1_21CollectiveEpilogueFwdINS6_IJSA_SC_SB_EEES9_SE_SG_Li256ELb1ELb1ELb0ELb0EEENS1_36VarlenDynamicPersistentTileSchedulerILi128ELi80ELi256ELi128ELb0ELb1ELb1ELb1ELb1ELb1EEEEEEEEEvNT_6ParamsE,"aw",@nobits
	.sectionflags	@""
	.align	16
	.zero		1024


//--------------------- .nv.shared._ZN7cutlass13device_kernelIN5flash11enable_sm90INS1_16FlashAttnFwdSm90INS1_25CollectiveMainloopFwdSm90ILi2EN4cute5tupleIJNS5_1CILi1EEES8_S8_EEENS6_IJNS7_ILi128EEENS7_ILi80EEENS7_ILi256EEEEEELi256ENS_6half_tEfNS_4arch4Sm90ELb1ELb0ELb0ELb1ELb1ELb1ELb0ELb1ELb1ELb1ELb0ELb0EEENS1_21CollectiveEpilogueFwdINS6_IJSA_SC_SB_EEES9_SE_SG_Li256ELb1ELb1ELb0ELb0EEENS1_36VarlenDynamicPersistentTileSchedulerILi128ELi80ELi256ELi128ELb0ELb1ELb1ELb1ELb1ELb1EEEEEEEEEvNT_6ParamsE --------------------------
	.section	.nv.shared._ZN7cutlass13device_kernelIN5flash11enable_sm90INS1_16FlashAttnFwdSm90INS1_25CollectiveMainloopFwdSm90ILi2EN4cute5tupleIJNS5_1CILi1EEES8_S8_EEENS6_IJNS7_ILi128EEENS7_ILi80EEENS7_ILi256EEEEEELi256ENS_6half_tEfNS_4arch4Sm90ELb1ELb0ELb0ELb1ELb1ELb1ELb0ELb1ELb1ELb1ELb0ELb0EEENS1_21CollectiveEpilogueFwdINS6_IJSA_SC_SB_EEES9_SE_SG_Li256ELb1ELb1ELb0ELb0EEENS1_36VarlenDynamicPersistentTileSchedulerILi128ELi80ELi256ELi128ELb0ELb1ELb1ELb1ELb1ELb1EEEEEEEEEvNT_6ParamsE,"aw",@nobits
	.sectionflags	@""
	.align	16
	.zero		1024


//--------------------- .nv.constant0._ZN7cutlass13device_kernelIN5flash11enable_sm90INS1_16FlashAttnFwdSm90INS1_25CollectiveMainloopFwdSm90ILi2EN4cute5tupleIJNS5_1CILi1EEES8_S8_EEENS6_IJNS7_ILi128EEENS7_ILi80EEENS7_ILi256EEEEEELi256ENS_6half_tEfNS_4arch4Sm90ELb0ELb0ELb0ELb0ELb1ELb0ELb0ELb1ELb1ELb1ELb0ELb0EEENS1_21CollectiveEpilogueFwdINS6_IJSA_SC_SB_EEES9_SE_SG_Li256ELb0ELb1ELb0ELb0EEENS1_29StaticPersistentTileSchedulerILb0EEEEEEEEEvNT_6ParamsE --------------------------
	.section	.nv.constant0._ZN7cutlass13device_kernelIN5flash11enable_sm90INS1_16FlashAttnFwdSm90INS1_25CollectiveMainloopFwdSm90ILi2EN4cute5tupleIJNS5_1CILi1EEES8_S8_EEENS6_IJNS7_ILi128EEENS7_ILi80EEENS7_ILi256EEEEEELi256ENS_6half_tEfNS_4arch4Sm90ELb0ELb0ELb0ELb0ELb1ELb0ELb0ELb1ELb1ELb1ELb0ELb0EEENS1_21CollectiveEpilogueFwdINS6_IJSA_SC_SB_EEES9_SE_SG_Li256ELb0ELb1ELb0ELb0EEENS1_29StaticPersistentTileSchedulerILb0EEEEEEEEEvNT_6ParamsE,"a",@progbits
	.sectionflags	@""
	.align	4
.nv.constant0._ZN7cutlass13device_kernelIN5flash11enable_sm90INS1_16FlashAttnFwdSm90INS1_25CollectiveMainloopFwdSm90ILi2EN4cute5tupleIJNS5_1CILi1EEES8_S8_EEENS6_IJNS7_ILi128EEENS7_ILi80EEENS7_ILi256EEEEEELi256ENS_6half_tEfNS_4arch4Sm90ELb0ELb0ELb0ELb0ELb1ELb0ELb0ELb1ELb1ELb1ELb0ELb0EEENS1_21CollectiveEpilogueFwdINS6_IJSA_SC_SB_EEES9_SE_SG_Li256ELb0ELb1ELb0ELb0EEENS1_29StaticPersistentTileSchedulerILb0EEEEEEEEEvNT_6ParamsE:
	.zero		3200


//--------------------- .nv.constant0._ZN7cutlass13device_kernelIN5flash11enable_sm90INS1_16FlashAttnFwdSm90INS1_25CollectiveMainloopFwdSm90ILi2EN4cute5tupleIJNS5_1CILi1EEES8_S8_EEENS6_IJNS7_ILi128EEENS7_ILi80EEENS7_ILi256EEEEEELi256ENS_6half_tEfNS_4arch4Sm90ELb0ELb0ELb0ELb1ELb1ELb0ELb0ELb1ELb1ELb1ELb0ELb0EEENS1_21CollectiveEpilogueFwdINS6_IJSA_SC_SB_EEES9_SE_SG_Li256ELb1ELb1ELb0ELb0EEENS1_36VarlenDynamicPersistentTileSchedulerILi128ELi80ELi256ELi128ELb0ELb1ELb1ELb0ELb1ELb1EEEEEEEEEvNT_6ParamsE --------------------------
	.section	.nv.constant0._ZN7cutlass13device_kernelIN5flash11enable_sm90INS1_16FlashAttnFwdSm90INS1_25CollectiveMainloopFwdSm90ILi2EN4cute5tupleIJNS5_1CILi1EEES8_S8_EEENS6_IJNS7_ILi128EEENS7_ILi80EEENS7_ILi256EEEEEELi256ENS_6half_tEfNS_4arch4Sm90ELb0ELb0ELb0ELb1ELb1ELb0ELb0ELb1ELb1ELb1ELb0ELb0EEENS1_21CollectiveEpilogueFwdINS6_IJSA_SC_SB_EEES9_SE_SG_Li256ELb1ELb1ELb0ELb0EEENS1_36VarlenDynamicPersistentTileSchedulerILi128ELi80ELi256ELi128ELb0ELb1ELb1ELb0ELb1ELb1EEEEEEEEEvNT_6ParamsE,"a",@progbits
	.sectionflags	@""
	.align	4
.nv.constant0._ZN7cutlass13device_kernelIN5flash11enable_sm90INS1_16FlashAttnFwdSm90INS1_25CollectiveMainloopFwdSm90ILi2EN4cute5tupleIJNS5_1CILi1EEES8_S8_EEENS6_IJNS7_ILi128EEENS7_ILi80EEENS7_ILi256EEEEEELi256ENS_6half_tEfNS_4arch4Sm90ELb0ELb0ELb0ELb1ELb1ELb0ELb0ELb1ELb1ELb1ELb0ELb0EEENS1_21CollectiveEpilogueFwdINS6_IJSA_SC_SB_EEES9_SE_SG_Li256ELb1ELb1ELb0ELb0EEENS1_36VarlenDynamicPersistentTileSchedulerILi128ELi80ELi256ELi128ELb0ELb1ELb1ELb0ELb1ELb1EEEEEEEEEvNT_6ParamsE:
	.zero		3328


//--------------------- .nv.constant0._ZN7cutlass13device_kernelIN5flash11enable_sm90INS1_16FlashAttnFwdSm90INS1_25CollectiveMainloopFwdSm90ILi2EN4cute5tupleIJNS5_1CILi1EEES8_S8_EEENS6_IJNS7_ILi128EEENS7_ILi80EEENS7_ILi256EEEEEELi256ENS_6half_tEfNS_4arch4Sm90ELb0ELb0ELb0ELb1ELb1ELb1ELb0ELb1ELb1ELb1ELb0ELb0EEENS1_21CollectiveEpilogueFwdINS6_IJSA_SC_SB_EEES9_SE_SG_Li256ELb1ELb1ELb0ELb0EEENS1_36VarlenDynamicPersistentTileSchedulerILi128ELi80ELi256ELi128ELb0ELb1ELb1ELb0ELb1ELb1EEEEEEEEEvNT_6ParamsE --------------------------
	.section	.nv.constant0._ZN7cutlass13device_kernelIN5flash11enable_sm90INS1_16FlashAttnFwdSm90INS1_25CollectiveMainloopFwdSm90ILi2EN4cute5tupleIJNS5_1CILi1EEES8_S8_EEENS6_IJNS7_ILi128EEENS7_ILi80EEENS7_ILi256EEEEEELi256ENS_6half_tEfNS_4arch4Sm90ELb0ELb0ELb0ELb1ELb1ELb1ELb0ELb1ELb1ELb1ELb0ELb0EEENS1_21CollectiveEpilogueFwdINS6_IJSA_SC_SB_EEES9_SE_SG_Li256ELb1ELb1ELb0ELb0EEENS1_36VarlenDynamicPersistentTileSchedulerILi128ELi80ELi256ELi128ELb0ELb1ELb1ELb0ELb1ELb1EEEEEEEEEvNT_6ParamsE,"a",@progbits
	.sectionflags	@""
	.align	4
.nv.constant0._ZN7cutlass13device_kernelIN5flash11enable_sm90INS1_16FlashAttnFwdSm90INS1_25CollectiveMainloopFwdSm90ILi2EN4cute5tupleIJNS5_1CILi1EEES8_S8_EEENS6_IJNS7_ILi128EEENS7_ILi80EEENS7_ILi256EEEEEELi256ENS_6half_tEfNS_4arch4Sm90ELb0ELb0ELb0ELb1ELb1ELb1ELb0ELb1ELb1ELb1ELb0ELb0EEENS1_21CollectiveEpilogueFwdINS6_IJSA_SC_SB_EEES9_SE_SG_Li256ELb1ELb1ELb0ELb0EEENS1_36VarlenDynamicPersistentTileSchedulerILi128ELi80ELi256ELi128ELb0ELb1ELb1ELb0ELb1ELb1EEEEEEEEEvNT_6ParamsE:
	.zero		3328


//--------------------- .nv.constant0._ZN7cutlass13device_kernelIN5flash11enable_sm90INS1_16FlashAttnFwdSm90INS1_25CollectiveMainloopFwdSm90ILi2EN4cute5tupleIJNS5_1CILi1EEES8_S8_EEENS6_IJNS7_ILi128EEENS7_ILi64EEENS7_ILi256EEEEEELi256ENS_6half_tEfNS_4arch4Sm90ELb0ELb1ELb0ELb0ELb1ELb0ELb0ELb1ELb1ELb1ELb0ELb0EEENS1_21CollectiveEpilogueFwdINS6_IJSA_SC_SB_EEES9_SE_SG_Li256ELb0ELb1ELb0ELb0EEENS1_30DynamicPersistentTileSchedulerILi256ELi128ELb0ELb1ELb1EEEEEEEEEvNT_6ParamsE --------------------------
	.section	.nv.constant0._ZN7cutlass13device_kernelIN5flash11enable_sm90INS1_16FlashAttnFwdSm90INS1_25CollectiveMainloopFwdSm90ILi2EN4cute5tupleIJNS5_1CILi1EEES8_S8_EEENS6_IJNS7_ILi128EEENS7_ILi64EEENS7_ILi256EEEEEELi256ENS_6half_tEfNS_4arch4Sm90ELb0ELb1ELb0ELb0ELb1ELb0ELb0ELb1ELb1ELb1ELb0ELb0EEENS1_21CollectiveEpilogueFwdINS6_IJSA_SC_SB_EEES9_SE_SG_Li256ELb0ELb1ELb0ELb0EEENS1_30DynamicPersistentTileSchedulerILi256ELi128ELb0ELb1ELb1EEEEEEEEEvNT_6ParamsE,"a",@progbits
	.sectionflags	@""
	.align	4
.nv.constant0._ZN7cutlass13device_kernelIN5flash11enable_sm90INS1_16FlashAttnFwdSm90INS1_25CollectiveMainloopFwdSm90ILi2EN4cute5tupleIJNS5_1CILi1EEES8_S8_EEENS6_IJNS7_ILi128EEENS7_ILi64EEENS7_ILi256EEEEEELi256ENS_6half_tEfNS_4arch4Sm90ELb0ELb1ELb0ELb0ELb1ELb0ELb0ELb1ELb1ELb1ELb0ELb0EEENS1_21CollectiveEpilogueFwdINS6_IJSA_SC_SB_EEES9_SE_SG_Li256ELb0ELb1ELb0ELb0EEENS1_30DynamicPersistentTileSchedulerILi256ELi128ELb0ELb1ELb1EEEEEEEEEvNT_6ParamsE:
	.zero		3328


//--------------------- .nv.constant0._ZN7cutlass13device_kernelIN5flash11enable_sm90INS1_16FlashAttnFwdSm90INS1_25CollectiveMainloopFwdSm90ILi2EN4cute5tupleIJNS5_1CILi1EEES8_S8_EEENS6_IJNS7_ILi128EEENS7_ILi64EEENS7_ILi256EEEEEELi256ENS_6half_tEfNS_4arch4Sm90ELb0ELb1ELb0ELb1ELb1ELb0ELb0ELb1ELb1ELb1ELb0ELb0EEENS1_21CollectiveEpilogueFwdINS6_IJSA_SC_SB_EEES9_SE_SG_Li256ELb1ELb1ELb0ELb0EEENS1_36VarlenDynamicPersistentTileSchedulerILi128ELi64ELi256ELi128ELb0ELb1ELb1ELb1ELb0ELb1EEEEEEEEEvNT_6ParamsE --------------------------
	.section	.nv.constant0._ZN7cutlass13device_kernelIN5flash11enable_sm90INS1_16FlashAttnFwdSm90INS1_25CollectiveMainloopFwdSm90ILi2EN4cute5tupleIJNS5_1CILi1EEES8_S8_EEENS6_IJNS7_ILi128EEENS7_ILi64EEENS7_ILi256EEEEEELi256ENS_6half_tEfNS_4arch4Sm90ELb0ELb1ELb0ELb1ELb1ELb0ELb0ELb1ELb1ELb1ELb0ELb0EEENS1_21CollectiveEpilogueFwdINS6_IJSA_SC_SB_EEES9_SE_SG_Li256ELb1ELb1ELb0ELb0EEENS1_36VarlenDynamicPersistentTileSchedulerILi128ELi64ELi256ELi128ELb0ELb1ELb1ELb1ELb0ELb1EEEEEEEEEvNT_6ParamsE,"a",@progbits
	.sectionflags	@""
	.align	4
.nv.constant0._ZN7cutlass13device_kernelIN5flash11enable_sm90INS1_16FlashAttnFwdSm90INS1_25CollectiveMainloopFwdSm90ILi2EN4cute5tupleIJNS5_1CILi1EEES8_S8_EEENS6_IJNS7_ILi128EEENS7_ILi64EEENS7_ILi256EEEEEELi256ENS_6half_tEfNS_4arch4Sm90ELb0ELb1ELb0ELb1ELb1ELb0ELb0ELb1ELb1ELb1ELb0ELb0EEENS1_21CollectiveEpilogueFwdINS6_IJSA_SC_SB_EEES9_SE_SG_Li256ELb1ELb1ELb0ELb0EEENS1_36VarlenDynamicPersistentTileSchedulerILi128ELi64ELi256ELi128ELb0ELb1ELb1ELb1ELb0ELb1EEEEEEEEEvNT_6ParamsE:
	.zero		3328


//--------------------- .nv.constant0._ZN7cutlass13device_kernelIN5flash11enable_sm90INS1_16FlashAttnFwdSm90INS1_25CollectiveMainloopFwdSm90ILi2EN4cute5tupleIJNS5_1CILi1EEES8_S8_EEENS6_IJNS7_ILi128EEENS7_ILi64EEENS7_ILi256EEEEEELi256ENS_6half_tEfNS_4arch4Sm90ELb0ELb1ELb0ELb1ELb1ELb1ELb0ELb1ELb1ELb1ELb0ELb0EEENS1_21CollectiveEpilogueFwdINS6_IJSA_SC_SB_EEES9_SE_SG_Li256ELb1ELb1ELb0ELb0EEENS1_36VarlenDynamicPersistentTileSchedulerILi128ELi64ELi256ELi128ELb0ELb1ELb1ELb1ELb0ELb1EEEEEEEEEvNT_6ParamsE --------------------------
	.section	.nv.constant0._ZN7cutlass13device_kernelIN5flash11enable_sm90INS1_16FlashAttnFwdSm90INS1_25CollectiveMainloopFwdSm90ILi2EN4cute5tupleIJNS5_1CILi1EEES8_S8_EEENS6_IJNS7_ILi128EEENS7_ILi64EEENS7_ILi256EEEEEELi256ENS_6half_tEfNS_4arch4Sm90ELb0ELb1ELb0ELb1ELb1ELb1ELb0ELb1ELb1ELb1ELb0ELb0EEENS1_21CollectiveEpilogueFwdINS6_IJSA_SC_SB_EEES9_SE_SG_Li256ELb1ELb1ELb0ELb0EEENS1_36VarlenDynamicPersistentTileSchedulerILi128ELi64ELi256ELi128ELb0ELb1ELb1ELb1ELb0ELb1EEEEEEEEEvNT_6ParamsE,"a",@progbits
	.sectionflags	@""
	.align	4
.nv.constant0._ZN7cutlass13device_kernelIN5flash11enable_sm90INS1_16FlashAttnFwdSm90INS1_25CollectiveMainloopFwdSm90ILi2EN4cute5tupleIJNS5_1CILi1EEES8_S8_EEENS6_IJNS7_ILi128EEENS7_ILi64EEENS7_ILi256EEEEEELi256ENS_6half_tEfNS_4arch4Sm90ELb0ELb1ELb0ELb1ELb1ELb1ELb0ELb1ELb1ELb1ELb0ELb0EEENS1_21CollectiveEpilogueFwdINS6_IJSA_SC_SB_EEES9_SE_SG_Li256ELb1ELb1ELb0ELb0EEENS1_36VarlenDynamicPersistentTileSchedulerILi128ELi64ELi256ELi128ELb0ELb1ELb1ELb1ELb0ELb1EEEEEEEEEvNT_6ParamsE:
	.zero		3328


//--------------------- .nv.constant0._ZN7cutlass13device_kernelIN5flash11enable_sm90INS1_16FlashAttnFwdSm90INS1_25CollectiveMainloopFwdSm90ILi2EN4cute5tupleIJNS5_1CILi1EEES8_S8_EEENS6_IJNS7_ILi128EEENS7_ILi80EEENS7_ILi256EEEEEELi256ENS_6half_tEfNS_4arch4Sm90ELb1ELb0ELb0ELb0ELb1ELb0ELb0ELb1ELb1ELb1ELb0ELb0EEENS1_21CollectiveEpilogueFwdINS6_IJSA_SC_SB_EEES9_SE_SG_Li256ELb0ELb1ELb0ELb0EEENS1_30DynamicPersistentTileSchedulerILi256ELi128ELb0ELb1ELb1EEEEEEEEEvNT_6ParamsE --------------------------
	.section	.nv.constant0._ZN7cutlass13device_kernelIN5flash11enable_sm90INS1_16FlashAttnFwdSm90INS1_25CollectiveMainloopFwdSm90ILi2EN4cute5tupleIJNS5_1CILi1EEES8_S8_EEENS6_IJNS7_ILi128EEENS7_ILi80EEENS7_ILi256EEEEEELi256ENS_6half_tEfNS_4arch4Sm90ELb1ELb0ELb0ELb0ELb1ELb0ELb0ELb1ELb1ELb1ELb0ELb0EEENS1_21CollectiveEpilogueFwdINS6_IJSA_SC_SB_EEES9_SE_SG_Li256ELb0ELb1ELb0ELb0EEENS1_30DynamicPersistentTileSchedulerILi256ELi128ELb0ELb1ELb1EEEEEEEEEvNT_6ParamsE,"a",@progbits
	.sectionflags	@""
	.align	4
.nv.constant0._ZN7cutlass13device_kernelIN5flash11enable_sm90INS1_16FlashAttnFwdSm90INS1_25CollectiveMainloopFwdSm90ILi2EN4cute5tupleIJNS5_1CILi1EEES8_S8_EEENS6_IJNS7_ILi128EEENS7_ILi80EEENS7_ILi256EEEEEELi256ENS_6half_tEfNS_4arch4Sm90ELb1ELb0ELb0ELb0ELb1ELb0ELb0ELb1ELb1ELb1ELb0ELb0EEENS1_21CollectiveEpilogueFwdINS6_IJSA_SC_SB_EEES9_SE_SG_Li256ELb0ELb1ELb0ELb0EEENS1_30DynamicPersistentTileSchedulerILi256ELi128ELb0ELb1ELb1EEEEEEEEEvNT_6ParamsE:
	.zero		3328


//--------------------- .nv.constant0._ZN7cutlass13device_kernelIN5flash11enable_sm90INS1_16FlashAttnFwdSm90INS1_25CollectiveMainloopFwdSm90ILi2EN4cute5tupleIJNS5_1CILi1EEES8_S8_EEENS6_IJNS7_ILi128EEENS7_ILi80EEENS7_ILi256EEEEEELi256ENS_6half_tEfNS_4arch4Sm90ELb1ELb0ELb0ELb1ELb1ELb0ELb0ELb1ELb1ELb1ELb0ELb0EEENS1_21CollectiveEpilogueFwdINS6_IJSA_SC_SB_EEES9_SE_SG_Li256ELb1ELb1ELb0ELb0EEENS1_36VarlenDynamicPersistentTileSchedulerILi128ELi80ELi256ELi128ELb0ELb1ELb1ELb1ELb1ELb1EEEEEEEEEvNT_6ParamsE --------------------------
	.section	.nv.constant0._ZN7cutlass13device_kernelIN5flash11enable_sm90INS1_16FlashAttnFwdSm90INS1_25CollectiveMainloopFwdSm90ILi2EN4cute5tupleIJNS5_1CILi1EEES8_S8_EEENS6_IJNS7_ILi128EEENS7_ILi80EEENS7_ILi256EEEEEELi256ENS_6half_tEfNS_4arch4Sm90ELb1ELb0ELb0ELb1ELb1ELb0ELb0ELb1ELb1ELb1ELb0ELb0EEENS1_21CollectiveEpilogueFwdINS6_IJSA_SC_SB_EEES9_SE_SG_Li256ELb1ELb1ELb0ELb0EEENS1_36VarlenDynamicPersistentTileSchedulerILi128ELi80ELi256ELi128ELb0ELb1ELb1ELb1ELb1ELb1EEEEEEEEEvNT_6ParamsE,"a",@progbits
	.sectionflags	@""
	.align	4
.nv.constant0._ZN7cutlass13device_kernelIN5flash11enable_sm90INS1_16FlashAttnFwdSm90INS1_25CollectiveMainloopFwdSm90ILi2EN4cute5tupleIJNS5_1CILi1EEES8_S8_EEENS6_IJNS7_ILi128EEENS7_ILi80EEENS7_ILi256EEEEEELi256ENS_6half_tEfNS_4arch4Sm90ELb1ELb0ELb0ELb1ELb1ELb0ELb0ELb1ELb1ELb1ELb0ELb0EEENS1_21CollectiveEpilogueFwdINS6_IJSA_SC_SB_EEES9_SE_SG_Li256ELb1ELb1ELb0ELb0EEENS1_36VarlenDynamicPersistentTileSchedulerILi128ELi80ELi256ELi128ELb0ELb1ELb1ELb1ELb1ELb1EEEEEEEEEvNT_6ParamsE:
	.zero		3328


//--------------------- .nv.constant0._ZN7cutlass13device_kernelIN5flash11enable_sm90INS1_16FlashAttnFwdSm90INS1_25CollectiveMainloopFwdSm90ILi2EN4cute5tupleIJNS5_1CILi1EEES8_S8_EEENS6_IJNS7_ILi128EEENS7_ILi80EEENS7_ILi256EEEEEELi256ENS_6half_tEfNS_4arch4Sm90ELb1ELb0ELb0ELb1ELb1ELb1ELb0ELb1ELb1ELb1ELb0ELb0EEENS1_21CollectiveEpilogueFwdINS6_IJSA_SC_SB_EEES9_SE_SG_Li256ELb1ELb1ELb0ELb0EEENS1_36VarlenDynamicPersistentTileSchedulerILi128ELi80ELi256ELi128ELb0ELb1ELb1ELb1ELb1ELb1EEEEEEEEEvNT_6ParamsE --------------------------
	.section	.nv.constant0._ZN7cutlass13device_kernelIN5flash11enable_sm90INS1_16FlashAttnFwdSm90INS1_25CollectiveMainloopFwdSm90ILi2EN4cute5tupleIJNS5_1CILi1EEES8_S8_EEENS6_IJNS7_ILi128EEENS7_ILi80EEENS7_ILi256EEEEEELi256ENS_6half_tEfNS_4arch4Sm90ELb1ELb0ELb0ELb1ELb1ELb1ELb0ELb1ELb1ELb1ELb0ELb0EEENS1_21CollectiveEpilogueFwdINS6_IJSA_SC_SB_EEES9_SE_SG_Li256ELb1ELb1ELb0ELb0EEENS1_36VarlenDynamicPersistentTileSchedulerILi128ELi80ELi256ELi128ELb0ELb1ELb1ELb1ELb1ELb1EEEEEEEEEvNT_6ParamsE,"a",@progbits
	.sectionflags	@""
	.align	4
.nv.constant0._ZN7cutlass13device_kernelIN5flash11enable_sm90INS1_16FlashAttnFwdSm90INS1_25CollectiveMainloopFwdSm90ILi2EN4cute5tupleIJNS5_1CILi1EEES8_S8_EEENS6_IJNS7_ILi128EEENS7_ILi80EEENS7_ILi256EEEEEELi256ENS_6half_tEfNS_4arch4Sm90ELb1ELb0ELb0ELb1ELb1ELb1ELb0ELb1ELb1ELb1ELb0ELb0EEENS1_21CollectiveEpilogueFwdINS6_IJSA_SC_SB_EEES9_SE_SG_Li256ELb1ELb1ELb0ELb0EEENS1_36VarlenDynamicPersistentTileSchedulerILi128ELi80ELi256ELi128ELb0ELb1ELb1ELb1ELb1ELb1EEEEEEEEEvNT_6ParamsE:
	.zero		3328


//--------------------- SYMBOLS --------------------------

	.type		.nv.reservedSmem.offset0,@object
	.size		.nv.reservedSmem.offset0,0x4
	.type		__assertfail,@function
